	.target	sm_100a

	.elftype	@"ET_EXEC"


//--------------------- .note.nv.tkinfo           --------------------------
	.section	.note.nv.tkinfo,"",@"SHT_NOTE"
	.sectionflags	@"SHF_NOTE_NV_TKINFO"
	.tkinfo
        /*0018*/ 	.word	0x00000002
        /*0030*/ 	.string	""
        /*0030*/ 	.string	"ptxas"
        /*0030*/ 	.string	"Cuda compilation tools, release 13.0, V13.0.88"
        /*0030*/ 	.string	"Build cuda_13.0.r13.0/compiler.36424714_0"
        /*0030*/ 	.string	"-arch sm_100a -m 64 "



//--------------------- .note.nv.cuinfo           --------------------------
	.section	.note.nv.cuinfo,"",@"SHT_NOTE"
	.sectionflags	@"SHF_NOTE_NV_CUINFO"
        /*0018*/ 	.short	0x0002
        /*001a*/ 	.short	0x0064
        /*001c*/ 	.short	0x0082
	.zero		2


//--------------------- .nv.info                  --------------------------
	.section	.nv.info,"",@"SHT_CUDA_INFO"
	.align	4


	//----- nvinfo : EIATTR_REGCOUNT
	.align		4
        /*0000*/ 	.byte	0x04, 0x2f
        /*0002*/ 	.short	(.L_54 - .L_53)
	.align		4
.L_53:
        /*0004*/ 	.word	index@(_ZN2at4cuda57_GLOBAL__N__cd6b329d_24_DistributionBernoulli_cu_7537a20d21kernelPointwiseApply2IZNS_6native9templates4cuda28bernoulli_tensor_cuda_kernelIddEEvRKNS_10TensorBaseES9_NS_15PhiloxCudaStateEEUliRdSB_SB_SB_RKdSD_SD_SD_E_dSC_jLi1ELi1ELi4ELi512ELi2EEEvNS0_6detail10TensorInfoIT0_T2_EENSG_IT1_SI_EESI_T_)
        /*0008*/ 	.word	0x00000025


	//----- nvinfo : EIATTR_FRAME_SIZE
	.align		4
.L_54:
        /*000c*/ 	.byte	0x04, 0x11
        /*000e*/ 	.short	(.L_56 - .L_55)
	.align		4
.L_55:
        /*0010*/ 	.word	index@(_ZN2at4cuda57_GLOBAL__N__cd6b329d_24_DistributionBernoulli_cu_7537a20d21kernelPointwiseApply2IZNS_6native9templates4cuda28bernoulli_tensor_cuda_kernelIddEEvRKNS_10TensorBaseES9_NS_15PhiloxCudaStateEEUliRdSB_SB_SB_RKdSD_SD_SD_E_dSC_jLi1ELi1ELi4ELi512ELi2EEEvNS0_6detail10TensorInfoIT0_T2_EENSG_IT1_SI_EESI_T_)
        /*0014*/ 	.word	0x00000000


	//----- nvinfo : EIATTR_REGCOUNT
	.align		4
.L_56:
        /*0018*/ 	.byte	0x04, 0x2f
        /*001a*/ 	.short	(.L_58 - .L_57)
	.align		4
.L_57:
        /*001c*/ 	.word	index@(_ZN2at4cuda57_GLOBAL__N__cd6b329d_24_DistributionBernoulli_cu_7537a20d21kernelPointwiseApply2IZNS_6native9templates4cuda28bernoulli_tensor_cuda_kernelIddEEvRKNS_10TensorBaseES9_NS_15PhiloxCudaStateEEUliRdSB_SB_SB_RKdSD_SD_SD_E_dSC_jLi1ELi2ELi4ELi512ELi2EEEvNS0_6detail10TensorInfoIT0_T2_EENSG_IT1_SI_EESI_T_)
        /*0020*/ 	.word	0x00000026


	//----- nvinfo : EIATTR_FRAME_SIZE
	.align		4
.L_58:
        /*0024*/ 	.byte	0x04, 0x11
        /*0026*/ 	.short	(.L_60 - .L_59)
	.align		4
.L_59:
        /*0028*/ 	.word	index@(_ZN2at4cuda57_GLOBAL__N__cd6b329d_24_DistributionBernoulli_cu_7537a20d21kernelPointwiseApply2IZNS_6native9templates4cuda28bernoulli_tensor_cuda_kernelIddEEvRKNS_10TensorBaseES9_NS_15PhiloxCudaStateEEUliRdSB_SB_SB_RKdSD_SD_SD_E_dSC_jLi1ELi2ELi4ELi512ELi2EEEvNS0_6detail10TensorInfoIT0_T2_EENSG_IT1_SI_EESI_T_)
        /*002c*/ 	.word	0x00000000


	//----- nvinfo : EIATTR_REGCOUNT
	.align		4
.L_60:
        /*0030*/ 	.byte	0x04, 0x2f
        /*0032*/ 	.short	(.L_62 - .L_61)
	.align		4
.L_61:
        /*0034*/ 	.word	index@(_ZN2at4cuda57_GLOBAL__N__cd6b329d_24_DistributionBernoulli_cu_7537a20d21kernelPointwiseApply2IZNS_6native9templates4cuda28bernoulli_tensor_cuda_kernelIddEEvRKNS_10TensorBaseES9_NS_15PhiloxCudaStateEEUliRdSB_SB_SB_RKdSD_SD_SD_E_dSC_jLi1ELin1ELi4ELi512ELi2EEEvNS0_6detail10TensorInfoIT0_T2_EENSG_IT1_SI_EESI_T_)
        /*0038*/ 	.word	0x00000032


	//----- nvinfo : EIATTR_FRAME_SIZE
	.align		4
.L_62:
        /*003c*/ 	.byte	0x04, 0x11
        /*003e*/ 	.short	(.L_64 - .L_63)
	.align		4
.L_63:
        /*0040*/ 	.word	index@(_ZN2at4cuda57_GLOBAL__N__cd6b329d_24_DistributionBernoulli_cu_7537a20d21kernelPointwiseApply2IZNS_6native9templates4cuda28bernoulli_tensor_cuda_kernelIddEEvRKNS_10TensorBaseES9_NS_15PhiloxCudaStateEEUliRdSB_SB_SB_RKdSD_SD_SD_E_dSC_jLi1ELin1ELi4ELi512ELi2EEEvNS0_6detail10TensorInfoIT0_T2_EENSG_IT1_SI_EESI_T_)
        /*0044*/ 	.word	0x00000000


	//----- nvinfo : EIATTR_REGCOUNT
	.align		4
.L_64:
        /*0048*/ 	.byte	0x04, 0x2f
        /*004a*/ 	.short	(.L_66 - .L_65)
	.align		4
.L_65:
        /*004c*/ 	.word	index@(_ZN2at4cuda57_GLOBAL__N__cd6b329d_24_DistributionBernoulli_cu_7537a20d21kernelPointwiseApply2IZNS_6native9templates4cuda28bernoulli_tensor_cuda_kernelIddEEvRKNS_10TensorBaseES9_NS_15PhiloxCudaStateEEUliRdSB_SB_SB_RKdSD_SD_SD_E_dSC_jLi2ELi1ELi4ELi512ELi2EEEvNS0_6detail10TensorInfoIT0_T2_EENSG_IT1_SI_EESI_T_)
        /*0050*/ 	.word	0x00000028


	//----- nvinfo : EIATTR_FRAME_SIZE
	.align		4
.L_66:
        /*0054*/ 	.byte	0x04, 0x11
        /*0056*/ 	.short	(.L_68 - .L_67)
	.align		4
.L_67:
        /*0058*/ 	.word	index@(_ZN2at4cuda57_GLOBAL__N__cd6b329d_24_DistributionBernoulli_cu_7537a20d21kernelPointwiseApply2IZNS_6native9templates4cuda28bernoulli_tensor_cuda_kernelIddEEvRKNS_10TensorBaseES9_NS_15PhiloxCudaStateEEUliRdSB_SB_SB_RKdSD_SD_SD_E_dSC_jLi2ELi1ELi4ELi512ELi2EEEvNS0_6detail10TensorInfoIT0_T2_EENSG_IT1_SI_EESI_T_)
        /*005c*/ 	.word	0x00000000


	//----- nvinfo : EIATTR_REGCOUNT
	.align		4
.L_68:
        /*0060*/ 	.byte	0x04, 0x2f
        /*0062*/ 	.short	(.L_70 - .L_69)
	.align		4
.L_69:
        /*0064*/ 	.word	index@(_ZN2at4cuda57_GLOBAL__N__cd6b329d_24_DistributionBernoulli_cu_7537a20d21kernelPointwiseApply2IZNS_6native9templates4cuda28bernoulli_tensor_cuda_kernelIddEEvRKNS_10TensorBaseES9_NS_15PhiloxCudaStateEEUliRdSB_SB_SB_RKdSD_SD_SD_E_dSC_jLi2ELi2ELi4ELi512ELi2EEEvNS0_6detail10TensorInfoIT0_T2_EENSG_IT1_SI_EESI_T_)
        /*0068*/ 	.word	0x0000002b


	//----- nvinfo : EIATTR_FRAME_SIZE
	.align		4
.L_70:
        /*006c*/ 	.byte	0x04, 0x11
        /*006e*/ 	.short	(.L_72 - .L_71)
	.align		4
.L_71:
        /*0070*/ 	.word	index@(_ZN2at4cuda57_GLOBAL__N__cd6b329d_24_DistributionBernoulli_cu_7537a20d21kernelPointwiseApply2IZNS_6native9templates4cuda28bernoulli_tensor_cuda_kernelIddEEvRKNS_10TensorBaseES9_NS_15PhiloxCudaStateEEUliRdSB_SB_SB_RKdSD_SD_SD_E_dSC_jLi2ELi2ELi4ELi512ELi2EEEvNS0_6detail10TensorInfoIT0_T2_EENSG_IT1_SI_EESI_T_)
        /*0074*/ 	.word	0x00000000


	//----- nvinfo : EIATTR_REGCOUNT
	.align		4
.L_72:
        /*0078*/ 	.byte	0x04, 0x2f
        /*007a*/ 	.short	(.L_74 - .L_73)
	.align		4
.L_73:
        /*007c*/ 	.word	index@(_ZN2at4cuda57_GLOBAL__N__cd6b329d_24_DistributionBernoulli_cu_7537a20d21kernelPointwiseApply2IZNS_6native9templates4cuda28bernoulli_tensor_cuda_kernelIddEEvRKNS_10TensorBaseES9_NS_15PhiloxCudaStateEEUliRdSB_SB_SB_RKdSD_SD_SD_E_dSC_jLi2ELin1ELi4ELi512ELi2EEEvNS0_6detail10TensorInfoIT0_T2_EENSG_IT1_SI_EESI_T_)
        /*0080*/ 	.word	0x00000038


	//----- nvinfo : EIATTR_FRAME_SIZE
	.align		4
.L_74:
        /*0084*/ 	.byte	0x04, 0x11
        /*0086*/ 	.short	(.L_76 - .L_75)
	.align		4
.L_75:
        /*0088*/ 	.word	index@(_ZN2at4cuda57_GLOBAL__N__cd6b329d_24_DistributionBernoulli_cu_7537a20d21kernelPointwiseApply2IZNS_6native9templates4cuda28bernoulli_tensor_cuda_kernelIddEEvRKNS_10TensorBaseES9_NS_15PhiloxCudaStateEEUliRdSB_SB_SB_RKdSD_SD_SD_E_dSC_jLi2ELin1ELi4ELi512ELi2EEEvNS0_6detail10TensorInfoIT0_T2_EENSG_IT1_SI_EESI_T_)
        /*008c*/ 	.word	0x00000000


	//----- nvinfo : EIATTR_REGCOUNT
	.align		4
.L_76:
        /*0090*/ 	.byte	0x04, 0x2f
        /*0092*/ 	.short	(.L_78 - .L_77)
	.align		4
.L_77:
        /*0094*/ 	.word	index@(_ZN2at4cuda57_GLOBAL__N__cd6b329d_24_DistributionBernoulli_cu_7537a20d21kernelPointwiseApply2IZNS_6native9templates4cuda28bernoulli_tensor_cuda_kernelIddEEvRKNS_10TensorBaseES9_NS_15PhiloxCudaStateEEUliRdSB_SB_SB_RKdSD_SD_SD_E_dSC_jLin1ELi1ELi4ELi512ELi2EEEvNS0_6detail10TensorInfoIT0_T2_EENSG_IT1_SI_EESI_T_)
        /*0098*/ 	.word	0x00000030


	//----- nvinfo : EIATTR_FRAME_SIZE
	.align		4
.L_78:
        /*009c*/ 	.byte	0x04, 0x11
        /*009e*/ 	.short	(.L_80 - .L_79)
	.align		4
.L_79:
        /*00a0*/ 	.word	index@(_ZN2at4cuda57_GLOBAL__N__cd6b329d_24_DistributionBernoulli_cu_7537a20d21kernelPointwiseApply2IZNS_6native9templates4cuda28bernoulli_tensor_cuda_kernelIddEEvRKNS_10TensorBaseES9_NS_15PhiloxCudaStateEEUliRdSB_SB_SB_RKdSD_SD_SD_E_dSC_jLin1ELi1ELi4ELi512ELi2EEEvNS0_6detail10TensorInfoIT0_T2_EENSG_IT1_SI_EESI_T_)
        /*00a4*/ 	.word	0x00000000


	//----- nvinfo : EIATTR_REGCOUNT
	.align		4
.L_80:
        /*00a8*/ 	.byte	0x04, 0x2f
        /*00aa*/ 	.short	(.L_82 - .L_81)
	.align		4
.L_81:
        /*00ac*/ 	.word	index@(_ZN2at4cuda57_GLOBAL__N__cd6b329d_24_DistributionBernoulli_cu_7537a20d21kernelPointwiseApply2IZNS_6native9templates4cuda28bernoulli_tensor_cuda_kernelIddEEvRKNS_10TensorBaseES9_NS_15PhiloxCudaStateEEUliRdSB_SB_SB_RKdSD_SD_SD_E_dSC_jLin1ELi2ELi4ELi512ELi2EEEvNS0_6detail10TensorInfoIT0_T2_EENSG_IT1_SI_EESI_T_)
        /*00b0*/ 	.word	0x00000038


	//----- nvinfo : EIATTR_FRAME_SIZE
	.align		4
.L_82:
        /*00b4*/ 	.byte	0x04, 0x11
        /*00b6*/ 	.short	(.L_84 - .L_83)
	.align		4
.L_83:
        /*00b8*/ 	.word	index@(_ZN2at4cuda57_GLOBAL__N__cd6b329d_24_DistributionBernoulli_cu_7537a20d21kernelPointwiseApply2IZNS_6native9templates4cuda28bernoulli_tensor_cuda_kernelIddEEvRKNS_10TensorBaseES9_NS_15PhiloxCudaStateEEUliRdSB_SB_SB_RKdSD_SD_SD_E_dSC_jLin1ELi2ELi4ELi512ELi2EEEvNS0_6detail10TensorInfoIT0_T2_EENSG_IT1_SI_EESI_T_)
        /*00bc*/ 	.word	0x00000000


	//----- nvinfo : EIATTR_REGCOUNT
	.align		4
.L_84:
        /*00c0*/ 	.byte	0x04, 0x2f
        /*00c2*/ 	.short	(.L_86 - .L_85)
	.align		4
.L_85:
        /*00c4*/ 	.word	index@(_ZN2at4cuda57_GLOBAL__N__cd6b329d_24_DistributionBernoulli_cu_7537a20d21kernelPointwiseApply2IZNS_6native9templates4cuda28bernoulli_tensor_cuda_kernelIddEEvRKNS_10TensorBaseES9_NS_15PhiloxCudaStateEEUliRdSB_SB_SB_RKdSD_SD_SD_E_dSC_jLin1ELin1ELi4ELi512ELi2EEEvNS0_6detail10TensorInfoIT0_T2_EENSG_IT1_SI_EESI_T_)
        /*00c8*/ 	.word	0x0000003f


	//----- nvinfo : EIATTR_FRAME_SIZE
	.align		4
.L_86:
        /*00cc*/ 	.byte	0x04, 0x11
        /*00ce*/ 	.short	(.L_88 - .L_87)
	.align		4
.L_87:
        /*00d0*/ 	.word	index@(_ZN2at4cuda57_GLOBAL__N__cd6b329d_24_DistributionBernoulli_cu_7537a20d21kernelPointwiseApply2IZNS_6native9templates4cuda28bernoulli_tensor_cuda_kernelIddEEvRKNS_10TensorBaseES9_NS_15PhiloxCudaStateEEUliRdSB_SB_SB_RKdSD_SD_SD_E_dSC_jLin1ELin1ELi4ELi512ELi2EEEvNS0_6detail10TensorInfoIT0_T2_EENSG_IT1_SI_EESI_T_)
        /*00d4*/ 	.word	0x00000000


	//----- nvinfo : EIATTR_REGCOUNT
	.align		4
.L_88:
        /*00d8*/ 	.byte	0x04, 0x2f
        /*00da*/ 	.short	(.L_90 - .L_89)
	.align		4
.L_89:
        /*00dc*/ 	.word	index@(_ZN2at4cuda57_GLOBAL__N__cd6b329d_24_DistributionBernoulli_cu_7537a20d21kernelPointwiseApply2IZNS_6native9templates4cuda28bernoulli_tensor_cuda_kernelIddEEvRKNS_10TensorBaseES9_NS_15PhiloxCudaStateEEUliRdSB_SB_SB_RKdSD_SD_SD_E_dSC_mLi1ELi1ELi4ELi512ELi2EEEvNS0_6detail10TensorInfoIT0_T2_EENSG_IT1_SI_EESI_T_)
        /*00e0*/ 	.word	0x0000002d


	//----- nvinfo : EIATTR_FRAME_SIZE
	.align		4
.L_90:
        /*00e4*/ 	.byte	0x04, 0x11
        /*00e6*/ 	.short	(.L_92 - .L_91)
	.align		4
.L_91:
        /*00e8*/ 	.word	index@(_ZN2at4cuda57_GLOBAL__N__cd6b329d_24_DistributionBernoulli_cu_7537a20d21kernelPointwiseApply2IZNS_6native9templates4cuda28bernoulli_tensor_cuda_kernelIddEEvRKNS_10TensorBaseES9_NS_15PhiloxCudaStateEEUliRdSB_SB_SB_RKdSD_SD_SD_E_dSC_mLi1ELi1ELi4ELi512ELi2EEEvNS0_6detail10TensorInfoIT0_T2_EENSG_IT1_SI_EESI_T_)
        /*00ec*/ 	.word	0x00000000


	//----- nvinfo : EIATTR_REGCOUNT
	.align		4
.L_92:
        /*00f0*/ 	.byte	0x04, 0x2f
        /*00f2*/ 	.short	(.L_94 - .L_93)
	.align		4
.L_93:
        /*00f4*/ 	.word	index@(_ZN2at4cuda57_GLOBAL__N__cd6b329d_24_DistributionBernoulli_cu_7537a20d21kernelPointwiseApply2IZNS_6native9templates4cuda28bernoulli_tensor_cuda_kernelIddEEvRKNS_10TensorBaseES9_NS_15PhiloxCudaStateEEUliRdSB_SB_SB_RKdSD_SD_SD_E_dSC_mLin1ELin1ELi4ELi512ELi2EEEvNS0_6detail10TensorInfoIT0_T2_EENSG_IT1_SI_EESI_T_)
        /*00f8*/ 	.word	0x0000003b


	//----- nvinfo : EIATTR_FRAME_SIZE
	.align		4
.L_94:
        /*00fc*/ 	.byte	0x04, 0x11
        /*00fe*/ 	.short	(.L_96 - .L_95)
	.align		4
.L_95:
        /*0100*/ 	.word	index@($__internal_50_$__cuda_sm20_div_u64)
        /*0104*/ 	.word	0x00000000


	//----- nvinfo : EIATTR_FRAME_SIZE
	.align		4
.L_96:
        /*0108*/ 	.byte	0x04, 0x11
        /*010a*/ 	.short	(.L_98 - .L_97)
	.align		4
.L_97:
        /*010c*/ 	.word	index@(_ZN2at4cuda57_GLOBAL__N__cd6b329d_24_DistributionBernoulli_cu_7537a20d21kernelPointwiseApply2IZNS_6native9templates4cuda28bernoulli_tensor_cuda_kernelIddEEvRKNS_10TensorBaseES9_NS_15PhiloxCudaStateEEUliRdSB_SB_SB_RKdSD_SD_SD_E_dSC_mLin1ELin1ELi4ELi512ELi2EEEvNS0_6detail10TensorInfoIT0_T2_EENSG_IT1_SI_EESI_T_)
        /*0110*/ 	.word	0x00000000


	//----- nvinfo : EIATTR_REGCOUNT
	.align		4
.L_98:
        /*0114*/ 	.byte	0x04, 0x2f
        /*0116*/ 	.short	(.L_100 - .L_99)
	.align		4
.L_99:
        /*0118*/ 	.word	index@(_ZN2at4cuda57_GLOBAL__N__cd6b329d_24_DistributionBernoulli_cu_7537a20d21kernelPointwiseApply2IZNS_6native9templates4cuda28bernoulli_tensor_cuda_kernelIhfEEvRKNS_10TensorBaseES9_NS_15PhiloxCudaStateEEUliRhSB_SB_SB_RKfSD_SD_SD_E_hSC_jLi1ELi1ELi4ELi512ELi2EEEvNS0_6detail10TensorInfoIT0_T2_EENSG_IT1_SI_EESI_T_)
        /*011c*/ 	.word	0x00000026


	//----- nvinfo : EIATTR_FRAME_SIZE
	.align		4
.L_100:
        /*0120*/ 	.byte	0x04, 0x11
        /*0122*/ 	.short	(.L_102 - .L_101)
	.align		4
.L_101:
        /*0124*/ 	.word	index@(_ZN2at4cuda57_GLOBAL__N__cd6b329d_24_DistributionBernoulli_cu_7537a20d21kernelPointwiseApply2IZNS_6native9templates4cuda28bernoulli_tensor_cuda_kernelIhfEEvRKNS_10TensorBaseES9_NS_15PhiloxCudaStateEEUliRhSB_SB_SB_RKfSD_SD_SD_E_hSC_jLi1ELi1ELi4ELi512ELi2EEEvNS0_6detail10TensorInfoIT0_T2_EENSG_IT1_SI_EESI_T_)
        /*0128*/ 	.word	0x00000000


	//----- nvinfo : EIATTR_REGCOUNT
	.align		4
.L_102:
        /*012c*/ 	.byte	0x04, 0x2f
        /*012e*/ 	.short	(.L_104 - .L_103)
	.align		4
.L_103:
        /*0130*/ 	.word	index@(_ZN2at4cuda57_GLOBAL__N__cd6b329d_24_DistributionBernoulli_cu_7537a20d21kernelPointwiseApply2IZNS_6native9templates4cuda28bernoulli_tensor_cuda_kernelIhfEEvRKNS_10TensorBaseES9_NS_15PhiloxCudaStateEEUliRhSB_SB_SB_RKfSD_SD_SD_E_hSC_jLi1ELi2ELi4ELi512ELi2EEEvNS0_6detail10TensorInfoIT0_T2_EENSG_IT1_SI_EESI_T_)
        /*0134*/ 	.word	0x00000026


	//----- nvinfo : EIATTR_FRAME_SIZE
	.align		4
.L_104:
        /*0138*/ 	.byte	0x04, 0x11
        /*013a*/ 	.short	(.L_106 - .L_105)
	.align		4
.L_105:
        /*013c*/ 	.word	index@(_ZN2at4cuda57_GLOBAL__N__cd6b329d_24_DistributionBernoulli_cu_7537a20d21kernelPointwiseApply2IZNS_6native9templates4cuda28bernoulli_tensor_cuda_kernelIhfEEvRKNS_10TensorBaseES9_NS_15PhiloxCudaStateEEUliRhSB_SB_SB_RKfSD_SD_SD_E_hSC_jLi1ELi2ELi4ELi512ELi2EEEvNS0_6detail10TensorInfoIT0_T2_EENSG_IT1_SI_EESI_T_)
        /*0140*/ 	.word	0x00000000


	//----- nvinfo : EIATTR_REGCOUNT
	.align		4
.L_106:
        /*0144*/ 	.byte	0x04, 0x2f
        /*0146*/ 	.short	(.L_108 - .L_107)
	.align		4
.L_107:
        /*0148*/ 	.word	index@(_ZN2at4cuda57_GLOBAL__N__cd6b329d_24_DistributionBernoulli_cu_7537a20d21kernelPointwiseApply2IZNS_6native9templates4cuda28bernoulli_tensor_cuda_kernelIhfEEvRKNS_10TensorBaseES9_NS_15PhiloxCudaStateEEUliRhSB_SB_SB_RKfSD_SD_SD_E_hSC_jLi1ELin1ELi4ELi512ELi2EEEvNS0_6detail10TensorInfoIT0_T2_EENSG_IT1_SI_EESI_T_)
        /*014c*/ 	.word	0x00000032


	//----- nvinfo : EIATTR_FRAME_SIZE
	.align		4
.L_108:
        /*0150*/ 	.byte	0x04, 0x11
        /*0152*/ 	.short	(.L_110 - .L_109)
	.align		4
.L_109:
        /*0154*/ 	.word	index@(_ZN2at4cuda57_GLOBAL__N__cd6b329d_24_DistributionBernoulli_cu_7537a20d21kernelPointwiseApply2IZNS_6native9templates4cuda28bernoulli_tensor_cuda_kernelIhfEEvRKNS_10TensorBaseES9_NS_15PhiloxCudaStateEEUliRhSB_SB_SB_RKfSD_SD_SD_E_hSC_jLi1ELin1ELi4ELi512ELi2EEEvNS0_6detail10TensorInfoIT0_T2_EENSG_IT1_SI_EESI_T_)
        /*0158*/ 	.word	0x00000000


	//----- nvinfo : EIATTR_REGCOUNT
	.align		4
.L_110:
        /*015c*/ 	.byte	0x04, 0x2f
        /*015e*/ 	.short	(.L_112 - .L_111)
	.align		4
.L_111:
        /*0160*/ 	.word	index@(_ZN2at4cuda57_GLOBAL__N__cd6b329d_24_DistributionBernoulli_cu_7537a20d21kernelPointwiseApply2IZNS_6native9templates4cuda28bernoulli_tensor_cuda_kernelIhfEEvRKNS_10TensorBaseES9_NS_15PhiloxCudaStateEEUliRhSB_SB_SB_RKfSD_SD_SD_E_hSC_jLi2ELi1ELi4ELi512ELi2EEEvNS0_6detail10TensorInfoIT0_T2_EENSG_IT1_SI_EESI_T_)
        /*0164*/ 	.word	0x00000028


	//----- nvinfo : EIATTR_FRAME_SIZE
	.align		4
.L_112:
        /*0168*/ 	.byte	0x04, 0x11
        /*016a*/ 	.short	(.L_114 - .L_113)
	.align		4
.L_113:
        /*016c*/ 	.word	index@(_ZN2at4cuda57_GLOBAL__N__cd6b329d_24_DistributionBernoulli_cu_7537a20d21kernelPointwiseApply2IZNS_6native9templates4cuda28bernoulli_tensor_cuda_kernelIhfEEvRKNS_10TensorBaseES9_NS_15PhiloxCudaStateEEUliRhSB_SB_SB_RKfSD_SD_SD_E_hSC_jLi2ELi1ELi4ELi512ELi2EEEvNS0_6detail10TensorInfoIT0_T2_EENSG_IT1_SI_EESI_T_)
        /*0170*/ 	.word	0x00000000


	//----- nvinfo : EIATTR_REGCOUNT
	.align		4
.L_114:
        /*0174*/ 	.byte	0x04, 0x2f
        /*0176*/ 	.short	(.L_116 - .L_115)
	.align		4
.L_115:
        /*0178*/ 	.word	index@(_ZN2at4cuda57_GLOBAL__N__cd6b329d_24_DistributionBernoulli_cu_7537a20d21kernelPointwiseApply2IZNS_6native9templates4cuda28bernoulli_tensor_cuda_kernelIhfEEvRKNS_10TensorBaseES9_NS_15PhiloxCudaStateEEUliRhSB_SB_SB_RKfSD_SD_SD_E_hSC_jLi2ELi2ELi4ELi512ELi2EEEvNS0_6detail10TensorInfoIT0_T2_EENSG_IT1_SI_EESI_T_)
        /*017c*/ 	.word	0x0000002b


	//----- nvinfo : EIATTR_FRAME_SIZE
	.align		4
.L_116:
        /*0180*/ 	.byte	0x04, 0x11
        /*0182*/ 	.short	(.L_118 - .L_117)
	.align		4
.L_117:
        /*0184*/ 	.word	index@(_ZN2at4cuda57_GLOBAL__N__cd6b329d_24_DistributionBernoulli_cu_7537a20d21kernelPointwiseApply2IZNS_6native9templates4cuda28bernoulli_tensor_cuda_kernelIhfEEvRKNS_10TensorBaseES9_NS_15PhiloxCudaStateEEUliRhSB_SB_SB_RKfSD_SD_SD_E_hSC_jLi2ELi2ELi4ELi512ELi2EEEvNS0_6detail10TensorInfoIT0_T2_EENSG_IT1_SI_EESI_T_)
        /*0188*/ 	.word	0x00000000


	//----- nvinfo : EIATTR_REGCOUNT
	.align		4
.L_118:
        /*018c*/ 	.byte	0x04, 0x2f
        /*018e*/ 	.short	(.L_120 - .L_119)
	.align		4
.L_119:
        /*0190*/ 	.word	index@(_ZN2at4cuda57_GLOBAL__N__cd6b329d_24_DistributionBernoulli_cu_7537a20d21kernelPointwiseApply2IZNS_6native9templates4cuda28bernoulli_tensor_cuda_kernelIhfEEvRKNS_10TensorBaseES9_NS_15PhiloxCudaStateEEUliRhSB_SB_SB_RKfSD_SD_SD_E_hSC_jLi2ELin1ELi4ELi512ELi2EEEvNS0_6detail10TensorInfoIT0_T2_EENSG_IT1_SI_EESI_T_)
        /*0194*/ 	.word	0x00000038


	//----- nvinfo : EIATTR_FRAME_SIZE
	.align		4
.L_120:
        /*0198*/ 	.byte	0x04, 0x11
        /*019a*/ 	.short	(.L_122 - .L_121)
	.align		4
.L_121:
        /*019c*/ 	.word	index@(_ZN2at4cuda57_GLOBAL__N__cd6b329d_24_DistributionBernoulli_cu_7537a20d21kernelPointwiseApply2IZNS_6native9templates4cuda28bernoulli_tensor_cuda_kernelIhfEEvRKNS_10TensorBaseES9_NS_15PhiloxCudaStateEEUliRhSB_SB_SB_RKfSD_SD_SD_E_hSC_jLi2ELin1ELi4ELi512ELi2EEEvNS0_6detail10TensorInfoIT0_T2_EENSG_IT1_SI_EESI_T_)
        /*01a0*/ 	.word	0x00000000


	//----- nvinfo : EIATTR_REGCOUNT
	.align		4
.L_122:
        /*01a4*/ 	.byte	0x04, 0x2f
        /*01a6*/ 	.short	(.L_124 - .L_123)
	.align		4
.L_123:
        /*01a8*/ 	.word	index@(_ZN2at4cuda57_GLOBAL__N__cd6b329d_24_DistributionBernoulli_cu_7537a20d21kernelPointwiseApply2IZNS_6native9templates4cuda28bernoulli_tensor_cuda_kernelIhfEEvRKNS_10TensorBaseES9_NS_15PhiloxCudaStateEEUliRhSB_SB_SB_RKfSD_SD_SD_E_hSC_jLin1ELi1ELi4ELi512ELi2EEEvNS0_6detail10TensorInfoIT0_T2_EENSG_IT1_SI_EESI_T_)
        /*01ac*/ 	.word	0x00000030


	//----- nvinfo : EIATTR_FRAME_SIZE
	.align		4
.L_124:
        /*01b0*/ 	.byte	0x04, 0x11
        /*01b2*/ 	.short	(.L_126 - .L_125)
	.align		4
.L_125:
        /*01b4*/ 	.word	index@(_ZN2at4cuda57_GLOBAL__N__cd6b329d_24_DistributionBernoulli_cu_7537a20d21kernelPointwiseApply2IZNS_6native9templates4cuda28bernoulli_tensor_cuda_kernelIhfEEvRKNS_10TensorBaseES9_NS_15PhiloxCudaStateEEUliRhSB_SB_SB_RKfSD_SD_SD_E_hSC_jLin1ELi1ELi4ELi512ELi2EEEvNS0_6detail10TensorInfoIT0_T2_EENSG_IT1_SI_EESI_T_)
        /*01b8*/ 	.word	0x00000000


	//----- nvinfo : EIATTR_REGCOUNT
	.align		4
.L_126:
        /*01bc*/ 	.byte	0x04, 0x2f
        /*01be*/ 	.short	(.L_128 - .L_127)
	.align		4
.L_127:
        /*01c0*/ 	.word	index@(_ZN2at4cuda57_GLOBAL__N__cd6b329d_24_DistributionBernoulli_cu_7537a20d21kernelPointwiseApply2IZNS_6native9templates4cuda28bernoulli_tensor_cuda_kernelIhfEEvRKNS_10TensorBaseES9_NS_15PhiloxCudaStateEEUliRhSB_SB_SB_RKfSD_SD_SD_E_hSC_jLin1ELi2ELi4ELi512ELi2EEEvNS0_6detail10TensorInfoIT0_T2_EENSG_IT1_SI_EESI_T_)
        /*01c4*/ 	.word	0x00000038


	//----- nvinfo : EIATTR_FRAME_SIZE
	.align		4
.L_128:
        /*01c8*/ 	.byte	0x04, 0x11
        /*01ca*/ 	.short	(.L_130 - .L_129)
	.align		4
.L_129:
        /*01cc*/ 	.word	index@(_ZN2at4cuda57_GLOBAL__N__cd6b329d_24_DistributionBernoulli_cu_7537a20d21kernelPointwiseApply2IZNS_6native9templates4cuda28bernoulli_tensor_cuda_kernelIhfEEvRKNS_10TensorBaseES9_NS_15PhiloxCudaStateEEUliRhSB_SB_SB_RKfSD_SD_SD_E_hSC_jLin1ELi2ELi4ELi512ELi2EEEvNS0_6detail10TensorInfoIT0_T2_EENSG_IT1_SI_EESI_T_)
        /*01d0*/ 	.word	0x00000000


	//----- nvinfo : EIATTR_REGCOUNT
	.align		4
.L_130:
        /*01d4*/ 	.byte	0x04, 0x2f
        /*01d6*/ 	.short	(.L_132 - .L_131)
	.align		4
.L_131:
        /*01d8*/ 	.word	index@(_ZN2at4cuda57_GLOBAL__N__cd6b329d_24_DistributionBernoulli_cu_7537a20d21kernelPointwiseApply2IZNS_6native9templates4cuda28bernoulli_tensor_cuda_kernelIhfEEvRKNS_10TensorBaseES9_NS_15PhiloxCudaStateEEUliRhSB_SB_SB_RKfSD_SD_SD_E_hSC_jLin1ELin1ELi4ELi512ELi2EEEvNS0_6detail10TensorInfoIT0_T2_EENSG_IT1_SI_EESI_T_)
        /*01dc*/ 	.word	0x0000003f


	//----- nvinfo : EIATTR_FRAME_SIZE
	.align		4
.L_132:
        /*01e0*/ 	.byte	0x04, 0x11
        /*01e2*/ 	.short	(.L_134 - .L_133)
	.align		4
.L_133:
        /*01e4*/ 	.word	index@(_ZN2at4cuda57_GLOBAL__N__cd6b329d_24_DistributionBernoulli_cu_7537a20d21kernelPointwiseApply2IZNS_6native9templates4cuda28bernoulli_tensor_cuda_kernelIhfEEvRKNS_10TensorBaseES9_NS_15PhiloxCudaStateEEUliRhSB_SB_SB_RKfSD_SD_SD_E_hSC_jLin1ELin1ELi4ELi512ELi2EEEvNS0_6detail10TensorInfoIT0_T2_EENSG_IT1_SI_EESI_T_)
        /*01e8*/ 	.word	0x00000000


	//----- nvinfo : EIATTR_REGCOUNT
	.align		4
.L_134:
        /*01ec*/ 	.byte	0x04, 0x2f
        /*01ee*/ 	.short	(.L_136 - .L_135)
	.align		4
.L_135:
        /*01f0*/ 	.word	index@(_ZN2at4cuda57_GLOBAL__N__cd6b329d_24_DistributionBernoulli_cu_7537a20d21kernelPointwiseApply2IZNS_6native9templates4cuda28bernoulli_tensor_cuda_kernelIhfEEvRKNS_10TensorBaseES9_NS_15PhiloxCudaStateEEUliRhSB_SB_SB_RKfSD_SD_SD_E_hSC_mLi1ELi1ELi4ELi512ELi2EEEvNS0_6detail10TensorInfoIT0_T2_EENSG_IT1_SI_EESI_T_)
        /*01f4*/ 	.word	0x0000002e


	//----- nvinfo : EIATTR_FRAME_SIZE
	.align		4
.L_136:
        /*01f8*/ 	.byte	0x04, 0x11
        /*01fa*/ 	.short	(.L_138 - .L_137)
	.align		4
.L_137:
        /*01fc*/ 	.word	index@(_ZN2at4cuda57_GLOBAL__N__cd6b329d_24_DistributionBernoulli_cu_7537a20d21kernelPointwiseApply2IZNS_6native9templates4cuda28bernoulli_tensor_cuda_kernelIhfEEvRKNS_10TensorBaseES9_NS_15PhiloxCudaStateEEUliRhSB_SB_SB_RKfSD_SD_SD_E_hSC_mLi1ELi1ELi4ELi512ELi2EEEvNS0_6detail10TensorInfoIT0_T2_EENSG_IT1_SI_EESI_T_)
        /*0200*/ 	.word	0x00000000


	//----- nvinfo : EIATTR_REGCOUNT
	.align		4
.L_138:
        /*0204*/ 	.byte	0x04, 0x2f
        /*0206*/ 	.short	(.L_140 - .L_139)
	.align		4
.L_139:
        /*0208*/ 	.word	index@(_ZN2at4cuda57_GLOBAL__N__cd6b329d_24_DistributionBernoulli_cu_7537a20d21kernelPointwiseApply2IZNS_6native9templates4cuda28bernoulli_tensor_cuda_kernelIhfEEvRKNS_10TensorBaseES9_NS_15PhiloxCudaStateEEUliRhSB_SB_SB_RKfSD_SD_SD_E_hSC_mLin1ELin1ELi4ELi512ELi2EEEvNS0_6detail10TensorInfoIT0_T2_EENSG_IT1_SI_EESI_T_)
        /*020c*/ 	.word	0x0000003b


	//----- nvinfo : EIATTR_FRAME_SIZE
	.align		4
.L_140:
        /*0210*/ 	.byte	0x04, 0x11
        /*0212*/ 	.short	(.L_142 - .L_141)
	.align		4
.L_141:
        /*0214*/ 	.word	index@($__internal_49_$__cuda_sm20_div_u64)
        /*0218*/ 	.word	0x00000000


	//----- nvinfo : EIATTR_FRAME_SIZE
	.align		4
.L_142:
        /*021c*/ 	.byte	0x04, 0x11
        /*021e*/ 	.short	(.L_144 - .L_143)
	.align		4
.L_143:
        /*0220*/ 	.word	index@(_ZN2at4cuda57_GLOBAL__N__cd6b329d_24_DistributionBernoulli_cu_7537a20d21kernelPointwiseApply2IZNS_6native9templates4cuda28bernoulli_tensor_cuda_kernelIhfEEvRKNS_10TensorBaseES9_NS_15PhiloxCudaStateEEUliRhSB_SB_SB_RKfSD_SD_SD_E_hSC_mLin1ELin1ELi4ELi512ELi2EEEvNS0_6detail10TensorInfoIT0_T2_EENSG_IT1_SI_EESI_T_)
        /*0224*/ 	.word	0x00000000


	//----- nvinfo : EIATTR_REGCOUNT
	.align		4
.L_144:
        /*0228*/ 	.byte	0x04, 0x2f
        /*022a*/ 	.short	(.L_146 - .L_145)
	.align		4
.L_145:
        /*022c*/ 	.word	index@(_ZN2at4cuda57_GLOBAL__N__cd6b329d_24_DistributionBernoulli_cu_7537a20d21kernelPointwiseApply2IZNS_6native9templates4cuda28bernoulli_tensor_cuda_kernelIafEEvRKNS_10TensorBaseES9_NS_15PhiloxCudaStateEEUliRaSB_SB_SB_RKfSD_SD_SD_E_aSC_jLi1ELi1ELi4ELi512ELi2EEEvNS0_6detail10TensorInfoIT0_T2_EENSG_IT1_SI_EESI_T_)
        /*0230*/ 	.word	0x00000026


	//----- nvinfo : EIATTR_FRAME_SIZE
	.align		4
.L_146:
        /*0234*/ 	.byte	0x04, 0x11
        /*0236*/ 	.short	(.L_148 - .L_147)
	.align		4
.L_147:
        /*0238*/ 	.word	index@(_ZN2at4cuda57_GLOBAL__N__cd6b329d_24_DistributionBernoulli_cu_7537a20d21kernelPointwiseApply2IZNS_6native9templates4cuda28bernoulli_tensor_cuda_kernelIafEEvRKNS_10TensorBaseES9_NS_15PhiloxCudaStateEEUliRaSB_SB_SB_RKfSD_SD_SD_E_aSC_jLi1ELi1ELi4ELi512ELi2EEEvNS0_6detail10TensorInfoIT0_T2_EENSG_IT1_SI_EESI_T_)
        /*023c*/ 	.word	0x00000000


	//----- nvinfo : EIATTR_REGCOUNT
	.align		4
.L_148:
        /*0240*/ 	.byte	0x04, 0x2f
        /*0242*/ 	.short	(.L_150 - .L_149)
	.align		4
.L_149:
        /*0244*/ 	.word	index@(_ZN2at4cuda57_GLOBAL__N__cd6b329d_24_DistributionBernoulli_cu_7537a20d21kernelPointwiseApply2IZNS_6native9templates4cuda28bernoulli_tensor_cuda_kernelIafEEvRKNS_10TensorBaseES9_NS_15PhiloxCudaStateEEUliRaSB_SB_SB_RKfSD_SD_SD_E_aSC_jLi1ELi2ELi4ELi512ELi2EEEvNS0_6detail10TensorInfoIT0_T2_EENSG_IT1_SI_EESI_T_)
        /*0248*/ 	.word	0x00000026


	//----- nvinfo : EIATTR_FRAME_SIZE
	.align		4
.L_150:
        /*024c*/ 	.byte	0x04, 0x11
        /*024e*/ 	.short	(.L_152 - .L_151)
	.align		4
.L_151:
        /*0250*/ 	.word	index@(_ZN2at4cuda57_GLOBAL__N__cd6b329d_24_DistributionBernoulli_cu_7537a20d21kernelPointwiseApply2IZNS_6native9templates4cuda28bernoulli_tensor_cuda_kernelIafEEvRKNS_10TensorBaseES9_NS_15PhiloxCudaStateEEUliRaSB_SB_SB_RKfSD_SD_SD_E_aSC_jLi1ELi2ELi4ELi512ELi2EEEvNS0_6detail10TensorInfoIT0_T2_EENSG_IT1_SI_EESI_T_)
        /*0254*/ 	.word	0x00000000


	//----- nvinfo : EIATTR_REGCOUNT
	.align		4
.L_152:
        /*0258*/ 	.byte	0x04, 0x2f
        /*025a*/ 	.short	(.L_154 - .L_153)
	.align		4
.L_153:
        /*025c*/ 	.word	index@(_ZN2at4cuda57_GLOBAL__N__cd6b329d_24_DistributionBernoulli_cu_7537a20d21kernelPointwiseApply2IZNS_6native9templates4cuda28bernoulli_tensor_cuda_kernelIafEEvRKNS_10TensorBaseES9_NS_15PhiloxCudaStateEEUliRaSB_SB_SB_RKfSD_SD_SD_E_aSC_jLi1ELin1ELi4ELi512ELi2EEEvNS0_6detail10TensorInfoIT0_T2_EENSG_IT1_SI_EESI_T_)
        /*0260*/ 	.word	0x00000032


	//----- nvinfo : EIATTR_FRAME_SIZE
	.align		4
.L_154:
        /*0264*/ 	.byte	0x04, 0x11
        /*0266*/ 	.short	(.L_156 - .L_155)
	.align		4
.L_155:
        /*0268*/ 	.word	index@(_ZN2at4cuda57_GLOBAL__N__cd6b329d_24_DistributionBernoulli_cu_7537a20d21kernelPointwiseApply2IZNS_6native9templates4cuda28bernoulli_tensor_cuda_kernelIafEEvRKNS_10TensorBaseES9_NS_15PhiloxCudaStateEEUliRaSB_SB_SB_RKfSD_SD_SD_E_aSC_jLi1ELin1ELi4ELi512ELi2EEEvNS0_6detail10TensorInfoIT0_T2_EENSG_IT1_SI_EESI_T_)
        /*026c*/ 	.word	0x00000000


	//----- nvinfo : EIATTR_REGCOUNT
	.align		4
.L_156:
        /*0270*/ 	.byte	0x04, 0x2f
        /*0272*/ 	.short	(.L_158 - .L_157)
	.align		4
.L_157:
        /*0274*/ 	.word	index@(_ZN2at4cuda57_GLOBAL__N__cd6b329d_24_DistributionBernoulli_cu_7537a20d21kernelPointwiseApply2IZNS_6native9templates4cuda28bernoulli_tensor_cuda_kernelIafEEvRKNS_10TensorBaseES9_NS_15PhiloxCudaStateEEUliRaSB_SB_SB_RKfSD_SD_SD_E_aSC_jLi2ELi1ELi4ELi512ELi2EEEvNS0_6detail10TensorInfoIT0_T2_EENSG_IT1_SI_EESI_T_)
        /*0278*/ 	.word	0x00000028


	//----- nvinfo : EIATTR_FRAME_SIZE
	.align		4
.L_158:
        /*027c*/ 	.byte	0x04, 0x11
        /*027e*/ 	.short	(.L_160 - .L_159)
	.align		4
.L_159:
        /*0280*/ 	.word	index@(_ZN2at4cuda57_GLOBAL__N__cd6b329d_24_DistributionBernoulli_cu_7537a20d21kernelPointwiseApply2IZNS_6native9templates4cuda28bernoulli_tensor_cuda_kernelIafEEvRKNS_10TensorBaseES9_NS_15PhiloxCudaStateEEUliRaSB_SB_SB_RKfSD_SD_SD_E_aSC_jLi2ELi1ELi4ELi512ELi2EEEvNS0_6detail10TensorInfoIT0_T2_EENSG_IT1_SI_EESI_T_)
        /*0284*/ 	.word	0x00000000


	//----- nvinfo : EIATTR_REGCOUNT
	.align		4
.L_160:
        /*0288*/ 	.byte	0x04, 0x2f
        /*028a*/ 	.short	(.L_162 - .L_161)
	.align		4
.L_161:
        /*028c*/ 	.word	index@(_ZN2at4cuda57_GLOBAL__N__cd6b329d_24_DistributionBernoulli_cu_7537a20d21kernelPointwiseApply2IZNS_6native9templates4cuda28bernoulli_tensor_cuda_kernelIafEEvRKNS_10TensorBaseES9_NS_15PhiloxCudaStateEEUliRaSB_SB_SB_RKfSD_SD_SD_E_aSC_jLi2ELi2ELi4ELi512ELi2EEEvNS0_6detail10TensorInfoIT0_T2_EENSG_IT1_SI_EESI_T_)
        /*0290*/ 	.word	0x0000002b


	//----- nvinfo : EIATTR_FRAME_SIZE
	.align		4
.L_162:
        /*0294*/ 	.byte	0x04, 0x11
        /*0296*/ 	.short	(.L_164 - .L_163)
	.align		4
.L_163:
        /*0298*/ 	.word	index@(_ZN2at4cuda57_GLOBAL__N__cd6b329d_24_DistributionBernoulli_cu_7537a20d21kernelPointwiseApply2IZNS_6native9templates4cuda28bernoulli_tensor_cuda_kernelIafEEvRKNS_10TensorBaseES9_NS_15PhiloxCudaStateEEUliRaSB_SB_SB_RKfSD_SD_SD_E_aSC_jLi2ELi2ELi4ELi512ELi2EEEvNS0_6detail10TensorInfoIT0_T2_EENSG_IT1_SI_EESI_T_)
        /*029c*/ 	.word	0x00000000


	//----- nvinfo : EIATTR_REGCOUNT
	.align		4
.L_164:
        /*02a0*/ 	.byte	0x04, 0x2f
        /*02a2*/ 	.short	(.L_166 - .L_165)
	.align		4
.L_165:
        /*02a4*/ 	.word	index@(_ZN2at4cuda57_GLOBAL__N__cd6b329d_24_DistributionBernoulli_cu_7537a20d21kernelPointwiseApply2IZNS_6native9templates4cuda28bernoulli_tensor_cuda_kernelIafEEvRKNS_10TensorBaseES9_NS_15PhiloxCudaStateEEUliRaSB_SB_SB_RKfSD_SD_SD_E_aSC_jLi2ELin1ELi4ELi512ELi2EEEvNS0_6detail10TensorInfoIT0_T2_EENSG_IT1_SI_EESI_T_)
        /*02a8*/ 	.word	0x00000038


	//----- nvinfo : EIATTR_FRAME_SIZE
	.align		4
.L_166:
        /*02ac*/ 	.byte	0x04, 0x11
        /*02ae*/ 	.short	(.L_168 - .L_167)
	.align		4
.L_167:
        /*02b0*/ 	.word	index@(_ZN2at4cuda57_GLOBAL__N__cd6b329d_24_DistributionBernoulli_cu_7537a20d21kernelPointwiseApply2IZNS_6native9templates4cuda28bernoulli_tensor_cuda_kernelIafEEvRKNS_10TensorBaseES9_NS_15PhiloxCudaStateEEUliRaSB_SB_SB_RKfSD_SD_SD_E_aSC_jLi2ELin1ELi4ELi512ELi2EEEvNS0_6detail10TensorInfoIT0_T2_EENSG_IT1_SI_EESI_T_)
        /*02b4*/ 	.word	0x00000000


	//----- nvinfo : EIATTR_REGCOUNT
	.align		4
.L_168:
        /*02b8*/ 	.byte	0x04, 0x2f
        /*02ba*/ 	.short	(.L_170 - .L_169)
	.align		4
.L_169:
        /*02bc*/ 	.word	index@(_ZN2at4cuda57_GLOBAL__N__cd6b329d_24_DistributionBernoulli_cu_7537a20d21kernelPointwiseApply2IZNS_6native9templates4cuda28bernoulli_tensor_cuda_kernelIafEEvRKNS_10TensorBaseES9_NS_15PhiloxCudaStateEEUliRaSB_SB_SB_RKfSD_SD_SD_E_aSC_jLin1ELi1ELi4ELi512ELi2EEEvNS0_6detail10TensorInfoIT0_T2_EENSG_IT1_SI_EESI_T_)
        /*02c0*/ 	.word	0x00000030


	//----- nvinfo : EIATTR_FRAME_SIZE
	.align		4
.L_170:
        /*02c4*/ 	.byte	0x04, 0x11
        /*02c6*/ 	.short	(.L_172 - .L_171)
	.align		4
.L_171:
        /*02c8*/ 	.word	index@(_ZN2at4cuda57_GLOBAL__N__cd6b329d_24_DistributionBernoulli_cu_7537a20d21kernelPointwiseApply2IZNS_6native9templates4cuda28bernoulli_tensor_cuda_kernelIafEEvRKNS_10TensorBaseES9_NS_15PhiloxCudaStateEEUliRaSB_SB_SB_RKfSD_SD_SD_E_aSC_jLin1ELi1ELi4ELi512ELi2EEEvNS0_6detail10TensorInfoIT0_T2_EENSG_IT1_SI_EESI_T_)
        /*02cc*/ 	.word	0x00000000


	//----- nvinfo : EIATTR_REGCOUNT
	.align		4
.L_172:
        /*02d0*/ 	.byte	0x04, 0x2f
        /*02d2*/ 	.short	(.L_174 - .L_173)
	.align		4
.L_173:
        /*02d4*/ 	.word	index@(_ZN2at4cuda57_GLOBAL__N__cd6b329d_24_DistributionBernoulli_cu_7537a20d21kernelPointwiseApply2IZNS_6native9templates4cuda28bernoulli_tensor_cuda_kernelIafEEvRKNS_10TensorBaseES9_NS_15PhiloxCudaStateEEUliRaSB_SB_SB_RKfSD_SD_SD_E_aSC_jLin1ELi2ELi4ELi512ELi2EEEvNS0_6detail10TensorInfoIT0_T2_EENSG_IT1_SI_EESI_T_)
        /*02d8*/ 	.word	0x00000038


	//----- nvinfo : EIATTR_FRAME_SIZE
	.align		4
.L_174:
        /*02dc*/ 	.byte	0x04, 0x11
        /*02de*/ 	.short	(.L_176 - .L_175)
	.align		4
.L_175:
        /*02e0*/ 	.word	index@(_ZN2at4cuda57_GLOBAL__N__cd6b329d_24_DistributionBernoulli_cu_7537a20d21kernelPointwiseApply2IZNS_6native9templates4cuda28bernoulli_tensor_cuda_kernelIafEEvRKNS_10TensorBaseES9_NS_15PhiloxCudaStateEEUliRaSB_SB_SB_RKfSD_SD_SD_E_aSC_jLin1ELi2ELi4ELi512ELi2EEEvNS0_6detail10TensorInfoIT0_T2_EENSG_IT1_SI_EESI_T_)
        /*02e4*/ 	.word	0x00000000


	//----- nvinfo : EIATTR_REGCOUNT
	.align		4
.L_176:
        /*02e8*/ 	.byte	0x04, 0x2f
        /*02ea*/ 	.short	(.L_178 - .L_177)
	.align		4
.L_177:
        /*02ec*/ 	.word	index@(_ZN2at4cuda57_GLOBAL__N__cd6b329d_24_DistributionBernoulli_cu_7537a20d21kernelPointwiseApply2IZNS_6native9templates4cuda28bernoulli_tensor_cuda_kernelIafEEvRKNS_10TensorBaseES9_NS_15PhiloxCudaStateEEUliRaSB_SB_SB_RKfSD_SD_SD_E_aSC_jLin1ELin1ELi4ELi512ELi2EEEvNS0_6detail10TensorInfoIT0_T2_EENSG_IT1_SI_EESI_T_)
        /*02f0*/ 	.word	0x0000003f


	//----- nvinfo : EIATTR_FRAME_SIZE
	.align		4
.L_178:
        /*02f4*/ 	.byte	0x04, 0x11
        /*02f6*/ 	.short	(.L_180 - .L_179)
	.align		4
.L_179:
        /*02f8*/ 	.word	index@(_ZN2at4cuda57_GLOBAL__N__cd6b329d_24_DistributionBernoulli_cu_7537a20d21kernelPointwiseApply2IZNS_6native9templates4cuda28bernoulli_tensor_cuda_kernelIafEEvRKNS_10TensorBaseES9_NS_15PhiloxCudaStateEEUliRaSB_SB_SB_RKfSD_SD_SD_E_aSC_jLin1ELin1ELi4ELi512ELi2EEEvNS0_6detail10TensorInfoIT0_T2_EENSG_IT1_SI_EESI_T_)
        /*02fc*/ 	.word	0x00000000


	//----- nvinfo : EIATTR_REGCOUNT
	.align		4
.L_180:
        /*0300*/ 	.byte	0x04, 0x2f
        /*0302*/ 	.short	(.L_182 - .L_181)
	.align		4
.L_181:
        /*0304*/ 	.word	index@(_ZN2at4cuda57_GLOBAL__N__cd6b329d_24_DistributionBernoulli_cu_7537a20d21kernelPointwiseApply2IZNS_6native9templates4cuda28bernoulli_tensor_cuda_kernelIafEEvRKNS_10TensorBaseES9_NS_15PhiloxCudaStateEEUliRaSB_SB_SB_RKfSD_SD_SD_E_aSC_mLi1ELi1ELi4ELi512ELi2EEEvNS0_6detail10TensorInfoIT0_T2_EENSG_IT1_SI_EESI_T_)
        /*0308*/ 	.word	0x0000002e


	//----- nvinfo : EIATTR_FRAME_SIZE
	.align		4
.L_182:
        /*030c*/ 	.byte	0x04, 0x11
        /*030e*/ 	.short	(.L_184 - .L_183)
	.align		4
.L_183:
        /*0310*/ 	.word	index@(_ZN2at4cuda57_GLOBAL__N__cd6b329d_24_DistributionBernoulli_cu_7537a20d21kernelPointwiseApply2IZNS_6native9templates4cuda28bernoulli_tensor_cuda_kernelIafEEvRKNS_10TensorBaseES9_NS_15PhiloxCudaStateEEUliRaSB_SB_SB_RKfSD_SD_SD_E_aSC_mLi1ELi1ELi4ELi512ELi2EEEvNS0_6detail10TensorInfoIT0_T2_EENSG_IT1_SI_EESI_T_)
        /*0314*/ 	.word	0x00000000


	//----- nvinfo : EIATTR_REGCOUNT
	.align		4
.L_184:
        /*0318*/ 	.byte	0x04, 0x2f
        /*031a*/ 	.short	(.L_186 - .L_185)
	.align		4
.L_185:
        /*031c*/ 	.word	index@(_ZN2at4cuda57_GLOBAL__N__cd6b329d_24_DistributionBernoulli_cu_7537a20d21kernelPointwiseApply2IZNS_6native9templates4cuda28bernoulli_tensor_cuda_kernelIafEEvRKNS_10TensorBaseES9_NS_15PhiloxCudaStateEEUliRaSB_SB_SB_RKfSD_SD_SD_E_aSC_mLin1ELin1ELi4ELi512ELi2EEEvNS0_6detail10TensorInfoIT0_T2_EENSG_IT1_SI_EESI_T_)
        /*0320*/ 	.word	0x0000003b


	//----- nvinfo : EIATTR_FRAME_SIZE
	.align		4
.L_186:
        /*0324*/ 	.byte	0x04, 0x11
        /*0326*/ 	.short	(.L_188 - .L_187)
	.align		4
.L_187:
        /*0328*/ 	.word	index@($__internal_48_$__cuda_sm20_div_u64)
        /*032c*/ 	.word	0x00000000


	//----- nvinfo : EIATTR_FRAME_SIZE
	.align		4
.L_188:
        /*0330*/ 	.byte	0x04, 0x11
        /*0332*/ 	.short	(.L_190 - .L_189)
	.align		4
.L_189:
        /*0334*/ 	.word	index@(_ZN2at4cuda57_GLOBAL__N__cd6b329d_24_DistributionBernoulli_cu_7537a20d21kernelPointwiseApply2IZNS_6native9templates4cuda28bernoulli_tensor_cuda_kernelIafEEvRKNS_10TensorBaseES9_NS_15PhiloxCudaStateEEUliRaSB_SB_SB_RKfSD_SD_SD_E_aSC_mLin1ELin1ELi4ELi512ELi2EEEvNS0_6detail10TensorInfoIT0_T2_EENSG_IT1_SI_EESI_T_)
        /*0338*/ 	.word	0x00000000


	//----- nvinfo : EIATTR_REGCOUNT
	.align		4
.L_190:
        /*033c*/ 	.byte	0x04, 0x2f
        /*033e*/ 	.short	(.L_192 - .L_191)
	.align		4
.L_191:
        /*0340*/ 	.word	index@(_ZN2at4cuda57_GLOBAL__N__cd6b329d_24_DistributionBernoulli_cu_7537a20d21kernelPointwiseApply2IZNS_6native9templates4cuda28bernoulli_tensor_cuda_kernelIifEEvRKNS_10TensorBaseES9_NS_15PhiloxCudaStateEEUliRiSB_SB_SB_RKfSD_SD_SD_E_iSC_jLi1ELi1ELi4ELi512ELi2EEEvNS0_6detail10TensorInfoIT0_T2_EENSG_IT1_SI_EESI_T_)
        /*0344*/ 	.word	0x00000025


	//----- nvinfo : EIATTR_FRAME_SIZE
	.align		4
.L_192:
        /*0348*/ 	.byte	0x04, 0x11
        /*034a*/ 	.short	(.L_194 - .L_193)
	.align		4
.L_193:
        /*034c*/ 	.word	index@(_ZN2at4cuda57_GLOBAL__N__cd6b329d_24_DistributionBernoulli_cu_7537a20d21kernelPointwiseApply2IZNS_6native9templates4cuda28bernoulli_tensor_cuda_kernelIifEEvRKNS_10TensorBaseES9_NS_15PhiloxCudaStateEEUliRiSB_SB_SB_RKfSD_SD_SD_E_iSC_jLi1ELi1ELi4ELi512ELi2EEEvNS0_6detail10TensorInfoIT0_T2_EENSG_IT1_SI_EESI_T_)
        /*0350*/ 	.word	0x00000000


	//----- nvinfo : EIATTR_REGCOUNT
	.align		4
.L_194:
        /*0354*/ 	.byte	0x04, 0x2f
        /*0356*/ 	.short	(.L_196 - .L_195)
	.align		4
.L_195:
        /*0358*/ 	.word	index@(_ZN2at4cuda57_GLOBAL__N__cd6b329d_24_DistributionBernoulli_cu_7537a20d21kernelPointwiseApply2IZNS_6native9templates4cuda28bernoulli_tensor_cuda_kernelIifEEvRKNS_10TensorBaseES9_NS_15PhiloxCudaStateEEUliRiSB_SB_SB_RKfSD_SD_SD_E_iSC_jLi1ELi2ELi4ELi512ELi2EEEvNS0_6detail10TensorInfoIT0_T2_EENSG_IT1_SI_EESI_T_)
        /*035c*/ 	.word	0x00000026


	//----- nvinfo : EIATTR_FRAME_SIZE
	.align		4
.L_196:
        /*0360*/ 	.byte	0x04, 0x11
        /*0362*/ 	.short	(.L_198 - .L_197)
	.align		4
.L_197:
        /*0364*/ 	.word	index@(_ZN2at4cuda57_GLOBAL__N__cd6b329d_24_DistributionBernoulli_cu_7537a20d21kernelPointwiseApply2IZNS_6native9templates4cuda28bernoulli_tensor_cuda_kernelIifEEvRKNS_10TensorBaseES9_NS_15PhiloxCudaStateEEUliRiSB_SB_SB_RKfSD_SD_SD_E_iSC_jLi1ELi2ELi4ELi512ELi2EEEvNS0_6detail10TensorInfoIT0_T2_EENSG_IT1_SI_EESI_T_)
        /*0368*/ 	.word	0x00000000


	//----- nvinfo : EIATTR_REGCOUNT
	.align		4
.L_198:
        /*036c*/ 	.byte	0x04, 0x2f
        /*036e*/ 	.short	(.L_200 - .L_199)
	.align		4
.L_199:
        /*0370*/ 	.word	index@(_ZN2at4cuda57_GLOBAL__N__cd6b329d_24_DistributionBernoulli_cu_7537a20d21kernelPointwiseApply2IZNS_6native9templates4cuda28bernoulli_tensor_cuda_kernelIifEEvRKNS_10TensorBaseES9_NS_15PhiloxCudaStateEEUliRiSB_SB_SB_RKfSD_SD_SD_E_iSC_jLi1ELin1ELi4ELi512ELi2EEEvNS0_6detail10TensorInfoIT0_T2_EENSG_IT1_SI_EESI_T_)
        /*0374*/ 	.word	0x00000032


	//----- nvinfo : EIATTR_FRAME_SIZE
	.align		4
.L_200:
        /*0378*/ 	.byte	0x04, 0x11
        /*037a*/ 	.short	(.L_202 - .L_201)
	.align		4
.L_201:
        /*037c*/ 	.word	index@(_ZN2at4cuda57_GLOBAL__N__cd6b329d_24_DistributionBernoulli_cu_7537a20d21kernelPointwiseApply2IZNS_6native9templates4cuda28bernoulli_tensor_cuda_kernelIifEEvRKNS_10TensorBaseES9_NS_15PhiloxCudaStateEEUliRiSB_SB_SB_RKfSD_SD_SD_E_iSC_jLi1ELin1ELi4ELi512ELi2EEEvNS0_6detail10TensorInfoIT0_T2_EENSG_IT1_SI_EESI_T_)
        /*0380*/ 	.word	0x00000000


	//----- nvinfo : EIATTR_REGCOUNT
	.align		4
.L_202:
        /*0384*/ 	.byte	0x04, 0x2f
        /*0386*/ 	.short	(.L_204 - .L_203)
	.align		4
.L_203:
        /*0388*/ 	.word	index@(_ZN2at4cuda57_GLOBAL__N__cd6b329d_24_DistributionBernoulli_cu_7537a20d21kernelPointwiseApply2IZNS_6native9templates4cuda28bernoulli_tensor_cuda_kernelIifEEvRKNS_10TensorBaseES9_NS_15PhiloxCudaStateEEUliRiSB_SB_SB_RKfSD_SD_SD_E_iSC_jLi2ELi1ELi4ELi512ELi2EEEvNS0_6detail10TensorInfoIT0_T2_EENSG_IT1_SI_EESI_T_)
        /*038c*/ 	.word	0x00000028


	//----- nvinfo : EIATTR_FRAME_SIZE
	.align		4
.L_204:
        /*0390*/ 	.byte	0x04, 0x11
        /*0392*/ 	.short	(.L_206 - .L_205)
	.align		4
.L_205:
        /*0394*/ 	.word	index@(_ZN2at4cuda57_GLOBAL__N__cd6b329d_24_DistributionBernoulli_cu_7537a20d21kernelPointwiseApply2IZNS_6native9templates4cuda28bernoulli_tensor_cuda_kernelIifEEvRKNS_10TensorBaseES9_NS_15PhiloxCudaStateEEUliRiSB_SB_SB_RKfSD_SD_SD_E_iSC_jLi2ELi1ELi4ELi512ELi2EEEvNS0_6detail10TensorInfoIT0_T2_EENSG_IT1_SI_EESI_T_)
        /*0398*/ 	.word	0x00000000


	//----- nvinfo : EIATTR_REGCOUNT
	.align		4
.L_206:
        /*039c*/ 	.byte	0x04, 0x2f
        /*039e*/ 	.short	(.L_208 - .L_207)
	.align		4
.L_207:
        /*03a0*/ 	.word	index@(_ZN2at4cuda57_GLOBAL__N__cd6b329d_24_DistributionBernoulli_cu_7537a20d21kernelPointwiseApply2IZNS_6native9templates4cuda28bernoulli_tensor_cuda_kernelIifEEvRKNS_10TensorBaseES9_NS_15PhiloxCudaStateEEUliRiSB_SB_SB_RKfSD_SD_SD_E_iSC_jLi2ELi2ELi4ELi512ELi2EEEvNS0_6detail10TensorInfoIT0_T2_EENSG_IT1_SI_EESI_T_)
        /*03a4*/ 	.word	0x0000002b


	//----- nvinfo : EIATTR_FRAME_SIZE
	.align		4
.L_208:
        /*03a8*/ 	.byte	0x04, 0x11
        /*03aa*/ 	.short	(.L_210 - .L_209)
	.align		4
.L_209:
        /*03ac*/ 	.word	index@(_ZN2at4cuda57_GLOBAL__N__cd6b329d_24_DistributionBernoulli_cu_7537a20d21kernelPointwiseApply2IZNS_6native9templates4cuda28bernoulli_tensor_cuda_kernelIifEEvRKNS_10TensorBaseES9_NS_15PhiloxCudaStateEEUliRiSB_SB_SB_RKfSD_SD_SD_E_iSC_jLi2ELi2ELi4ELi512ELi2EEEvNS0_6detail10TensorInfoIT0_T2_EENSG_IT1_SI_EESI_T_)
        /*03b0*/ 	.word	0x00000000


	//----- nvinfo : EIATTR_REGCOUNT
	.align		4
.L_210:
        /*03b4*/ 	.byte	0x04, 0x2f
        /*03b6*/ 	.short	(.L_212 - .L_211)
	.align		4
.L_211:
        /*03b8*/ 	.word	index@(_ZN2at4cuda57_GLOBAL__N__cd6b329d_24_DistributionBernoulli_cu_7537a20d21kernelPointwiseApply2IZNS_6native9templates4cuda28bernoulli_tensor_cuda_kernelIifEEvRKNS_10TensorBaseES9_NS_15PhiloxCudaStateEEUliRiSB_SB_SB_RKfSD_SD_SD_E_iSC_jLi2ELin1ELi4ELi512ELi2EEEvNS0_6detail10TensorInfoIT0_T2_EENSG_IT1_SI_EESI_T_)
        /*03bc*/ 	.word	0x00000038


	//----- nvinfo : EIATTR_FRAME_SIZE
	.align		4
.L_212:
        /*03c0*/ 	.byte	0x04, 0x11
        /*03c2*/ 	.short	(.L_214 - .L_213)
	.align		4
.L_213:
        /*03c4*/ 	.word	index@(_ZN2at4cuda57_GLOBAL__N__cd6b329d_24_DistributionBernoulli_cu_7537a20d21kernelPointwiseApply2IZNS_6native9templates4cuda28bernoulli_tensor_cuda_kernelIifEEvRKNS_10TensorBaseES9_NS_15PhiloxCudaStateEEUliRiSB_SB_SB_RKfSD_SD_SD_E_iSC_jLi2ELin1ELi4ELi512ELi2EEEvNS0_6detail10TensorInfoIT0_T2_EENSG_IT1_SI_EESI_T_)
        /*03c8*/ 	.word	0x00000000


	//----- nvinfo : EIATTR_REGCOUNT
	.align		4
.L_214:
        /*03cc*/ 	.byte	0x04, 0x2f
        /*03ce*/ 	.short	(.L_216 - .L_215)
	.align		4
.L_215:
        /*03d0*/ 	.word	index@(_ZN2at4cuda57_GLOBAL__N__cd6b329d_24_DistributionBernoulli_cu_7537a20d21kernelPointwiseApply2IZNS_6native9templates4cuda28bernoulli_tensor_cuda_kernelIifEEvRKNS_10TensorBaseES9_NS_15PhiloxCudaStateEEUliRiSB_SB_SB_RKfSD_SD_SD_E_iSC_jLin1ELi1ELi4ELi512ELi2EEEvNS0_6detail10TensorInfoIT0_T2_EENSG_IT1_SI_EESI_T_)
        /*03d4*/ 	.word	0x00000030


	//----- nvinfo : EIATTR_FRAME_SIZE
	.align		4
.L_216:
        /*03d8*/ 	.byte	0x04, 0x11
        /*03da*/ 	.short	(.L_218 - .L_217)
	.align		4
.L_217:
        /*03dc*/ 	.word	index@(_ZN2at4cuda57_GLOBAL__N__cd6b329d_24_DistributionBernoulli_cu_7537a20d21kernelPointwiseApply2IZNS_6native9templates4cuda28bernoulli_tensor_cuda_kernelIifEEvRKNS_10TensorBaseES9_NS_15PhiloxCudaStateEEUliRiSB_SB_SB_RKfSD_SD_SD_E_iSC_jLin1ELi1ELi4ELi512ELi2EEEvNS0_6detail10TensorInfoIT0_T2_EENSG_IT1_SI_EESI_T_)
        /*03e0*/ 	.word	0x00000000


	//----- nvinfo : EIATTR_REGCOUNT
	.align		4
.L_218:
        /*03e4*/ 	.byte	0x04, 0x2f
        /*03e6*/ 	.short	(.L_220 - .L_219)
	.align		4
.L_219:
        /*03e8*/ 	.word	index@(_ZN2at4cuda57_GLOBAL__N__cd6b329d_24_DistributionBernoulli_cu_7537a20d21kernelPointwiseApply2IZNS_6native9templates4cuda28bernoulli_tensor_cuda_kernelIifEEvRKNS_10TensorBaseES9_NS_15PhiloxCudaStateEEUliRiSB_SB_SB_RKfSD_SD_SD_E_iSC_jLin1ELi2ELi4ELi512ELi2EEEvNS0_6detail10TensorInfoIT0_T2_EENSG_IT1_SI_EESI_T_)
        /*03ec*/ 	.word	0x00000038


	//----- nvinfo : EIATTR_FRAME_SIZE
	.align		4
.L_220:
        /*03f0*/ 	.byte	0x04, 0x11
        /*03f2*/ 	.short	(.L_222 - .L_221)
	.align		4
.L_221:
        /*03f4*/ 	.word	index@(_ZN2at4cuda57_GLOBAL__N__cd6b329d_24_DistributionBernoulli_cu_7537a20d21kernelPointwiseApply2IZNS_6native9templates4cuda28bernoulli_tensor_cuda_kernelIifEEvRKNS_10TensorBaseES9_NS_15PhiloxCudaStateEEUliRiSB_SB_SB_RKfSD_SD_SD_E_iSC_jLin1ELi2ELi4ELi512ELi2EEEvNS0_6detail10TensorInfoIT0_T2_EENSG_IT1_SI_EESI_T_)
        /*03f8*/ 	.word	0x00000000


	//----- nvinfo : EIATTR_REGCOUNT
	.align		4
.L_222:
        /*03fc*/ 	.byte	0x04, 0x2f
        /*03fe*/ 	.short	(.L_224 - .L_223)
	.align		4
.L_223:
        /*0400*/ 	.word	index@(_ZN2at4cuda57_GLOBAL__N__cd6b329d_24_DistributionBernoulli_cu_7537a20d21kernelPointwiseApply2IZNS_6native9templates4cuda28bernoulli_tensor_cuda_kernelIifEEvRKNS_10TensorBaseES9_NS_15PhiloxCudaStateEEUliRiSB_SB_SB_RKfSD_SD_SD_E_iSC_jLin1ELin1ELi4ELi512ELi2EEEvNS0_6detail10TensorInfoIT0_T2_EENSG_IT1_SI_EESI_T_)
        /*0404*/ 	.word	0x0000003f


	//----- nvinfo : EIATTR_FRAME_SIZE
	.align		4
.L_224:
        /*0408*/ 	.byte	0x04, 0x11
        /*040a*/ 	.short	(.L_226 - .L_225)
	.align		4
.L_225:
        /*040c*/ 	.word	index@(_ZN2at4cuda57_GLOBAL__N__cd6b329d_24_DistributionBernoulli_cu_7537a20d21kernelPointwiseApply2IZNS_6native9templates4cuda28bernoulli_tensor_cuda_kernelIifEEvRKNS_10TensorBaseES9_NS_15PhiloxCudaStateEEUliRiSB_SB_SB_RKfSD_SD_SD_E_iSC_jLin1ELin1ELi4ELi512ELi2EEEvNS0_6detail10TensorInfoIT0_T2_EENSG_IT1_SI_EESI_T_)
        /*0410*/ 	.word	0x00000000


	//----- nvinfo : EIATTR_REGCOUNT
	.align		4
.L_226:
        /*0414*/ 	.byte	0x04, 0x2f
        /*0416*/ 	.short	(.L_228 - .L_227)
	.align		4
.L_227:
        /*0418*/ 	.word	index@(_ZN2at4cuda57_GLOBAL__N__cd6b329d_24_DistributionBernoulli_cu_7537a20d21kernelPointwiseApply2IZNS_6native9templates4cuda28bernoulli_tensor_cuda_kernelIifEEvRKNS_10TensorBaseES9_NS_15PhiloxCudaStateEEUliRiSB_SB_SB_RKfSD_SD_SD_E_iSC_mLi1ELi1ELi4ELi512ELi2EEEvNS0_6detail10TensorInfoIT0_T2_EENSG_IT1_SI_EESI_T_)
        /*041c*/ 	.word	0x0000002d


	//----- nvinfo : EIATTR_FRAME_SIZE
	.align		4
.L_228:
        /*0420*/ 	.byte	0x04, 0x11
        /*0422*/ 	.short	(.L_230 - .L_229)
	.align		4
.L_229:
        /*0424*/ 	.word	index@(_ZN2at4cuda57_GLOBAL__N__cd6b329d_24_DistributionBernoulli_cu_7537a20d21kernelPointwiseApply2IZNS_6native9templates4cuda28bernoulli_tensor_cuda_kernelIifEEvRKNS_10TensorBaseES9_NS_15PhiloxCudaStateEEUliRiSB_SB_SB_RKfSD_SD_SD_E_iSC_mLi1ELi1ELi4ELi512ELi2EEEvNS0_6detail10TensorInfoIT0_T2_EENSG_IT1_SI_EESI_T_)
        /*0428*/ 	.word	0x00000000


	//----- nvinfo : EIATTR_REGCOUNT
	.align		4
.L_230:
        /*042c*/ 	.byte	0x04, 0x2f
        /*042e*/ 	.short	(.L_232 - .L_231)
	.align		4
.L_231:
        /*0430*/ 	.word	index@(_ZN2at4cuda57_GLOBAL__N__cd6b329d_24_DistributionBernoulli_cu_7537a20d21kernelPointwiseApply2IZNS_6native9templates4cuda28bernoulli_tensor_cuda_kernelIifEEvRKNS_10TensorBaseES9_NS_15PhiloxCudaStateEEUliRiSB_SB_SB_RKfSD_SD_SD_E_iSC_mLin1ELin1ELi4ELi512ELi2EEEvNS0_6detail10TensorInfoIT0_T2_EENSG_IT1_SI_EESI_T_)
        /*0434*/ 	.word	0x0000003b


	//----- nvinfo : EIATTR_FRAME_SIZE
	.align		4
.L_232:
        /*0438*/ 	.byte	0x04, 0x11
        /*043a*/ 	.short	(.L_234 - .L_233)
	.align		4
.L_233:
        /*043c*/ 	.word	index@($__internal_47_$__cuda_sm20_div_u64)
        /*0440*/ 	.word	0x00000000


	//----- nvinfo : EIATTR_FRAME_SIZE
	.align		4
.L_234:
        /*0444*/ 	.byte	0x04, 0x11
        /*0446*/ 	.short	(.L_236 - .L_235)
	.align		4
.L_235:
        /*0448*/ 	.word	index@(_ZN2at4cuda57_GLOBAL__N__cd6b329d_24_DistributionBernoulli_cu_7537a20d21kernelPointwiseApply2IZNS_6native9templates4cuda28bernoulli_tensor_cuda_kernelIifEEvRKNS_10TensorBaseES9_NS_15PhiloxCudaStateEEUliRiSB_SB_SB_RKfSD_SD_SD_E_iSC_mLin1ELin1ELi4ELi512ELi2EEEvNS0_6detail10TensorInfoIT0_T2_EENSG_IT1_SI_EESI_T_)
        /*044c*/ 	.word	0x00000000


	//----- nvinfo : EIATTR_REGCOUNT
	.align		4
.L_236:
        /*0450*/ 	.byte	0x04, 0x2f
        /*0452*/ 	.short	(.L_238 - .L_237)
	.align		4
.L_237:
        /*0454*/ 	.word	index@(_ZN2at4cuda57_GLOBAL__N__cd6b329d_24_DistributionBernoulli_cu_7537a20d21kernelPointwiseApply2IZNS_6native9templates4cuda28bernoulli_tensor_cuda_kernelIlfEEvRKNS_10TensorBaseES9_NS_15PhiloxCudaStateEEUliRlSB_SB_SB_RKfSD_SD_SD_E_lSC_jLi1ELi1ELi4ELi512ELi2EEEvNS0_6detail10TensorInfoIT0_T2_EENSG_IT1_SI_EESI_T_)
        /*0458*/ 	.word	0x00000025


	//----- nvinfo : EIATTR_FRAME_SIZE
	.align		4
.L_238:
        /*045c*/ 	.byte	0x04, 0x11
        /*045e*/ 	.short	(.L_240 - .L_239)
	.align		4
.L_239:
        /*0460*/ 	.word	index@(_ZN2at4cuda57_GLOBAL__N__cd6b329d_24_DistributionBernoulli_cu_7537a20d21kernelPointwiseApply2IZNS_6native9templates4cuda28bernoulli_tensor_cuda_kernelIlfEEvRKNS_10TensorBaseES9_NS_15PhiloxCudaStateEEUliRlSB_SB_SB_RKfSD_SD_SD_E_lSC_jLi1ELi1ELi4ELi512ELi2EEEvNS0_6detail10TensorInfoIT0_T2_EENSG_IT1_SI_EESI_T_)
        /*0464*/ 	.word	0x00000000


	//----- nvinfo : EIATTR_REGCOUNT
	.align		4
.L_240:
        /*0468*/ 	.byte	0x04, 0x2f
        /*046a*/ 	.short	(.L_242 - .L_241)
	.align		4
.L_241:
        /*046c*/ 	.word	index@(_ZN2at4cuda57_GLOBAL__N__cd6b329d_24_DistributionBernoulli_cu_7537a20d21kernelPointwiseApply2IZNS_6native9templates4cuda28bernoulli_tensor_cuda_kernelIlfEEvRKNS_10TensorBaseES9_NS_15PhiloxCudaStateEEUliRlSB_SB_SB_RKfSD_SD_SD_E_lSC_jLi1ELi2ELi4ELi512ELi2EEEvNS0_6detail10TensorInfoIT0_T2_EENSG_IT1_SI_EESI_T_)
        /*0470*/ 	.word	0x00000026


	//----- nvinfo : EIATTR_FRAME_SIZE
	.align		4
.L_242:
        /*0474*/ 	.byte	0x04, 0x11
        /*0476*/ 	.short	(.L_244 - .L_243)
	.align		4
.L_243:
        /*0478*/ 	.word	index@(_ZN2at4cuda57_GLOBAL__N__cd6b329d_24_DistributionBernoulli_cu_7537a20d21kernelPointwiseApply2IZNS_6native9templates4cuda28bernoulli_tensor_cuda_kernelIlfEEvRKNS_10TensorBaseES9_NS_15PhiloxCudaStateEEUliRlSB_SB_SB_RKfSD_SD_SD_E_lSC_jLi1ELi2ELi4ELi512ELi2EEEvNS0_6detail10TensorInfoIT0_T2_EENSG_IT1_SI_EESI_T_)
        /*047c*/ 	.word	0x00000000


	//----- nvinfo : EIATTR_REGCOUNT
	.align		4
.L_244:
        /*0480*/ 	.byte	0x04, 0x2f
        /*0482*/ 	.short	(.L_246 - .L_245)
	.align		4
.L_245:
        /*0484*/ 	.word	index@(_ZN2at4cuda57_GLOBAL__N__cd6b329d_24_DistributionBernoulli_cu_7537a20d21kernelPointwiseApply2IZNS_6native9templates4cuda28bernoulli_tensor_cuda_kernelIlfEEvRKNS_10TensorBaseES9_NS_15PhiloxCudaStateEEUliRlSB_SB_SB_RKfSD_SD_SD_E_lSC_jLi1ELin1ELi4ELi512ELi2EEEvNS0_6detail10TensorInfoIT0_T2_EENSG_IT1_SI_EESI_T_)
        /*0488*/ 	.word	0x00000032


	//----- nvinfo : EIATTR_FRAME_SIZE
	.align		4
.L_246:
        /*048c*/ 	.byte	0x04, 0x11
        /*048e*/ 	.short	(.L_248 - .L_247)
	.align		4
.L_247:
        /*0490*/ 	.word	index@(_ZN2at4cuda57_GLOBAL__N__cd6b329d_24_DistributionBernoulli_cu_7537a20d21kernelPointwiseApply2IZNS_6native9templates4cuda28bernoulli_tensor_cuda_kernelIlfEEvRKNS_10TensorBaseES9_NS_15PhiloxCudaStateEEUliRlSB_SB_SB_RKfSD_SD_SD_E_lSC_jLi1ELin1ELi4ELi512ELi2EEEvNS0_6detail10TensorInfoIT0_T2_EENSG_IT1_SI_EESI_T_)
        /*0494*/ 	.word	0x00000000


	//----- nvinfo : EIATTR_REGCOUNT
	.align		4
.L_248:
        /*0498*/ 	.byte	0x04, 0x2f
        /*049a*/ 	.short	(.L_250 - .L_249)
	.align		4
.L_249:
        /*049c*/ 	.word	index@(_ZN2at4cuda57_GLOBAL__N__cd6b329d_24_DistributionBernoulli_cu_7537a20d21kernelPointwiseApply2IZNS_6native9templates4cuda28bernoulli_tensor_cuda_kernelIlfEEvRKNS_10TensorBaseES9_NS_15PhiloxCudaStateEEUliRlSB_SB_SB_RKfSD_SD_SD_E_lSC_jLi2ELi1ELi4ELi512ELi2EEEvNS0_6detail10TensorInfoIT0_T2_EENSG_IT1_SI_EESI_T_)
        /*04a0*/ 	.word	0x00000028


	//----- nvinfo : EIATTR_FRAME_SIZE
	.align		4
.L_250:
        /*04a4*/ 	.byte	0x04, 0x11
        /*04a6*/ 	.short	(.L_252 - .L_251)
	.align		4
.L_251:
        /*04a8*/ 	.word	index@(_ZN2at4cuda57_GLOBAL__N__cd6b329d_24_DistributionBernoulli_cu_7537a20d21kernelPointwiseApply2IZNS_6native9templates4cuda28bernoulli_tensor_cuda_kernelIlfEEvRKNS_10TensorBaseES9_NS_15PhiloxCudaStateEEUliRlSB_SB_SB_RKfSD_SD_SD_E_lSC_jLi2ELi1ELi4ELi512ELi2EEEvNS0_6detail10TensorInfoIT0_T2_EENSG_IT1_SI_EESI_T_)
        /*04ac*/ 	.word	0x00000000


	//----- nvinfo : EIATTR_REGCOUNT
	.align		4
.L_252:
        /*04b0*/ 	.byte	0x04, 0x2f
        /*04b2*/ 	.short	(.L_254 - .L_253)
	.align		4
.L_253:
        /*04b4*/ 	.word	index@(_ZN2at4cuda57_GLOBAL__N__cd6b329d_24_DistributionBernoulli_cu_7537a20d21kernelPointwiseApply2IZNS_6native9templates4cuda28bernoulli_tensor_cuda_kernelIlfEEvRKNS_10TensorBaseES9_NS_15PhiloxCudaStateEEUliRlSB_SB_SB_RKfSD_SD_SD_E_lSC_jLi2ELi2ELi4ELi512ELi2EEEvNS0_6detail10TensorInfoIT0_T2_EENSG_IT1_SI_EESI_T_)
        /*04b8*/ 	.word	0x0000002b


	//----- nvinfo : EIATTR_FRAME_SIZE
	.align		4
.L_254:
        /*04bc*/ 	.byte	0x04, 0x11
        /*04be*/ 	.short	(.L_256 - .L_255)
	.align		4
.L_255:
        /*04c0*/ 	.word	index@(_ZN2at4cuda57_GLOBAL__N__cd6b329d_24_DistributionBernoulli_cu_7537a20d21kernelPointwiseApply2IZNS_6native9templates4cuda28bernoulli_tensor_cuda_kernelIlfEEvRKNS_10TensorBaseES9_NS_15PhiloxCudaStateEEUliRlSB_SB_SB_RKfSD_SD_SD_E_lSC_jLi2ELi2ELi4ELi512ELi2EEEvNS0_6detail10TensorInfoIT0_T2_EENSG_IT1_SI_EESI_T_)
        /*04c4*/ 	.word	0x00000000


	//----- nvinfo : EIATTR_REGCOUNT
	.align		4
.L_256:
        /*04c8*/ 	.byte	0x04, 0x2f
        /*04ca*/ 	.short	(.L_258 - .L_257)
	.align		4
.L_257:
        /*04cc*/ 	.word	index@(_ZN2at4cuda57_GLOBAL__N__cd6b329d_24_DistributionBernoulli_cu_7537a20d21kernelPointwiseApply2IZNS_6native9templates4cuda28bernoulli_tensor_cuda_kernelIlfEEvRKNS_10TensorBaseES9_NS_15PhiloxCudaStateEEUliRlSB_SB_SB_RKfSD_SD_SD_E_lSC_jLi2ELin1ELi4ELi512ELi2EEEvNS0_6detail10TensorInfoIT0_T2_EENSG_IT1_SI_EESI_T_)
        /*04d0*/ 	.word	0x00000038


	//----- nvinfo : EIATTR_FRAME_SIZE
	.align		4
.L_258:
        /*04d4*/ 	.byte	0x04, 0x11
        /*04d6*/ 	.short	(.L_260 - .L_259)
	.align		4
.L_259:
        /*04d8*/ 	.word	index@(_ZN2at4cuda57_GLOBAL__N__cd6b329d_24_DistributionBernoulli_cu_7537a20d21kernelPointwiseApply2IZNS_6native9templates4cuda28bernoulli_tensor_cuda_kernelIlfEEvRKNS_10TensorBaseES9_NS_15PhiloxCudaStateEEUliRlSB_SB_SB_RKfSD_SD_SD_E_lSC_jLi2ELin1ELi4ELi512ELi2EEEvNS0_6detail10TensorInfoIT0_T2_EENSG_IT1_SI_EESI_T_)
        /*04dc*/ 	.word	0x00000000


	//----- nvinfo : EIATTR_REGCOUNT
	.align		4
.L_260:
        /*04e0*/ 	.byte	0x04, 0x2f
        /*04e2*/ 	.short	(.L_262 - .L_261)
	.align		4
.L_261:
        /*04e4*/ 	.word	index@(_ZN2at4cuda57_GLOBAL__N__cd6b329d_24_DistributionBernoulli_cu_7537a20d21kernelPointwiseApply2IZNS_6native9templates4cuda28bernoulli_tensor_cuda_kernelIlfEEvRKNS_10TensorBaseES9_NS_15PhiloxCudaStateEEUliRlSB_SB_SB_RKfSD_SD_SD_E_lSC_jLin1ELi1ELi4ELi512ELi2EEEvNS0_6detail10TensorInfoIT0_T2_EENSG_IT1_SI_EESI_T_)
        /*04e8*/ 	.word	0x00000030


	//----- nvinfo : EIATTR_FRAME_SIZE
	.align		4
.L_262:
        /*04ec*/ 	.byte	0x04, 0x11
        /*04ee*/ 	.short	(.L_264 - .L_263)
	.align		4
.L_263:
        /*04f0*/ 	.word	index@(_ZN2at4cuda57_GLOBAL__N__cd6b329d_24_DistributionBernoulli_cu_7537a20d21kernelPointwiseApply2IZNS_6native9templates4cuda28bernoulli_tensor_cuda_kernelIlfEEvRKNS_10TensorBaseES9_NS_15PhiloxCudaStateEEUliRlSB_SB_SB_RKfSD_SD_SD_E_lSC_jLin1ELi1ELi4ELi512ELi2EEEvNS0_6detail10TensorInfoIT0_T2_EENSG_IT1_SI_EESI_T_)
        /*04f4*/ 	.word	0x00000000


	//----- nvinfo : EIATTR_REGCOUNT
	.align		4
.L_264:
        /*04f8*/ 	.byte	0x04, 0x2f
        /*04fa*/ 	.short	(.L_266 - .L_265)
	.align		4
.L_265:
        /*04fc*/ 	.word	index@(_ZN2at4cuda57_GLOBAL__N__cd6b329d_24_DistributionBernoulli_cu_7537a20d21kernelPointwiseApply2IZNS_6native9templates4cuda28bernoulli_tensor_cuda_kernelIlfEEvRKNS_10TensorBaseES9_NS_15PhiloxCudaStateEEUliRlSB_SB_SB_RKfSD_SD_SD_E_lSC_jLin1ELi2ELi4ELi512ELi2EEEvNS0_6detail10TensorInfoIT0_T2_EENSG_IT1_SI_EESI_T_)
        /*0500*/ 	.word	0x00000038


	//----- nvinfo : EIATTR_FRAME_SIZE
	.align		4
.L_266:
        /*0504*/ 	.byte	0x04, 0x11
        /*0506*/ 	.short	(.L_268 - .L_267)
	.align		4
.L_267:
        /*0508*/ 	.word	index@(_ZN2at4cuda57_GLOBAL__N__cd6b329d_24_DistributionBernoulli_cu_7537a20d21kernelPointwiseApply2IZNS_6native9templates4cuda28bernoulli_tensor_cuda_kernelIlfEEvRKNS_10TensorBaseES9_NS_15PhiloxCudaStateEEUliRlSB_SB_SB_RKfSD_SD_SD_E_lSC_jLin1ELi2ELi4ELi512ELi2EEEvNS0_6detail10TensorInfoIT0_T2_EENSG_IT1_SI_EESI_T_)
        /*050c*/ 	.word	0x00000000


	//----- nvinfo : EIATTR_REGCOUNT
	.align		4
.L_268:
        /*0510*/ 	.byte	0x04, 0x2f
        /*0512*/ 	.short	(.L_270 - .L_269)
	.align		4
.L_269:
        /*0514*/ 	.word	index@(_ZN2at4cuda57_GLOBAL__N__cd6b329d_24_DistributionBernoulli_cu_7537a20d21kernelPointwiseApply2IZNS_6native9templates4cuda28bernoulli_tensor_cuda_kernelIlfEEvRKNS_10TensorBaseES9_NS_15PhiloxCudaStateEEUliRlSB_SB_SB_RKfSD_SD_SD_E_lSC_jLin1ELin1ELi4ELi512ELi2EEEvNS0_6detail10TensorInfoIT0_T2_EENSG_IT1_SI_EESI_T_)
        /*0518*/ 	.word	0x0000003f


	//----- nvinfo : EIATTR_FRAME_SIZE
	.align		4
.L_270:
        /*051c*/ 	.byte	0x04, 0x11
        /*051e*/ 	.short	(.L_272 - .L_271)
	.align		4
.L_271:
        /*0520*/ 	.word	index@(_ZN2at4cuda57_GLOBAL__N__cd6b329d_24_DistributionBernoulli_cu_7537a20d21kernelPointwiseApply2IZNS_6native9templates4cuda28bernoulli_tensor_cuda_kernelIlfEEvRKNS_10TensorBaseES9_NS_15PhiloxCudaStateEEUliRlSB_SB_SB_RKfSD_SD_SD_E_lSC_jLin1ELin1ELi4ELi512ELi2EEEvNS0_6detail10TensorInfoIT0_T2_EENSG_IT1_SI_EESI_T_)
        /*0524*/ 	.word	0x00000000


	//----- nvinfo : EIATTR_REGCOUNT
	.align		4
.L_272:
        /*0528*/ 	.byte	0x04, 0x2f
        /*052a*/ 	.short	(.L_274 - .L_273)
	.align		4
.L_273:
        /*052c*/ 	.word	index@(_ZN2at4cuda57_GLOBAL__N__cd6b329d_24_DistributionBernoulli_cu_7537a20d21kernelPointwiseApply2IZNS_6native9templates4cuda28bernoulli_tensor_cuda_kernelIlfEEvRKNS_10TensorBaseES9_NS_15PhiloxCudaStateEEUliRlSB_SB_SB_RKfSD_SD_SD_E_lSC_mLi1ELi1ELi4ELi512ELi2EEEvNS0_6detail10TensorInfoIT0_T2_EENSG_IT1_SI_EESI_T_)
        /*0530*/ 	.word	0x0000002d


	//----- nvinfo : EIATTR_FRAME_SIZE
	.align		4
.L_274:
        /*0534*/ 	.byte	0x04, 0x11
        /*0536*/ 	.short	(.L_276 - .L_275)
	.align		4
.L_275:
        /*0538*/ 	.word	index@(_ZN2at4cuda57_GLOBAL__N__cd6b329d_24_DistributionBernoulli_cu_7537a20d21kernelPointwiseApply2IZNS_6native9templates4cuda28bernoulli_tensor_cuda_kernelIlfEEvRKNS_10TensorBaseES9_NS_15PhiloxCudaStateEEUliRlSB_SB_SB_RKfSD_SD_SD_E_lSC_mLi1ELi1ELi4ELi512ELi2EEEvNS0_6detail10TensorInfoIT0_T2_EENSG_IT1_SI_EESI_T_)
        /*053c*/ 	.word	0x00000000


	//----- nvinfo : EIATTR_REGCOUNT
	.align		4
.L_276:
        /*0540*/ 	.byte	0x04, 0x2f
        /*0542*/ 	.short	(.L_278 - .L_277)
	.align		4
.L_277:
        /*0544*/ 	.word	index@(_ZN2at4cuda57_GLOBAL__N__cd6b329d_24_DistributionBernoulli_cu_7537a20d21kernelPointwiseApply2IZNS_6native9templates4cuda28bernoulli_tensor_cuda_kernelIlfEEvRKNS_10TensorBaseES9_NS_15PhiloxCudaStateEEUliRlSB_SB_SB_RKfSD_SD_SD_E_lSC_mLin1ELin1ELi4ELi512ELi2EEEvNS0_6detail10TensorInfoIT0_T2_EENSG_IT1_SI_EESI_T_)
        /*0548*/ 	.word	0x0000003b


	//----- nvinfo : EIATTR_FRAME_SIZE
	.align		4
.L_278:
        /*054c*/ 	.byte	0x04, 0x11
        /*054e*/ 	.short	(.L_280 - .L_279)
	.align		4
.L_279:
        /*0550*/ 	.word	index@($__internal_46_$__cuda_sm20_div_u64)
        /*0554*/ 	.word	0x00000000


	//----- nvinfo : EIATTR_FRAME_SIZE
	.align		4
.L_280:
        /*0558*/ 	.byte	0x04, 0x11
        /*055a*/ 	.short	(.L_282 - .L_281)
	.align		4
.L_281:
        /*055c*/ 	.word	index@(_ZN2at4cuda57_GLOBAL__N__cd6b329d_24_DistributionBernoulli_cu_7537a20d21kernelPointwiseApply2IZNS_6native9templates4cuda28bernoulli_tensor_cuda_kernelIlfEEvRKNS_10TensorBaseES9_NS_15PhiloxCudaStateEEUliRlSB_SB_SB_RKfSD_SD_SD_E_lSC_mLin1ELin1ELi4ELi512ELi2EEEvNS0_6detail10TensorInfoIT0_T2_EENSG_IT1_SI_EESI_T_)
        /*0560*/ 	.word	0x00000000


	//----- nvinfo : EIATTR_REGCOUNT
	.align		4
.L_282:
        /*0564*/ 	.byte	0x04, 0x2f
        /*0566*/ 	.short	(.L_284 - .L_283)
	.align		4
.L_283:
        /*0568*/ 	.word	index@(_ZN2at4cuda57_GLOBAL__N__cd6b329d_24_DistributionBernoulli_cu_7537a20d21kernelPointwiseApply2IZNS_6native9templates4cuda28bernoulli_tensor_cuda_kernelIsfEEvRKNS_10TensorBaseES9_NS_15PhiloxCudaStateEEUliRsSB_SB_SB_RKfSD_SD_SD_E_sSC_jLi1ELi1ELi4ELi512ELi2EEEvNS0_6detail10TensorInfoIT0_T2_EENSG_IT1_SI_EESI_T_)
        /*056c*/ 	.word	0x00000025


	//----- nvinfo : EIATTR_FRAME_SIZE
	.align		4
.L_284:
        /*0570*/ 	.byte	0x04, 0x11
        /*0572*/ 	.short	(.L_286 - .L_285)
	.align		4
.L_285:
        /*0574*/ 	.word	index@(_ZN2at4cuda57_GLOBAL__N__cd6b329d_24_DistributionBernoulli_cu_7537a20d21kernelPointwiseApply2IZNS_6native9templates4cuda28bernoulli_tensor_cuda_kernelIsfEEvRKNS_10TensorBaseES9_NS_15PhiloxCudaStateEEUliRsSB_SB_SB_RKfSD_SD_SD_E_sSC_jLi1ELi1ELi4ELi512ELi2EEEvNS0_6detail10TensorInfoIT0_T2_EENSG_IT1_SI_EESI_T_)
        /*0578*/ 	.word	0x00000000


	//----- nvinfo : EIATTR_REGCOUNT
	.align		4
.L_286:
        /*057c*/ 	.byte	0x04, 0x2f
        /*057e*/ 	.short	(.L_288 - .L_287)
	.align		4
.L_287:
        /*0580*/ 	.word	index@(_ZN2at4cuda57_GLOBAL__N__cd6b329d_24_DistributionBernoulli_cu_7537a20d21kernelPointwiseApply2IZNS_6native9templates4cuda28bernoulli_tensor_cuda_kernelIsfEEvRKNS_10TensorBaseES9_NS_15PhiloxCudaStateEEUliRsSB_SB_SB_RKfSD_SD_SD_E_sSC_jLi1ELi2ELi4ELi512ELi2EEEvNS0_6detail10TensorInfoIT0_T2_EENSG_IT1_SI_EESI_T_)
        /*0584*/ 	.word	0x00000026


	//----- nvinfo : EIATTR_FRAME_SIZE
	.align		4
.L_288:
        /*0588*/ 	.byte	0x04, 0x11
        /*058a*/ 	.short	(.L_290 - .L_289)
	.align		4
.L_289:
        /*058c*/ 	.word	index@(_ZN2at4cuda57_GLOBAL__N__cd6b329d_24_DistributionBernoulli_cu_7537a20d21kernelPointwiseApply2IZNS_6native9templates4cuda28bernoulli_tensor_cuda_kernelIsfEEvRKNS_10TensorBaseES9_NS_15PhiloxCudaStateEEUliRsSB_SB_SB_RKfSD_SD_SD_E_sSC_jLi1ELi2ELi4ELi512ELi2EEEvNS0_6detail10TensorInfoIT0_T2_EENSG_IT1_SI_EESI_T_)
        /*0590*/ 	.word	0x00000000


	//----- nvinfo : EIATTR_REGCOUNT
	.align		4
.L_290:
        /*0594*/ 	.byte	0x04, 0x2f
        /*0596*/ 	.short	(.L_292 - .L_291)
	.align		4
.L_291:
        /*0598*/ 	.word	index@(_ZN2at4cuda57_GLOBAL__N__cd6b329d_24_DistributionBernoulli_cu_7537a20d21kernelPointwiseApply2IZNS_6native9templates4cuda28bernoulli_tensor_cuda_kernelIsfEEvRKNS_10TensorBaseES9_NS_15PhiloxCudaStateEEUliRsSB_SB_SB_RKfSD_SD_SD_E_sSC_jLi1ELin1ELi4ELi512ELi2EEEvNS0_6detail10TensorInfoIT0_T2_EENSG_IT1_SI_EESI_T_)
        /*059c*/ 	.word	0x00000032


	//----- nvinfo : EIATTR_FRAME_SIZE
	.align		4
.L_292:
        /*05a0*/ 	.byte	0x04, 0x11
        /*05a2*/ 	.short	(.L_294 - .L_293)
	.align		4
.L_293:
        /*05a4*/ 	.word	index@(_ZN2at4cuda57_GLOBAL__N__cd6b329d_24_DistributionBernoulli_cu_7537a20d21kernelPointwiseApply2IZNS_6native9templates4cuda28bernoulli_tensor_cuda_kernelIsfEEvRKNS_10TensorBaseES9_NS_15PhiloxCudaStateEEUliRsSB_SB_SB_RKfSD_SD_SD_E_sSC_jLi1ELin1ELi4ELi512ELi2EEEvNS0_6detail10TensorInfoIT0_T2_EENSG_IT1_SI_EESI_T_)
        /*05a8*/ 	.word	0x00000000


	//----- nvinfo : EIATTR_REGCOUNT
	.align		4
.L_294:
        /*05ac*/ 	.byte	0x04, 0x2f
        /*05ae*/ 	.short	(.L_296 - .L_295)
	.align		4
.L_295:
        /*05b0*/ 	.word	index@(_ZN2at4cuda57_GLOBAL__N__cd6b329d_24_DistributionBernoulli_cu_7537a20d21kernelPointwiseApply2IZNS_6native9templates4cuda28bernoulli_tensor_cuda_kernelIsfEEvRKNS_10TensorBaseES9_NS_15PhiloxCudaStateEEUliRsSB_SB_SB_RKfSD_SD_SD_E_sSC_jLi2ELi1ELi4ELi512ELi2EEEvNS0_6detail10TensorInfoIT0_T2_EENSG_IT1_SI_EESI_T_)
        /*05b4*/ 	.word	0x00000028


	//----- nvinfo : EIATTR_FRAME_SIZE
	.align		4
.L_296:
        /*05b8*/ 	.byte	0x04, 0x11
        /*05ba*/ 	.short	(.L_298 - .L_297)
	.align		4
.L_297:
        /*05bc*/ 	.word	index@(_ZN2at4cuda57_GLOBAL__N__cd6b329d_24_DistributionBernoulli_cu_7537a20d21kernelPointwiseApply2IZNS_6native9templates4cuda28bernoulli_tensor_cuda_kernelIsfEEvRKNS_10TensorBaseES9_NS_15PhiloxCudaStateEEUliRsSB_SB_SB_RKfSD_SD_SD_E_sSC_jLi2ELi1ELi4ELi512ELi2EEEvNS0_6detail10TensorInfoIT0_T2_EENSG_IT1_SI_EESI_T_)
        /*05c0*/ 	.word	0x00000000


	//----- nvinfo : EIATTR_REGCOUNT
	.align		4
.L_298:
        /*05c4*/ 	.byte	0x04, 0x2f
        /*05c6*/ 	.short	(.L_300 - .L_299)
	.align		4
.L_299:
        /*05c8*/ 	.word	index@(_ZN2at4cuda57_GLOBAL__N__cd6b329d_24_DistributionBernoulli_cu_7537a20d21kernelPointwiseApply2IZNS_6native9templates4cuda28bernoulli_tensor_cuda_kernelIsfEEvRKNS_10TensorBaseES9_NS_15PhiloxCudaStateEEUliRsSB_SB_SB_RKfSD_SD_SD_E_sSC_jLi2ELi2ELi4ELi512ELi2EEEvNS0_6detail10TensorInfoIT0_T2_EENSG_IT1_SI_EESI_T_)
        /*05cc*/ 	.word	0x0000002b


	//----- nvinfo : EIATTR_FRAME_SIZE
	.align		4
.L_300:
        /*05d0*/ 	.byte	0x04, 0x11
        /*05d2*/ 	.short	(.L_302 - .L_301)
	.align		4
.L_301:
        /*05d4*/ 	.word	index@(_ZN2at4cuda57_GLOBAL__N__cd6b329d_24_DistributionBernoulli_cu_7537a20d21kernelPointwiseApply2IZNS_6native9templates4cuda28bernoulli_tensor_cuda_kernelIsfEEvRKNS_10TensorBaseES9_NS_15PhiloxCudaStateEEUliRsSB_SB_SB_RKfSD_SD_SD_E_sSC_jLi2ELi2ELi4ELi512ELi2EEEvNS0_6detail10TensorInfoIT0_T2_EENSG_IT1_SI_EESI_T_)
        /*05d8*/ 	.word	0x00000000


	//----- nvinfo : EIATTR_REGCOUNT
	.align		4
.L_302:
        /*05dc*/ 	.byte	0x04, 0x2f
        /*05de*/ 	.short	(.L_304 - .L_303)
	.align		4
.L_303:
        /*05e0*/ 	.word	index@(_ZN2at4cuda57_GLOBAL__N__cd6b329d_24_DistributionBernoulli_cu_7537a20d21kernelPointwiseApply2IZNS_6native9templates4cuda28bernoulli_tensor_cuda_kernelIsfEEvRKNS_10TensorBaseES9_NS_15PhiloxCudaStateEEUliRsSB_SB_SB_RKfSD_SD_SD_E_sSC_jLi2ELin1ELi4ELi512ELi2EEEvNS0_6detail10TensorInfoIT0_T2_EENSG_IT1_SI_EESI_T_)
        /*05e4*/ 	.word	0x00000038


	//----- nvinfo : EIATTR_FRAME_SIZE
	.align		4
.L_304:
        /*05e8*/ 	.byte	0x04, 0x11
        /*05ea*/ 	.short	(.L_306 - .L_305)
	.align		4
.L_305:
        /*05ec*/ 	.word	index@(_ZN2at4cuda57_GLOBAL__N__cd6b329d_24_DistributionBernoulli_cu_7537a20d21kernelPointwiseApply2IZNS_6native9templates4cuda28bernoulli_tensor_cuda_kernelIsfEEvRKNS_10TensorBaseES9_NS_15PhiloxCudaStateEEUliRsSB_SB_SB_RKfSD_SD_SD_E_sSC_jLi2ELin1ELi4ELi512ELi2EEEvNS0_6detail10TensorInfoIT0_T2_EENSG_IT1_SI_EESI_T_)
        /*05f0*/ 	.word	0x00000000


	//----- nvinfo : EIATTR_REGCOUNT
	.align		4
.L_306:
        /*05f4*/ 	.byte	0x04, 0x2f
        /*05f6*/ 	.short	(.L_308 - .L_307)
	.align		4
.L_307:
        /*05f8*/ 	.word	index@(_ZN2at4cuda57_GLOBAL__N__cd6b329d_24_DistributionBernoulli_cu_7537a20d21kernelPointwiseApply2IZNS_6native9templates4cuda28bernoulli_tensor_cuda_kernelIsfEEvRKNS_10TensorBaseES9_NS_15PhiloxCudaStateEEUliRsSB_SB_SB_RKfSD_SD_SD_E_sSC_jLin1ELi1ELi4ELi512ELi2EEEvNS0_6detail10TensorInfoIT0_T2_EENSG_IT1_SI_EESI_T_)
        /*05fc*/ 	.word	0x00000030


	//----- nvinfo : EIATTR_FRAME_SIZE
	.align		4
.L_308:
        /*0600*/ 	.byte	0x04, 0x11
        /*0602*/ 	.short	(.L_310 - .L_309)
	.align		4
.L_309:
        /*0604*/ 	.word	index@(_ZN2at4cuda57_GLOBAL__N__cd6b329d_24_DistributionBernoulli_cu_7537a20d21kernelPointwiseApply2IZNS_6native9templates4cuda28bernoulli_tensor_cuda_kernelIsfEEvRKNS_10TensorBaseES9_NS_15PhiloxCudaStateEEUliRsSB_SB_SB_RKfSD_SD_SD_E_sSC_jLin1ELi1ELi4ELi512ELi2EEEvNS0_6detail10TensorInfoIT0_T2_EENSG_IT1_SI_EESI_T_)
        /*0608*/ 	.word	0x00000000


	//----- nvinfo : EIATTR_REGCOUNT
	.align		4
.L_310:
        /*060c*/ 	.byte	0x04, 0x2f
        /*060e*/ 	.short	(.L_312 - .L_311)
	.align		4
.L_311:
        /*0610*/ 	.word	index@(_ZN2at4cuda57_GLOBAL__N__cd6b329d_24_DistributionBernoulli_cu_7537a20d21kernelPointwiseApply2IZNS_6native9templates4cuda28bernoulli_tensor_cuda_kernelIsfEEvRKNS_10TensorBaseES9_NS_15PhiloxCudaStateEEUliRsSB_SB_SB_RKfSD_SD_SD_E_sSC_jLin1ELi2ELi4ELi512ELi2EEEvNS0_6detail10TensorInfoIT0_T2_EENSG_IT1_SI_EESI_T_)
        /*0614*/ 	.word	0x00000038


	//----- nvinfo : EIATTR_FRAME_SIZE
	.align		4
.L_312:
        /*0618*/ 	.byte	0x04, 0x11
        /*061a*/ 	.short	(.L_314 - .L_313)
	.align		4
.L_313:
        /*061c*/ 	.word	index@(_ZN2at4cuda57_GLOBAL__N__cd6b329d_24_DistributionBernoulli_cu_7537a20d21kernelPointwiseApply2IZNS_6native9templates4cuda28bernoulli_tensor_cuda_kernelIsfEEvRKNS_10TensorBaseES9_NS_15PhiloxCudaStateEEUliRsSB_SB_SB_RKfSD_SD_SD_E_sSC_jLin1ELi2ELi4ELi512ELi2EEEvNS0_6detail10TensorInfoIT0_T2_EENSG_IT1_SI_EESI_T_)
        /*0620*/ 	.word	0x00000000


	//----- nvinfo : EIATTR_REGCOUNT
	.align		4
.L_314:
        /*0624*/ 	.byte	0x04, 0x2f
        /*0626*/ 	.short	(.L_316 - .L_315)
	.align		4
.L_315:
        /*0628*/ 	.word	index@(_ZN2at4cuda57_GLOBAL__N__cd6b329d_24_DistributionBernoulli_cu_7537a20d21kernelPointwiseApply2IZNS_6native9templates4cuda28bernoulli_tensor_cuda_kernelIsfEEvRKNS_10TensorBaseES9_NS_15PhiloxCudaStateEEUliRsSB_SB_SB_RKfSD_SD_SD_E_sSC_jLin1ELin1ELi4ELi512ELi2EEEvNS0_6detail10TensorInfoIT0_T2_EENSG_IT1_SI_EESI_T_)
        /*062c*/ 	.word	0x0000003f


	//----- nvinfo : EIATTR_FRAME_SIZE
	.align		4
.L_316:
        /*0630*/ 	.byte	0x04, 0x11
        /*0632*/ 	.short	(.L_318 - .L_317)
	.align		4
.L_317:
        /*0634*/ 	.word	index@(_ZN2at4cuda57_GLOBAL__N__cd6b329d_24_DistributionBernoulli_cu_7537a20d21kernelPointwiseApply2IZNS_6native9templates4cuda28bernoulli_tensor_cuda_kernelIsfEEvRKNS_10TensorBaseES9_NS_15PhiloxCudaStateEEUliRsSB_SB_SB_RKfSD_SD_SD_E_sSC_jLin1ELin1ELi4ELi512ELi2EEEvNS0_6detail10TensorInfoIT0_T2_EENSG_IT1_SI_EESI_T_)
        /*0638*/ 	.word	0x00000000


	//----- nvinfo : EIATTR_REGCOUNT
	.align		4
.L_318:
        /*063c*/ 	.byte	0x04, 0x2f
        /*063e*/ 	.short	(.L_320 - .L_319)
	.align		4
.L_319:
        /*0640*/ 	.word	index@(_ZN2at4cuda57_GLOBAL__N__cd6b329d_24_DistributionBernoulli_cu_7537a20d21kernelPointwiseApply2IZNS_6native9templates4cuda28bernoulli_tensor_cuda_kernelIsfEEvRKNS_10TensorBaseES9_NS_15PhiloxCudaStateEEUliRsSB_SB_SB_RKfSD_SD_SD_E_sSC_mLi1ELi1ELi4ELi512ELi2EEEvNS0_6detail10TensorInfoIT0_T2_EENSG_IT1_SI_EESI_T_)
        /*0644*/ 	.word	0x0000002d


	//----- nvinfo : EIATTR_FRAME_SIZE
	.align		4
.L_320:
        /*0648*/ 	.byte	0x04, 0x11
        /*064a*/ 	.short	(.L_322 - .L_321)
	.align		4
.L_321:
        /*064c*/ 	.word	index@(_ZN2at4cuda57_GLOBAL__N__cd6b329d_24_DistributionBernoulli_cu_7537a20d21kernelPointwiseApply2IZNS_6native9templates4cuda28bernoulli_tensor_cuda_kernelIsfEEvRKNS_10TensorBaseES9_NS_15PhiloxCudaStateEEUliRsSB_SB_SB_RKfSD_SD_SD_E_sSC_mLi1ELi1ELi4ELi512ELi2EEEvNS0_6detail10TensorInfoIT0_T2_EENSG_IT1_SI_EESI_T_)
        /*0650*/ 	.word	0x00000000


	//----- nvinfo : EIATTR_REGCOUNT
	.align		4
.L_322:
        /*0654*/ 	.byte	0x04, 0x2f
        /*0656*/ 	.short	(.L_324 - .L_323)
	.align		4
.L_323:
        /*0658*/ 	.word	index@(_ZN2at4cuda57_GLOBAL__N__cd6b329d_24_DistributionBernoulli_cu_7537a20d21kernelPointwiseApply2IZNS_6native9templates4cuda28bernoulli_tensor_cuda_kernelIsfEEvRKNS_10TensorBaseES9_NS_15PhiloxCudaStateEEUliRsSB_SB_SB_RKfSD_SD_SD_E_sSC_mLin1ELin1ELi4ELi512ELi2EEEvNS0_6detail10TensorInfoIT0_T2_EENSG_IT1_SI_EESI_T_)
        /*065c*/ 	.word	0x0000003b


	//----- nvinfo : EIATTR_FRAME_SIZE
	.align		4
.L_324:
        /*0660*/ 	.byte	0x04, 0x11
        /*0662*/ 	.short	(.L_326 - .L_325)
	.align		4
.L_325:
        /*0664*/ 	.word	index@($__internal_45_$__cuda_sm20_div_u64)
        /*0668*/ 	.word	0x00000000


	//----- nvinfo : EIATTR_FRAME_SIZE
	.align		4
.L_326:
        /*066c*/ 	.byte	0x04, 0x11
        /*066e*/ 	.short	(.L_328 - .L_327)
	.align		4
.L_327:
        /*0670*/ 	.word	index@(_ZN2at4cuda57_GLOBAL__N__cd6b329d_24_DistributionBernoulli_cu_7537a20d21kernelPointwiseApply2IZNS_6native9templates4cuda28bernoulli_tensor_cuda_kernelIsfEEvRKNS_10TensorBaseES9_NS_15PhiloxCudaStateEEUliRsSB_SB_SB_RKfSD_SD_SD_E_sSC_mLin1ELin1ELi4ELi512ELi2EEEvNS0_6detail10TensorInfoIT0_T2_EENSG_IT1_SI_EESI_T_)
        /*0674*/ 	.word	0x00000000


	//----- nvinfo : EIATTR_REGCOUNT
	.align		4
.L_328:
        /*0678*/ 	.byte	0x04, 0x2f
        /*067a*/ 	.short	(.L_330 - .L_329)
	.align		4
.L_329:
        /*067c*/ 	.word	index@(_ZN2at4cuda57_GLOBAL__N__cd6b329d_24_DistributionBernoulli_cu_7537a20d21kernelPointwiseApply2IZNS_6native9templates4cuda28bernoulli_tensor_cuda_kernelIdfEEvRKNS_10TensorBaseES9_NS_15PhiloxCudaStateEEUliRdSB_SB_SB_RKfSD_SD_SD_E_dSC_jLi1ELi1ELi4ELi512ELi2EEEvNS0_6detail10TensorInfoIT0_T2_EENSG_IT1_SI_EESI_T_)
        /*0680*/ 	.word	0x00000025


	//----- nvinfo : EIATTR_FRAME_SIZE
	.align		4
.L_330:
        /*0684*/ 	.byte	0x04, 0x11
        /*0686*/ 	.short	(.L_332 - .L_331)
	.align		4
.L_331:
        /*0688*/ 	.word	index@(_ZN2at4cuda57_GLOBAL__N__cd6b329d_24_DistributionBernoulli_cu_7537a20d21kernelPointwiseApply2IZNS_6native9templates4cuda28bernoulli_tensor_cuda_kernelIdfEEvRKNS_10TensorBaseES9_NS_15PhiloxCudaStateEEUliRdSB_SB_SB_RKfSD_SD_SD_E_dSC_jLi1ELi1ELi4ELi512ELi2EEEvNS0_6detail10TensorInfoIT0_T2_EENSG_IT1_SI_EESI_T_)
        /*068c*/ 	.word	0x00000000


	//----- nvinfo : EIATTR_REGCOUNT
	.align		4
.L_332:
        /*0690*/ 	.byte	0x04, 0x2f
        /*0692*/ 	.short	(.L_334 - .L_333)
	.align		4
.L_333:
        /*0694*/ 	.word	index@(_ZN2at4cuda57_GLOBAL__N__cd6b329d_24_DistributionBernoulli_cu_7537a20d21kernelPointwiseApply2IZNS_6native9templates4cuda28bernoulli_tensor_cuda_kernelIdfEEvRKNS_10TensorBaseES9_NS_15PhiloxCudaStateEEUliRdSB_SB_SB_RKfSD_SD_SD_E_dSC_jLi1ELi2ELi4ELi512ELi2EEEvNS0_6detail10TensorInfoIT0_T2_EENSG_IT1_SI_EESI_T_)
        /*0698*/ 	.word	0x00000026


	//----- nvinfo : EIATTR_FRAME_SIZE
	.align		4
.L_334:
        /*069c*/ 	.byte	0x04, 0x11
        /*069e*/ 	.short	(.L_336 - .L_335)
	.align		4
.L_335:
        /*06a0*/ 	.word	index@(_ZN2at4cuda57_GLOBAL__N__cd6b329d_24_DistributionBernoulli_cu_7537a20d21kernelPointwiseApply2IZNS_6native9templates4cuda28bernoulli_tensor_cuda_kernelIdfEEvRKNS_10TensorBaseES9_NS_15PhiloxCudaStateEEUliRdSB_SB_SB_RKfSD_SD_SD_E_dSC_jLi1ELi2ELi4ELi512ELi2EEEvNS0_6detail10TensorInfoIT0_T2_EENSG_IT1_SI_EESI_T_)
        /*06a4*/ 	.word	0x00000000


	//----- nvinfo : EIATTR_REGCOUNT
	.align		4
.L_336:
        /*06a8*/ 	.byte	0x04, 0x2f
        /*06aa*/ 	.short	(.L_338 - .L_337)
	.align		4
.L_337:
        /*06ac*/ 	.word	index@(_ZN2at4cuda57_GLOBAL__N__cd6b329d_24_DistributionBernoulli_cu_7537a20d21kernelPointwiseApply2IZNS_6native9templates4cuda28bernoulli_tensor_cuda_kernelIdfEEvRKNS_10TensorBaseES9_NS_15PhiloxCudaStateEEUliRdSB_SB_SB_RKfSD_SD_SD_E_dSC_jLi1ELin1ELi4ELi512ELi2EEEvNS0_6detail10TensorInfoIT0_T2_EENSG_IT1_SI_EESI_T_)
        /*06b0*/ 	.word	0x00000032


	//----- nvinfo : EIATTR_FRAME_SIZE
	.align		4
.L_338:
        /*06b4*/ 	.byte	0x04, 0x11
        /*06b6*/ 	.short	(.L_340 - .L_339)
	.align		4
.L_339:
        /*06b8*/ 	.word	index@(_ZN2at4cuda57_GLOBAL__N__cd6b329d_24_DistributionBernoulli_cu_7537a20d21kernelPointwiseApply2IZNS_6native9templates4cuda28bernoulli_tensor_cuda_kernelIdfEEvRKNS_10TensorBaseES9_NS_15PhiloxCudaStateEEUliRdSB_SB_SB_RKfSD_SD_SD_E_dSC_jLi1ELin1ELi4ELi512ELi2EEEvNS0_6detail10TensorInfoIT0_T2_EENSG_IT1_SI_EESI_T_)
        /*06bc*/ 	.word	0x00000000


	//----- nvinfo : EIATTR_REGCOUNT
	.align		4
.L_340:
        /*06c0*/ 	.byte	0x04, 0x2f
        /*06c2*/ 	.short	(.L_342 - .L_341)
	.align		4
.L_341:
        /*06c4*/ 	.word	index@(_ZN2at4cuda57_GLOBAL__N__cd6b329d_24_DistributionBernoulli_cu_7537a20d21kernelPointwiseApply2IZNS_6native9templates4cuda28bernoulli_tensor_cuda_kernelIdfEEvRKNS_10TensorBaseES9_NS_15PhiloxCudaStateEEUliRdSB_SB_SB_RKfSD_SD_SD_E_dSC_jLi2ELi1ELi4ELi512ELi2EEEvNS0_6detail10TensorInfoIT0_T2_EENSG_IT1_SI_EESI_T_)
        /*06c8*/ 	.word	0x00000028


	//----- nvinfo : EIATTR_FRAME_SIZE
	.align		4
.L_342:
        /*06cc*/ 	.byte	0x04, 0x11
        /*06ce*/ 	.short	(.L_344 - .L_343)
	.align		4
.L_343:
        /*06d0*/ 	.word	index@(_ZN2at4cuda57_GLOBAL__N__cd6b329d_24_DistributionBernoulli_cu_7537a20d21kernelPointwiseApply2IZNS_6native9templates4cuda28bernoulli_tensor_cuda_kernelIdfEEvRKNS_10TensorBaseES9_NS_15PhiloxCudaStateEEUliRdSB_SB_SB_RKfSD_SD_SD_E_dSC_jLi2ELi1ELi4ELi512ELi2EEEvNS0_6detail10TensorInfoIT0_T2_EENSG_IT1_SI_EESI_T_)
        /*06d4*/ 	.word	0x00000000


	//----- nvinfo : EIATTR_REGCOUNT
	.align		4
.L_344:
        /*06d8*/ 	.byte	0x04, 0x2f
        /*06da*/ 	.short	(.L_346 - .L_345)
	.align		4
.L_345:
        /*06dc*/ 	.word	index@(_ZN2at4cuda57_GLOBAL__N__cd6b329d_24_DistributionBernoulli_cu_7537a20d21kernelPointwiseApply2IZNS_6native9templates4cuda28bernoulli_tensor_cuda_kernelIdfEEvRKNS_10TensorBaseES9_NS_15PhiloxCudaStateEEUliRdSB_SB_SB_RKfSD_SD_SD_E_dSC_jLi2ELi2ELi4ELi512ELi2EEEvNS0_6detail10TensorInfoIT0_T2_EENSG_IT1_SI_EESI_T_)
        /*06e0*/ 	.word	0x0000002b


	//----- nvinfo : EIATTR_FRAME_SIZE
	.align		4
.L_346:
        /*06e4*/ 	.byte	0x04, 0x11
        /*06e6*/ 	.short	(.L_348 - .L_347)
	.align		4
.L_347:
        /*06e8*/ 	.word	index@(_ZN2at4cuda57_GLOBAL__N__cd6b329d_24_DistributionBernoulli_cu_7537a20d21kernelPointwiseApply2IZNS_6native9templates4cuda28bernoulli_tensor_cuda_kernelIdfEEvRKNS_10TensorBaseES9_NS_15PhiloxCudaStateEEUliRdSB_SB_SB_RKfSD_SD_SD_E_dSC_jLi2ELi2ELi4ELi512ELi2EEEvNS0_6detail10TensorInfoIT0_T2_EENSG_IT1_SI_EESI_T_)
        /*06ec*/ 	.word	0x00000000


	//----- nvinfo : EIATTR_REGCOUNT
	.align		4
.L_348:
        /*06f0*/ 	.byte	0x04, 0x2f
        /*06f2*/ 	.short	(.L_350 - .L_349)
	.align		4
.L_349:
        /*06f4*/ 	.word	index@(_ZN2at4cuda57_GLOBAL__N__cd6b329d_24_DistributionBernoulli_cu_7537a20d21kernelPointwiseApply2IZNS_6native9templates4cuda28bernoulli_tensor_cuda_kernelIdfEEvRKNS_10TensorBaseES9_NS_15PhiloxCudaStateEEUliRdSB_SB_SB_RKfSD_SD_SD_E_dSC_jLi2ELin1ELi4ELi512ELi2EEEvNS0_6detail10TensorInfoIT0_T2_EENSG_IT1_SI_EESI_T_)
        /*06f8*/ 	.word	0x00000038


	//----- nvinfo : EIATTR_FRAME_SIZE
	.align		4
.L_350:
        /*06fc*/ 	.byte	0x04, 0x11
        /*06fe*/ 	.short	(.L_352 - .L_351)
	.align		4
.L_351:
        /*0700*/ 	.word	index@(_ZN2at4cuda57_GLOBAL__N__cd6b329d_24_DistributionBernoulli_cu_7537a20d21kernelPointwiseApply2IZNS_6native9templates4cuda28bernoulli_tensor_cuda_kernelIdfEEvRKNS_10TensorBaseES9_NS_15PhiloxCudaStateEEUliRdSB_SB_SB_RKfSD_SD_SD_E_dSC_jLi2ELin1ELi4ELi512ELi2EEEvNS0_6detail10TensorInfoIT0_T2_EENSG_IT1_SI_EESI_T_)
        /*0704*/ 	.word	0x00000000


	//----- nvinfo : EIATTR_REGCOUNT
	.align		4
.L_352:
        /*0708*/ 	.byte	0x04, 0x2f
        /*070a*/ 	.short	(.L_354 - .L_353)
	.align		4
.L_353:
        /*070c*/ 	.word	index@(_ZN2at4cuda57_GLOBAL__N__cd6b329d_24_DistributionBernoulli_cu_7537a20d21kernelPointwiseApply2IZNS_6native9templates4cuda28bernoulli_tensor_cuda_kernelIdfEEvRKNS_10TensorBaseES9_NS_15PhiloxCudaStateEEUliRdSB_SB_SB_RKfSD_SD_SD_E_dSC_jLin1ELi1ELi4ELi512ELi2EEEvNS0_6detail10TensorInfoIT0_T2_EENSG_IT1_SI_EESI_T_)
        /*0710*/ 	.word	0x00000030


	//----- nvinfo : EIATTR_FRAME_SIZE
	.align		4
.L_354:
        /*0714*/ 	.byte	0x04, 0x11
        /*0716*/ 	.short	(.L_356 - .L_355)
	.align		4
.L_355:
        /*0718*/ 	.word	index@(_ZN2at4cuda57_GLOBAL__N__cd6b329d_24_DistributionBernoulli_cu_7537a20d21kernelPointwiseApply2IZNS_6native9templates4cuda28bernoulli_tensor_cuda_kernelIdfEEvRKNS_10TensorBaseES9_NS_15PhiloxCudaStateEEUliRdSB_SB_SB_RKfSD_SD_SD_E_dSC_jLin1ELi1ELi4ELi512ELi2EEEvNS0_6detail10TensorInfoIT0_T2_EENSG_IT1_SI_EESI_T_)
        /*071c*/ 	.word	0x00000000


	//----- nvinfo : EIATTR_REGCOUNT
	.align		4
.L_356:
        /*0720*/ 	.byte	0x04, 0x2f
        /*0722*/ 	.short	(.L_358 - .L_357)
	.align		4
.L_357:
        /*0724*/ 	.word	index@(_ZN2at4cuda57_GLOBAL__N__cd6b329d_24_DistributionBernoulli_cu_7537a20d21kernelPointwiseApply2IZNS_6native9templates4cuda28bernoulli_tensor_cuda_kernelIdfEEvRKNS_10TensorBaseES9_NS_15PhiloxCudaStateEEUliRdSB_SB_SB_RKfSD_SD_SD_E_dSC_jLin1ELi2ELi4ELi512ELi2EEEvNS0_6detail10TensorInfoIT0_T2_EENSG_IT1_SI_EESI_T_)
        /*0728*/ 	.word	0x00000038


	//----- nvinfo : EIATTR_FRAME_SIZE
	.align		4
.L_358:
        /*072c*/ 	.byte	0x04, 0x11
        /*072e*/ 	.short	(.L_360 - .L_359)
	.align		4
.L_359:
        /*0730*/ 	.word	index@(_ZN2at4cuda57_GLOBAL__N__cd6b329d_24_DistributionBernoulli_cu_7537a20d21kernelPointwiseApply2IZNS_6native9templates4cuda28bernoulli_tensor_cuda_kernelIdfEEvRKNS_10TensorBaseES9_NS_15PhiloxCudaStateEEUliRdSB_SB_SB_RKfSD_SD_SD_E_dSC_jLin1ELi2ELi4ELi512ELi2EEEvNS0_6detail10TensorInfoIT0_T2_EENSG_IT1_SI_EESI_T_)
        /*0734*/ 	.word	0x00000000


	//----- nvinfo : EIATTR_REGCOUNT
	.align		4
.L_360:
        /*0738*/ 	.byte	0x04, 0x2f
        /*073a*/ 	.short	(.L_362 - .L_361)
	.align		4
.L_361:
        /*073c*/ 	.word	index@(_ZN2at4cuda57_GLOBAL__N__cd6b329d_24_DistributionBernoulli_cu_7537a20d21kernelPointwiseApply2IZNS_6native9templates4cuda28bernoulli_tensor_cuda_kernelIdfEEvRKNS_10TensorBaseES9_NS_15PhiloxCudaStateEEUliRdSB_SB_SB_RKfSD_SD_SD_E_dSC_jLin1ELin1ELi4ELi512ELi2EEEvNS0_6detail10TensorInfoIT0_T2_EENSG_IT1_SI_EESI_T_)
        /*0740*/ 	.word	0x0000003f


	//----- nvinfo : EIATTR_FRAME_SIZE
	.align		4
.L_362:
        /*0744*/ 	.byte	0x04, 0x11
        /*0746*/ 	.short	(.L_364 - .L_363)
	.align		4
.L_363:
        /*0748*/ 	.word	index@(_ZN2at4cuda57_GLOBAL__N__cd6b329d_24_DistributionBernoulli_cu_7537a20d21kernelPointwiseApply2IZNS_6native9templates4cuda28bernoulli_tensor_cuda_kernelIdfEEvRKNS_10TensorBaseES9_NS_15PhiloxCudaStateEEUliRdSB_SB_SB_RKfSD_SD_SD_E_dSC_jLin1ELin1ELi4ELi512ELi2EEEvNS0_6detail10TensorInfoIT0_T2_EENSG_IT1_SI_EESI_T_)
        /*074c*/ 	.word	0x00000000


	//----- nvinfo : EIATTR_REGCOUNT
	.align		4
.L_364:
        /*0750*/ 	.byte	0x04, 0x2f
        /*0752*/ 	.short	(.L_366 - .L_365)
	.align		4
.L_365:
        /*0754*/ 	.word	index@(_ZN2at4cuda57_GLOBAL__N__cd6b329d_24_DistributionBernoulli_cu_7537a20d21kernelPointwiseApply2IZNS_6native9templates4cuda28bernoulli_tensor_cuda_kernelIdfEEvRKNS_10TensorBaseES9_NS_15PhiloxCudaStateEEUliRdSB_SB_SB_RKfSD_SD_SD_E_dSC_mLi1ELi1ELi4ELi512ELi2EEEvNS0_6detail10TensorInfoIT0_T2_EENSG_IT1_SI_EESI_T_)
        /*0758*/ 	.word	0x0000002d


	//----- nvinfo : EIATTR_FRAME_SIZE
	.align		4
.L_366:
        /*075c*/ 	.byte	0x04, 0x11
        /*075e*/ 	.short	(.L_368 - .L_367)
	.align		4
.L_367:
        /*0760*/ 	.word	index@(_ZN2at4cuda57_GLOBAL__N__cd6b329d_24_DistributionBernoulli_cu_7537a20d21kernelPointwiseApply2IZNS_6native9templates4cuda28bernoulli_tensor_cuda_kernelIdfEEvRKNS_10TensorBaseES9_NS_15PhiloxCudaStateEEUliRdSB_SB_SB_RKfSD_SD_SD_E_dSC_mLi1ELi1ELi4ELi512ELi2EEEvNS0_6detail10TensorInfoIT0_T2_EENSG_IT1_SI_EESI_T_)
        /*0764*/ 	.word	0x00000000


	//----- nvinfo : EIATTR_REGCOUNT
	.align		4
.L_368:
        /*0768*/ 	.byte	0x04, 0x2f
        /*076a*/ 	.short	(.L_370 - .L_369)
	.align		4
.L_369:
        /*076c*/ 	.word	index@(_ZN2at4cuda57_GLOBAL__N__cd6b329d_24_DistributionBernoulli_cu_7537a20d21kernelPointwiseApply2IZNS_6native9templates4cuda28bernoulli_tensor_cuda_kernelIdfEEvRKNS_10TensorBaseES9_NS_15PhiloxCudaStateEEUliRdSB_SB_SB_RKfSD_SD_SD_E_dSC_mLin1ELin1ELi4ELi512ELi2EEEvNS0_6detail10TensorInfoIT0_T2_EENSG_IT1_SI_EESI_T_)
        /*0770*/ 	.word	0x0000003b


	//----- nvinfo : EIATTR_FRAME_SIZE
	.align		4
.L_370:
        /*0774*/ 	.byte	0x04, 0x11
        /*0776*/ 	.short	(.L_372 - .L_371)
	.align		4
.L_371:
        /*0778*/ 	.word	index@($__internal_44_$__cuda_sm20_div_u64)
        /*077c*/ 	.word	0x00000000


	//----- nvinfo : EIATTR_FRAME_SIZE
	.align		4
.L_372:
        /*0780*/ 	.byte	0x04, 0x11
        /*0782*/ 	.short	(.L_374 - .L_373)
	.align		4
.L_373:
        /*0784*/ 	.word	index@(_ZN2at4cuda57_GLOBAL__N__cd6b329d_24_DistributionBernoulli_cu_7537a20d21kernelPointwiseApply2IZNS_6native9templates4cuda28bernoulli_tensor_cuda_kernelIdfEEvRKNS_10TensorBaseES9_NS_15PhiloxCudaStateEEUliRdSB_SB_SB_RKfSD_SD_SD_E_dSC_mLin1ELin1ELi4ELi512ELi2EEEvNS0_6detail10TensorInfoIT0_T2_EENSG_IT1_SI_EESI_T_)
        /*0788*/ 	.word	0x00000000


	//----- nvinfo : EIATTR_REGCOUNT
	.align		4
.L_374:
        /*078c*/ 	.byte	0x04, 0x2f
        /*078e*/ 	.short	(.L_376 - .L_375)
	.align		4
.L_375:
        /*0790*/ 	.word	index@(_ZN2at4cuda57_GLOBAL__N__cd6b329d_24_DistributionBernoulli_cu_7537a20d21kernelPointwiseApply2IZNS_6native9templates4cuda28bernoulli_tensor_cuda_kernelIffEEvRKNS_10TensorBaseES9_NS_15PhiloxCudaStateEEUliRfSB_SB_SB_RKfSD_SD_SD_E_fSC_jLi1ELi1ELi4ELi512ELi2EEEvNS0_6detail10TensorInfoIT0_T2_EENSG_IT1_SI_EESI_T_)
        /*0794*/ 	.word	0x00000025


	//----- nvinfo : EIATTR_FRAME_SIZE
	.align		4
.L_376:
        /*0798*/ 	.byte	0x04, 0x11
        /*079a*/ 	.short	(.L_378 - .L_377)
	.align		4
.L_377:
        /*079c*/ 	.word	index@(_ZN2at4cuda57_GLOBAL__N__cd6b329d_24_DistributionBernoulli_cu_7537a20d21kernelPointwiseApply2IZNS_6native9templates4cuda28bernoulli_tensor_cuda_kernelIffEEvRKNS_10TensorBaseES9_NS_15PhiloxCudaStateEEUliRfSB_SB_SB_RKfSD_SD_SD_E_fSC_jLi1ELi1ELi4ELi512ELi2EEEvNS0_6detail10TensorInfoIT0_T2_EENSG_IT1_SI_EESI_T_)
        /*07a0*/ 	.word	0x00000000


	//----- nvinfo : EIATTR_REGCOUNT
	.align		4
.L_378:
        /*07a4*/ 	.byte	0x04, 0x2f
        /*07a6*/ 	.short	(.L_380 - .L_379)
	.align		4
.L_379:
        /*07a8*/ 	.word	index@(_ZN2at4cuda57_GLOBAL__N__cd6b329d_24_DistributionBernoulli_cu_7537a20d21kernelPointwiseApply2IZNS_6native9templates4cuda28bernoulli_tensor_cuda_kernelIffEEvRKNS_10TensorBaseES9_NS_15PhiloxCudaStateEEUliRfSB_SB_SB_RKfSD_SD_SD_E_fSC_jLi1ELi2ELi4ELi512ELi2EEEvNS0_6detail10TensorInfoIT0_T2_EENSG_IT1_SI_EESI_T_)
        /*07ac*/ 	.word	0x00000026


	//----- nvinfo : EIATTR_FRAME_SIZE
	.align		4
.L_380:
        /*07b0*/ 	.byte	0x04, 0x11
        /*07b2*/ 	.short	(.L_382 - .L_381)
	.align		4
.L_381:
        /*07b4*/ 	.word	index@(_ZN2at4cuda57_GLOBAL__N__cd6b329d_24_DistributionBernoulli_cu_7537a20d21kernelPointwiseApply2IZNS_6native9templates4cuda28bernoulli_tensor_cuda_kernelIffEEvRKNS_10TensorBaseES9_NS_15PhiloxCudaStateEEUliRfSB_SB_SB_RKfSD_SD_SD_E_fSC_jLi1ELi2ELi4ELi512ELi2EEEvNS0_6detail10TensorInfoIT0_T2_EENSG_IT1_SI_EESI_T_)
        /*07b8*/ 	.word	0x00000000


	//----- nvinfo : EIATTR_REGCOUNT
	.align		4
.L_382:
        /*07bc*/ 	.byte	0x04, 0x2f
        /*07be*/ 	.short	(.L_384 - .L_383)
	.align		4
.L_383:
        /*07c0*/ 	.word	index@(_ZN2at4cuda57_GLOBAL__N__cd6b329d_24_DistributionBernoulli_cu_7537a20d21kernelPointwiseApply2IZNS_6native9templates4cuda28bernoulli_tensor_cuda_kernelIffEEvRKNS_10TensorBaseES9_NS_15PhiloxCudaStateEEUliRfSB_SB_SB_RKfSD_SD_SD_E_fSC_jLi1ELin1ELi4ELi512ELi2EEEvNS0_6detail10TensorInfoIT0_T2_EENSG_IT1_SI_EESI_T_)
        /*07c4*/ 	.word	0x00000032


	//----- nvinfo : EIATTR_FRAME_SIZE
	.align		4
.L_384:
        /*07c8*/ 	.byte	0x04, 0x11
        /*07ca*/ 	.short	(.L_386 - .L_385)
	.align		4
.L_385:
        /*07cc*/ 	.word	index@(_ZN2at4cuda57_GLOBAL__N__cd6b329d_24_DistributionBernoulli_cu_7537a20d21kernelPointwiseApply2IZNS_6native9templates4cuda28bernoulli_tensor_cuda_kernelIffEEvRKNS_10TensorBaseES9_NS_15PhiloxCudaStateEEUliRfSB_SB_SB_RKfSD_SD_SD_E_fSC_jLi1ELin1ELi4ELi512ELi2EEEvNS0_6detail10TensorInfoIT0_T2_EENSG_IT1_SI_EESI_T_)
        /*07d0*/ 	.word	0x00000000


	//----- nvinfo : EIATTR_REGCOUNT
	.align		4
.L_386:
        /*07d4*/ 	.byte	0x04, 0x2f
        /*07d6*/ 	.short	(.L_388 - .L_387)
	.align		4
.L_387:
        /*07d8*/ 	.word	index@(_ZN2at4cuda57_GLOBAL__N__cd6b329d_24_DistributionBernoulli_cu_7537a20d21kernelPointwiseApply2IZNS_6native9templates4cuda28bernoulli_tensor_cuda_kernelIffEEvRKNS_10TensorBaseES9_NS_15PhiloxCudaStateEEUliRfSB_SB_SB_RKfSD_SD_SD_E_fSC_jLi2ELi1ELi4ELi512ELi2EEEvNS0_6detail10TensorInfoIT0_T2_EENSG_IT1_SI_EESI_T_)
        /*07dc*/ 	.word	0x00000028


	//----- nvinfo : EIATTR_FRAME_SIZE
	.align		4
.L_388:
        /*07e0*/ 	.byte	0x04, 0x11
        /*07e2*/ 	.short	(.L_390 - .L_389)
	.align		4
.L_389:
        /*07e4*/ 	.word	index@(_ZN2at4cuda57_GLOBAL__N__cd6b329d_24_DistributionBernoulli_cu_7537a20d21kernelPointwiseApply2IZNS_6native9templates4cuda28bernoulli_tensor_cuda_kernelIffEEvRKNS_10TensorBaseES9_NS_15PhiloxCudaStateEEUliRfSB_SB_SB_RKfSD_SD_SD_E_fSC_jLi2ELi1ELi4ELi512ELi2EEEvNS0_6detail10TensorInfoIT0_T2_EENSG_IT1_SI_EESI_T_)
        /*07e8*/ 	.word	0x00000000


	//----- nvinfo : EIATTR_REGCOUNT
	.align		4
.L_390:
        /*07ec*/ 	.byte	0x04, 0x2f
        /*07ee*/ 	.short	(.L_392 - .L_391)
	.align		4
.L_391:
        /*07f0*/ 	.word	index@(_ZN2at4cuda57_GLOBAL__N__cd6b329d_24_DistributionBernoulli_cu_7537a20d21kernelPointwiseApply2IZNS_6native9templates4cuda28bernoulli_tensor_cuda_kernelIffEEvRKNS_10TensorBaseES9_NS_15PhiloxCudaStateEEUliRfSB_SB_SB_RKfSD_SD_SD_E_fSC_jLi2ELi2ELi4ELi512ELi2EEEvNS0_6detail10TensorInfoIT0_T2_EENSG_IT1_SI_EESI_T_)
        /*07f4*/ 	.word	0x0000002b


	//----- nvinfo : EIATTR_FRAME_SIZE
	.align		4
.L_392:
        /*07f8*/ 	.byte	0x04, 0x11
        /*07fa*/ 	.short	(.L_394 - .L_393)
	.align		4
.L_393:
        /*07fc*/ 	.word	index@(_ZN2at4cuda57_GLOBAL__N__cd6b329d_24_DistributionBernoulli_cu_7537a20d21kernelPointwiseApply2IZNS_6native9templates4cuda28bernoulli_tensor_cuda_kernelIffEEvRKNS_10TensorBaseES9_NS_15PhiloxCudaStateEEUliRfSB_SB_SB_RKfSD_SD_SD_E_fSC_jLi2ELi2ELi4ELi512ELi2EEEvNS0_6detail10TensorInfoIT0_T2_EENSG_IT1_SI_EESI_T_)
        /*0800*/ 	.word	0x00000000


	//----- nvinfo : EIATTR_REGCOUNT
	.align		4
.L_394:
        /*0804*/ 	.byte	0x04, 0x2f
        /*0806*/ 	.short	(.L_396 - .L_395)
	.align		4
.L_395:
        /*0808*/ 	.word	index@(_ZN2at4cuda57_GLOBAL__N__cd6b329d_24_DistributionBernoulli_cu_7537a20d21kernelPointwiseApply2IZNS_6native9templates4cuda28bernoulli_tensor_cuda_kernelIffEEvRKNS_10TensorBaseES9_NS_15PhiloxCudaStateEEUliRfSB_SB_SB_RKfSD_SD_SD_E_fSC_jLi2ELin1ELi4ELi512ELi2EEEvNS0_6detail10TensorInfoIT0_T2_EENSG_IT1_SI_EESI_T_)
        /*080c*/ 	.word	0x00000038


	//----- nvinfo : EIATTR_FRAME_SIZE
	.align		4
.L_396:
        /*0810*/ 	.byte	0x04, 0x11
        /*0812*/ 	.short	(.L_398 - .L_397)
	.align		4
.L_397:
        /*0814*/ 	.word	index@(_ZN2at4cuda57_GLOBAL__N__cd6b329d_24_DistributionBernoulli_cu_7537a20d21kernelPointwiseApply2IZNS_6native9templates4cuda28bernoulli_tensor_cuda_kernelIffEEvRKNS_10TensorBaseES9_NS_15PhiloxCudaStateEEUliRfSB_SB_SB_RKfSD_SD_SD_E_fSC_jLi2ELin1ELi4ELi512ELi2EEEvNS0_6detail10TensorInfoIT0_T2_EENSG_IT1_SI_EESI_T_)
        /*0818*/ 	.word	0x00000000


	//----- nvinfo : EIATTR_REGCOUNT
	.align		4
.L_398:
        /*081c*/ 	.byte	0x04, 0x2f
        /*081e*/ 	.short	(.L_400 - .L_399)
	.align		4
.L_399:
        /*0820*/ 	.word	index@(_ZN2at4cuda57_GLOBAL__N__cd6b329d_24_DistributionBernoulli_cu_7537a20d21kernelPointwiseApply2IZNS_6native9templates4cuda28bernoulli_tensor_cuda_kernelIffEEvRKNS_10TensorBaseES9_NS_15PhiloxCudaStateEEUliRfSB_SB_SB_RKfSD_SD_SD_E_fSC_jLin1ELi1ELi4ELi512ELi2EEEvNS0_6detail10TensorInfoIT0_T2_EENSG_IT1_SI_EESI_T_)
        /*0824*/ 	.word	0x00000030


	//----- nvinfo : EIATTR_FRAME_SIZE
	.align		4
.L_400:
        /*0828*/ 	.byte	0x04, 0x11
        /*082a*/ 	.short	(.L_402 - .L_401)
	.align		4
.L_401:
        /*082c*/ 	.word	index@(_ZN2at4cuda57_GLOBAL__N__cd6b329d_24_DistributionBernoulli_cu_7537a20d21kernelPointwiseApply2IZNS_6native9templates4cuda28bernoulli_tensor_cuda_kernelIffEEvRKNS_10TensorBaseES9_NS_15PhiloxCudaStateEEUliRfSB_SB_SB_RKfSD_SD_SD_E_fSC_jLin1ELi1ELi4ELi512ELi2EEEvNS0_6detail10TensorInfoIT0_T2_EENSG_IT1_SI_EESI_T_)
        /*0830*/ 	.word	0x00000000


	//----- nvinfo : EIATTR_REGCOUNT
	.align		4
.L_402:
        /*0834*/ 	.byte	0x04, 0x2f
        /*0836*/ 	.short	(.L_404 - .L_403)
	.align		4
.L_403:
        /*0838*/ 	.word	index@(_ZN2at4cuda57_GLOBAL__N__cd6b329d_24_DistributionBernoulli_cu_7537a20d21kernelPointwiseApply2IZNS_6native9templates4cuda28bernoulli_tensor_cuda_kernelIffEEvRKNS_10TensorBaseES9_NS_15PhiloxCudaStateEEUliRfSB_SB_SB_RKfSD_SD_SD_E_fSC_jLin1ELi2ELi4ELi512ELi2EEEvNS0_6detail10TensorInfoIT0_T2_EENSG_IT1_SI_EESI_T_)
        /*083c*/ 	.word	0x00000038


	//----- nvinfo : EIATTR_FRAME_SIZE
	.align		4
.L_404:
        /*0840*/ 	.byte	0x04, 0x11
        /*0842*/ 	.short	(.L_406 - .L_405)
	.align		4
.L_405:
        /*0844*/ 	.word	index@(_ZN2at4cuda57_GLOBAL__N__cd6b329d_24_DistributionBernoulli_cu_7537a20d21kernelPointwiseApply2IZNS_6native9templates4cuda28bernoulli_tensor_cuda_kernelIffEEvRKNS_10TensorBaseES9_NS_15PhiloxCudaStateEEUliRfSB_SB_SB_RKfSD_SD_SD_E_fSC_jLin1ELi2ELi4ELi512ELi2EEEvNS0_6detail10TensorInfoIT0_T2_EENSG_IT1_SI_EESI_T_)
        /*0848*/ 	.word	0x00000000


	//----- nvinfo : EIATTR_REGCOUNT
	.align		4
.L_406:
        /*084c*/ 	.byte	0x04, 0x2f
        /*084e*/ 	.short	(.L_408 - .L_407)
	.align		4
.L_407:
        /*0850*/ 	.word	index@(_ZN2at4cuda57_GLOBAL__N__cd6b329d_24_DistributionBernoulli_cu_7537a20d21kernelPointwiseApply2IZNS_6native9templates4cuda28bernoulli_tensor_cuda_kernelIffEEvRKNS_10TensorBaseES9_NS_15PhiloxCudaStateEEUliRfSB_SB_SB_RKfSD_SD_SD_E_fSC_jLin1ELin1ELi4ELi512ELi2EEEvNS0_6detail10TensorInfoIT0_T2_EENSG_IT1_SI_EESI_T_)
        /*0854*/ 	.word	0x0000003f


	//----- nvinfo : EIATTR_FRAME_SIZE
	.align		4
.L_408:
        /*0858*/ 	.byte	0x04, 0x11
        /*085a*/ 	.short	(.L_410 - .L_409)
	.align		4
.L_409:
        /*085c*/ 	.word	index@(_ZN2at4cuda57_GLOBAL__N__cd6b329d_24_DistributionBernoulli_cu_7537a20d21kernelPointwiseApply2IZNS_6native9templates4cuda28bernoulli_tensor_cuda_kernelIffEEvRKNS_10TensorBaseES9_NS_15PhiloxCudaStateEEUliRfSB_SB_SB_RKfSD_SD_SD_E_fSC_jLin1ELin1ELi4ELi512ELi2EEEvNS0_6detail10TensorInfoIT0_T2_EENSG_IT1_SI_EESI_T_)
        /*0860*/ 	.word	0x00000000


	//----- nvinfo : EIATTR_REGCOUNT
	.align		4
.L_410:
        /*0864*/ 	.byte	0x04, 0x2f
        /*0866*/ 	.short	(.L_412 - .L_411)
	.align		4
.L_411:
        /*0868*/ 	.word	index@(_ZN2at4cuda57_GLOBAL__N__cd6b329d_24_DistributionBernoulli_cu_7537a20d21kernelPointwiseApply2IZNS_6native9templates4cuda28bernoulli_tensor_cuda_kernelIffEEvRKNS_10TensorBaseES9_NS_15PhiloxCudaStateEEUliRfSB_SB_SB_RKfSD_SD_SD_E_fSC_mLi1ELi1ELi4ELi512ELi2EEEvNS0_6detail10TensorInfoIT0_T2_EENSG_IT1_SI_EESI_T_)
        /*086c*/ 	.word	0x0000002d


	//----- nvinfo : EIATTR_FRAME_SIZE
	.align		4
.L_412:
        /*0870*/ 	.byte	0x04, 0x11
        /*0872*/ 	.short	(.L_414 - .L_413)
	.align		4
.L_413:
        /*0874*/ 	.word	index@(_ZN2at4cuda57_GLOBAL__N__cd6b329d_24_DistributionBernoulli_cu_7537a20d21kernelPointwiseApply2IZNS_6native9templates4cuda28bernoulli_tensor_cuda_kernelIffEEvRKNS_10TensorBaseES9_NS_15PhiloxCudaStateEEUliRfSB_SB_SB_RKfSD_SD_SD_E_fSC_mLi1ELi1ELi4ELi512ELi2EEEvNS0_6detail10TensorInfoIT0_T2_EENSG_IT1_SI_EESI_T_)
        /*0878*/ 	.word	0x00000000


	//----- nvinfo : EIATTR_REGCOUNT
	.align		4
.L_414:
        /*087c*/ 	.byte	0x04, 0x2f
        /*087e*/ 	.short	(.L_416 - .L_415)
	.align		4
.L_415:
        /*0880*/ 	.word	index@(_ZN2at4cuda57_GLOBAL__N__cd6b329d_24_DistributionBernoulli_cu_7537a20d21kernelPointwiseApply2IZNS_6native9templates4cuda28bernoulli_tensor_cuda_kernelIffEEvRKNS_10TensorBaseES9_NS_15PhiloxCudaStateEEUliRfSB_SB_SB_RKfSD_SD_SD_E_fSC_mLin1ELin1ELi4ELi512ELi2EEEvNS0_6detail10TensorInfoIT0_T2_EENSG_IT1_SI_EESI_T_)
        /*0884*/ 	.word	0x0000003b


	//----- nvinfo : EIATTR_FRAME_SIZE
	.align		4
.L_416:
        /*0888*/ 	.byte	0x04, 0x11
        /*088a*/ 	.short	(.L_418 - .L_417)
	.align		4
.L_417:
        /*088c*/ 	.word	index@($__internal_43_$__cuda_sm20_div_u64)
        /*0890*/ 	.word	0x00000000


	//----- nvinfo : EIATTR_FRAME_SIZE
	.align		4
.L_418:
        /*0894*/ 	.byte	0x04, 0x11
        /*0896*/ 	.short	(.L_420 - .L_419)
	.align		4
.L_419:
        /*0898*/ 	.word	index@(_ZN2at4cuda57_GLOBAL__N__cd6b329d_24_DistributionBernoulli_cu_7537a20d21kernelPointwiseApply2IZNS_6native9templates4cuda28bernoulli_tensor_cuda_kernelIffEEvRKNS_10TensorBaseES9_NS_15PhiloxCudaStateEEUliRfSB_SB_SB_RKfSD_SD_SD_E_fSC_mLin1ELin1ELi4ELi512ELi2EEEvNS0_6detail10TensorInfoIT0_T2_EENSG_IT1_SI_EESI_T_)
        /*089c*/ 	.word	0x00000000


	//----- nvinfo : EIATTR_REGCOUNT
	.align		4
.L_420:
        /*08a0*/ 	.byte	0x04, 0x2f
        /*08a2*/ 	.short	(.L_422 - .L_421)
	.align		4
.L_421:
        /*08a4*/ 	.word	index@(_ZN2at4cuda57_GLOBAL__N__cd6b329d_24_DistributionBernoulli_cu_7537a20d21kernelPointwiseApply2IZNS_6native9templates4cuda28bernoulli_tensor_cuda_kernelIN3c104HalfEfEEvRKNS_10TensorBaseESB_NS_15PhiloxCudaStateEEUliRS8_SD_SD_SD_RKfSF_SF_SF_E_S8_SE_jLi1ELi1ELi4ELi512ELi2EEEvNS0_6detail10TensorInfoIT0_T2_EENSI_IT1_SK_EESK_T_)
        /*08a8*/ 	.word	0x00000025


	//----- nvinfo : EIATTR_FRAME_SIZE
	.align		4
.L_422:
        /*08ac*/ 	.byte	0x04, 0x11
        /*08ae*/ 	.short	(.L_424 - .L_423)
	.align		4
.L_423:
        /*08b0*/ 	.word	index@(_ZN2at4cuda57_GLOBAL__N__cd6b329d_24_DistributionBernoulli_cu_7537a20d21kernelPointwiseApply2IZNS_6native9templates4cuda28bernoulli_tensor_cuda_kernelIN3c104HalfEfEEvRKNS_10TensorBaseESB_NS_15PhiloxCudaStateEEUliRS8_SD_SD_SD_RKfSF_SF_SF_E_S8_SE_jLi1ELi1ELi4ELi512ELi2EEEvNS0_6detail10TensorInfoIT0_T2_EENSI_IT1_SK_EESK_T_)
        /*08b4*/ 	.word	0x00000000


	//----- nvinfo : EIATTR_REGCOUNT
	.align		4
.L_424:
        /*08b8*/ 	.byte	0x04, 0x2f
        /*08ba*/ 	.short	(.L_426 - .L_425)
	.align		4
.L_425:
        /*08bc*/ 	.word	index@(_ZN2at4cuda57_GLOBAL__N__cd6b329d_24_DistributionBernoulli_cu_7537a20d21kernelPointwiseApply2IZNS_6native9templates4cuda28bernoulli_tensor_cuda_kernelIN3c104HalfEfEEvRKNS_10TensorBaseESB_NS_15PhiloxCudaStateEEUliRS8_SD_SD_SD_RKfSF_SF_SF_E_S8_SE_jLi1ELi2ELi4ELi512ELi2EEEvNS0_6detail10TensorInfoIT0_T2_EENSI_IT1_SK_EESK_T_)
        /*08c0*/ 	.word	0x00000026


	//----- nvinfo : EIATTR_FRAME_SIZE
	.align		4
.L_426:
        /*08c4*/ 	.byte	0x04, 0x11
        /*08c6*/ 	.short	(.L_428 - .L_427)
	.align		4
.L_427:
        /*08c8*/ 	.word	index@(_ZN2at4cuda57_GLOBAL__N__cd6b329d_24_DistributionBernoulli_cu_7537a20d21kernelPointwiseApply2IZNS_6native9templates4cuda28bernoulli_tensor_cuda_kernelIN3c104HalfEfEEvRKNS_10TensorBaseESB_NS_15PhiloxCudaStateEEUliRS8_SD_SD_SD_RKfSF_SF_SF_E_S8_SE_jLi1ELi2ELi4ELi512ELi2EEEvNS0_6detail10TensorInfoIT0_T2_EENSI_IT1_SK_EESK_T_)
        /*08cc*/ 	.word	0x00000000


	//----- nvinfo : EIATTR_REGCOUNT
	.align		4
.L_428:
        /*08d0*/ 	.byte	0x04, 0x2f
        /*08d2*/ 	.short	(.L_430 - .L_429)
	.align		4
.L_429:
        /*08d4*/ 	.word	index@(_ZN2at4cuda57_GLOBAL__N__cd6b329d_24_DistributionBernoulli_cu_7537a20d21kernelPointwiseApply2IZNS_6native9templates4cuda28bernoulli_tensor_cuda_kernelIN3c104HalfEfEEvRKNS_10TensorBaseESB_NS_15PhiloxCudaStateEEUliRS8_SD_SD_SD_RKfSF_SF_SF_E_S8_SE_jLi1ELin1ELi4ELi512ELi2EEEvNS0_6detail10TensorInfoIT0_T2_EENSI_IT1_SK_EESK_T_)
        /*08d8*/ 	.word	0x00000032


	//----- nvinfo : EIATTR_FRAME_SIZE
	.align		4
.L_430:
        /*08dc*/ 	.byte	0x04, 0x11
        /*08de*/ 	.short	(.L_432 - .L_431)
	.align		4
.L_431:
        /*08e0*/ 	.word	index@(_ZN2at4cuda57_GLOBAL__N__cd6b329d_24_DistributionBernoulli_cu_7537a20d21kernelPointwiseApply2IZNS_6native9templates4cuda28bernoulli_tensor_cuda_kernelIN3c104HalfEfEEvRKNS_10TensorBaseESB_NS_15PhiloxCudaStateEEUliRS8_SD_SD_SD_RKfSF_SF_SF_E_S8_SE_jLi1ELin1ELi4ELi512ELi2EEEvNS0_6detail10TensorInfoIT0_T2_EENSI_IT1_SK_EESK_T_)
        /*08e4*/ 	.word	0x00000000


	//----- nvinfo : EIATTR_REGCOUNT
	.align		4
.L_432:
        /*08e8*/ 	.byte	0x04, 0x2f
        /*08ea*/ 	.short	(.L_434 - .L_433)
	.align		4
.L_433:
        /*08ec*/ 	.word	index@(_ZN2at4cuda57_GLOBAL__N__cd6b329d_24_DistributionBernoulli_cu_7537a20d21kernelPointwiseApply2IZNS_6native9templates4cuda28bernoulli_tensor_cuda_kernelIN3c104HalfEfEEvRKNS_10TensorBaseESB_NS_15PhiloxCudaStateEEUliRS8_SD_SD_SD_RKfSF_SF_SF_E_S8_SE_jLi2ELi1ELi4ELi512ELi2EEEvNS0_6detail10TensorInfoIT0_T2_EENSI_IT1_SK_EESK_T_)
        /*08f0*/ 	.word	0x00000028


	//----- nvinfo : EIATTR_FRAME_SIZE
	.align		4
.L_434:
        /*08f4*/ 	.byte	0x04, 0x11
        /*08f6*/ 	.short	(.L_436 - .L_435)
	.align		4
.L_435:
        /*08f8*/ 	.word	index@(_ZN2at4cuda57_GLOBAL__N__cd6b329d_24_DistributionBernoulli_cu_7537a20d21kernelPointwiseApply2IZNS_6native9templates4cuda28bernoulli_tensor_cuda_kernelIN3c104HalfEfEEvRKNS_10TensorBaseESB_NS_15PhiloxCudaStateEEUliRS8_SD_SD_SD_RKfSF_SF_SF_E_S8_SE_jLi2ELi1ELi4ELi512ELi2EEEvNS0_6detail10TensorInfoIT0_T2_EENSI_IT1_SK_EESK_T_)
        /*08fc*/ 	.word	0x00000000


	//----- nvinfo : EIATTR_REGCOUNT
	.align		4
.L_436:
        /*0900*/ 	.byte	0x04, 0x2f
        /*0902*/ 	.short	(.L_438 - .L_437)
	.align		4
.L_437:
        /*0904*/ 	.word	index@(_ZN2at4cuda57_GLOBAL__N__cd6b329d_24_DistributionBernoulli_cu_7537a20d21kernelPointwiseApply2IZNS_6native9templates4cuda28bernoulli_tensor_cuda_kernelIN3c104HalfEfEEvRKNS_10TensorBaseESB_NS_15PhiloxCudaStateEEUliRS8_SD_SD_SD_RKfSF_SF_SF_E_S8_SE_jLi2ELi2ELi4ELi512ELi2EEEvNS0_6detail10TensorInfoIT0_T2_EENSI_IT1_SK_EESK_T_)
        /*0908*/ 	.word	0x0000002b


	//----- nvinfo : EIATTR_FRAME_SIZE
	.align		4
.L_438:
        /*090c*/ 	.byte	0x04, 0x11
        /*090e*/ 	.short	(.L_440 - .L_439)
	.align		4
.L_439:
        /*0910*/ 	.word	index@(_ZN2at4cuda57_GLOBAL__N__cd6b329d_24_DistributionBernoulli_cu_7537a20d21kernelPointwiseApply2IZNS_6native9templates4cuda28bernoulli_tensor_cuda_kernelIN3c104HalfEfEEvRKNS_10TensorBaseESB_NS_15PhiloxCudaStateEEUliRS8_SD_SD_SD_RKfSF_SF_SF_E_S8_SE_jLi2ELi2ELi4ELi512ELi2EEEvNS0_6detail10TensorInfoIT0_T2_EENSI_IT1_SK_EESK_T_)
        /*0914*/ 	.word	0x00000000


	//----- nvinfo : EIATTR_REGCOUNT
	.align		4
.L_440:
        /*0918*/ 	.byte	0x04, 0x2f
        /*091a*/ 	.short	(.L_442 - .L_441)
	.align		4
.L_441:
        /*091c*/ 	.word	index@(_ZN2at4cuda57_GLOBAL__N__cd6b329d_24_DistributionBernoulli_cu_7537a20d21kernelPointwiseApply2IZNS_6native9templates4cuda28bernoulli_tensor_cuda_kernelIN3c104HalfEfEEvRKNS_10TensorBaseESB_NS_15PhiloxCudaStateEEUliRS8_SD_SD_SD_RKfSF_SF_SF_E_S8_SE_jLi2ELin1ELi4ELi512ELi2EEEvNS0_6detail10TensorInfoIT0_T2_EENSI_IT1_SK_EESK_T_)
        /*0920*/ 	.word	0x00000038


	//----- nvinfo : EIATTR_FRAME_SIZE
	.align		4
.L_442:
        /*0924*/ 	.byte	0x04, 0x11
        /*0926*/ 	.short	(.L_444 - .L_443)
	.align		4
.L_443:
        /*0928*/ 	.word	index@(_ZN2at4cuda57_GLOBAL__N__cd6b329d_24_DistributionBernoulli_cu_7537a20d21kernelPointwiseApply2IZNS_6native9templates4cuda28bernoulli_tensor_cuda_kernelIN3c104HalfEfEEvRKNS_10TensorBaseESB_NS_15PhiloxCudaStateEEUliRS8_SD_SD_SD_RKfSF_SF_SF_E_S8_SE_jLi2ELin1ELi4ELi512ELi2EEEvNS0_6detail10TensorInfoIT0_T2_EENSI_IT1_SK_EESK_T_)
        /*092c*/ 	.word	0x00000000


	//----- nvinfo : EIATTR_REGCOUNT
	.align		4
.L_444:
        /*0930*/ 	.byte	0x04, 0x2f
        /*0932*/ 	.short	(.L_446 - .L_445)
	.align		4
.L_445:
        /*0934*/ 	.word	index@(_ZN2at4cuda57_GLOBAL__N__cd6b329d_24_DistributionBernoulli_cu_7537a20d21kernelPointwiseApply2IZNS_6native9templates4cuda28bernoulli_tensor_cuda_kernelIN3c104HalfEfEEvRKNS_10TensorBaseESB_NS_15PhiloxCudaStateEEUliRS8_SD_SD_SD_RKfSF_SF_SF_E_S8_SE_jLin1ELi1ELi4ELi512ELi2EEEvNS0_6detail10TensorInfoIT0_T2_EENSI_IT1_SK_EESK_T_)
        /*0938*/ 	.word	0x00000030


	//----- nvinfo : EIATTR_FRAME_SIZE
	.align		4
.L_446:
        /*093c*/ 	.byte	0x04, 0x11
        /*093e*/ 	.short	(.L_448 - .L_447)
	.align		4
.L_447:
        /*0940*/ 	.word	index@(_ZN2at4cuda57_GLOBAL__N__cd6b329d_24_DistributionBernoulli_cu_7537a20d21kernelPointwiseApply2IZNS_6native9templates4cuda28bernoulli_tensor_cuda_kernelIN3c104HalfEfEEvRKNS_10TensorBaseESB_NS_15PhiloxCudaStateEEUliRS8_SD_SD_SD_RKfSF_SF_SF_E_S8_SE_jLin1ELi1ELi4ELi512ELi2EEEvNS0_6detail10TensorInfoIT0_T2_EENSI_IT1_SK_EESK_T_)
        /*0944*/ 	.word	0x00000000


	//----- nvinfo : EIATTR_REGCOUNT
	.align		4
.L_448:
        /*0948*/ 	.byte	0x04, 0x2f
        /*094a*/ 	.short	(.L_450 - .L_449)
	.align		4
.L_449:
        /*094c*/ 	.word	index@(_ZN2at4cuda57_GLOBAL__N__cd6b329d_24_DistributionBernoulli_cu_7537a20d21kernelPointwiseApply2IZNS_6native9templates4cuda28bernoulli_tensor_cuda_kernelIN3c104HalfEfEEvRKNS_10TensorBaseESB_NS_15PhiloxCudaStateEEUliRS8_SD_SD_SD_RKfSF_SF_SF_E_S8_SE_jLin1ELi2ELi4ELi512ELi2EEEvNS0_6detail10TensorInfoIT0_T2_EENSI_IT1_SK_EESK_T_)
        /*0950*/ 	.word	0x00000038


	//----- nvinfo : EIATTR_FRAME_SIZE
	.align		4
.L_450:
        /*0954*/ 	.byte	0x04, 0x11
        /*0956*/ 	.short	(.L_452 - .L_451)
	.align		4
.L_451:
        /*0958*/ 	.word	index@(_ZN2at4cuda57_GLOBAL__N__cd6b329d_24_DistributionBernoulli_cu_7537a20d21kernelPointwiseApply2IZNS_6native9templates4cuda28bernoulli_tensor_cuda_kernelIN3c104HalfEfEEvRKNS_10TensorBaseESB_NS_15PhiloxCudaStateEEUliRS8_SD_SD_SD_RKfSF_SF_SF_E_S8_SE_jLin1ELi2ELi4ELi512ELi2EEEvNS0_6detail10TensorInfoIT0_T2_EENSI_IT1_SK_EESK_T_)
        /*095c*/ 	.word	0x00000000


	//----- nvinfo : EIATTR_REGCOUNT
	.align		4
.L_452:
        /*0960*/ 	.byte	0x04, 0x2f
        /*0962*/ 	.short	(.L_454 - .L_453)
	.align		4
.L_453:
        /*0964*/ 	.word	index@(_ZN2at4cuda57_GLOBAL__N__cd6b329d_24_DistributionBernoulli_cu_7537a20d21kernelPointwiseApply2IZNS_6native9templates4cuda28bernoulli_tensor_cuda_kernelIN3c104HalfEfEEvRKNS_10TensorBaseESB_NS_15PhiloxCudaStateEEUliRS8_SD_SD_SD_RKfSF_SF_SF_E_S8_SE_jLin1ELin1ELi4ELi512ELi2EEEvNS0_6detail10TensorInfoIT0_T2_EENSI_IT1_SK_EESK_T_)
        /*0968*/ 	.word	0x0000003f


	//----- nvinfo : EIATTR_FRAME_SIZE
	.align		4
.L_454:
        /*096c*/ 	.byte	0x04, 0x11
        /*096e*/ 	.short	(.L_456 - .L_455)
	.align		4
.L_455:
        /*0970*/ 	.word	index@(_ZN2at4cuda57_GLOBAL__N__cd6b329d_24_DistributionBernoulli_cu_7537a20d21kernelPointwiseApply2IZNS_6native9templates4cuda28bernoulli_tensor_cuda_kernelIN3c104HalfEfEEvRKNS_10TensorBaseESB_NS_15PhiloxCudaStateEEUliRS8_SD_SD_SD_RKfSF_SF_SF_E_S8_SE_jLin1ELin1ELi4ELi512ELi2EEEvNS0_6detail10TensorInfoIT0_T2_EENSI_IT1_SK_EESK_T_)
        /*0974*/ 	.word	0x00000000


	//----- nvinfo : EIATTR_REGCOUNT
	.align		4
.L_456:
        /*0978*/ 	.byte	0x04, 0x2f
        /*097a*/ 	.short	(.L_458 - .L_457)
	.align		4
.L_457:
        /*097c*/ 	.word	index@(_ZN2at4cuda57_GLOBAL__N__cd6b329d_24_DistributionBernoulli_cu_7537a20d21kernelPointwiseApply2IZNS_6native9templates4cuda28bernoulli_tensor_cuda_kernelIN3c104HalfEfEEvRKNS_10TensorBaseESB_NS_15PhiloxCudaStateEEUliRS8_SD_SD_SD_RKfSF_SF_SF_E_S8_SE_mLi1ELi1ELi4ELi512ELi2EEEvNS0_6detail10TensorInfoIT0_T2_EENSI_IT1_SK_EESK_T_)
        /*0980*/ 	.word	0x0000002d


	//----- nvinfo : EIATTR_FRAME_SIZE
	.align		4
.L_458:
        /*0984*/ 	.byte	0x04, 0x11
        /*0986*/ 	.short	(.L_460 - .L_459)
	.align		4
.L_459:
        /*0988*/ 	.word	index@(_ZN2at4cuda57_GLOBAL__N__cd6b329d_24_DistributionBernoulli_cu_7537a20d21kernelPointwiseApply2IZNS_6native9templates4cuda28bernoulli_tensor_cuda_kernelIN3c104HalfEfEEvRKNS_10TensorBaseESB_NS_15PhiloxCudaStateEEUliRS8_SD_SD_SD_RKfSF_SF_SF_E_S8_SE_mLi1ELi1ELi4ELi512ELi2EEEvNS0_6detail10TensorInfoIT0_T2_EENSI_IT1_SK_EESK_T_)
        /*098c*/ 	.word	0x00000000


	//----- nvinfo : EIATTR_REGCOUNT
	.align		4
.L_460:
        /*0990*/ 	.byte	0x04, 0x2f
        /*0992*/ 	.short	(.L_462 - .L_461)
	.align		4
.L_461:
        /*0994*/ 	.word	index@(_ZN2at4cuda57_GLOBAL__N__cd6b329d_24_DistributionBernoulli_cu_7537a20d21kernelPointwiseApply2IZNS_6native9templates4cuda28bernoulli_tensor_cuda_kernelIN3c104HalfEfEEvRKNS_10TensorBaseESB_NS_15PhiloxCudaStateEEUliRS8_SD_SD_SD_RKfSF_SF_SF_E_S8_SE_mLin1ELin1ELi4ELi512ELi2EEEvNS0_6detail10TensorInfoIT0_T2_EENSI_IT1_SK_EESK_T_)
        /*0998*/ 	.word	0x0000003b


	//----- nvinfo : EIATTR_FRAME_SIZE
	.align		4
.L_462:
        /*099c*/ 	.byte	0x04, 0x11
        /*099e*/ 	.short	(.L_464 - .L_463)
	.align		4
.L_463:
        /*09a0*/ 	.word	index@($__internal_42_$__cuda_sm20_div_u64)
        /*09a4*/ 	.word	0x00000000


	//----- nvinfo : EIATTR_FRAME_SIZE
	.align		4
.L_464:
        /*09a8*/ 	.byte	0x04, 0x11
        /*09aa*/ 	.short	(.L_466 - .L_465)
	.align		4
.L_465:
        /*09ac*/ 	.word	index@(_ZN2at4cuda57_GLOBAL__N__cd6b329d_24_DistributionBernoulli_cu_7537a20d21kernelPointwiseApply2IZNS_6native9templates4cuda28bernoulli_tensor_cuda_kernelIN3c104HalfEfEEvRKNS_10TensorBaseESB_NS_15PhiloxCudaStateEEUliRS8_SD_SD_SD_RKfSF_SF_SF_E_S8_SE_mLin1ELin1ELi4ELi512ELi2EEEvNS0_6detail10TensorInfoIT0_T2_EENSI_IT1_SK_EESK_T_)
        /*09b0*/ 	.word	0x00000000


	//----- nvinfo : EIATTR_REGCOUNT
	.align		4
.L_466:
        /*09b4*/ 	.byte	0x04, 0x2f
        /*09b6*/ 	.short	(.L_468 - .L_467)
	.align		4
.L_467:
        /*09b8*/ 	.word	index@(_ZN2at4cuda57_GLOBAL__N__cd6b329d_24_DistributionBernoulli_cu_7537a20d21kernelPointwiseApply2IZNS_6native9templates4cuda28bernoulli_tensor_cuda_kernelIN3c108BFloat16EfEEvRKNS_10TensorBaseESB_NS_15PhiloxCudaStateEEUliRS8_SD_SD_SD_RKfSF_SF_SF_E_S8_SE_jLi1ELi1ELi4ELi512ELi2EEEvNS0_6detail10TensorInfoIT0_T2_EENSI_IT1_SK_EESK_T_)
        /*09bc*/ 	.word	0x00000025


	//----- nvinfo : EIATTR_FRAME_SIZE
	.align		4
.L_468:
        /*09c0*/ 	.byte	0x04, 0x11
        /*09c2*/ 	.short	(.L_470 - .L_469)
	.align		4
.L_469:
        /*09c4*/ 	.word	index@(_ZN2at4cuda57_GLOBAL__N__cd6b329d_24_DistributionBernoulli_cu_7537a20d21kernelPointwiseApply2IZNS_6native9templates4cuda28bernoulli_tensor_cuda_kernelIN3c108BFloat16EfEEvRKNS_10TensorBaseESB_NS_15PhiloxCudaStateEEUliRS8_SD_SD_SD_RKfSF_SF_SF_E_S8_SE_jLi1ELi1ELi4ELi512ELi2EEEvNS0_6detail10TensorInfoIT0_T2_EENSI_IT1_SK_EESK_T_)
        /*09c8*/ 	.word	0x00000000


	//----- nvinfo : EIATTR_REGCOUNT
	.align		4
.L_470:
        /*09cc*/ 	.byte	0x04, 0x2f
        /*09ce*/ 	.short	(.L_472 - .L_471)
	.align		4
.L_471:
        /*09d0*/ 	.word	index@(_ZN2at4cuda57_GLOBAL__N__cd6b329d_24_DistributionBernoulli_cu_7537a20d21kernelPointwiseApply2IZNS_6native9templates4cuda28bernoulli_tensor_cuda_kernelIN3c108BFloat16EfEEvRKNS_10TensorBaseESB_NS_15PhiloxCudaStateEEUliRS8_SD_SD_SD_RKfSF_SF_SF_E_S8_SE_jLi1ELi2ELi4ELi512ELi2EEEvNS0_6detail10TensorInfoIT0_T2_EENSI_IT1_SK_EESK_T_)
        /*09d4*/ 	.word	0x00000026


	//----- nvinfo : EIATTR_FRAME_SIZE
	.align		4
.L_472:
        /*09d8*/ 	.byte	0x04, 0x11
        /*09da*/ 	.short	(.L_474 - .L_473)
	.align		4
.L_473:
        /*09dc*/ 	.word	index@(_ZN2at4cuda57_GLOBAL__N__cd6b329d_24_DistributionBernoulli_cu_7537a20d21kernelPointwiseApply2IZNS_6native9templates4cuda28bernoulli_tensor_cuda_kernelIN3c108BFloat16EfEEvRKNS_10TensorBaseESB_NS_15PhiloxCudaStateEEUliRS8_SD_SD_SD_RKfSF_SF_SF_E_S8_SE_jLi1ELi2ELi4ELi512ELi2EEEvNS0_6detail10TensorInfoIT0_T2_EENSI_IT1_SK_EESK_T_)
        /*09e0*/ 	.word	0x00000000


	//----- nvinfo : EIATTR_REGCOUNT
	.align		4
.L_474:
        /*09e4*/ 	.byte	0x04, 0x2f
        /*09e6*/ 	.short	(.L_476 - .L_475)
	.align		4
.L_475:
        /*09e8*/ 	.word	index@(_ZN2at4cuda57_GLOBAL__N__cd6b329d_24_DistributionBernoulli_cu_7537a20d21kernelPointwiseApply2IZNS_6native9templates4cuda28bernoulli_tensor_cuda_kernelIN3c108BFloat16EfEEvRKNS_10TensorBaseESB_NS_15PhiloxCudaStateEEUliRS8_SD_SD_SD_RKfSF_SF_SF_E_S8_SE_jLi1ELin1ELi4ELi512ELi2EEEvNS0_6detail10TensorInfoIT0_T2_EENSI_IT1_SK_EESK_T_)
        /*09ec*/ 	.word	0x00000032


	//----- nvinfo : EIATTR_FRAME_SIZE
	.align		4
.L_476:
        /*09f0*/ 	.byte	0x04, 0x11
        /*09f2*/ 	.short	(.L_478 - .L_477)
	.align		4
.L_477:
        /*09f4*/ 	.word	index@(_ZN2at4cuda57_GLOBAL__N__cd6b329d_24_DistributionBernoulli_cu_7537a20d21kernelPointwiseApply2IZNS_6native9templates4cuda28bernoulli_tensor_cuda_kernelIN3c108BFloat16EfEEvRKNS_10TensorBaseESB_NS_15PhiloxCudaStateEEUliRS8_SD_SD_SD_RKfSF_SF_SF_E_S8_SE_jLi1ELin1ELi4ELi512ELi2EEEvNS0_6detail10TensorInfoIT0_T2_EENSI_IT1_SK_EESK_T_)
        /*09f8*/ 	.word	0x00000000


	//----- nvinfo : EIATTR_REGCOUNT
	.align		4
.L_478:
        /*09fc*/ 	.byte	0x04, 0x2f
        /*09fe*/ 	.short	(.L_480 - .L_479)
	.align		4
.L_479:
        /*0a00*/ 	.word	index@(_ZN2at4cuda57_GLOBAL__N__cd6b329d_24_DistributionBernoulli_cu_7537a20d21kernelPointwiseApply2IZNS_6native9templates4cuda28bernoulli_tensor_cuda_kernelIN3c108BFloat16EfEEvRKNS_10TensorBaseESB_NS_15PhiloxCudaStateEEUliRS8_SD_SD_SD_RKfSF_SF_SF_E_S8_SE_jLi2ELi1ELi4ELi512ELi2EEEvNS0_6detail10TensorInfoIT0_T2_EENSI_IT1_SK_EESK_T_)
        /*0a04*/ 	.word	0x00000028


	//----- nvinfo : EIATTR_FRAME_SIZE
	.align		4
.L_480:
        /*0a08*/ 	.byte	0x04, 0x11
        /*0a0a*/ 	.short	(.L_482 - .L_481)
	.align		4
.L_481:
        /*0a0c*/ 	.word	index@(_ZN2at4cuda57_GLOBAL__N__cd6b329d_24_DistributionBernoulli_cu_7537a20d21kernelPointwiseApply2IZNS_6native9templates4cuda28bernoulli_tensor_cuda_kernelIN3c108BFloat16EfEEvRKNS_10TensorBaseESB_NS_15PhiloxCudaStateEEUliRS8_SD_SD_SD_RKfSF_SF_SF_E_S8_SE_jLi2ELi1ELi4ELi512ELi2EEEvNS0_6detail10TensorInfoIT0_T2_EENSI_IT1_SK_EESK_T_)
        /*0a10*/ 	.word	0x00000000


	//----- nvinfo : EIATTR_REGCOUNT
	.align		4
.L_482:
        /*0a14*/ 	.byte	0x04, 0x2f
        /*0a16*/ 	.short	(.L_484 - .L_483)
	.align		4
.L_483:
        /*0a18*/ 	.word	index@(_ZN2at4cuda57_GLOBAL__N__cd6b329d_24_DistributionBernoulli_cu_7537a20d21kernelPointwiseApply2IZNS_6native9templates4cuda28bernoulli_tensor_cuda_kernelIN3c108BFloat16EfEEvRKNS_10TensorBaseESB_NS_15PhiloxCudaStateEEUliRS8_SD_SD_SD_RKfSF_SF_SF_E_S8_SE_jLi2ELi2ELi4ELi512ELi2EEEvNS0_6detail10TensorInfoIT0_T2_EENSI_IT1_SK_EESK_T_)
        /*0a1c*/ 	.word	0x0000002b


	//----- nvinfo : EIATTR_FRAME_SIZE
	.align		4
.L_484:
        /*0a20*/ 	.byte	0x04, 0x11
        /*0a22*/ 	.short	(.L_486 - .L_485)
	.align		4
.L_485:
        /*0a24*/ 	.word	index@(_ZN2at4cuda57_GLOBAL__N__cd6b329d_24_DistributionBernoulli_cu_7537a20d21kernelPointwiseApply2IZNS_6native9templates4cuda28bernoulli_tensor_cuda_kernelIN3c108BFloat16EfEEvRKNS_10TensorBaseESB_NS_15PhiloxCudaStateEEUliRS8_SD_SD_SD_RKfSF_SF_SF_E_S8_SE_jLi2ELi2ELi4ELi512ELi2EEEvNS0_6detail10TensorInfoIT0_T2_EENSI_IT1_SK_EESK_T_)
        /*0a28*/ 	.word	0x00000000


	//----- nvinfo : EIATTR_REGCOUNT
	.align		4
.L_486:
        /*0a2c*/ 	.byte	0x04, 0x2f
        /*0a2e*/ 	.short	(.L_488 - .L_487)
	.align		4
.L_487:
        /*0a30*/ 	.word	index@(_ZN2at4cuda57_GLOBAL__N__cd6b329d_24_DistributionBernoulli_cu_7537a20d21kernelPointwiseApply2IZNS_6native9templates4cuda28bernoulli_tensor_cuda_kernelIN3c108BFloat16EfEEvRKNS_10TensorBaseESB_NS_15PhiloxCudaStateEEUliRS8_SD_SD_SD_RKfSF_SF_SF_E_S8_SE_jLi2ELin1ELi4ELi512ELi2EEEvNS0_6detail10TensorInfoIT0_T2_EENSI_IT1_SK_EESK_T_)
        /*0a34*/ 	.word	0x00000038


	//----- nvinfo : EIATTR_FRAME_SIZE
	.align		4
.L_488:
        /*0a38*/ 	.byte	0x04, 0x11
        /*0a3a*/ 	.short	(.L_490 - .L_489)
	.align		4
.L_489:
        /*0a3c*/ 	.word	index@(_ZN2at4cuda57_GLOBAL__N__cd6b329d_24_DistributionBernoulli_cu_7537a20d21kernelPointwiseApply2IZNS_6native9templates4cuda28bernoulli_tensor_cuda_kernelIN3c108BFloat16EfEEvRKNS_10TensorBaseESB_NS_15PhiloxCudaStateEEUliRS8_SD_SD_SD_RKfSF_SF_SF_E_S8_SE_jLi2ELin1ELi4ELi512ELi2EEEvNS0_6detail10TensorInfoIT0_T2_EENSI_IT1_SK_EESK_T_)
        /*0a40*/ 	.word	0x00000000


	//----- nvinfo : EIATTR_REGCOUNT
	.align		4
.L_490:
        /*0a44*/ 	.byte	0x04, 0x2f
        /*0a46*/ 	.short	(.L_492 - .L_491)
	.align		4
.L_491:
        /*0a48*/ 	.word	index@(_ZN2at4cuda57_GLOBAL__N__cd6b329d_24_DistributionBernoulli_cu_7537a20d21kernelPointwiseApply2IZNS_6native9templates4cuda28bernoulli_tensor_cuda_kernelIN3c108BFloat16EfEEvRKNS_10TensorBaseESB_NS_15PhiloxCudaStateEEUliRS8_SD_SD_SD_RKfSF_SF_SF_E_S8_SE_jLin1ELi1ELi4ELi512ELi2EEEvNS0_6detail10TensorInfoIT0_T2_EENSI_IT1_SK_EESK_T_)
        /*0a4c*/ 	.word	0x00000030


	//----- nvinfo : EIATTR_FRAME_SIZE
	.align		4
.L_492:
        /*0a50*/ 	.byte	0x04, 0x11
        /*0a52*/ 	.short	(.L_494 - .L_493)
	.align		4
.L_493:
        /*0a54*/ 	.word	index@(_ZN2at4cuda57_GLOBAL__N__cd6b329d_24_DistributionBernoulli_cu_7537a20d21kernelPointwiseApply2IZNS_6native9templates4cuda28bernoulli_tensor_cuda_kernelIN3c108BFloat16EfEEvRKNS_10TensorBaseESB_NS_15PhiloxCudaStateEEUliRS8_SD_SD_SD_RKfSF_SF_SF_E_S8_SE_jLin1ELi1ELi4ELi512ELi2EEEvNS0_6detail10TensorInfoIT0_T2_EENSI_IT1_SK_EESK_T_)
        /*0a58*/ 	.word	0x00000000


	//----- nvinfo : EIATTR_REGCOUNT
	.align		4
.L_494:
        /*0a5c*/ 	.byte	0x04, 0x2f
        /*0a5e*/ 	.short	(.L_496 - .L_495)
	.align		4
.L_495:
        /*0a60*/ 	.word	index@(_ZN2at4cuda57_GLOBAL__N__cd6b329d_24_DistributionBernoulli_cu_7537a20d21kernelPointwiseApply2IZNS_6native9templates4cuda28bernoulli_tensor_cuda_kernelIN3c108BFloat16EfEEvRKNS_10TensorBaseESB_NS_15PhiloxCudaStateEEUliRS8_SD_SD_SD_RKfSF_SF_SF_E_S8_SE_jLin1ELi2ELi4ELi512ELi2EEEvNS0_6detail10TensorInfoIT0_T2_EENSI_IT1_SK_EESK_T_)
        /*0a64*/ 	.word	0x00000038


	//----- nvinfo : EIATTR_FRAME_SIZE
	.align		4
.L_496:
        /*0a68*/ 	.byte	0x04, 0x11
        /*0a6a*/ 	.short	(.L_498 - .L_497)
	.align		4
.L_497:
        /*0a6c*/ 	.word	index@(_ZN2at4cuda57_GLOBAL__N__cd6b329d_24_DistributionBernoulli_cu_7537a20d21kernelPointwiseApply2IZNS_6native9templates4cuda28bernoulli_tensor_cuda_kernelIN3c108BFloat16EfEEvRKNS_10TensorBaseESB_NS_15PhiloxCudaStateEEUliRS8_SD_SD_SD_RKfSF_SF_SF_E_S8_SE_jLin1ELi2ELi4ELi512ELi2EEEvNS0_6detail10TensorInfoIT0_T2_EENSI_IT1_SK_EESK_T_)
        /*0a70*/ 	.word	0x00000000


	//----- nvinfo : EIATTR_REGCOUNT
	.align		4
.L_498:
        /*0a74*/ 	.byte	0x04, 0x2f
        /*0a76*/ 	.short	(.L_500 - .L_499)
	.align		4
.L_499:
        /*0a78*/ 	.word	index@(_ZN2at4cuda57_GLOBAL__N__cd6b329d_24_DistributionBernoulli_cu_7537a20d21kernelPointwiseApply2IZNS_6native9templates4cuda28bernoulli_tensor_cuda_kernelIN3c108BFloat16EfEEvRKNS_10TensorBaseESB_NS_15PhiloxCudaStateEEUliRS8_SD_SD_SD_RKfSF_SF_SF_E_S8_SE_jLin1ELin1ELi4ELi512ELi2EEEvNS0_6detail10TensorInfoIT0_T2_EENSI_IT1_SK_EESK_T_)
        /*0a7c*/ 	.word	0x0000003f


	//----- nvinfo : EIATTR_FRAME_SIZE
	.align		4
.L_500:
        /*0a80*/ 	.byte	0x04, 0x11
        /*0a82*/ 	.short	(.L_502 - .L_501)
	.align		4
.L_501:
        /*0a84*/ 	.word	index@(_ZN2at4cuda57_GLOBAL__N__cd6b329d_24_DistributionBernoulli_cu_7537a20d21kernelPointwiseApply2IZNS_6native9templates4cuda28bernoulli_tensor_cuda_kernelIN3c108BFloat16EfEEvRKNS_10TensorBaseESB_NS_15PhiloxCudaStateEEUliRS8_SD_SD_SD_RKfSF_SF_SF_E_S8_SE_jLin1ELin1ELi4ELi512ELi2EEEvNS0_6detail10TensorInfoIT0_T2_EENSI_IT1_SK_EESK_T_)
        /*0a88*/ 	.word	0x00000000


	//----- nvinfo : EIATTR_REGCOUNT
	.align		4
.L_502:
        /*0a8c*/ 	.byte	0x04, 0x2f
        /*0a8e*/ 	.short	(.L_504 - .L_503)
	.align		4
.L_503:
        /*0a90*/ 	.word	index@(_ZN2at4cuda57_GLOBAL__N__cd6b329d_24_DistributionBernoulli_cu_7537a20d21kernelPointwiseApply2IZNS_6native9templates4cuda28bernoulli_tensor_cuda_kernelIN3c108BFloat16EfEEvRKNS_10TensorBaseESB_NS_15PhiloxCudaStateEEUliRS8_SD_SD_SD_RKfSF_SF_SF_E_S8_SE_mLi1ELi1ELi4ELi512ELi2EEEvNS0_6detail10TensorInfoIT0_T2_EENSI_IT1_SK_EESK_T_)
        /*0a94*/ 	.word	0x0000002d


	//----- nvinfo : EIATTR_FRAME_SIZE
	.align		4
.L_504:
        /*0a98*/ 	.byte	0x04, 0x11
        /*0a9a*/ 	.short	(.L_506 - .L_505)
	.align		4
.L_505:
        /*0a9c*/ 	.word	index@(_ZN2at4cuda57_GLOBAL__N__cd6b329d_24_DistributionBernoulli_cu_7537a20d21kernelPointwiseApply2IZNS_6native9templates4cuda28bernoulli_tensor_cuda_kernelIN3c108BFloat16EfEEvRKNS_10TensorBaseESB_NS_15PhiloxCudaStateEEUliRS8_SD_SD_SD_RKfSF_SF_SF_E_S8_SE_mLi1ELi1ELi4ELi512ELi2EEEvNS0_6detail10TensorInfoIT0_T2_EENSI_IT1_SK_EESK_T_)
        /*0aa0*/ 	.word	0x00000000


	//----- nvinfo : EIATTR_REGCOUNT
	.align		4
.L_506:
        /*0aa4*/ 	.byte	0x04, 0x2f
        /*0aa6*/ 	.short	(.L_508 - .L_507)
	.align		4
.L_507:
        /*0aa8*/ 	.word	index@(_ZN2at4cuda57_GLOBAL__N__cd6b329d_24_DistributionBernoulli_cu_7537a20d21kernelPointwiseApply2IZNS_6native9templates4cuda28bernoulli_tensor_cuda_kernelIN3c108BFloat16EfEEvRKNS_10TensorBaseESB_NS_15PhiloxCudaStateEEUliRS8_SD_SD_SD_RKfSF_SF_SF_E_S8_SE_mLin1ELin1ELi4ELi512ELi2EEEvNS0_6detail10TensorInfoIT0_T2_EENSI_IT1_SK_EESK_T_)
        /*0aac*/ 	.word	0x0000003b


	//----- nvinfo : EIATTR_FRAME_SIZE
	.align		4
.L_508:
        /*0ab0*/ 	.byte	0x04, 0x11
        /*0ab2*/ 	.short	(.L_510 - .L_509)
	.align		4
.L_509:
        /*0ab4*/ 	.word	index@($__internal_41_$__cuda_sm20_div_u64)
        /*0ab8*/ 	.word	0x00000000


	//----- nvinfo : EIATTR_FRAME_SIZE
	.align		4
.L_510:
        /*0abc*/ 	.byte	0x04, 0x11
        /*0abe*/ 	.short	(.L_512 - .L_511)
	.align		4
.L_511:
        /*0ac0*/ 	.word	index@(_ZN2at4cuda57_GLOBAL__N__cd6b329d_24_DistributionBernoulli_cu_7537a20d21kernelPointwiseApply2IZNS_6native9templates4cuda28bernoulli_tensor_cuda_kernelIN3c108BFloat16EfEEvRKNS_10TensorBaseESB_NS_15PhiloxCudaStateEEUliRS8_SD_SD_SD_RKfSF_SF_SF_E_S8_SE_mLin1ELin1ELi4ELi512ELi2EEEvNS0_6detail10TensorInfoIT0_T2_EENSI_IT1_SK_EESK_T_)
        /*0ac4*/ 	.word	0x00000000


	//----- nvinfo : EIATTR_REGCOUNT
	.align		4
.L_512:
        /*0ac8*/ 	.byte	0x04, 0x2f
        /*0aca*/ 	.short	(.L_514 - .L_513)
	.align		4
.L_513:
        /*0acc*/ 	.word	index@(_ZN2at4cuda57_GLOBAL__N__cd6b329d_24_DistributionBernoulli_cu_7537a20d21kernelPointwiseApply2IZNS_6native9templates4cuda28bernoulli_tensor_cuda_kernelIbfEEvRKNS_10TensorBaseES9_NS_15PhiloxCudaStateEEUliRbSB_SB_SB_RKfSD_SD_SD_E_bSC_jLi1ELi1ELi4ELi512ELi2EEEvNS0_6detail10TensorInfoIT0_T2_EENSG_IT1_SI_EESI_T_)
        /*0ad0*/ 	.word	0x00000026


	//----- nvinfo : EIATTR_FRAME_SIZE
	.align		4
.L_514:
        /*0ad4*/ 	.byte	0x04, 0x11
        /*0ad6*/ 	.short	(.L_516 - .L_515)
	.align		4
.L_515:
        /*0ad8*/ 	.word	index@(_ZN2at4cuda57_GLOBAL__N__cd6b329d_24_DistributionBernoulli_cu_7537a20d21kernelPointwiseApply2IZNS_6native9templates4cuda28bernoulli_tensor_cuda_kernelIbfEEvRKNS_10TensorBaseES9_NS_15PhiloxCudaStateEEUliRbSB_SB_SB_RKfSD_SD_SD_E_bSC_jLi1ELi1ELi4ELi512ELi2EEEvNS0_6detail10TensorInfoIT0_T2_EENSG_IT1_SI_EESI_T_)
        /*0adc*/ 	.word	0x00000000


	//----- nvinfo : EIATTR_REGCOUNT
	.align		4
.L_516:
        /*0ae0*/ 	.byte	0x04, 0x2f
        /*0ae2*/ 	.short	(.L_518 - .L_517)
	.align		4
.L_517:
        /*0ae4*/ 	.word	index@(_ZN2at4cuda57_GLOBAL__N__cd6b329d_24_DistributionBernoulli_cu_7537a20d21kernelPointwiseApply2IZNS_6native9templates4cuda28bernoulli_tensor_cuda_kernelIbfEEvRKNS_10TensorBaseES9_NS_15PhiloxCudaStateEEUliRbSB_SB_SB_RKfSD_SD_SD_E_bSC_jLi1ELi2ELi4ELi512ELi2EEEvNS0_6detail10TensorInfoIT0_T2_EENSG_IT1_SI_EESI_T_)
        /*0ae8*/ 	.word	0x00000026


	//----- nvinfo : EIATTR_FRAME_SIZE
	.align		4
.L_518:
        /*0aec*/ 	.byte	0x04, 0x11
        /*0aee*/ 	.short	(.L_520 - .L_519)
	.align		4
.L_519:
        /*0af0*/ 	.word	index@(_ZN2at4cuda57_GLOBAL__N__cd6b329d_24_DistributionBernoulli_cu_7537a20d21kernelPointwiseApply2IZNS_6native9templates4cuda28bernoulli_tensor_cuda_kernelIbfEEvRKNS_10TensorBaseES9_NS_15PhiloxCudaStateEEUliRbSB_SB_SB_RKfSD_SD_SD_E_bSC_jLi1ELi2ELi4ELi512ELi2EEEvNS0_6detail10TensorInfoIT0_T2_EENSG_IT1_SI_EESI_T_)
        /*0af4*/ 	.word	0x00000000


	//----- nvinfo : EIATTR_REGCOUNT
	.align		4
.L_520:
        /*0af8*/ 	.byte	0x04, 0x2f
        /*0afa*/ 	.short	(.L_522 - .L_521)
	.align		4
.L_521:
        /*0afc*/ 	.word	index@(_ZN2at4cuda57_GLOBAL__N__cd6b329d_24_DistributionBernoulli_cu_7537a20d21kernelPointwiseApply2IZNS_6native9templates4cuda28bernoulli_tensor_cuda_kernelIbfEEvRKNS_10TensorBaseES9_NS_15PhiloxCudaStateEEUliRbSB_SB_SB_RKfSD_SD_SD_E_bSC_jLi1ELin1ELi4ELi512ELi2EEEvNS0_6detail10TensorInfoIT0_T2_EENSG_IT1_SI_EESI_T_)
        /*0b00*/ 	.word	0x00000032


	//----- nvinfo : EIATTR_FRAME_SIZE
	.align		4
.L_522:
        /*0b04*/ 	.byte	0x04, 0x11
        /*0b06*/ 	.short	(.L_524 - .L_523)
	.align		4
.L_523:
        /*0b08*/ 	.word	index@(_ZN2at4cuda57_GLOBAL__N__cd6b329d_24_DistributionBernoulli_cu_7537a20d21kernelPointwiseApply2IZNS_6native9templates4cuda28bernoulli_tensor_cuda_kernelIbfEEvRKNS_10TensorBaseES9_NS_15PhiloxCudaStateEEUliRbSB_SB_SB_RKfSD_SD_SD_E_bSC_jLi1ELin1ELi4ELi512ELi2EEEvNS0_6detail10TensorInfoIT0_T2_EENSG_IT1_SI_EESI_T_)
        /*0b0c*/ 	.word	0x00000000


	//----- nvinfo : EIATTR_REGCOUNT
	.align		4
.L_524:
        /*0b10*/ 	.byte	0x04, 0x2f
        /*0b12*/ 	.short	(.L_526 - .L_525)
	.align		4
.L_525:
        /*0b14*/ 	.word	index@(_ZN2at4cuda57_GLOBAL__N__cd6b329d_24_DistributionBernoulli_cu_7537a20d21kernelPointwiseApply2IZNS_6native9templates4cuda28bernoulli_tensor_cuda_kernelIbfEEvRKNS_10TensorBaseES9_NS_15PhiloxCudaStateEEUliRbSB_SB_SB_RKfSD_SD_SD_E_bSC_jLi2ELi1ELi4ELi512ELi2EEEvNS0_6detail10TensorInfoIT0_T2_EENSG_IT1_SI_EESI_T_)
        /*0b18*/ 	.word	0x00000028


	//----- nvinfo : EIATTR_FRAME_SIZE
	.align		4
.L_526:
        /*0b1c*/ 	.byte	0x04, 0x11
        /*0b1e*/ 	.short	(.L_528 - .L_527)
	.align		4
.L_527:
        /*0b20*/ 	.word	index@(_ZN2at4cuda57_GLOBAL__N__cd6b329d_24_DistributionBernoulli_cu_7537a20d21kernelPointwiseApply2IZNS_6native9templates4cuda28bernoulli_tensor_cuda_kernelIbfEEvRKNS_10TensorBaseES9_NS_15PhiloxCudaStateEEUliRbSB_SB_SB_RKfSD_SD_SD_E_bSC_jLi2ELi1ELi4ELi512ELi2EEEvNS0_6detail10TensorInfoIT0_T2_EENSG_IT1_SI_EESI_T_)
        /*0b24*/ 	.word	0x00000000


	//----- nvinfo : EIATTR_REGCOUNT
	.align		4
.L_528:
        /*0b28*/ 	.byte	0x04, 0x2f
        /*0b2a*/ 	.short	(.L_530 - .L_529)
	.align		4
.L_529:
        /*0b2c*/ 	.word	index@(_ZN2at4cuda57_GLOBAL__N__cd6b329d_24_DistributionBernoulli_cu_7537a20d21kernelPointwiseApply2IZNS_6native9templates4cuda28bernoulli_tensor_cuda_kernelIbfEEvRKNS_10TensorBaseES9_NS_15PhiloxCudaStateEEUliRbSB_SB_SB_RKfSD_SD_SD_E_bSC_jLi2ELi2ELi4ELi512ELi2EEEvNS0_6detail10TensorInfoIT0_T2_EENSG_IT1_SI_EESI_T_)
        /*0b30*/ 	.word	0x0000002b


	//----- nvinfo : EIATTR_FRAME_SIZE
	.align		4
.L_530:
        /*0b34*/ 	.byte	0x04, 0x11
        /*0b36*/ 	.short	(.L_532 - .L_531)
	.align		4
.L_531:
        /*0b38*/ 	.word	index@(_ZN2at4cuda57_GLOBAL__N__cd6b329d_24_DistributionBernoulli_cu_7537a20d21kernelPointwiseApply2IZNS_6native9templates4cuda28bernoulli_tensor_cuda_kernelIbfEEvRKNS_10TensorBaseES9_NS_15PhiloxCudaStateEEUliRbSB_SB_SB_RKfSD_SD_SD_E_bSC_jLi2ELi2ELi4ELi512ELi2EEEvNS0_6detail10TensorInfoIT0_T2_EENSG_IT1_SI_EESI_T_)
        /*0b3c*/ 	.word	0x00000000


	//----- nvinfo : EIATTR_REGCOUNT
	.align		4
.L_532:
        /*0b40*/ 	.byte	0x04, 0x2f
        /*0b42*/ 	.short	(.L_534 - .L_533)
	.align		4
.L_533:
        /*0b44*/ 	.word	index@(_ZN2at4cuda57_GLOBAL__N__cd6b329d_24_DistributionBernoulli_cu_7537a20d21kernelPointwiseApply2IZNS_6native9templates4cuda28bernoulli_tensor_cuda_kernelIbfEEvRKNS_10TensorBaseES9_NS_15PhiloxCudaStateEEUliRbSB_SB_SB_RKfSD_SD_SD_E_bSC_jLi2ELin1ELi4ELi512ELi2EEEvNS0_6detail10TensorInfoIT0_T2_EENSG_IT1_SI_EESI_T_)
        /*0b48*/ 	.word	0x00000038


	//----- nvinfo : EIATTR_FRAME_SIZE
	.align		4
.L_534:
        /*0b4c*/ 	.byte	0x04, 0x11
        /*0b4e*/ 	.short	(.L_536 - .L_535)
	.align		4
.L_535:
        /*0b50*/ 	.word	index@(_ZN2at4cuda57_GLOBAL__N__cd6b329d_24_DistributionBernoulli_cu_7537a20d21kernelPointwiseApply2IZNS_6native9templates4cuda28bernoulli_tensor_cuda_kernelIbfEEvRKNS_10TensorBaseES9_NS_15PhiloxCudaStateEEUliRbSB_SB_SB_RKfSD_SD_SD_E_bSC_jLi2ELin1ELi4ELi512ELi2EEEvNS0_6detail10TensorInfoIT0_T2_EENSG_IT1_SI_EESI_T_)
        /*0b54*/ 	.word	0x00000000


	//----- nvinfo : EIATTR_REGCOUNT
	.align		4
.L_536:
        /*0b58*/ 	.byte	0x04, 0x2f
        /*0b5a*/ 	.short	(.L_538 - .L_537)
	.align		4
.L_537:
        /*0b5c*/ 	.word	index@(_ZN2at4cuda57_GLOBAL__N__cd6b329d_24_DistributionBernoulli_cu_7537a20d21kernelPointwiseApply2IZNS_6native9templates4cuda28bernoulli_tensor_cuda_kernelIbfEEvRKNS_10TensorBaseES9_NS_15PhiloxCudaStateEEUliRbSB_SB_SB_RKfSD_SD_SD_E_bSC_jLin1ELi1ELi4ELi512ELi2EEEvNS0_6detail10TensorInfoIT0_T2_EENSG_IT1_SI_EESI_T_)
        /*0b60*/ 	.word	0x00000030


	//----- nvinfo : EIATTR_FRAME_SIZE
	.align		4
.L_538:
        /*0b64*/ 	.byte	0x04, 0x11
        /*0b66*/ 	.short	(.L_540 - .L_539)
	.align		4
.L_539:
        /*0b68*/ 	.word	index@(_ZN2at4cuda57_GLOBAL__N__cd6b329d_24_DistributionBernoulli_cu_7537a20d21kernelPointwiseApply2IZNS_6native9templates4cuda28bernoulli_tensor_cuda_kernelIbfEEvRKNS_10TensorBaseES9_NS_15PhiloxCudaStateEEUliRbSB_SB_SB_RKfSD_SD_SD_E_bSC_jLin1ELi1ELi4ELi512ELi2EEEvNS0_6detail10TensorInfoIT0_T2_EENSG_IT1_SI_EESI_T_)
        /*0b6c*/ 	.word	0x00000000


	//----- nvinfo : EIATTR_REGCOUNT
	.align		4
.L_540:
        /*0b70*/ 	.byte	0x04, 0x2f
        /*0b72*/ 	.short	(.L_542 - .L_541)
	.align		4
.L_541:
        /*0b74*/ 	.word	index@(_ZN2at4cuda57_GLOBAL__N__cd6b329d_24_DistributionBernoulli_cu_7537a20d21kernelPointwiseApply2IZNS_6native9templates4cuda28bernoulli_tensor_cuda_kernelIbfEEvRKNS_10TensorBaseES9_NS_15PhiloxCudaStateEEUliRbSB_SB_SB_RKfSD_SD_SD_E_bSC_jLin1ELi2ELi4ELi512ELi2EEEvNS0_6detail10TensorInfoIT0_T2_EENSG_IT1_SI_EESI_T_)
        /*0b78*/ 	.word	0x00000038


	//----- nvinfo : EIATTR_FRAME_SIZE
	.align		4
.L_542:
        /*0b7c*/ 	.byte	0x04, 0x11
        /*0b7e*/ 	.short	(.L_544 - .L_543)
	.align		4
.L_543:
        /*0b80*/ 	.word	index@(_ZN2at4cuda57_GLOBAL__N__cd6b329d_24_DistributionBernoulli_cu_7537a20d21kernelPointwiseApply2IZNS_6native9templates4cuda28bernoulli_tensor_cuda_kernelIbfEEvRKNS_10TensorBaseES9_NS_15PhiloxCudaStateEEUliRbSB_SB_SB_RKfSD_SD_SD_E_bSC_jLin1ELi2ELi4ELi512ELi2EEEvNS0_6detail10TensorInfoIT0_T2_EENSG_IT1_SI_EESI_T_)
        /*0b84*/ 	.word	0x00000000


	//----- nvinfo : EIATTR_REGCOUNT
	.align		4
.L_544:
        /*0b88*/ 	.byte	0x04, 0x2f
        /*0b8a*/ 	.short	(.L_546 - .L_545)
	.align		4
.L_545:
        /*0b8c*/ 	.word	index@(_ZN2at4cuda57_GLOBAL__N__cd6b329d_24_DistributionBernoulli_cu_7537a20d21kernelPointwiseApply2IZNS_6native9templates4cuda28bernoulli_tensor_cuda_kernelIbfEEvRKNS_10TensorBaseES9_NS_15PhiloxCudaStateEEUliRbSB_SB_SB_RKfSD_SD_SD_E_bSC_jLin1ELin1ELi4ELi512ELi2EEEvNS0_6detail10TensorInfoIT0_T2_EENSG_IT1_SI_EESI_T_)
        /*0b90*/ 	.word	0x0000003f


	//----- nvinfo : EIATTR_FRAME_SIZE
	.align		4
.L_546:
        /*0b94*/ 	.byte	0x04, 0x11
        /*0b96*/ 	.short	(.L_548 - .L_547)
	.align		4
.L_547:
        /*0b98*/ 	.word	index@(_ZN2at4cuda57_GLOBAL__N__cd6b329d_24_DistributionBernoulli_cu_7537a20d21kernelPointwiseApply2IZNS_6native9templates4cuda28bernoulli_tensor_cuda_kernelIbfEEvRKNS_10TensorBaseES9_NS_15PhiloxCudaStateEEUliRbSB_SB_SB_RKfSD_SD_SD_E_bSC_jLin1ELin1ELi4ELi512ELi2EEEvNS0_6detail10TensorInfoIT0_T2_EENSG_IT1_SI_EESI_T_)
        /*0b9c*/ 	.word	0x00000000


	//----- nvinfo : EIATTR_REGCOUNT
	.align		4
.L_548:
        /*0ba0*/ 	.byte	0x04, 0x2f
        /*0ba2*/ 	.short	(.L_550 - .L_549)
	.align		4
.L_549:
        /*0ba4*/ 	.word	index@(_ZN2at4cuda57_GLOBAL__N__cd6b329d_24_DistributionBernoulli_cu_7537a20d21kernelPointwiseApply2IZNS_6native9templates4cuda28bernoulli_tensor_cuda_kernelIbfEEvRKNS_10TensorBaseES9_NS_15PhiloxCudaStateEEUliRbSB_SB_SB_RKfSD_SD_SD_E_bSC_mLi1ELi1ELi4ELi512ELi2EEEvNS0_6detail10TensorInfoIT0_T2_EENSG_IT1_SI_EESI_T_)
        /*0ba8*/ 	.word	0x0000002e


	//----- nvinfo : EIATTR_FRAME_SIZE
	.align		4
.L_550:
        /*0bac*/ 	.byte	0x04, 0x11
        /*0bae*/ 	.short	(.L_552 - .L_551)
	.align		4
.L_551:
        /*0bb0*/ 	.word	index@(_ZN2at4cuda57_GLOBAL__N__cd6b329d_24_DistributionBernoulli_cu_7537a20d21kernelPointwiseApply2IZNS_6native9templates4cuda28bernoulli_tensor_cuda_kernelIbfEEvRKNS_10TensorBaseES9_NS_15PhiloxCudaStateEEUliRbSB_SB_SB_RKfSD_SD_SD_E_bSC_mLi1ELi1ELi4ELi512ELi2EEEvNS0_6detail10TensorInfoIT0_T2_EENSG_IT1_SI_EESI_T_)
        /*0bb4*/ 	.word	0x00000000


	//----- nvinfo : EIATTR_REGCOUNT
	.align		4
.L_552:
        /*0bb8*/ 	.byte	0x04, 0x2f
        /*0bba*/ 	.short	(.L_554 - .L_553)
	.align		4
.L_553:
        /*0bbc*/ 	.word	index@(_ZN2at4cuda57_GLOBAL__N__cd6b329d_24_DistributionBernoulli_cu_7537a20d21kernelPointwiseApply2IZNS_6native9templates4cuda28bernoulli_tensor_cuda_kernelIbfEEvRKNS_10TensorBaseES9_NS_15PhiloxCudaStateEEUliRbSB_SB_SB_RKfSD_SD_SD_E_bSC_mLin1ELin1ELi4ELi512ELi2EEEvNS0_6detail10TensorInfoIT0_T2_EENSG_IT1_SI_EESI_T_)
        /*0bc0*/ 	.word	0x0000003b


	//----- nvinfo : EIATTR_FRAME_SIZE
	.align		4
.L_554:
        /*0bc4*/ 	.byte	0x04, 0x11
        /*0bc6*/ 	.short	(.L_556 - .L_555)
	.align		4
.L_555:
        /*0bc8*/ 	.word	index@($__internal_40_$__cuda_sm20_div_u64)
        /*0bcc*/ 	.word	0x00000000


	//----- nvinfo : EIATTR_FRAME_SIZE
	.align		4
.L_556:
        /*0bd0*/ 	.byte	0x04, 0x11
        /*0bd2*/ 	.short	(.L_558 - .L_557)
	.align		4
.L_557:
        /*0bd4*/ 	.word	index@(_ZN2at4cuda57_GLOBAL__N__cd6b329d_24_DistributionBernoulli_cu_7537a20d21kernelPointwiseApply2IZNS_6native9templates4cuda28bernoulli_tensor_cuda_kernelIbfEEvRKNS_10TensorBaseES9_NS_15PhiloxCudaStateEEUliRbSB_SB_SB_RKfSD_SD_SD_E_bSC_mLin1ELin1ELi4ELi512ELi2EEEvNS0_6detail10TensorInfoIT0_T2_EENSG_IT1_SI_EESI_T_)
        /*0bd8*/ 	.word	0x00000000


	//----- nvinfo : EIATTR_REGCOUNT
	.align		4
.L_558:
        /*0bdc*/ 	.byte	0x04, 0x2f
        /*0bde*/ 	.short	(.L_560 - .L_559)
	.align		4
.L_559:
        /*0be0*/ 	.word	index@(_ZN2at6native57_GLOBAL__N__cd6b329d_24_DistributionBernoulli_cu_7537a20d43distribution_elementwise_grid_stride_kernelIfLi4EZNS0_9templates4cuda21uniform_and_transformIhfPNS_17CUDAGeneratorImplEZZZNS4_16bernoulli_kernelIS7_EEvRNS_18TensorIteratorBaseEdT_ENKUlvE_clEvENKUlvE_clEvEUlfE_EEvSA_T1_T2_EUlP24curandStatePhilox4_32_10E_ZNS1_27distribution_nullary_kernelIhf7double2S7_SJ_SE_EEvSA_SG_RKT3_T4_EUlifE_EEvlNS_15PhiloxCudaStateESF_SG_)
        /*0be4*/ 	.word	0x00000038


	//----- nvinfo : EIATTR_FRAME_SIZE
	.align		4
.L_560:
        /*0be8*/ 	.byte	0x04, 0x11
        /*0bea*/ 	.short	(.L_562 - .L_561)
	.align		4
.L_561:
        /*0bec*/ 	.word	index@($__internal_39_$__cuda_sm20_div_s64)
        /*0bf0*/ 	.word	0x00000000


	//----- nvinfo : EIATTR_FRAME_SIZE
	.align		4
.L_562:
        /*0bf4*/ 	.byte	0x04, 0x11
        /*0bf6*/ 	.short	(.L_564 - .L_563)
	.align		4
.L_563:
        /*0bf8*/ 	.word	index@(_ZN2at6native57_GLOBAL__N__cd6b329d_24_DistributionBernoulli_cu_7537a20d43distribution_elementwise_grid_stride_kernelIfLi4EZNS0_9templates4cuda21uniform_and_transformIhfPNS_17CUDAGeneratorImplEZZZNS4_16bernoulli_kernelIS7_EEvRNS_18TensorIteratorBaseEdT_ENKUlvE_clEvENKUlvE_clEvEUlfE_EEvSA_T1_T2_EUlP24curandStatePhilox4_32_10E_ZNS1_27distribution_nullary_kernelIhf7double2S7_SJ_SE_EEvSA_SG_RKT3_T4_EUlifE_EEvlNS_15PhiloxCudaStateESF_SG_)
        /*0bfc*/ 	.word	0x00000000


	//----- nvinfo : EIATTR_REGCOUNT
	.align		4
.L_564:
        /*0c00*/ 	.byte	0x04, 0x2f
        /*0c02*/ 	.short	(.L_566 - .L_565)
	.align		4
.L_565:
        /*0c04*/ 	.word	index@(_ZN2at6native57_GLOBAL__N__cd6b329d_24_DistributionBernoulli_cu_7537a20d43distribution_elementwise_grid_stride_kernelIfLi4EZNS0_9templates4cuda21uniform_and_transformIhfPNS_17CUDAGeneratorImplEZZZNS4_16bernoulli_kernelIS7_EEvRNS_18TensorIteratorBaseEdT_ENKUlvE_clEvENKUlvE_clEvEUlfE_EEvSA_T1_T2_EUlP24curandStatePhilox4_32_10E_ZNS1_27distribution_nullary_kernelIhf7double2S7_SJ_SE_EEvSA_SG_RKT3_T4_EUlifE0_EEvlNS_15PhiloxCudaStateESF_SG_)
        /*0c08*/ 	.word	0x0000002e


	//----- nvinfo : EIATTR_FRAME_SIZE
	.align		4
.L_566:
        /*0c0c*/ 	.byte	0x04, 0x11
        /*0c0e*/ 	.short	(.L_568 - .L_567)
	.align		4
.L_567:
        /*0c10*/ 	.word	index@($__internal_38_$__cuda_sm20_div_s64)
        /*0c14*/ 	.word	0x00000000


	//----- nvinfo : EIATTR_FRAME_SIZE
	.align		4
.L_568:
        /*0c18*/ 	.byte	0x04, 0x11
        /*0c1a*/ 	.short	(.L_570 - .L_569)
	.align		4
.L_569:
        /*0c1c*/ 	.word	index@(_ZN2at6native57_GLOBAL__N__cd6b329d_24_DistributionBernoulli_cu_7537a20d43distribution_elementwise_grid_stride_kernelIfLi4EZNS0_9templates4cuda21uniform_and_transformIhfPNS_17CUDAGeneratorImplEZZZNS4_16bernoulli_kernelIS7_EEvRNS_18TensorIteratorBaseEdT_ENKUlvE_clEvENKUlvE_clEvEUlfE_EEvSA_T1_T2_EUlP24curandStatePhilox4_32_10E_ZNS1_27distribution_nullary_kernelIhf7double2S7_SJ_SE_EEvSA_SG_RKT3_T4_EUlifE0_EEvlNS_15PhiloxCudaStateESF_SG_)
        /*0c20*/ 	.word	0x00000000


	//----- nvinfo : EIATTR_REGCOUNT
	.align		4
.L_570:
        /*0c24*/ 	.byte	0x04, 0x2f
        /*0c26*/ 	.short	(.L_572 - .L_571)
	.align		4
.L_571:
        /*0c28*/ 	.word	index@(_ZN2at6native57_GLOBAL__N__cd6b329d_24_DistributionBernoulli_cu_7537a20d43distribution_elementwise_grid_stride_kernelIfLi4EZNS0_9templates4cuda21uniform_and_transformIhfPNS_17CUDAGeneratorImplEZZZNS4_16bernoulli_kernelIS7_EEvRNS_18TensorIteratorBaseEdT_ENKUlvE_clEvENKUlvE_clEvEUlfE_EEvSA_T1_T2_EUlP24curandStatePhilox4_32_10E0_ZNS1_27distribution_nullary_kernelIhf6float4S7_SJ_SE_EEvSA_SG_RKT3_T4_EUlifE_EEvlNS_15PhiloxCudaStateESF_SG_)
        /*0c2c*/ 	.word	0x00000038


	//----- nvinfo : EIATTR_FRAME_SIZE
	.align		4
.L_572:
        /*0c30*/ 	.byte	0x04, 0x11
        /*0c32*/ 	.short	(.L_574 - .L_573)
	.align		4
.L_573:
        /*0c34*/ 	.word	index@($__internal_37_$__cuda_sm20_div_s64)
        /*0c38*/ 	.word	0x00000000


	//----- nvinfo : EIATTR_FRAME_SIZE
	.align		4
.L_574:
        /*0c3c*/ 	.byte	0x04, 0x11
        /*0c3e*/ 	.short	(.L_576 - .L_575)
	.align		4
.L_575:
        /*0c40*/ 	.word	index@(_ZN2at6native57_GLOBAL__N__cd6b329d_24_DistributionBernoulli_cu_7537a20d43distribution_elementwise_grid_stride_kernelIfLi4EZNS0_9templates4cuda21uniform_and_transformIhfPNS_17CUDAGeneratorImplEZZZNS4_16bernoulli_kernelIS7_EEvRNS_18TensorIteratorBaseEdT_ENKUlvE_clEvENKUlvE_clEvEUlfE_EEvSA_T1_T2_EUlP24curandStatePhilox4_32_10E0_ZNS1_27distribution_nullary_kernelIhf6float4S7_SJ_SE_EEvSA_SG_RKT3_T4_EUlifE_EEvlNS_15PhiloxCudaStateESF_SG_)
        /*0c44*/ 	.word	0x00000000


	//----- nvinfo : EIATTR_REGCOUNT
	.align		4
.L_576:
        /*0c48*/ 	.byte	0x04, 0x2f
        /*0c4a*/ 	.short	(.L_578 - .L_577)
	.align		4
.L_577:
        /*0c4c*/ 	.word	index@(_ZN2at6native57_GLOBAL__N__cd6b329d_24_DistributionBernoulli_cu_7537a20d43distribution_elementwise_grid_stride_kernelIfLi4EZNS0_9templates4cuda21uniform_and_transformIhfPNS_17CUDAGeneratorImplEZZZNS4_16bernoulli_kernelIS7_EEvRNS_18TensorIteratorBaseEdT_ENKUlvE_clEvENKUlvE_clEvEUlfE_EEvSA_T1_T2_EUlP24curandStatePhilox4_32_10E0_ZNS1_27distribution_nullary_kernelIhf6float4S7_SJ_SE_EEvSA_SG_RKT3_T4_EUlifE0_EEvlNS_15PhiloxCudaStateESF_SG_)
        /*0c50*/ 	.word	0x00000030


	//----- nvinfo : EIATTR_FRAME_SIZE
	.align		4
.L_578:
        /*0c54*/ 	.byte	0x04, 0x11
        /*0c56*/ 	.short	(.L_580 - .L_579)
	.align		4
.L_579:
        /*0c58*/ 	.word	index@($__internal_36_$__cuda_sm20_div_s64)
        /*0c5c*/ 	.word	0x00000000


	//----- nvinfo : EIATTR_FRAME_SIZE
	.align		4
.L_580:
        /*0c60*/ 	.byte	0x04, 0x11
        /*0c62*/ 	.short	(.L_582 - .L_581)
	.align		4
.L_581:
        /*0c64*/ 	.word	index@(_ZN2at6native57_GLOBAL__N__cd6b329d_24_DistributionBernoulli_cu_7537a20d43distribution_elementwise_grid_stride_kernelIfLi4EZNS0_9templates4cuda21uniform_and_transformIhfPNS_17CUDAGeneratorImplEZZZNS4_16bernoulli_kernelIS7_EEvRNS_18TensorIteratorBaseEdT_ENKUlvE_clEvENKUlvE_clEvEUlfE_EEvSA_T1_T2_EUlP24curandStatePhilox4_32_10E0_ZNS1_27distribution_nullary_kernelIhf6float4S7_SJ_SE_EEvSA_SG_RKT3_T4_EUlifE0_EEvlNS_15PhiloxCudaStateESF_SG_)
        /*0c68*/ 	.word	0x00000000


	//----- nvinfo : EIATTR_REGCOUNT
	.align		4
.L_582:
        /*0c6c*/ 	.byte	0x04, 0x2f
        /*0c6e*/ 	.short	(.L_584 - .L_583)
	.align		4
.L_583:
        /*0c70*/ 	.word	index@(_ZN2at6native57_GLOBAL__N__cd6b329d_24_DistributionBernoulli_cu_7537a20d43distribution_elementwise_grid_stride_kernelIfLi4EZNS0_9templates4cuda21uniform_and_transformIafPNS_17CUDAGeneratorImplEZZZNS4_16bernoulli_kernelIS7_EEvRNS_18TensorIteratorBaseEdT_ENKUlvE_clEvENKUlvE0_clEvEUlfE_EEvSA_T1_T2_EUlP24curandStatePhilox4_32_10E_ZNS1_27distribution_nullary_kernelIaf7double2S7_SJ_SE_EEvSA_SG_RKT3_T4_EUlifE_EEvlNS_15PhiloxCudaStateESF_SG_)
        /*0c74*/ 	.word	0x00000038


	//----- nvinfo : EIATTR_FRAME_SIZE
	.align		4
.L_584:
        /*0c78*/ 	.byte	0x04, 0x11
        /*0c7a*/ 	.short	(.L_586 - .L_585)
	.align		4
.L_585:
        /*0c7c*/ 	.word	index@($__internal_35_$__cuda_sm20_div_s64)
        /*0c80*/ 	.word	0x00000000


	//----- nvinfo : EIATTR_FRAME_SIZE
	.align		4
.L_586:
        /*0c84*/ 	.byte	0x04, 0x11
        /*0c86*/ 	.short	(.L_588 - .L_587)
	.align		4
.L_587:
        /*0c88*/ 	.word	index@(_ZN2at6native57_GLOBAL__N__cd6b329d_24_DistributionBernoulli_cu_7537a20d43distribution_elementwise_grid_stride_kernelIfLi4EZNS0_9templates4cuda21uniform_and_transformIafPNS_17CUDAGeneratorImplEZZZNS4_16bernoulli_kernelIS7_EEvRNS_18TensorIteratorBaseEdT_ENKUlvE_clEvENKUlvE0_clEvEUlfE_EEvSA_T1_T2_EUlP24curandStatePhilox4_32_10E_ZNS1_27distribution_nullary_kernelIaf7double2S7_SJ_SE_EEvSA_SG_RKT3_T4_EUlifE_EEvlNS_15PhiloxCudaStateESF_SG_)
        /*0c8c*/ 	.word	0x00000000


	//----- nvinfo : EIATTR_REGCOUNT
	.align		4
.L_588:
        /*0c90*/ 	.byte	0x04, 0x2f
        /*0c92*/ 	.short	(.L_590 - .L_589)
	.align		4
.L_589:
        /*0c94*/ 	.word	index@(_ZN2at6native57_GLOBAL__N__cd6b329d_24_DistributionBernoulli_cu_7537a20d43distribution_elementwise_grid_stride_kernelIfLi4EZNS0_9templates4cuda21uniform_and_transformIafPNS_17CUDAGeneratorImplEZZZNS4_16bernoulli_kernelIS7_EEvRNS_18TensorIteratorBaseEdT_ENKUlvE_clEvENKUlvE0_clEvEUlfE_EEvSA_T1_T2_EUlP24curandStatePhilox4_32_10E_ZNS1_27distribution_nullary_kernelIaf7double2S7_SJ_SE_EEvSA_SG_RKT3_T4_EUlifE0_EEvlNS_15PhiloxCudaStateESF_SG_)
        /*0c98*/ 	.word	0x0000002e


	//----- nvinfo : EIATTR_FRAME_SIZE
	.align		4
.L_590:
        /*0c9c*/ 	.byte	0x04, 0x11
        /*0c9e*/ 	.short	(.L_592 - .L_591)
	.align		4
.L_591:
        /*0ca0*/ 	.word	index@($__internal_34_$__cuda_sm20_div_s64)
        /*0ca4*/ 	.word	0x00000000


	//----- nvinfo : EIATTR_FRAME_SIZE
	.align		4
.L_592:
        /*0ca8*/ 	.byte	0x04, 0x11
        /*0caa*/ 	.short	(.L_594 - .L_593)
	.align		4
.L_593:
        /*0cac*/ 	.word	index@(_ZN2at6native57_GLOBAL__N__cd6b329d_24_DistributionBernoulli_cu_7537a20d43distribution_elementwise_grid_stride_kernelIfLi4EZNS0_9templates4cuda21uniform_and_transformIafPNS_17CUDAGeneratorImplEZZZNS4_16bernoulli_kernelIS7_EEvRNS_18TensorIteratorBaseEdT_ENKUlvE_clEvENKUlvE0_clEvEUlfE_EEvSA_T1_T2_EUlP24curandStatePhilox4_32_10E_ZNS1_27distribution_nullary_kernelIaf7double2S7_SJ_SE_EEvSA_SG_RKT3_T4_EUlifE0_EEvlNS_15PhiloxCudaStateESF_SG_)
        /*0cb0*/ 	.word	0x00000000


	//----- nvinfo : EIATTR_REGCOUNT
	.align		4
.L_594:
        /*0cb4*/ 	.byte	0x04, 0x2f
        /*0cb6*/ 	.short	(.L_596 - .L_595)
	.align		4
.L_595:
        /*0cb8*/ 	.word	index@(_ZN2at6native57_GLOBAL__N__cd6b329d_24_DistributionBernoulli_cu_7537a20d43distribution_elementwise_grid_stride_kernelIfLi4EZNS0_9templates4cuda21uniform_and_transformIafPNS_17CUDAGeneratorImplEZZZNS4_16bernoulli_kernelIS7_EEvRNS_18TensorIteratorBaseEdT_ENKUlvE_clEvENKUlvE0_clEvEUlfE_EEvSA_T1_T2_EUlP24curandStatePhilox4_32_10E0_ZNS1_27distribution_nullary_kernelIaf6float4S7_SJ_SE_EEvSA_SG_RKT3_T4_EUlifE_EEvlNS_15PhiloxCudaStateESF_SG_)
        /*0cbc*/ 	.word	0x00000038


	//----- nvinfo : EIATTR_FRAME_SIZE
	.align		4
.L_596:
        /*0cc0*/ 	.byte	0x04, 0x11
        /*0cc2*/ 	.short	(.L_598 - .L_597)
	.align		4
.L_597:
        /*0cc4*/ 	.word	index@($__internal_33_$__cuda_sm20_div_s64)
        /*0cc8*/ 	.word	0x00000000


	//----- nvinfo : EIATTR_FRAME_SIZE
	.align		4
.L_598:
        /*0ccc*/ 	.byte	0x04, 0x11
        /*0cce*/ 	.short	(.L_600 - .L_599)
	.align		4
.L_599:
        /*0cd0*/ 	.word	index@(_ZN2at6native57_GLOBAL__N__cd6b329d_24_DistributionBernoulli_cu_7537a20d43distribution_elementwise_grid_stride_kernelIfLi4EZNS0_9templates4cuda21uniform_and_transformIafPNS_17CUDAGeneratorImplEZZZNS4_16bernoulli_kernelIS7_EEvRNS_18TensorIteratorBaseEdT_ENKUlvE_clEvENKUlvE0_clEvEUlfE_EEvSA_T1_T2_EUlP24curandStatePhilox4_32_10E0_ZNS1_27distribution_nullary_kernelIaf6float4S7_SJ_SE_EEvSA_SG_RKT3_T4_EUlifE_EEvlNS_15PhiloxCudaStateESF_SG_)
        /*0cd4*/ 	.word	0x00000000


	//----- nvinfo : EIATTR_REGCOUNT
	.align		4
.L_600:
        /*0cd8*/ 	.byte	0x04, 0x2f
        /*0cda*/ 	.short	(.L_602 - .L_601)
	.align		4
.L_601:
        /*0cdc*/ 	.word	index@(_ZN2at6native57_GLOBAL__N__cd6b329d_24_DistributionBernoulli_cu_7537a20d43distribution_elementwise_grid_stride_kernelIfLi4EZNS0_9templates4cuda21uniform_and_transformIafPNS_17CUDAGeneratorImplEZZZNS4_16bernoulli_kernelIS7_EEvRNS_18TensorIteratorBaseEdT_ENKUlvE_clEvENKUlvE0_clEvEUlfE_EEvSA_T1_T2_EUlP24curandStatePhilox4_32_10E0_ZNS1_27distribution_nullary_kernelIaf6float4S7_SJ_SE_EEvSA_SG_RKT3_T4_EUlifE0_EEvlNS_15PhiloxCudaStateESF_SG_)
        /*0ce0*/ 	.word	0x00000030


	//----- nvinfo : EIATTR_FRAME_SIZE
	.align		4
.L_602:
        /*0ce4*/ 	.byte	0x04, 0x11
        /*0ce6*/ 	.short	(.L_604 - .L_603)
	.align		4
.L_603:
        /*0ce8*/ 	.word	index@($__internal_32_$__cuda_sm20_div_s64)
        /*0cec*/ 	.word	0x00000000


	//----- nvinfo : EIATTR_FRAME_SIZE
	.align		4
.L_604:
        /*0cf0*/ 	.byte	0x04, 0x11
        /*0cf2*/ 	.short	(.L_606 - .L_605)
	.align		4
.L_605:
        /*0cf4*/ 	.word	index@(_ZN2at6native57_GLOBAL__N__cd6b329d_24_DistributionBernoulli_cu_7537a20d43distribution_elementwise_grid_stride_kernelIfLi4EZNS0_9templates4cuda21uniform_and_transformIafPNS_17CUDAGeneratorImplEZZZNS4_16bernoulli_kernelIS7_EEvRNS_18TensorIteratorBaseEdT_ENKUlvE_clEvENKUlvE0_clEvEUlfE_EEvSA_T1_T2_EUlP24curandStatePhilox4_32_10E0_ZNS1_27distribution_nullary_kernelIaf6float4S7_SJ_SE_EEvSA_SG_RKT3_T4_EUlifE0_EEvlNS_15PhiloxCudaStateESF_SG_)
        /*0cf8*/ 	.word	0x00000000


	//----- nvinfo : EIATTR_REGCOUNT
	.align		4
.L_606:
        /*0cfc*/ 	.byte	0x04, 0x2f
        /*0cfe*/ 	.short	(.L_608 - .L_607)
	.align		4
.L_607:
        /*0d00*/ 	.word	index@(_ZN2at6native57_GLOBAL__N__cd6b329d_24_DistributionBernoulli_cu_7537a20d43distribution_elementwise_grid_stride_kernelIfLi4EZNS0_9templates4cuda21uniform_and_transformIifPNS_17CUDAGeneratorImplEZZZNS4_16bernoulli_kernelIS7_EEvRNS_18TensorIteratorBaseEdT_ENKUlvE_clEvENKUlvE1_clEvEUlfE_EEvSA_T1_T2_EUlP24curandStatePhilox4_32_10E_ZNS1_27distribution_nullary_kernelIif7double2S7_SJ_SE_EEvSA_SG_RKT3_T4_EUlifE_EEvlNS_15PhiloxCudaStateESF_SG_)
        /*0d04*/ 	.word	0x00000038


	//----- nvinfo : EIATTR_FRAME_SIZE
	.align		4
.L_608:
        /*0d08*/ 	.byte	0x04, 0x11
        /*0d0a*/ 	.short	(.L_610 - .L_609)
	.align		4
.L_609:
        /*0d0c*/ 	.word	index@($__internal_31_$__cuda_sm20_div_s64)
        /*0d10*/ 	.word	0x00000000


	//----- nvinfo : EIATTR_FRAME_SIZE
	.align		4
.L_610:
        /*0d14*/ 	.byte	0x04, 0x11
        /*0d16*/ 	.short	(.L_612 - .L_611)
	.align		4
.L_611:
        /*0d18*/ 	.word	index@(_ZN2at6native57_GLOBAL__N__cd6b329d_24_DistributionBernoulli_cu_7537a20d43distribution_elementwise_grid_stride_kernelIfLi4EZNS0_9templates4cuda21uniform_and_transformIifPNS_17CUDAGeneratorImplEZZZNS4_16bernoulli_kernelIS7_EEvRNS_18TensorIteratorBaseEdT_ENKUlvE_clEvENKUlvE1_clEvEUlfE_EEvSA_T1_T2_EUlP24curandStatePhilox4_32_10E_ZNS1_27distribution_nullary_kernelIif7double2S7_SJ_SE_EEvSA_SG_RKT3_T4_EUlifE_EEvlNS_15PhiloxCudaStateESF_SG_)
        /*0d1c*/ 	.word	0x00000000


	//----- nvinfo : EIATTR_REGCOUNT
	.align		4
.L_612:
        /*0d20*/ 	.byte	0x04, 0x2f
        /*0d22*/ 	.short	(.L_614 - .L_613)
	.align		4
.L_613:
        /*0d24*/ 	.word	index@(_ZN2at6native57_GLOBAL__N__cd6b329d_24_DistributionBernoulli_cu_7537a20d43distribution_elementwise_grid_stride_kernelIfLi4EZNS0_9templates4cuda21uniform_and_transformIifPNS_17CUDAGeneratorImplEZZZNS4_16bernoulli_kernelIS7_EEvRNS_18TensorIteratorBaseEdT_ENKUlvE_clEvENKUlvE1_clEvEUlfE_EEvSA_T1_T2_EUlP24curandStatePhilox4_32_10E_ZNS1_27distribution_nullary_kernelIif7double2S7_SJ_SE_EEvSA_SG_RKT3_T4_EUlifE0_EEvlNS_15PhiloxCudaStateESF_SG_)
        /*0d28*/ 	.word	0x0000002e


	//----- nvinfo : EIATTR_FRAME_SIZE
	.align		4
.L_614:
        /*0d2c*/ 	.byte	0x04, 0x11
        /*0d2e*/ 	.short	(.L_616 - .L_615)
	.align		4
.L_615:
        /*0d30*/ 	.word	index@($__internal_30_$__cuda_sm20_div_s64)
        /*0d34*/ 	.word	0x00000000


	//----- nvinfo : EIATTR_FRAME_SIZE
	.align		4
.L_616:
        /*0d38*/ 	.byte	0x04, 0x11
        /*0d3a*/ 	.short	(.L_618 - .L_617)
	.align		4
.L_617:
        /*0d3c*/ 	.word	index@(_ZN2at6native57_GLOBAL__N__cd6b329d_24_DistributionBernoulli_cu_7537a20d43distribution_elementwise_grid_stride_kernelIfLi4EZNS0_9templates4cuda21uniform_and_transformIifPNS_17CUDAGeneratorImplEZZZNS4_16bernoulli_kernelIS7_EEvRNS_18TensorIteratorBaseEdT_ENKUlvE_clEvENKUlvE1_clEvEUlfE_EEvSA_T1_T2_EUlP24curandStatePhilox4_32_10E_ZNS1_27distribution_nullary_kernelIif7double2S7_SJ_SE_EEvSA_SG_RKT3_T4_EUlifE0_EEvlNS_15PhiloxCudaStateESF_SG_)
        /*0d40*/ 	.word	0x00000000


	//----- nvinfo : EIATTR_REGCOUNT
	.align		4
.L_618:
        /*0d44*/ 	.byte	0x04, 0x2f
        /*0d46*/ 	.short	(.L_620 - .L_619)
	.align		4
.L_619:
        /*0d48*/ 	.word	index@(_ZN2at6native57_GLOBAL__N__cd6b329d_24_DistributionBernoulli_cu_7537a20d43distribution_elementwise_grid_stride_kernelIfLi4EZNS0_9templates4cuda21uniform_and_transformIifPNS_17CUDAGeneratorImplEZZZNS4_16bernoulli_kernelIS7_EEvRNS_18TensorIteratorBaseEdT_ENKUlvE_clEvENKUlvE1_clEvEUlfE_EEvSA_T1_T2_EUlP24curandStatePhilox4_32_10E0_ZNS1_27distribution_nullary_kernelIif6float4S7_SJ_SE_EEvSA_SG_RKT3_T4_EUlifE_EEvlNS_15PhiloxCudaStateESF_SG_)
        /*0d4c*/ 	.word	0x00000038


	//----- nvinfo : EIATTR_FRAME_SIZE
	.align		4
.L_620:
        /*0d50*/ 	.byte	0x04, 0x11
        /*0d52*/ 	.short	(.L_622 - .L_621)
	.align		4
.L_621:
        /*0d54*/ 	.word	index@($__internal_29_$__cuda_sm20_div_s64)
        /*0d58*/ 	.word	0x00000000


	//----- nvinfo : EIATTR_FRAME_SIZE
	.align		4
.L_622:
        /*0d5c*/ 	.byte	0x04, 0x11
        /*0d5e*/ 	.short	(.L_624 - .L_623)
	.align		4
.L_623:
        /*0d60*/ 	.word	index@(_ZN2at6native57_GLOBAL__N__cd6b329d_24_DistributionBernoulli_cu_7537a20d43distribution_elementwise_grid_stride_kernelIfLi4EZNS0_9templates4cuda21uniform_and_transformIifPNS_17CUDAGeneratorImplEZZZNS4_16bernoulli_kernelIS7_EEvRNS_18TensorIteratorBaseEdT_ENKUlvE_clEvENKUlvE1_clEvEUlfE_EEvSA_T1_T2_EUlP24curandStatePhilox4_32_10E0_ZNS1_27distribution_nullary_kernelIif6float4S7_SJ_SE_EEvSA_SG_RKT3_T4_EUlifE_EEvlNS_15PhiloxCudaStateESF_SG_)
        /*0d64*/ 	.word	0x00000000


	//----- nvinfo : EIATTR_REGCOUNT
	.align		4
.L_624:
        /*0d68*/ 	.byte	0x04, 0x2f
        /*0d6a*/ 	.short	(.L_626 - .L_625)
	.align		4
.L_625:
        /*0d6c*/ 	.word	index@(_ZN2at6native57_GLOBAL__N__cd6b329d_24_DistributionBernoulli_cu_7537a20d43distribution_elementwise_grid_stride_kernelIfLi4EZNS0_9templates4cuda21uniform_and_transformIifPNS_17CUDAGeneratorImplEZZZNS4_16bernoulli_kernelIS7_EEvRNS_18TensorIteratorBaseEdT_ENKUlvE_clEvENKUlvE1_clEvEUlfE_EEvSA_T1_T2_EUlP24curandStatePhilox4_32_10E0_ZNS1_27distribution_nullary_kernelIif6float4S7_SJ_SE_EEvSA_SG_RKT3_T4_EUlifE0_EEvlNS_15PhiloxCudaStateESF_SG_)
        /*0d70*/ 	.word	0x00000030


	//----- nvinfo : EIATTR_FRAME_SIZE
	.align		4
.L_626:
        /*0d74*/ 	.byte	0x04, 0x11
        /*0d76*/ 	.short	(.L_628 - .L_627)
	.align		4
.L_627:
        /*0d78*/ 	.word	index@($__internal_28_$__cuda_sm20_div_s64)
        /*0d7c*/ 	.word	0x00000000


	//----- nvinfo : EIATTR_FRAME_SIZE
	.align		4
.L_628:
        /*0d80*/ 	.byte	0x04, 0x11
        /*0d82*/ 	.short	(.L_630 - .L_629)
	.align		4
.L_629:
        /*0d84*/ 	.word	index@(_ZN2at6native57_GLOBAL__N__cd6b329d_24_DistributionBernoulli_cu_7537a20d43distribution_elementwise_grid_stride_kernelIfLi4EZNS0_9templates4cuda21uniform_and_transformIifPNS_17CUDAGeneratorImplEZZZNS4_16bernoulli_kernelIS7_EEvRNS_18TensorIteratorBaseEdT_ENKUlvE_clEvENKUlvE1_clEvEUlfE_EEvSA_T1_T2_EUlP24curandStatePhilox4_32_10E0_ZNS1_27distribution_nullary_kernelIif6float4S7_SJ_SE_EEvSA_SG_RKT3_T4_EUlifE0_EEvlNS_15PhiloxCudaStateESF_SG_)
        /*0d88*/ 	.word	0x00000000


	//----- nvinfo : EIATTR_REGCOUNT
	.align		4
.L_630:
        /*0d8c*/ 	.byte	0x04, 0x2f
        /*0d8e*/ 	.short	(.L_632 - .L_631)
	.align		4
.L_631:
        /*0d90*/ 	.word	index@(_ZN2at6native57_GLOBAL__N__cd6b329d_24_DistributionBernoulli_cu_7537a20d43distribution_elementwise_grid_stride_kernelIfLi4EZNS0_9templates4cuda21uniform_and_transformIlfPNS_17CUDAGeneratorImplEZZZNS4_16bernoulli_kernelIS7_EEvRNS_18TensorIteratorBaseEdT_ENKUlvE_clEvENKUlvE2_clEvEUlfE_EEvSA_T1_T2_EUlP24curandStatePhilox4_32_10E_ZNS1_27distribution_nullary_kernelIlf7double2S7_SJ_SE_EEvSA_SG_RKT3_T4_EUlifE_EEvlNS_15PhiloxCudaStateESF_SG_)
        /*0d94*/ 	.word	0x00000038


	//----- nvinfo : EIATTR_FRAME_SIZE
	.align		4
.L_632:
        /*0d98*/ 	.byte	0x04, 0x11
        /*0d9a*/ 	.short	(.L_634 - .L_633)
	.align		4
.L_633:
        /*0d9c*/ 	.word	index@($__internal_27_$__cuda_sm20_div_s64)
        /*0da0*/ 	.word	0x00000000


	//----- nvinfo : EIATTR_FRAME_SIZE
	.align		4
.L_634:
        /*0da4*/ 	.byte	0x04, 0x11
        /*0da6*/ 	.short	(.L_636 - .L_635)
	.align		4
.L_635:
        /*0da8*/ 	.word	index@(_ZN2at6native57_GLOBAL__N__cd6b329d_24_DistributionBernoulli_cu_7537a20d43distribution_elementwise_grid_stride_kernelIfLi4EZNS0_9templates4cuda21uniform_and_transformIlfPNS_17CUDAGeneratorImplEZZZNS4_16bernoulli_kernelIS7_EEvRNS_18TensorIteratorBaseEdT_ENKUlvE_clEvENKUlvE2_clEvEUlfE_EEvSA_T1_T2_EUlP24curandStatePhilox4_32_10E_ZNS1_27distribution_nullary_kernelIlf7double2S7_SJ_SE_EEvSA_SG_RKT3_T4_EUlifE_EEvlNS_15PhiloxCudaStateESF_SG_)
        /*0dac*/ 	.word	0x00000000


	//----- nvinfo : EIATTR_REGCOUNT
	.align		4
.L_636:
        /*0db0*/ 	.byte	0x04, 0x2f
        /*0db2*/ 	.short	(.L_638 - .L_637)
	.align		4
.L_637:
        /*0db4*/ 	.word	index@(_ZN2at6native57_GLOBAL__N__cd6b329d_24_DistributionBernoulli_cu_7537a20d43distribution_elementwise_grid_stride_kernelIfLi4EZNS0_9templates4cuda21uniform_and_transformIlfPNS_17CUDAGeneratorImplEZZZNS4_16bernoulli_kernelIS7_EEvRNS_18TensorIteratorBaseEdT_ENKUlvE_clEvENKUlvE2_clEvEUlfE_EEvSA_T1_T2_EUlP24curandStatePhilox4_32_10E_ZNS1_27distribution_nullary_kernelIlf7double2S7_SJ_SE_EEvSA_SG_RKT3_T4_EUlifE0_EEvlNS_15PhiloxCudaStateESF_SG_)
        /*0db8*/ 	.word	0x00000030


	//----- nvinfo : EIATTR_FRAME_SIZE
	.align		4
.L_638:
        /*0dbc*/ 	.byte	0x04, 0x11
        /*0dbe*/ 	.short	(.L_640 - .L_639)
	.align		4
.L_639:
        /*0dc0*/ 	.word	index@($__internal_26_$__cuda_sm20_div_s64)
        /*0dc4*/ 	.word	0x00000000


	//----- nvinfo : EIATTR_FRAME_SIZE
	.align		4
.L_640:
        /*0dc8*/ 	.byte	0x04, 0x11
        /*0dca*/ 	.short	(.L_642 - .L_641)
	.align		4
.L_641:
        /*0dcc*/ 	.word	index@(_ZN2at6native57_GLOBAL__N__cd6b329d_24_DistributionBernoulli_cu_7537a20d43distribution_elementwise_grid_stride_kernelIfLi4EZNS0_9templates4cuda21uniform_and_transformIlfPNS_17CUDAGeneratorImplEZZZNS4_16bernoulli_kernelIS7_EEvRNS_18TensorIteratorBaseEdT_ENKUlvE_clEvENKUlvE2_clEvEUlfE_EEvSA_T1_T2_EUlP24curandStatePhilox4_32_10E_ZNS1_27distribution_nullary_kernelIlf7double2S7_SJ_SE_EEvSA_SG_RKT3_T4_EUlifE0_EEvlNS_15PhiloxCudaStateESF_SG_)
        /*0dd0*/ 	.word	0x00000000


	//----- nvinfo : EIATTR_REGCOUNT
	.align		4
.L_642:
        /*0dd4*/ 	.byte	0x04, 0x2f
        /*0dd6*/ 	.short	(.L_644 - .L_643)
	.align		4
.L_643:
        /*0dd8*/ 	.word	index@(_ZN2at6native57_GLOBAL__N__cd6b329d_24_DistributionBernoulli_cu_7537a20d43distribution_elementwise_grid_stride_kernelIfLi4EZNS0_9templates4cuda21uniform_and_transformIlfPNS_17CUDAGeneratorImplEZZZNS4_16bernoulli_kernelIS7_EEvRNS_18TensorIteratorBaseEdT_ENKUlvE_clEvENKUlvE2_clEvEUlfE_EEvSA_T1_T2_EUlP24curandStatePhilox4_32_10E0_ZNS1_27distribution_nullary_kernelIlf6float4S7_SJ_SE_EEvSA_SG_RKT3_T4_EUlifE_EEvlNS_15PhiloxCudaStateESF_SG_)
        /*0ddc*/ 	.word	0x00000038


	//----- nvinfo : EIATTR_FRAME_SIZE
	.align		4
.L_644:
        /*0de0*/ 	.byte	0x04, 0x11
        /*0de2*/ 	.short	(.L_646 - .L_645)
	.align		4
.L_645:
        /*0de4*/ 	.word	index@($__internal_25_$__cuda_sm20_div_s64)
        /*0de8*/ 	.word	0x00000000


	//----- nvinfo : EIATTR_FRAME_SIZE
	.align		4
.L_646:
        /*0dec*/ 	.byte	0x04, 0x11
        /*0dee*/ 	.short	(.L_648 - .L_647)
	.align		4
.L_647:
        /*0df0*/ 	.word	index@(_ZN2at6native57_GLOBAL__N__cd6b329d_24_DistributionBernoulli_cu_7537a20d43distribution_elementwise_grid_stride_kernelIfLi4EZNS0_9templates4cuda21uniform_and_transformIlfPNS_17CUDAGeneratorImplEZZZNS4_16bernoulli_kernelIS7_EEvRNS_18TensorIteratorBaseEdT_ENKUlvE_clEvENKUlvE2_clEvEUlfE_EEvSA_T1_T2_EUlP24curandStatePhilox4_32_10E0_ZNS1_27distribution_nullary_kernelIlf6float4S7_SJ_SE_EEvSA_SG_RKT3_T4_EUlifE_EEvlNS_15PhiloxCudaStateESF_SG_)
        /*0df4*/ 	.word	0x00000000


	//----- nvinfo : EIATTR_REGCOUNT
	.align		4
.L_648:
        /*0df8*/ 	.byte	0x04, 0x2f
        /*0dfa*/ 	.short	(.L_650 - .L_649)
	.align		4
.L_649:
        /*0dfc*/ 	.word	index@(_ZN2at6native57_GLOBAL__N__cd6b329d_24_DistributionBernoulli_cu_7537a20d43distribution_elementwise_grid_stride_kernelIfLi4EZNS0_9templates4cuda21uniform_and_transformIlfPNS_17CUDAGeneratorImplEZZZNS4_16bernoulli_kernelIS7_EEvRNS_18TensorIteratorBaseEdT_ENKUlvE_clEvENKUlvE2_clEvEUlfE_EEvSA_T1_T2_EUlP24curandStatePhilox4_32_10E0_ZNS1_27distribution_nullary_kernelIlf6float4S7_SJ_SE_EEvSA_SG_RKT3_T4_EUlifE0_EEvlNS_15PhiloxCudaStateESF_SG_)
        /*0e00*/ 	.word	0x00000032


	//----- nvinfo : EIATTR_FRAME_SIZE
	.align		4
.L_650:
        /*0e04*/ 	.byte	0x04, 0x11
        /*0e06*/ 	.short	(.L_652 - .L_651)
	.align		4
.L_651:
        /*0e08*/ 	.word	index@($__internal_24_$__cuda_sm20_div_s64)
        /*0e0c*/ 	.word	0x00000000


	//----- nvinfo : EIATTR_FRAME_SIZE
	.align		4
.L_652:
        /*0e10*/ 	.byte	0x04, 0x11
        /*0e12*/ 	.short	(.L_654 - .L_653)
	.align		4
.L_653:
        /*0e14*/ 	.word	index@(_ZN2at6native57_GLOBAL__N__cd6b329d_24_DistributionBernoulli_cu_7537a20d43distribution_elementwise_grid_stride_kernelIfLi4EZNS0_9templates4cuda21uniform_and_transformIlfPNS_17CUDAGeneratorImplEZZZNS4_16bernoulli_kernelIS7_EEvRNS_18TensorIteratorBaseEdT_ENKUlvE_clEvENKUlvE2_clEvEUlfE_EEvSA_T1_T2_EUlP24curandStatePhilox4_32_10E0_ZNS1_27distribution_nullary_kernelIlf6float4S7_SJ_SE_EEvSA_SG_RKT3_T4_EUlifE0_EEvlNS_15PhiloxCudaStateESF_SG_)
        /*0e18*/ 	.word	0x00000000


	//----- nvinfo : EIATTR_REGCOUNT
	.align		4
.L_654:
        /*0e1c*/ 	.byte	0x04, 0x2f
        /*0e1e*/ 	.short	(.L_656 - .L_655)
	.align		4
.L_655:
        /*0e20*/ 	.word	index@(_ZN2at6native57_GLOBAL__N__cd6b329d_24_DistributionBernoulli_cu_7537a20d43distribution_elementwise_grid_stride_kernelIfLi4EZNS0_9templates4cuda21uniform_and_transformIsfPNS_17CUDAGeneratorImplEZZZNS4_16bernoulli_kernelIS7_EEvRNS_18TensorIteratorBaseEdT_ENKUlvE_clEvENKUlvE3_clEvEUlfE_EEvSA_T1_T2_EUlP24curandStatePhilox4_32_10E_ZNS1_27distribution_nullary_kernelIsf7double2S7_SJ_SE_EEvSA_SG_RKT3_T4_EUlifE_EEvlNS_15PhiloxCudaStateESF_SG_)
        /*0e24*/ 	.word	0x00000038


	//----- nvinfo : EIATTR_FRAME_SIZE
	.align		4
.L_656:
        /*0e28*/ 	.byte	0x04, 0x11
        /*0e2a*/ 	.short	(.L_658 - .L_657)
	.align		4
.L_657:
        /*0e2c*/ 	.word	index@($__internal_23_$__cuda_sm20_div_s64)
        /*0e30*/ 	.word	0x00000000


	//----- nvinfo : EIATTR_FRAME_SIZE
	.align		4
.L_658:
        /*0e34*/ 	.byte	0x04, 0x11
        /*0e36*/ 	.short	(.L_660 - .L_659)
	.align		4
.L_659:
        /*0e38*/ 	.word	index@(_ZN2at6native57_GLOBAL__N__cd6b329d_24_DistributionBernoulli_cu_7537a20d43distribution_elementwise_grid_stride_kernelIfLi4EZNS0_9templates4cuda21uniform_and_transformIsfPNS_17CUDAGeneratorImplEZZZNS4_16bernoulli_kernelIS7_EEvRNS_18TensorIteratorBaseEdT_ENKUlvE_clEvENKUlvE3_clEvEUlfE_EEvSA_T1_T2_EUlP24curandStatePhilox4_32_10E_ZNS1_27distribution_nullary_kernelIsf7double2S7_SJ_SE_EEvSA_SG_RKT3_T4_EUlifE_EEvlNS_15PhiloxCudaStateESF_SG_)
        /*0e3c*/ 	.word	0x00000000


	//----- nvinfo : EIATTR_REGCOUNT
	.align		4
.L_660:
        /*0e40*/ 	.byte	0x04, 0x2f
        /*0e42*/ 	.short	(.L_662 - .L_661)
	.align		4
.L_661:
        /*0e44*/ 	.word	index@(_ZN2at6native57_GLOBAL__N__cd6b329d_24_DistributionBernoulli_cu_7537a20d43distribution_elementwise_grid_stride_kernelIfLi4EZNS0_9templates4cuda21uniform_and_transformIsfPNS_17CUDAGeneratorImplEZZZNS4_16bernoulli_kernelIS7_EEvRNS_18TensorIteratorBaseEdT_ENKUlvE_clEvENKUlvE3_clEvEUlfE_EEvSA_T1_T2_EUlP24curandStatePhilox4_32_10E_ZNS1_27distribution_nullary_kernelIsf7double2S7_SJ_SE_EEvSA_SG_RKT3_T4_EUlifE0_EEvlNS_15PhiloxCudaStateESF_SG_)
        /*0e48*/ 	.word	0x0000002e


	//----- nvinfo : EIATTR_FRAME_SIZE
	.align		4
.L_662:
        /*0e4c*/ 	.byte	0x04, 0x11
        /*0e4e*/ 	.short	(.L_664 - .L_663)
	.align		4
.L_663:
        /*0e50*/ 	.word	index@($__internal_22_$__cuda_sm20_div_s64)
        /*0e54*/ 	.word	0x00000000


	//----- nvinfo : EIATTR_FRAME_SIZE
	.align		4
.L_664:
        /*0e58*/ 	.byte	0x04, 0x11
        /*0e5a*/ 	.short	(.L_666 - .L_665)
	.align		4
.L_665:
        /*0e5c*/ 	.word	index@(_ZN2at6native57_GLOBAL__N__cd6b329d_24_DistributionBernoulli_cu_7537a20d43distribution_elementwise_grid_stride_kernelIfLi4EZNS0_9templates4cuda21uniform_and_transformIsfPNS_17CUDAGeneratorImplEZZZNS4_16bernoulli_kernelIS7_EEvRNS_18TensorIteratorBaseEdT_ENKUlvE_clEvENKUlvE3_clEvEUlfE_EEvSA_T1_T2_EUlP24curandStatePhilox4_32_10E_ZNS1_27distribution_nullary_kernelIsf7double2S7_SJ_SE_EEvSA_SG_RKT3_T4_EUlifE0_EEvlNS_15PhiloxCudaStateESF_SG_)
        /*0e60*/ 	.word	0x00000000


	//----- nvinfo : EIATTR_REGCOUNT
	.align		4
.L_666:
        /*0e64*/ 	.byte	0x04, 0x2f
        /*0e66*/ 	.short	(.L_668 - .L_667)
	.align		4
.L_667:
        /*0e68*/ 	.word	index@(_ZN2at6native57_GLOBAL__N__cd6b329d_24_DistributionBernoulli_cu_7537a20d43distribution_elementwise_grid_stride_kernelIfLi4EZNS0_9templates4cuda21uniform_and_transformIsfPNS_17CUDAGeneratorImplEZZZNS4_16bernoulli_kernelIS7_EEvRNS_18TensorIteratorBaseEdT_ENKUlvE_clEvENKUlvE3_clEvEUlfE_EEvSA_T1_T2_EUlP24curandStatePhilox4_32_10E0_ZNS1_27distribution_nullary_kernelIsf6float4S7_SJ_SE_EEvSA_SG_RKT3_T4_EUlifE_EEvlNS_15PhiloxCudaStateESF_SG_)
        /*0e6c*/ 	.word	0x00000038


	//----- nvinfo : EIATTR_FRAME_SIZE
	.align		4
.L_668:
        /*0e70*/ 	.byte	0x04, 0x11
        /*0e72*/ 	.short	(.L_670 - .L_669)
	.align		4
.L_669:
        /*0e74*/ 	.word	index@($__internal_21_$__cuda_sm20_div_s64)
        /*0e78*/ 	.word	0x00000000


	//----- nvinfo : EIATTR_FRAME_SIZE
	.align		4
.L_670:
        /*0e7c*/ 	.byte	0x04, 0x11
        /*0e7e*/ 	.short	(.L_672 - .L_671)
	.align		4
.L_671:
        /*0e80*/ 	.word	index@(_ZN2at6native57_GLOBAL__N__cd6b329d_24_DistributionBernoulli_cu_7537a20d43distribution_elementwise_grid_stride_kernelIfLi4EZNS0_9templates4cuda21uniform_and_transformIsfPNS_17CUDAGeneratorImplEZZZNS4_16bernoulli_kernelIS7_EEvRNS_18TensorIteratorBaseEdT_ENKUlvE_clEvENKUlvE3_clEvEUlfE_EEvSA_T1_T2_EUlP24curandStatePhilox4_32_10E0_ZNS1_27distribution_nullary_kernelIsf6float4S7_SJ_SE_EEvSA_SG_RKT3_T4_EUlifE_EEvlNS_15PhiloxCudaStateESF_SG_)
        /*0e84*/ 	.word	0x00000000


	//----- nvinfo : EIATTR_REGCOUNT
	.align		4
.L_672:
        /*0e88*/ 	.byte	0x04, 0x2f
        /*0e8a*/ 	.short	(.L_674 - .L_673)
	.align		4
.L_673:
        /*0e8c*/ 	.word	index@(_ZN2at6native57_GLOBAL__N__cd6b329d_24_DistributionBernoulli_cu_7537a20d43distribution_elementwise_grid_stride_kernelIfLi4EZNS0_9templates4cuda21uniform_and_transformIsfPNS_17CUDAGeneratorImplEZZZNS4_16bernoulli_kernelIS7_EEvRNS_18TensorIteratorBaseEdT_ENKUlvE_clEvENKUlvE3_clEvEUlfE_EEvSA_T1_T2_EUlP24curandStatePhilox4_32_10E0_ZNS1_27distribution_nullary_kernelIsf6float4S7_SJ_SE_EEvSA_SG_RKT3_T4_EUlifE0_EEvlNS_15PhiloxCudaStateESF_SG_)
        /*0e90*/ 	.word	0x00000030


	//----- nvinfo : EIATTR_FRAME_SIZE
	.align		4
.L_674:
        /*0e94*/ 	.byte	0x04, 0x11
        /*0e96*/ 	.short	(.L_676 - .L_675)
	.align		4
.L_675:
        /*0e98*/ 	.word	index@($__internal_20_$__cuda_sm20_div_s64)
        /*0e9c*/ 	.word	0x00000000


	//----- nvinfo : EIATTR_FRAME_SIZE
	.align		4
.L_676:
        /*0ea0*/ 	.byte	0x04, 0x11
        /*0ea2*/ 	.short	(.L_678 - .L_677)
	.align		4
.L_677:
        /*0ea4*/ 	.word	index@(_ZN2at6native57_GLOBAL__N__cd6b329d_24_DistributionBernoulli_cu_7537a20d43distribution_elementwise_grid_stride_kernelIfLi4EZNS0_9templates4cuda21uniform_and_transformIsfPNS_17CUDAGeneratorImplEZZZNS4_16bernoulli_kernelIS7_EEvRNS_18TensorIteratorBaseEdT_ENKUlvE_clEvENKUlvE3_clEvEUlfE_EEvSA_T1_T2_EUlP24curandStatePhilox4_32_10E0_ZNS1_27distribution_nullary_kernelIsf6float4S7_SJ_SE_EEvSA_SG_RKT3_T4_EUlifE0_EEvlNS_15PhiloxCudaStateESF_SG_)
        /*0ea8*/ 	.word	0x00000000


	//----- nvinfo : EIATTR_REGCOUNT
	.align		4
.L_678:
        /*0eac*/ 	.byte	0x04, 0x2f
        /*0eae*/ 	.short	(.L_680 - .L_679)
	.align		4
.L_679:
        /*0eb0*/ 	.word	index@(_ZN2at6native57_GLOBAL__N__cd6b329d_24_DistributionBernoulli_cu_7537a20d43distribution_elementwise_grid_stride_kernelIdLi2EZNS0_9templates4cuda21uniform_and_transformIddPNS_17CUDAGeneratorImplEZZZNS4_16bernoulli_kernelIS7_EEvRNS_18TensorIteratorBaseEdT_ENKUlvE_clEvENKUlvE4_clEvEUldE_EEvSA_T1_T2_EUlP24curandStatePhilox4_32_10E_ZNS1_27distribution_nullary_kernelIdd7double2S7_SJ_SE_EEvSA_SG_RKT3_T4_EUlidE_EEvlNS_15PhiloxCudaStateESF_SG_)
        /*0eb4*/ 	.word	0x00000036


	//----- nvinfo : EIATTR_FRAME_SIZE
	.align		4
.L_680:
        /*0eb8*/ 	.byte	0x04, 0x11
        /*0eba*/ 	.short	(.L_682 - .L_681)
	.align		4
.L_681:
        /*0ebc*/ 	.word	index@($__internal_19_$__cuda_sm20_div_s64)
        /*0ec0*/ 	.word	0x00000000


	//----- nvinfo : EIATTR_FRAME_SIZE
	.align		4
.L_682:
        /*0ec4*/ 	.byte	0x04, 0x11
        /*0ec6*/ 	.short	(.L_684 - .L_683)
	.align		4
.L_683:
        /*0ec8*/ 	.word	index@(_ZN2at6native57_GLOBAL__N__cd6b329d_24_DistributionBernoulli_cu_7537a20d43distribution_elementwise_grid_stride_kernelIdLi2EZNS0_9templates4cuda21uniform_and_transformIddPNS_17CUDAGeneratorImplEZZZNS4_16bernoulli_kernelIS7_EEvRNS_18TensorIteratorBaseEdT_ENKUlvE_clEvENKUlvE4_clEvEUldE_EEvSA_T1_T2_EUlP24curandStatePhilox4_32_10E_ZNS1_27distribution_nullary_kernelIdd7double2S7_SJ_SE_EEvSA_SG_RKT3_T4_EUlidE_EEvlNS_15PhiloxCudaStateESF_SG_)
        /*0ecc*/ 	.word	0x00000000


	//----- nvinfo : EIATTR_REGCOUNT
	.align		4
.L_684:
        /*0ed0*/ 	.byte	0x04, 0x2f
        /*0ed2*/ 	.short	(.L_686 - .L_685)
	.align		4
.L_685:
        /*0ed4*/ 	.word	index@(_ZN2at6native57_GLOBAL__N__cd6b329d_24_DistributionBernoulli_cu_7537a20d43distribution_elementwise_grid_stride_kernelIdLi2EZNS0_9templates4cuda21uniform_and_transformIddPNS_17CUDAGeneratorImplEZZZNS4_16bernoulli_kernelIS7_EEvRNS_18TensorIteratorBaseEdT_ENKUlvE_clEvENKUlvE4_clEvEUldE_EEvSA_T1_T2_EUlP24curandStatePhilox4_32_10E_ZNS1_27distribution_nullary_kernelIdd7double2S7_SJ_SE_EEvSA_SG_RKT3_T4_EUlidE0_EEvlNS_15PhiloxCudaStateESF_SG_)
        /*0ed8*/ 	.word	0x00000032


	//----- nvinfo : EIATTR_FRAME_SIZE
	.align		4
.L_686:
        /*0edc*/ 	.byte	0x04, 0x11
        /*0ede*/ 	.short	(.L_688 - .L_687)
	.align		4
.L_687:
        /*0ee0*/ 	.word	index@($__internal_18_$__cuda_sm20_div_s64)
        /*0ee4*/ 	.word	0x00000000


	//----- nvinfo : EIATTR_FRAME_SIZE
	.align		4
.L_688:
        /*0ee8*/ 	.byte	0x04, 0x11
        /*0eea*/ 	.short	(.L_690 - .L_689)
	.align		4
.L_689:
        /*0eec*/ 	.word	index@(_ZN2at6native57_GLOBAL__N__cd6b329d_24_DistributionBernoulli_cu_7537a20d43distribution_elementwise_grid_stride_kernelIdLi2EZNS0_9templates4cuda21uniform_and_transformIddPNS_17CUDAGeneratorImplEZZZNS4_16bernoulli_kernelIS7_EEvRNS_18TensorIteratorBaseEdT_ENKUlvE_clEvENKUlvE4_clEvEUldE_EEvSA_T1_T2_EUlP24curandStatePhilox4_32_10E_ZNS1_27distribution_nullary_kernelIdd7double2S7_SJ_SE_EEvSA_SG_RKT3_T4_EUlidE0_EEvlNS_15PhiloxCudaStateESF_SG_)
        /*0ef0*/ 	.word	0x00000000


	//----- nvinfo : EIATTR_REGCOUNT
	.align		4
.L_690:
        /*0ef4*/ 	.byte	0x04, 0x2f
        /*0ef6*/ 	.short	(.L_692 - .L_691)
	.align		4
.L_691:
        /*0ef8*/ 	.word	index@(_ZN2at6native57_GLOBAL__N__cd6b329d_24_DistributionBernoulli_cu_7537a20d43distribution_elementwise_grid_stride_kernelIdLi2EZNS0_9templates4cuda21uniform_and_transformIddPNS_17CUDAGeneratorImplEZZZNS4_16bernoulli_kernelIS7_EEvRNS_18TensorIteratorBaseEdT_ENKUlvE_clEvENKUlvE4_clEvEUldE_EEvSA_T1_T2_EUlP24curandStatePhilox4_32_10E0_ZNS1_27distribution_nullary_kernelIdd6float4S7_SJ_SE_EEvSA_SG_RKT3_T4_EUlidE_EEvlNS_15PhiloxCudaStateESF_SG_)
        /*0efc*/ 	.word	0x00000032


	//----- nvinfo : EIATTR_FRAME_SIZE
	.align		4
.L_692:
        /*0f00*/ 	.byte	0x04, 0x11
        /*0f02*/ 	.short	(.L_694 - .L_693)
	.align		4
.L_693:
        /*0f04*/ 	.word	index@($__internal_17_$__cuda_sm20_div_s64)
        /*0f08*/ 	.word	0x00000000


	//----- nvinfo : EIATTR_FRAME_SIZE
	.align		4
.L_694:
        /*0f0c*/ 	.byte	0x04, 0x11
        /*0f0e*/ 	.short	(.L_696 - .L_695)
	.align		4
.L_695:
        /*0f10*/ 	.word	index@(_ZN2at6native57_GLOBAL__N__cd6b329d_24_DistributionBernoulli_cu_7537a20d43distribution_elementwise_grid_stride_kernelIdLi2EZNS0_9templates4cuda21uniform_and_transformIddPNS_17CUDAGeneratorImplEZZZNS4_16bernoulli_kernelIS7_EEvRNS_18TensorIteratorBaseEdT_ENKUlvE_clEvENKUlvE4_clEvEUldE_EEvSA_T1_T2_EUlP24curandStatePhilox4_32_10E0_ZNS1_27distribution_nullary_kernelIdd6float4S7_SJ_SE_EEvSA_SG_RKT3_T4_EUlidE_EEvlNS_15PhiloxCudaStateESF_SG_)
        /*0f14*/ 	.word	0x00000000


	//----- nvinfo : EIATTR_REGCOUNT
	.align		4
.L_696:
        /*0f18*/ 	.byte	0x04, 0x2f
        /*0f1a*/ 	.short	(.L_698 - .L_697)
	.align		4
.L_697:
        /*0f1c*/ 	.word	index@(_ZN2at6native57_GLOBAL__N__cd6b329d_24_DistributionBernoulli_cu_7537a20d43distribution_elementwise_grid_stride_kernelIdLi2EZNS0_9templates4cuda21uniform_and_transformIddPNS_17CUDAGeneratorImplEZZZNS4_16bernoulli_kernelIS7_EEvRNS_18TensorIteratorBaseEdT_ENKUlvE_clEvENKUlvE4_clEvEUldE_EEvSA_T1_T2_EUlP24curandStatePhilox4_32_10E0_ZNS1_27distribution_nullary_kernelIdd6float4S7_SJ_SE_EEvSA_SG_RKT3_T4_EUlidE0_EEvlNS_15PhiloxCudaStateESF_SG_)
        /*0f20*/ 	.word	0x00000032


	//----- nvinfo : EIATTR_FRAME_SIZE
	.align		4
.L_698:
        /*0f24*/ 	.byte	0x04, 0x11
        /*0f26*/ 	.short	(.L_700 - .L_699)
	.align		4
.L_699:
        /*0f28*/ 	.word	index@($__internal_16_$__cuda_sm20_div_s64)
        /*0f2c*/ 	.word	0x00000000


	//----- nvinfo : EIATTR_FRAME_SIZE
	.align		4
.L_700:
        /*0f30*/ 	.byte	0x04, 0x11
        /*0f32*/ 	.short	(.L_702 - .L_701)
	.align		4
.L_701:
        /*0f34*/ 	.word	index@(_ZN2at6native57_GLOBAL__N__cd6b329d_24_DistributionBernoulli_cu_7537a20d43distribution_elementwise_grid_stride_kernelIdLi2EZNS0_9templates4cuda21uniform_and_transformIddPNS_17CUDAGeneratorImplEZZZNS4_16bernoulli_kernelIS7_EEvRNS_18TensorIteratorBaseEdT_ENKUlvE_clEvENKUlvE4_clEvEUldE_EEvSA_T1_T2_EUlP24curandStatePhilox4_32_10E0_ZNS1_27distribution_nullary_kernelIdd6float4S7_SJ_SE_EEvSA_SG_RKT3_T4_EUlidE0_EEvlNS_15PhiloxCudaStateESF_SG_)
        /*0f38*/ 	.word	0x00000000


	//----- nvinfo : EIATTR_REGCOUNT
	.align		4
.L_702:
        /*0f3c*/ 	.byte	0x04, 0x2f
        /*0f3e*/ 	.short	(.L_704 - .L_703)
	.align		4
.L_703:
        /*0f40*/ 	.word	index@(_ZN2at6native57_GLOBAL__N__cd6b329d_24_DistributionBernoulli_cu_7537a20d43distribution_elementwise_grid_stride_kernelIfLi4EZNS0_9templates4cuda21uniform_and_transformIffPNS_17CUDAGeneratorImplEZZZNS4_16bernoulli_kernelIS7_EEvRNS_18TensorIteratorBaseEdT_ENKUlvE_clEvENKUlvE5_clEvEUlfE_EEvSA_T1_T2_EUlP24curandStatePhilox4_32_10E_ZNS1_27distribution_nullary_kernelIff7double2S7_SJ_SE_EEvSA_SG_RKT3_T4_EUlifE_EEvlNS_15PhiloxCudaStateESF_SG_)
        /*0f44*/ 	.word	0x00000038


	//----- nvinfo : EIATTR_FRAME_SIZE
	.align		4
.L_704:
        /*0f48*/ 	.byte	0x04, 0x11
        /*0f4a*/ 	.short	(.L_706 - .L_705)
	.align		4
.L_705:
        /*0f4c*/ 	.word	index@($__internal_15_$__cuda_sm20_div_s64)
        /*0f50*/ 	.word	0x00000000


	//----- nvinfo : EIATTR_FRAME_SIZE
	.align		4
.L_706:
        /*0f54*/ 	.byte	0x04, 0x11
        /*0f56*/ 	.short	(.L_708 - .L_707)
	.align		4
.L_707:
        /*0f58*/ 	.word	index@(_ZN2at6native57_GLOBAL__N__cd6b329d_24_DistributionBernoulli_cu_7537a20d43distribution_elementwise_grid_stride_kernelIfLi4EZNS0_9templates4cuda21uniform_and_transformIffPNS_17CUDAGeneratorImplEZZZNS4_16bernoulli_kernelIS7_EEvRNS_18TensorIteratorBaseEdT_ENKUlvE_clEvENKUlvE5_clEvEUlfE_EEvSA_T1_T2_EUlP24curandStatePhilox4_32_10E_ZNS1_27distribution_nullary_kernelIff7double2S7_SJ_SE_EEvSA_SG_RKT3_T4_EUlifE_EEvlNS_15PhiloxCudaStateESF_SG_)
        /*0f5c*/ 	.word	0x00000000


	//----- nvinfo : EIATTR_REGCOUNT
	.align		4
.L_708:
        /*0f60*/ 	.byte	0x04, 0x2f
        /*0f62*/ 	.short	(.L_710 - .L_709)
	.align		4
.L_709:
        /*0f64*/ 	.word	index@(_ZN2at6native57_GLOBAL__N__cd6b329d_24_DistributionBernoulli_cu_7537a20d43distribution_elementwise_grid_stride_kernelIfLi4EZNS0_9templates4cuda21uniform_and_transformIffPNS_17CUDAGeneratorImplEZZZNS4_16bernoulli_kernelIS7_EEvRNS_18TensorIteratorBaseEdT_ENKUlvE_clEvENKUlvE5_clEvEUlfE_EEvSA_T1_T2_EUlP24curandStatePhilox4_32_10E_ZNS1_27distribution_nullary_kernelIff7double2S7_SJ_SE_EEvSA_SG_RKT3_T4_EUlifE0_EEvlNS_15PhiloxCudaStateESF_SG_)
        /*0f68*/ 	.word	0x00000034


	//----- nvinfo : EIATTR_FRAME_SIZE
	.align		4
.L_710:
        /*0f6c*/ 	.byte	0x04, 0x11
        /*0f6e*/ 	.short	(.L_712 - .L_711)
	.align		4
.L_711:
        /*0f70*/ 	.word	index@($__internal_14_$__cuda_sm20_div_s64)
        /*0f74*/ 	.word	0x00000000


	//----- nvinfo : EIATTR_FRAME_SIZE
	.align		4
.L_712:
        /*0f78*/ 	.byte	0x04, 0x11
        /*0f7a*/ 	.short	(.L_714 - .L_713)
	.align		4
.L_713:
        /*0f7c*/ 	.word	index@(_ZN2at6native57_GLOBAL__N__cd6b329d_24_DistributionBernoulli_cu_7537a20d43distribution_elementwise_grid_stride_kernelIfLi4EZNS0_9templates4cuda21uniform_and_transformIffPNS_17CUDAGeneratorImplEZZZNS4_16bernoulli_kernelIS7_EEvRNS_18TensorIteratorBaseEdT_ENKUlvE_clEvENKUlvE5_clEvEUlfE_EEvSA_T1_T2_EUlP24curandStatePhilox4_32_10E_ZNS1_27distribution_nullary_kernelIff7double2S7_SJ_SE_EEvSA_SG_RKT3_T4_EUlifE0_EEvlNS_15PhiloxCudaStateESF_SG_)
        /*0f80*/ 	.word	0x00000000


	//----- nvinfo : EIATTR_REGCOUNT
	.align		4
.L_714:
        /*0f84*/ 	.byte	0x04, 0x2f
        /*0f86*/ 	.short	(.L_716 - .L_715)
	.align		4
.L_715:
        /*0f88*/ 	.word	index@(_ZN2at6native57_GLOBAL__N__cd6b329d_24_DistributionBernoulli_cu_7537a20d43distribution_elementwise_grid_stride_kernelIfLi4EZNS0_9templates4cuda21uniform_and_transformIffPNS_17CUDAGeneratorImplEZZZNS4_16bernoulli_kernelIS7_EEvRNS_18TensorIteratorBaseEdT_ENKUlvE_clEvENKUlvE5_clEvEUlfE_EEvSA_T1_T2_EUlP24curandStatePhilox4_32_10E0_ZNS1_27distribution_nullary_kernelIff6float4S7_SJ_SE_EEvSA_SG_RKT3_T4_EUlifE_EEvlNS_15PhiloxCudaStateESF_SG_)
        /*0f8c*/ 	.word	0x0000003a


	//----- nvinfo : EIATTR_FRAME_SIZE
	.align		4
.L_716:
        /*0f90*/ 	.byte	0x04, 0x11
        /*0f92*/ 	.short	(.L_718 - .L_717)
	.align		4
.L_717:
        /*0f94*/ 	.word	index@($__internal_13_$__cuda_sm20_div_s64)
        /*0f98*/ 	.word	0x00000000


	//----- nvinfo : EIATTR_FRAME_SIZE
	.align		4
.L_718:
        /*0f9c*/ 	.byte	0x04, 0x11
        /*0f9e*/ 	.short	(.L_720 - .L_719)
	.align		4
.L_719:
        /*0fa0*/ 	.word	index@(_ZN2at6native57_GLOBAL__N__cd6b329d_24_DistributionBernoulli_cu_7537a20d43distribution_elementwise_grid_stride_kernelIfLi4EZNS0_9templates4cuda21uniform_and_transformIffPNS_17CUDAGeneratorImplEZZZNS4_16bernoulli_kernelIS7_EEvRNS_18TensorIteratorBaseEdT_ENKUlvE_clEvENKUlvE5_clEvEUlfE_EEvSA_T1_T2_EUlP24curandStatePhilox4_32_10E0_ZNS1_27distribution_nullary_kernelIff6float4S7_SJ_SE_EEvSA_SG_RKT3_T4_EUlifE_EEvlNS_15PhiloxCudaStateESF_SG_)
        /*0fa4*/ 	.word	0x00000000


	//----- nvinfo : EIATTR_REGCOUNT
	.align		4
.L_720:
        /*0fa8*/ 	.byte	0x04, 0x2f
        /*0faa*/ 	.short	(.L_722 - .L_721)
	.align		4
.L_721:
        /*0fac*/ 	.word	index@(_ZN2at6native57_GLOBAL__N__cd6b329d_24_DistributionBernoulli_cu_7537a20d43distribution_elementwise_grid_stride_kernelIfLi4EZNS0_9templates4cuda21uniform_and_transformIffPNS_17CUDAGeneratorImplEZZZNS4_16bernoulli_kernelIS7_EEvRNS_18TensorIteratorBaseEdT_ENKUlvE_clEvENKUlvE5_clEvEUlfE_EEvSA_T1_T2_EUlP24curandStatePhilox4_32_10E0_ZNS1_27distribution_nullary_kernelIff6float4S7_SJ_SE_EEvSA_SG_RKT3_T4_EUlifE0_EEvlNS_15PhiloxCudaStateESF_SG_)
        /*0fb0*/ 	.word	0x00000030


	//----- nvinfo : EIATTR_FRAME_SIZE
	.align		4
.L_722:
        /*0fb4*/ 	.byte	0x04, 0x11
        /*0fb6*/ 	.short	(.L_724 - .L_723)
	.align		4
.L_723:
        /*0fb8*/ 	.word	index@($__internal_12_$__cuda_sm20_div_s64)
        /*0fbc*/ 	.word	0x00000000


	//----- nvinfo : EIATTR_FRAME_SIZE
	.align		4
.L_724:
        /*0fc0*/ 	.byte	0x04, 0x11
        /*0fc2*/ 	.short	(.L_726 - .L_725)
	.align		4
.L_725:
        /*0fc4*/ 	.word	index@(_ZN2at6native57_GLOBAL__N__cd6b329d_24_DistributionBernoulli_cu_7537a20d43distribution_elementwise_grid_stride_kernelIfLi4EZNS0_9templates4cuda21uniform_and_transformIffPNS_17CUDAGeneratorImplEZZZNS4_16bernoulli_kernelIS7_EEvRNS_18TensorIteratorBaseEdT_ENKUlvE_clEvENKUlvE5_clEvEUlfE_EEvSA_T1_T2_EUlP24curandStatePhilox4_32_10E0_ZNS1_27distribution_nullary_kernelIff6float4S7_SJ_SE_EEvSA_SG_RKT3_T4_EUlifE0_EEvlNS_15PhiloxCudaStateESF_SG_)
        /*0fc8*/ 	.word	0x00000000


	//----- nvinfo : EIATTR_REGCOUNT
	.align		4
.L_726:
        /*0fcc*/ 	.byte	0x04, 0x2f
        /*0fce*/ 	.short	(.L_728 - .L_727)
	.align		4
.L_727:
        /*0fd0*/ 	.word	index@(_ZN2at6native57_GLOBAL__N__cd6b329d_24_DistributionBernoulli_cu_7537a20d43distribution_elementwise_grid_stride_kernelIfLi4EZNS0_9templates4cuda21uniform_and_transformIN3c104HalfEfPNS_17CUDAGeneratorImplEZZZNS4_16bernoulli_kernelIS9_EEvRNS_18TensorIteratorBaseEdT_ENKUlvE_clEvENKUlvE6_clEvEUlfE_EEvSC_T1_T2_EUlP24curandStatePhilox4_32_10E_ZNS1_27distribution_nullary_kernelIS7_f7double2S9_SL_SG_EEvSC_SI_RKT3_T4_EUlifE_EEvlNS_15PhiloxCudaStateESH_SI_)
        /*0fd4*/ 	.word	0x00000036


	//----- nvinfo : EIATTR_FRAME_SIZE
	.align		4
.L_728:
        /*0fd8*/ 	.byte	0x04, 0x11
        /*0fda*/ 	.short	(.L_730 - .L_729)
	.align		4
.L_729:
        /*0fdc*/ 	.word	index@($__internal_11_$__cuda_sm20_div_s64)
        /*0fe0*/ 	.word	0x00000000


	//----- nvinfo : EIATTR_FRAME_SIZE
	.align		4
.L_730:
        /*0fe4*/ 	.byte	0x04, 0x11
        /*0fe6*/ 	.short	(.L_732 - .L_731)
	.align		4
.L_731:
        /*0fe8*/ 	.word	index@(_ZN2at6native57_GLOBAL__N__cd6b329d_24_DistributionBernoulli_cu_7537a20d43distribution_elementwise_grid_stride_kernelIfLi4EZNS0_9templates4cuda21uniform_and_transformIN3c104HalfEfPNS_17CUDAGeneratorImplEZZZNS4_16bernoulli_kernelIS9_EEvRNS_18TensorIteratorBaseEdT_ENKUlvE_clEvENKUlvE6_clEvEUlfE_EEvSC_T1_T2_EUlP24curandStatePhilox4_32_10E_ZNS1_27distribution_nullary_kernelIS7_f7double2S9_SL_SG_EEvSC_SI_RKT3_T4_EUlifE_EEvlNS_15PhiloxCudaStateESH_SI_)
        /*0fec*/ 	.word	0x00000000


	//----- nvinfo : EIATTR_REGCOUNT
	.align		4
.L_732:
        /*0ff0*/ 	.byte	0x04, 0x2f
        /*0ff2*/ 	.short	(.L_734 - .L_733)
	.align		4
.L_733:
        /*0ff4*/ 	.word	index@(_ZN2at6native57_GLOBAL__N__cd6b329d_24_DistributionBernoulli_cu_7537a20d43distribution_elementwise_grid_stride_kernelIfLi4EZNS0_9templates4cuda21uniform_and_transformIN3c104HalfEfPNS_17CUDAGeneratorImplEZZZNS4_16bernoulli_kernelIS9_EEvRNS_18TensorIteratorBaseEdT_ENKUlvE_clEvENKUlvE6_clEvEUlfE_EEvSC_T1_T2_EUlP24curandStatePhilox4_32_10E_ZNS1_27distribution_nullary_kernelIS7_f7double2S9_SL_SG_EEvSC_SI_RKT3_T4_EUlifE0_EEvlNS_15PhiloxCudaStateESH_SI_)
        /*0ff8*/ 	.word	0x0000002e


	//----- nvinfo : EIATTR_FRAME_SIZE
	.align		4
.L_734:
        /*0ffc*/ 	.byte	0x04, 0x11
        /*0ffe*/ 	.short	(.L_736 - .L_735)
	.align		4
.L_735:
        /*1000*/ 	.word	index@($__internal_10_$__cuda_sm20_div_s64)
        /*1004*/ 	.word	0x00000000


	//----- nvinfo : EIATTR_FRAME_SIZE
	.align		4
.L_736:
        /*1008*/ 	.byte	0x04, 0x11
        /*100a*/ 	.short	(.L_738 - .L_737)
	.align		4
.L_737:
        /*100c*/ 	.word	index@(_ZN2at6native57_GLOBAL__N__cd6b329d_24_DistributionBernoulli_cu_7537a20d43distribution_elementwise_grid_stride_kernelIfLi4EZNS0_9templates4cuda21uniform_and_transformIN3c104HalfEfPNS_17CUDAGeneratorImplEZZZNS4_16bernoulli_kernelIS9_EEvRNS_18TensorIteratorBaseEdT_ENKUlvE_clEvENKUlvE6_clEvEUlfE_EEvSC_T1_T2_EUlP24curandStatePhilox4_32_10E_ZNS1_27distribution_nullary_kernelIS7_f7double2S9_SL_SG_EEvSC_SI_RKT3_T4_EUlifE0_EEvlNS_15PhiloxCudaStateESH_SI_)
        /*1010*/ 	.word	0x00000000


	//----- nvinfo : EIATTR_REGCOUNT
	.align		4
.L_738:
        /*1014*/ 	.byte	0x04, 0x2f
        /*1016*/ 	.short	(.L_740 - .L_739)
	.align		4
.L_739:
        /*1018*/ 	.word	index@(_ZN2at6native57_GLOBAL__N__cd6b329d_24_DistributionBernoulli_cu_7537a20d43distribution_elementwise_grid_stride_kernelIfLi4EZNS0_9templates4cuda21uniform_and_transformIN3c104HalfEfPNS_17CUDAGeneratorImplEZZZNS4_16bernoulli_kernelIS9_EEvRNS_18TensorIteratorBaseEdT_ENKUlvE_clEvENKUlvE6_clEvEUlfE_EEvSC_T1_T2_EUlP24curandStatePhilox4_32_10E0_ZNS1_27distribution_nullary_kernelIS7_f6float4S9_SL_SG_EEvSC_SI_RKT3_T4_EUlifE_EEvlNS_15PhiloxCudaStateESH_SI_)
        /*101c*/ 	.word	0x00000038


	//----- nvinfo : EIATTR_FRAME_SIZE
	.align		4
.L_740:
        /*1020*/ 	.byte	0x04, 0x11
        /*1022*/ 	.short	(.L_742 - .L_741)
	.align		4
.L_741:
        /*1024*/ 	.word	index@($__internal_9_$__cuda_sm20_div_s64)
        /*1028*/ 	.word	0x00000000


	//----- nvinfo : EIATTR_FRAME_SIZE
	.align		4
.L_742:
        /*102c*/ 	.byte	0x04, 0x11
        /*102e*/ 	.short	(.L_744 - .L_743)
	.align		4
.L_743:
        /*1030*/ 	.word	index@(_ZN2at6native57_GLOBAL__N__cd6b329d_24_DistributionBernoulli_cu_7537a20d43distribution_elementwise_grid_stride_kernelIfLi4EZNS0_9templates4cuda21uniform_and_transformIN3c104HalfEfPNS_17CUDAGeneratorImplEZZZNS4_16bernoulli_kernelIS9_EEvRNS_18TensorIteratorBaseEdT_ENKUlvE_clEvENKUlvE6_clEvEUlfE_EEvSC_T1_T2_EUlP24curandStatePhilox4_32_10E0_ZNS1_27distribution_nullary_kernelIS7_f6float4S9_SL_SG_EEvSC_SI_RKT3_T4_EUlifE_EEvlNS_15PhiloxCudaStateESH_SI_)
        /*1034*/ 	.word	0x00000000


	//----- nvinfo : EIATTR_REGCOUNT
	.align		4
.L_744:
        /*1038*/ 	.byte	0x04, 0x2f
        /*103a*/ 	.short	(.L_746 - .L_745)
	.align		4
.L_745:
        /*103c*/ 	.word	index@(_ZN2at6native57_GLOBAL__N__cd6b329d_24_DistributionBernoulli_cu_7537a20d43distribution_elementwise_grid_stride_kernelIfLi4EZNS0_9templates4cuda21uniform_and_transformIN3c104HalfEfPNS_17CUDAGeneratorImplEZZZNS4_16bernoulli_kernelIS9_EEvRNS_18TensorIteratorBaseEdT_ENKUlvE_clEvENKUlvE6_clEvEUlfE_EEvSC_T1_T2_EUlP24curandStatePhilox4_32_10E0_ZNS1_27distribution_nullary_kernelIS7_f6float4S9_SL_SG_EEvSC_SI_RKT3_T4_EUlifE0_EEvlNS_15PhiloxCudaStateESH_SI_)
        /*1040*/ 	.word	0x00000030


	//----- nvinfo : EIATTR_FRAME_SIZE
	.align		4
.L_746:
        /*1044*/ 	.byte	0x04, 0x11
        /*1046*/ 	.short	(.L_748 - .L_747)
	.align		4
.L_747:
        /*1048*/ 	.word	index@($__internal_8_$__cuda_sm20_div_s64)
        /*104c*/ 	.word	0x00000000


	//----- nvinfo : EIATTR_FRAME_SIZE
	.align		4
.L_748:
        /*1050*/ 	.byte	0x04, 0x11
        /*1052*/ 	.short	(.L_750 - .L_749)
	.align		4
.L_749:
        /*1054*/ 	.word	index@(_ZN2at6native57_GLOBAL__N__cd6b329d_24_DistributionBernoulli_cu_7537a20d43distribution_elementwise_grid_stride_kernelIfLi4EZNS0_9templates4cuda21uniform_and_transformIN3c104HalfEfPNS_17CUDAGeneratorImplEZZZNS4_16bernoulli_kernelIS9_EEvRNS_18TensorIteratorBaseEdT_ENKUlvE_clEvENKUlvE6_clEvEUlfE_EEvSC_T1_T2_EUlP24curandStatePhilox4_32_10E0_ZNS1_27distribution_nullary_kernelIS7_f6float4S9_SL_SG_EEvSC_SI_RKT3_T4_EUlifE0_EEvlNS_15PhiloxCudaStateESH_SI_)
        /*1058*/ 	.word	0x00000000


	//----- nvinfo : EIATTR_REGCOUNT
	.align		4
.L_750:
        /*105c*/ 	.byte	0x04, 0x2f
        /*105e*/ 	.short	(.L_752 - .L_751)
	.align		4
.L_751:
        /*1060*/ 	.word	index@(_ZN2at6native57_GLOBAL__N__cd6b329d_24_DistributionBernoulli_cu_7537a20d43distribution_elementwise_grid_stride_kernelIfLi4EZNS0_9templates4cuda21uniform_and_transformIN3c108BFloat16EfPNS_17CUDAGeneratorImplEZZZNS4_16bernoulli_kernelIS9_EEvRNS_18TensorIteratorBaseEdT_ENKUlvE_clEvENKUlvE7_clEvEUlfE_EEvSC_T1_T2_EUlP24curandStatePhilox4_32_10E_ZNS1_27distribution_nullary_kernelIS7_f7double2S9_SL_SG_EEvSC_SI_RKT3_T4_EUlifE_EEvlNS_15PhiloxCudaStateESH_SI_)
        /*1064*/ 	.word	0x00000036


	//----- nvinfo : EIATTR_FRAME_SIZE
	.align		4
.L_752:
        /*1068*/ 	.byte	0x04, 0x11
        /*106a*/ 	.short	(.L_754 - .L_753)
	.align		4
.L_753:
        /*106c*/ 	.word	index@($__internal_7_$__cuda_sm20_div_s64)
        /*1070*/ 	.word	0x00000000


	//----- nvinfo : EIATTR_FRAME_SIZE
	.align		4
.L_754:
        /*1074*/ 	.byte	0x04, 0x11
        /*1076*/ 	.short	(.L_756 - .L_755)
	.align		4
.L_755:
        /*1078*/ 	.word	index@(_ZN2at6native57_GLOBAL__N__cd6b329d_24_DistributionBernoulli_cu_7537a20d43distribution_elementwise_grid_stride_kernelIfLi4EZNS0_9templates4cuda21uniform_and_transformIN3c108BFloat16EfPNS_17CUDAGeneratorImplEZZZNS4_16bernoulli_kernelIS9_EEvRNS_18TensorIteratorBaseEdT_ENKUlvE_clEvENKUlvE7_clEvEUlfE_EEvSC_T1_T2_EUlP24curandStatePhilox4_32_10E_ZNS1_27distribution_nullary_kernelIS7_f7double2S9_SL_SG_EEvSC_SI_RKT3_T4_EUlifE_EEvlNS_15PhiloxCudaStateESH_SI_)
        /*107c*/ 	.word	0x00000000


	//----- nvinfo : EIATTR_REGCOUNT
	.align		4
.L_756:
        /*1080*/ 	.byte	0x04, 0x2f
        /*1082*/ 	.short	(.L_758 - .L_757)
	.align		4
.L_757:
        /*1084*/ 	.word	index@(_ZN2at6native57_GLOBAL__N__cd6b329d_24_DistributionBernoulli_cu_7537a20d43distribution_elementwise_grid_stride_kernelIfLi4EZNS0_9templates4cuda21uniform_and_transformIN3c108BFloat16EfPNS_17CUDAGeneratorImplEZZZNS4_16bernoulli_kernelIS9_EEvRNS_18TensorIteratorBaseEdT_ENKUlvE_clEvENKUlvE7_clEvEUlfE_EEvSC_T1_T2_EUlP24curandStatePhilox4_32_10E_ZNS1_27distribution_nullary_kernelIS7_f7double2S9_SL_SG_EEvSC_SI_RKT3_T4_EUlifE0_EEvlNS_15PhiloxCudaStateESH_SI_)
        /*1088*/ 	.word	0x0000002e


	//----- nvinfo : EIATTR_FRAME_SIZE
	.align		4
.L_758:
        /*108c*/ 	.byte	0x04, 0x11
        /*108e*/ 	.short	(.L_760 - .L_759)
	.align		4
.L_759:
        /*1090*/ 	.word	index@($__internal_6_$__cuda_sm20_div_s64)
        /*1094*/ 	.word	0x00000000


	//----- nvinfo : EIATTR_FRAME_SIZE
	.align		4
.L_760:
        /*1098*/ 	.byte	0x04, 0x11
        /*109a*/ 	.short	(.L_762 - .L_761)
	.align		4
.L_761:
        /*109c*/ 	.word	index@(_ZN2at6native57_GLOBAL__N__cd6b329d_24_DistributionBernoulli_cu_7537a20d43distribution_elementwise_grid_stride_kernelIfLi4EZNS0_9templates4cuda21uniform_and_transformIN3c108BFloat16EfPNS_17CUDAGeneratorImplEZZZNS4_16bernoulli_kernelIS9_EEvRNS_18TensorIteratorBaseEdT_ENKUlvE_clEvENKUlvE7_clEvEUlfE_EEvSC_T1_T2_EUlP24curandStatePhilox4_32_10E_ZNS1_27distribution_nullary_kernelIS7_f7double2S9_SL_SG_EEvSC_SI_RKT3_T4_EUlifE0_EEvlNS_15PhiloxCudaStateESH_SI_)
        /*10a0*/ 	.word	0x00000000


	//----- nvinfo : EIATTR_REGCOUNT
	.align		4
.L_762:
        /*10a4*/ 	.byte	0x04, 0x2f
        /*10a6*/ 	.short	(.L_764 - .L_763)
	.align		4
.L_763:
        /*10a8*/ 	.word	index@(_ZN2at6native57_GLOBAL__N__cd6b329d_24_DistributionBernoulli_cu_7537a20d43distribution_elementwise_grid_stride_kernelIfLi4EZNS0_9templates4cuda21uniform_and_transformIN3c108BFloat16EfPNS_17CUDAGeneratorImplEZZZNS4_16bernoulli_kernelIS9_EEvRNS_18TensorIteratorBaseEdT_ENKUlvE_clEvENKUlvE7_clEvEUlfE_EEvSC_T1_T2_EUlP24curandStatePhilox4_32_10E0_ZNS1_27distribution_nullary_kernelIS7_f6float4S9_SL_SG_EEvSC_SI_RKT3_T4_EUlifE_EEvlNS_15PhiloxCudaStateESH_SI_)
        /*10ac*/ 	.word	0x00000038


	//----- nvinfo : EIATTR_FRAME_SIZE
	.align		4
.L_764:
        /*10b0*/ 	.byte	0x04, 0x11
        /*10b2*/ 	.short	(.L_766 - .L_765)
	.align		4
.L_765:
        /*10b4*/ 	.word	index@($__internal_5_$__cuda_sm20_div_s64)
        /*10b8*/ 	.word	0x00000000


	//----- nvinfo : EIATTR_FRAME_SIZE
	.align		4
.L_766:
        /*10bc*/ 	.byte	0x04, 0x11
        /*10be*/ 	.short	(.L_768 - .L_767)
	.align		4
.L_767:
        /*10c0*/ 	.word	index@(_ZN2at6native57_GLOBAL__N__cd6b329d_24_DistributionBernoulli_cu_7537a20d43distribution_elementwise_grid_stride_kernelIfLi4EZNS0_9templates4cuda21uniform_and_transformIN3c108BFloat16EfPNS_17CUDAGeneratorImplEZZZNS4_16bernoulli_kernelIS9_EEvRNS_18TensorIteratorBaseEdT_ENKUlvE_clEvENKUlvE7_clEvEUlfE_EEvSC_T1_T2_EUlP24curandStatePhilox4_32_10E0_ZNS1_27distribution_nullary_kernelIS7_f6float4S9_SL_SG_EEvSC_SI_RKT3_T4_EUlifE_EEvlNS_15PhiloxCudaStateESH_SI_)
        /*10c4*/ 	.word	0x00000000


	//----- nvinfo : EIATTR_REGCOUNT
	.align		4
.L_768:
        /*10c8*/ 	.byte	0x04, 0x2f
        /*10ca*/ 	.short	(.L_770 - .L_769)
	.align		4
.L_769:
        /*10cc*/ 	.word	index@(_ZN2at6native57_GLOBAL__N__cd6b329d_24_DistributionBernoulli_cu_7537a20d43distribution_elementwise_grid_stride_kernelIfLi4EZNS0_9templates4cuda21uniform_and_transformIN3c108BFloat16EfPNS_17CUDAGeneratorImplEZZZNS4_16bernoulli_kernelIS9_EEvRNS_18TensorIteratorBaseEdT_ENKUlvE_clEvENKUlvE7_clEvEUlfE_EEvSC_T1_T2_EUlP24curandStatePhilox4_32_10E0_ZNS1_27distribution_nullary_kernelIS7_f6float4S9_SL_SG_EEvSC_SI_RKT3_T4_EUlifE0_EEvlNS_15PhiloxCudaStateESH_SI_)
        /*10d0*/ 	.word	0x00000030


	//----- nvinfo : EIATTR_FRAME_SIZE
	.align		4
.L_770:
        /*10d4*/ 	.byte	0x04, 0x11
        /*10d6*/ 	.short	(.L_772 - .L_771)
	.align		4
.L_771:
        /*10d8*/ 	.word	index@($__internal_4_$__cuda_sm20_div_s64)
        /*10dc*/ 	.word	0x00000000


	//----- nvinfo : EIATTR_FRAME_SIZE
	.align		4
.L_772:
        /*10e0*/ 	.byte	0x04, 0x11
        /*10e2*/ 	.short	(.L_774 - .L_773)
	.align		4
.L_773:
        /*10e4*/ 	.word	index@(_ZN2at6native57_GLOBAL__N__cd6b329d_24_DistributionBernoulli_cu_7537a20d43distribution_elementwise_grid_stride_kernelIfLi4EZNS0_9templates4cuda21uniform_and_transformIN3c108BFloat16EfPNS_17CUDAGeneratorImplEZZZNS4_16bernoulli_kernelIS9_EEvRNS_18TensorIteratorBaseEdT_ENKUlvE_clEvENKUlvE7_clEvEUlfE_EEvSC_T1_T2_EUlP24curandStatePhilox4_32_10E0_ZNS1_27distribution_nullary_kernelIS7_f6float4S9_SL_SG_EEvSC_SI_RKT3_T4_EUlifE0_EEvlNS_15PhiloxCudaStateESH_SI_)
        /*10e8*/ 	.word	0x00000000


	//----- nvinfo : EIATTR_REGCOUNT
	.align		4
.L_774:
        /*10ec*/ 	.byte	0x04, 0x2f
        /*10ee*/ 	.short	(.L_776 - .L_775)
	.align		4
.L_775:
        /*10f0*/ 	.word	index@(_ZN2at6native57_GLOBAL__N__cd6b329d_24_DistributionBernoulli_cu_7537a20d43distribution_elementwise_grid_stride_kernelIfLi4EZNS0_9templates4cuda21uniform_and_transformIbfPNS_17CUDAGeneratorImplEZZZNS4_16bernoulli_kernelIS7_EEvRNS_18TensorIteratorBaseEdT_ENKUlvE_clEvENKUlvE8_clEvEUlfE_EEvSA_T1_T2_EUlP24curandStatePhilox4_32_10E_ZNS1_27distribution_nullary_kernelIbf7double2S7_SJ_SE_EEvSA_SG_RKT3_T4_EUlifE_EEvlNS_15PhiloxCudaStateESF_SG_)
        /*10f4*/ 	.word	0x00000038


	//----- nvinfo : EIATTR_FRAME_SIZE
	.align		4
.L_776:
        /*10f8*/ 	.byte	0x04, 0x11
        /*10fa*/ 	.short	(.L_778 - .L_777)
	.align		4
.L_777:
        /*10fc*/ 	.word	index@($__internal_3_$__cuda_sm20_div_s64)
        /*1100*/ 	.word	0x00000000


	//----- nvinfo : EIATTR_FRAME_SIZE
	.align		4
.L_778:
        /*1104*/ 	.byte	0x04, 0x11
        /*1106*/ 	.short	(.L_780 - .L_779)
	.align		4
.L_779:
        /*1108*/ 	.word	index@(_ZN2at6native57_GLOBAL__N__cd6b329d_24_DistributionBernoulli_cu_7537a20d43distribution_elementwise_grid_stride_kernelIfLi4EZNS0_9templates4cuda21uniform_and_transformIbfPNS_17CUDAGeneratorImplEZZZNS4_16bernoulli_kernelIS7_EEvRNS_18TensorIteratorBaseEdT_ENKUlvE_clEvENKUlvE8_clEvEUlfE_EEvSA_T1_T2_EUlP24curandStatePhilox4_32_10E_ZNS1_27distribution_nullary_kernelIbf7double2S7_SJ_SE_EEvSA_SG_RKT3_T4_EUlifE_EEvlNS_15PhiloxCudaStateESF_SG_)
        /*110c*/ 	.word	0x00000000


	//----- nvinfo : EIATTR_REGCOUNT
	.align		4
.L_780:
        /*1110*/ 	.byte	0x04, 0x2f
        /*1112*/ 	.short	(.L_782 - .L_781)
	.align		4
.L_781:
        /*1114*/ 	.word	index@(_ZN2at6native57_GLOBAL__N__cd6b329d_24_DistributionBernoulli_cu_7537a20d43distribution_elementwise_grid_stride_kernelIfLi4EZNS0_9templates4cuda21uniform_and_transformIbfPNS_17CUDAGeneratorImplEZZZNS4_16bernoulli_kernelIS7_EEvRNS_18TensorIteratorBaseEdT_ENKUlvE_clEvENKUlvE8_clEvEUlfE_EEvSA_T1_T2_EUlP24curandStatePhilox4_32_10E_ZNS1_27distribution_nullary_kernelIbf7double2S7_SJ_SE_EEvSA_SG_RKT3_T4_EUlifE0_EEvlNS_15PhiloxCudaStateESF_SG_)
        /*1118*/ 	.word	0x00000034


	//----- nvinfo : EIATTR_FRAME_SIZE
	.align		4
.L_782:
        /*111c*/ 	.byte	0x04, 0x11
        /*111e*/ 	.short	(.L_784 - .L_783)
	.align		4
.L_783:
        /*1120*/ 	.word	index@($__internal_2_$__cuda_sm20_div_s64)
        /*1124*/ 	.word	0x00000000


	//----- nvinfo : EIATTR_FRAME_SIZE
	.align		4
.L_784:
        /*1128*/ 	.byte	0x04, 0x11
        /*112a*/ 	.short	(.L_786 - .L_785)
	.align		4
.L_785:
        /*112c*/ 	.word	index@(_ZN2at6native57_GLOBAL__N__cd6b329d_24_DistributionBernoulli_cu_7537a20d43distribution_elementwise_grid_stride_kernelIfLi4EZNS0_9templates4cuda21uniform_and_transformIbfPNS_17CUDAGeneratorImplEZZZNS4_16bernoulli_kernelIS7_EEvRNS_18TensorIteratorBaseEdT_ENKUlvE_clEvENKUlvE8_clEvEUlfE_EEvSA_T1_T2_EUlP24curandStatePhilox4_32_10E_ZNS1_27distribution_nullary_kernelIbf7double2S7_SJ_SE_EEvSA_SG_RKT3_T4_EUlifE0_EEvlNS_15PhiloxCudaStateESF_SG_)
        /*1130*/ 	.word	0x00000000


	//----- nvinfo : EIATTR_REGCOUNT
	.align		4
.L_786:
        /*1134*/ 	.byte	0x04, 0x2f
        /*1136*/ 	.short	(.L_788 - .L_787)
	.align		4
.L_787:
        /*1138*/ 	.word	index@(_ZN2at6native57_GLOBAL__N__cd6b329d_24_DistributionBernoulli_cu_7537a20d43distribution_elementwise_grid_stride_kernelIfLi4EZNS0_9templates4cuda21uniform_and_transformIbfPNS_17CUDAGeneratorImplEZZZNS4_16bernoulli_kernelIS7_EEvRNS_18TensorIteratorBaseEdT_ENKUlvE_clEvENKUlvE8_clEvEUlfE_EEvSA_T1_T2_EUlP24curandStatePhilox4_32_10E0_ZNS1_27distribution_nullary_kernelIbf6float4S7_SJ_SE_EEvSA_SG_RKT3_T4_EUlifE_EEvlNS_15PhiloxCudaStateESF_SG_)
        /*113c*/ 	.word	0x00000038


	//----- nvinfo : EIATTR_FRAME_SIZE
	.align		4
.L_788:
        /*1140*/ 	.byte	0x04, 0x11
        /*1142*/ 	.short	(.L_790 - .L_789)
	.align		4
.L_789:
        /*1144*/ 	.word	index@($__internal_1_$__cuda_sm20_div_s64)
        /*1148*/ 	.word	0x00000000


	//----- nvinfo : EIATTR_FRAME_SIZE
	.align		4
.L_790:
        /*114c*/ 	.byte	0x04, 0x11
        /*114e*/ 	.short	(.L_792 - .L_791)
	.align		4
.L_791:
        /*1150*/ 	.word	index@(_ZN2at6native57_GLOBAL__N__cd6b329d_24_DistributionBernoulli_cu_7537a20d43distribution_elementwise_grid_stride_kernelIfLi4EZNS0_9templates4cuda21uniform_and_transformIbfPNS_17CUDAGeneratorImplEZZZNS4_16bernoulli_kernelIS7_EEvRNS_18TensorIteratorBaseEdT_ENKUlvE_clEvENKUlvE8_clEvEUlfE_EEvSA_T1_T2_EUlP24curandStatePhilox4_32_10E0_ZNS1_27distribution_nullary_kernelIbf6float4S7_SJ_SE_EEvSA_SG_RKT3_T4_EUlifE_EEvlNS_15PhiloxCudaStateESF_SG_)
        /*1154*/ 	.word	0x00000000


	//----- nvinfo : EIATTR_REGCOUNT
	.align		4
.L_792:
        /*1158*/ 	.byte	0x04, 0x2f
        /*115a*/ 	.short	(.L_794 - .L_793)
	.align		4
.L_793:
        /*115c*/ 	.word	index@(_ZN2at6native57_GLOBAL__N__cd6b329d_24_DistributionBernoulli_cu_7537a20d43distribution_elementwise_grid_stride_kernelIfLi4EZNS0_9templates4cuda21uniform_and_transformIbfPNS_17CUDAGeneratorImplEZZZNS4_16bernoulli_kernelIS7_EEvRNS_18TensorIteratorBaseEdT_ENKUlvE_clEvENKUlvE8_clEvEUlfE_EEvSA_T1_T2_EUlP24curandStatePhilox4_32_10E0_ZNS1_27distribution_nullary_kernelIbf6float4S7_SJ_SE_EEvSA_SG_RKT3_T4_EUlifE0_EEvlNS_15PhiloxCudaStateESF_SG_)
        /*1160*/ 	.word	0x00000030


	//----- nvinfo : EIATTR_FRAME_SIZE
	.align		4
.L_794:
        /*1164*/ 	.byte	0x04, 0x11
        /*1166*/ 	.short	(.L_796 - .L_795)
	.align		4
.L_795:
        /*1168*/ 	.word	index@($__internal_0_$__cuda_sm20_div_s64)
        /*116c*/ 	.word	0x00000000


	//----- nvinfo : EIATTR_FRAME_SIZE
	.align		4
.L_796:
        /*1170*/ 	.byte	0x04, 0x11
        /*1172*/ 	.short	(.L_798 - .L_797)
	.align		4
.L_797:
        /*1174*/ 	.word	index@(_ZN2at6native57_GLOBAL__N__cd6b329d_24_DistributionBernoulli_cu_7537a20d43distribution_elementwise_grid_stride_kernelIfLi4EZNS0_9templates4cuda21uniform_and_transformIbfPNS_17CUDAGeneratorImplEZZZNS4_16bernoulli_kernelIS7_EEvRNS_18TensorIteratorBaseEdT_ENKUlvE_clEvENKUlvE8_clEvEUlfE_EEvSA_T1_T2_EUlP24curandStatePhilox4_32_10E0_ZNS1_27distribution_nullary_kernelIbf6float4S7_SJ_SE_EEvSA_SG_RKT3_T4_EUlifE0_EEvlNS_15PhiloxCudaStateESF_SG_)
        /*1178*/ 	.word	0x00000000


	//----- nvinfo : EIATTR_MIN_STACK_SIZE
	.align		4
.L_798:
        /*117c*/ 	.byte	0x04, 0x12
        /*117e*/ 	.short	(.L_800 - .L_799)
	.align		4
.L_799:
        /*1180*/ 	.word	index@(_ZN2at6native57_GLOBAL__N__cd6b329d_24_DistributionBernoulli_cu_7537a20d43distribution_elementwise_grid_stride_kernelIfLi4EZNS0_9templates4cuda21uniform_and_transformIbfPNS_17CUDAGeneratorImplEZZZNS4_16bernoulli_kernelIS7_EEvRNS_18TensorIteratorBaseEdT_ENKUlvE_clEvENKUlvE8_clEvEUlfE_EEvSA_T1_T2_EUlP24curandStatePhilox4_32_10E0_ZNS1_27distribution_nullary_kernelIbf6float4S7_SJ_SE_EEvSA_SG_RKT3_T4_EUlifE0_EEvlNS_15PhiloxCudaStateESF_SG_)
        /*1184*/ 	.word	0x00000000


	//----- nvinfo : EIATTR_MIN_STACK_SIZE
	.align		4
.L_800:
        /*1188*/ 	.byte	0x04, 0x12
        /*118a*/ 	.short	(.L_802 - .L_801)
	.align		4
.L_801:
        /*118c*/ 	.word	index@(_ZN2at6native57_GLOBAL__N__cd6b329d_24_DistributionBernoulli_cu_7537a20d43distribution_elementwise_grid_stride_kernelIfLi4EZNS0_9templates4cuda21uniform_and_transformIbfPNS_17CUDAGeneratorImplEZZZNS4_16bernoulli_kernelIS7_EEvRNS_18TensorIteratorBaseEdT_ENKUlvE_clEvENKUlvE8_clEvEUlfE_EEvSA_T1_T2_EUlP24curandStatePhilox4_32_10E0_ZNS1_27distribution_nullary_kernelIbf6float4S7_SJ_SE_EEvSA_SG_RKT3_T4_EUlifE_EEvlNS_15PhiloxCudaStateESF_SG_)
        /*1190*/ 	.word	0x00000000


	//----- nvinfo : EIATTR_MIN_STACK_SIZE
	.align		4
.L_802:
        /*1194*/ 	.byte	0x04, 0x12
        /*1196*/ 	.short	(.L_804 - .L_803)
	.align		4
.L_803:
        /*1198*/ 	.word	index@(_ZN2at6native57_GLOBAL__N__cd6b329d_24_DistributionBernoulli_cu_7537a20d43distribution_elementwise_grid_stride_kernelIfLi4EZNS0_9templates4cuda21uniform_and_transformIbfPNS_17CUDAGeneratorImplEZZZNS4_16bernoulli_kernelIS7_EEvRNS_18TensorIteratorBaseEdT_ENKUlvE_clEvENKUlvE8_clEvEUlfE_EEvSA_T1_T2_EUlP24curandStatePhilox4_32_10E_ZNS1_27distribution_nullary_kernelIbf7double2S7_SJ_SE_EEvSA_SG_RKT3_T4_EUlifE0_EEvlNS_15PhiloxCudaStateESF_SG_)
        /*119c*/ 	.word	0x00000000


	//----- nvinfo : EIATTR_MIN_STACK_SIZE
	.align		4
.L_804:
        /*11a0*/ 	.byte	0x04, 0x12
        /*11a2*/ 	.short	(.L_806 - .L_805)
	.align		4
.L_805:
        /*11a4*/ 	.word	index@(_ZN2at6native57_GLOBAL__N__cd6b329d_24_DistributionBernoulli_cu_7537a20d43distribution_elementwise_grid_stride_kernelIfLi4EZNS0_9templates4cuda21uniform_and_transformIbfPNS_17CUDAGeneratorImplEZZZNS4_16bernoulli_kernelIS7_EEvRNS_18TensorIteratorBaseEdT_ENKUlvE_clEvENKUlvE8_clEvEUlfE_EEvSA_T1_T2_EUlP24curandStatePhilox4_32_10E_ZNS1_27distribution_nullary_kernelIbf7double2S7_SJ_SE_EEvSA_SG_RKT3_T4_EUlifE_EEvlNS_15PhiloxCudaStateESF_SG_)
        /*11a8*/ 	.word	0x00000000


	//----- nvinfo : EIATTR_MIN_STACK_SIZE
	.align		4
.L_806:
        /*11ac*/ 	.byte	0x04, 0x12
        /*11ae*/ 	.short	(.L_808 - .L_807)
	.align		4
.L_807:
        /*11b0*/ 	.word	index@(_ZN2at6native57_GLOBAL__N__cd6b329d_24_DistributionBernoulli_cu_7537a20d43distribution_elementwise_grid_stride_kernelIfLi4EZNS0_9templates4cuda21uniform_and_transformIN3c108BFloat16EfPNS_17CUDAGeneratorImplEZZZNS4_16bernoulli_kernelIS9_EEvRNS_18TensorIteratorBaseEdT_ENKUlvE_clEvENKUlvE7_clEvEUlfE_EEvSC_T1_T2_EUlP24curandStatePhilox4_32_10E0_ZNS1_27distribution_nullary_kernelIS7_f6float4S9_SL_SG_EEvSC_SI_RKT3_T4_EUlifE0_EEvlNS_15PhiloxCudaStateESH_SI_)
        /*11b4*/ 	.word	0x00000000


	//----- nvinfo : EIATTR_MIN_STACK_SIZE
	.align		4
.L_808:
        /*11b8*/ 	.byte	0x04, 0x12
        /*11ba*/ 	.short	(.L_810 - .L_809)
	.align		4
.L_809:
        /*11bc*/ 	.word	index@(_ZN2at6native57_GLOBAL__N__cd6b329d_24_DistributionBernoulli_cu_7537a20d43distribution_elementwise_grid_stride_kernelIfLi4EZNS0_9templates4cuda21uniform_and_transformIN3c108BFloat16EfPNS_17CUDAGeneratorImplEZZZNS4_16bernoulli_kernelIS9_EEvRNS_18TensorIteratorBaseEdT_ENKUlvE_clEvENKUlvE7_clEvEUlfE_EEvSC_T1_T2_EUlP24curandStatePhilox4_32_10E0_ZNS1_27distribution_nullary_kernelIS7_f6float4S9_SL_SG_EEvSC_SI_RKT3_T4_EUlifE_EEvlNS_15PhiloxCudaStateESH_SI_)
        /*11c0*/ 	.word	0x00000000


	//----- nvinfo : EIATTR_MIN_STACK_SIZE
	.align		4
.L_810:
        /*11c4*/ 	.byte	0x04, 0x12
        /*11c6*/ 	.short	(.L_812 - .L_811)
	.align		4
.L_811:
        /*11c8*/ 	.word	index@(_ZN2at6native57_GLOBAL__N__cd6b329d_24_DistributionBernoulli_cu_7537a20d43distribution_elementwise_grid_stride_kernelIfLi4EZNS0_9templates4cuda21uniform_and_transformIN3c108BFloat16EfPNS_17CUDAGeneratorImplEZZZNS4_16bernoulli_kernelIS9_EEvRNS_18TensorIteratorBaseEdT_ENKUlvE_clEvENKUlvE7_clEvEUlfE_EEvSC_T1_T2_EUlP24curandStatePhilox4_32_10E_ZNS1_27distribution_nullary_kernelIS7_f7double2S9_SL_SG_EEvSC_SI_RKT3_T4_EUlifE0_EEvlNS_15PhiloxCudaStateESH_SI_)
        /*11cc*/ 	.word	0x00000000


	//----- nvinfo : EIATTR_MIN_STACK_SIZE
	.align		4
.L_812:
        /*11d0*/ 	.byte	0x04, 0x12
        /*11d2*/ 	.short	(.L_814 - .L_813)
	.align		4
.L_813:
        /*11d4*/ 	.word	index@(_ZN2at6native57_GLOBAL__N__cd6b329d_24_DistributionBernoulli_cu_7537a20d43distribution_elementwise_grid_stride_kernelIfLi4EZNS0_9templates4cuda21uniform_and_transformIN3c108BFloat16EfPNS_17CUDAGeneratorImplEZZZNS4_16bernoulli_kernelIS9_EEvRNS_18TensorIteratorBaseEdT_ENKUlvE_clEvENKUlvE7_clEvEUlfE_EEvSC_T1_T2_EUlP24curandStatePhilox4_32_10E_ZNS1_27distribution_nullary_kernelIS7_f7double2S9_SL_SG_EEvSC_SI_RKT3_T4_EUlifE_EEvlNS_15PhiloxCudaStateESH_SI_)
        /*11d8*/ 	.word	0x00000000


	//----- nvinfo : EIATTR_MIN_STACK_SIZE
	.align		4
.L_814:
        /*11dc*/ 	.byte	0x04, 0x12
        /*11de*/ 	.short	(.L_816 - .L_815)
	.align		4
.L_815:
        /*11e0*/ 	.word	index@(_ZN2at6native57_GLOBAL__N__cd6b329d_24_DistributionBernoulli_cu_7537a20d43distribution_elementwise_grid_stride_kernelIfLi4EZNS0_9templates4cuda21uniform_and_transformIN3c104HalfEfPNS_17CUDAGeneratorImplEZZZNS4_16bernoulli_kernelIS9_EEvRNS_18TensorIteratorBaseEdT_ENKUlvE_clEvENKUlvE6_clEvEUlfE_EEvSC_T1_T2_EUlP24curandStatePhilox4_32_10E0_ZNS1_27distribution_nullary_kernelIS7_f6float4S9_SL_SG_EEvSC_SI_RKT3_T4_EUlifE0_EEvlNS_15PhiloxCudaStateESH_SI_)
        /*11e4*/ 	.word	0x00000000


	//----- nvinfo : EIATTR_MIN_STACK_SIZE
	.align		4
.L_816:
        /*11e8*/ 	.byte	0x04, 0x12
        /*11ea*/ 	.short	(.L_818 - .L_817)
	.align		4
.L_817:
        /*11ec*/ 	.word	index@(_ZN2at6native57_GLOBAL__N__cd6b329d_24_DistributionBernoulli_cu_7537a20d43distribution_elementwise_grid_stride_kernelIfLi4EZNS0_9templates4cuda21uniform_and_transformIN3c104HalfEfPNS_17CUDAGeneratorImplEZZZNS4_16bernoulli_kernelIS9_EEvRNS_18TensorIteratorBaseEdT_ENKUlvE_clEvENKUlvE6_clEvEUlfE_EEvSC_T1_T2_EUlP24curandStatePhilox4_32_10E0_ZNS1_27distribution_nullary_kernelIS7_f6float4S9_SL_SG_EEvSC_SI_RKT3_T4_EUlifE_EEvlNS_15PhiloxCudaStateESH_SI_)
        /*11f0*/ 	.word	0x00000000


	//----- nvinfo : EIATTR_MIN_STACK_SIZE
	.align		4
.L_818:
        /*11f4*/ 	.byte	0x04, 0x12
        /*11f6*/ 	.short	(.L_820 - .L_819)
	.align		4
.L_819:
        /*11f8*/ 	.word	index@(_ZN2at6native57_GLOBAL__N__cd6b329d_24_DistributionBernoulli_cu_7537a20d43distribution_elementwise_grid_stride_kernelIfLi4EZNS0_9templates4cuda21uniform_and_transformIN3c104HalfEfPNS_17CUDAGeneratorImplEZZZNS4_16bernoulli_kernelIS9_EEvRNS_18TensorIteratorBaseEdT_ENKUlvE_clEvENKUlvE6_clEvEUlfE_EEvSC_T1_T2_EUlP24curandStatePhilox4_32_10E_ZNS1_27distribution_nullary_kernelIS7_f7double2S9_SL_SG_EEvSC_SI_RKT3_T4_EUlifE0_EEvlNS_15PhiloxCudaStateESH_SI_)
        /*11fc*/ 	.word	0x00000000


	//----- nvinfo : EIATTR_MIN_STACK_SIZE
	.align		4
.L_820:
        /*1200*/ 	.byte	0x04, 0x12
        /*1202*/ 	.short	(.L_822 - .L_821)
	.align		4
.L_821:
        /*1204*/ 	.word	index@(_ZN2at6native57_GLOBAL__N__cd6b329d_24_DistributionBernoulli_cu_7537a20d43distribution_elementwise_grid_stride_kernelIfLi4EZNS0_9templates4cuda21uniform_and_transformIN3c104HalfEfPNS_17CUDAGeneratorImplEZZZNS4_16bernoulli_kernelIS9_EEvRNS_18TensorIteratorBaseEdT_ENKUlvE_clEvENKUlvE6_clEvEUlfE_EEvSC_T1_T2_EUlP24curandStatePhilox4_32_10E_ZNS1_27distribution_nullary_kernelIS7_f7double2S9_SL_SG_EEvSC_SI_RKT3_T4_EUlifE_EEvlNS_15PhiloxCudaStateESH_SI_)
        /*1208*/ 	.word	0x00000000


	//----- nvinfo : EIATTR_MIN_STACK_SIZE
	.align		4
.L_822:
        /*120c*/ 	.byte	0x04, 0x12
        /*120e*/ 	.short	(.L_824 - .L_823)
	.align		4
.L_823:
        /*1210*/ 	.word	index@(_ZN2at6native57_GLOBAL__N__cd6b329d_24_DistributionBernoulli_cu_7537a20d43distribution_elementwise_grid_stride_kernelIfLi4EZNS0_9templates4cuda21uniform_and_transformIffPNS_17CUDAGeneratorImplEZZZNS4_16bernoulli_kernelIS7_EEvRNS_18TensorIteratorBaseEdT_ENKUlvE_clEvENKUlvE5_clEvEUlfE_EEvSA_T1_T2_EUlP24curandStatePhilox4_32_10E0_ZNS1_27distribution_nullary_kernelIff6float4S7_SJ_SE_EEvSA_SG_RKT3_T4_EUlifE0_EEvlNS_15PhiloxCudaStateESF_SG_)
        /*1214*/ 	.word	0x00000000


	//----- nvinfo : EIATTR_MIN_STACK_SIZE
	.align		4
.L_824:
        /*1218*/ 	.byte	0x04, 0x12
        /*121a*/ 	.short	(.L_826 - .L_825)
	.align		4
.L_825:
        /*121c*/ 	.word	index@(_ZN2at6native57_GLOBAL__N__cd6b329d_24_DistributionBernoulli_cu_7537a20d43distribution_elementwise_grid_stride_kernelIfLi4EZNS0_9templates4cuda21uniform_and_transformIffPNS_17CUDAGeneratorImplEZZZNS4_16bernoulli_kernelIS7_EEvRNS_18TensorIteratorBaseEdT_ENKUlvE_clEvENKUlvE5_clEvEUlfE_EEvSA_T1_T2_EUlP24curandStatePhilox4_32_10E0_ZNS1_27distribution_nullary_kernelIff6float4S7_SJ_SE_EEvSA_SG_RKT3_T4_EUlifE_EEvlNS_15PhiloxCudaStateESF_SG_)
        /*1220*/ 	.word	0x00000000


	//----- nvinfo : EIATTR_MIN_STACK_SIZE
	.align		4
.L_826:
        /*1224*/ 	.byte	0x04, 0x12
        /*1226*/ 	.short	(.L_828 - .L_827)
	.align		4
.L_827:
        /*1228*/ 	.word	index@(_ZN2at6native57_GLOBAL__N__cd6b329d_24_DistributionBernoulli_cu_7537a20d43distribution_elementwise_grid_stride_kernelIfLi4EZNS0_9templates4cuda21uniform_and_transformIffPNS_17CUDAGeneratorImplEZZZNS4_16bernoulli_kernelIS7_EEvRNS_18TensorIteratorBaseEdT_ENKUlvE_clEvENKUlvE5_clEvEUlfE_EEvSA_T1_T2_EUlP24curandStatePhilox4_32_10E_ZNS1_27distribution_nullary_kernelIff7double2S7_SJ_SE_EEvSA_SG_RKT3_T4_EUlifE0_EEvlNS_15PhiloxCudaStateESF_SG_)
        /*122c*/ 	.word	0x00000000


	//----- nvinfo : EIATTR_MIN_STACK_SIZE
	.align		4
.L_828:
        /*1230*/ 	.byte	0x04, 0x12
        /*1232*/ 	.short	(.L_830 - .L_829)
	.align		4
.L_829:
        /*1234*/ 	.word	index@(_ZN2at6native57_GLOBAL__N__cd6b329d_24_DistributionBernoulli_cu_7537a20d43distribution_elementwise_grid_stride_kernelIfLi4EZNS0_9templates4cuda21uniform_and_transformIffPNS_17CUDAGeneratorImplEZZZNS4_16bernoulli_kernelIS7_EEvRNS_18TensorIteratorBaseEdT_ENKUlvE_clEvENKUlvE5_clEvEUlfE_EEvSA_T1_T2_EUlP24curandStatePhilox4_32_10E_ZNS1_27distribution_nullary_kernelIff7double2S7_SJ_SE_EEvSA_SG_RKT3_T4_EUlifE_EEvlNS_15PhiloxCudaStateESF_SG_)
        /*1238*/ 	.word	0x00000000


	//----- nvinfo : EIATTR_MIN_STACK_SIZE
	.align		4
.L_830:
        /*123c*/ 	.byte	0x04, 0x12
        /*123e*/ 	.short	(.L_832 - .L_831)
	.align		4
.L_831:
        /*1240*/ 	.word	index@(_ZN2at6native57_GLOBAL__N__cd6b329d_24_DistributionBernoulli_cu_7537a20d43distribution_elementwise_grid_stride_kernelIdLi2EZNS0_9templates4cuda21uniform_and_transformIddPNS_17CUDAGeneratorImplEZZZNS4_16bernoulli_kernelIS7_EEvRNS_18TensorIteratorBaseEdT_ENKUlvE_clEvENKUlvE4_clEvEUldE_EEvSA_T1_T2_EUlP24curandStatePhilox4_32_10E0_ZNS1_27distribution_nullary_kernelIdd6float4S7_SJ_SE_EEvSA_SG_RKT3_T4_EUlidE0_EEvlNS_15PhiloxCudaStateESF_SG_)
        /*1244*/ 	.word	0x00000000


	//----- nvinfo : EIATTR_MIN_STACK_SIZE
	.align		4
.L_832:
        /*1248*/ 	.byte	0x04, 0x12
        /*124a*/ 	.short	(.L_834 - .L_833)
	.align		4
.L_833:
        /*124c*/ 	.word	index@(_ZN2at6native57_GLOBAL__N__cd6b329d_24_DistributionBernoulli_cu_7537a20d43distribution_elementwise_grid_stride_kernelIdLi2EZNS0_9templates4cuda21uniform_and_transformIddPNS_17CUDAGeneratorImplEZZZNS4_16bernoulli_kernelIS7_EEvRNS_18TensorIteratorBaseEdT_ENKUlvE_clEvENKUlvE4_clEvEUldE_EEvSA_T1_T2_EUlP24curandStatePhilox4_32_10E0_ZNS1_27distribution_nullary_kernelIdd6float4S7_SJ_SE_EEvSA_SG_RKT3_T4_EUlidE_EEvlNS_15PhiloxCudaStateESF_SG_)
        /*1250*/ 	.word	0x00000000


	//----- nvinfo : EIATTR_MIN_STACK_SIZE
	.align		4
.L_834:
        /*1254*/ 	.byte	0x04, 0x12
        /*1256*/ 	.short	(.L_836 - .L_835)
	.align		4
.L_835:
        /*1258*/ 	.word	index@(_ZN2at6native57_GLOBAL__N__cd6b329d_24_DistributionBernoulli_cu_7537a20d43distribution_elementwise_grid_stride_kernelIdLi2EZNS0_9templates4cuda21uniform_and_transformIddPNS_17CUDAGeneratorImplEZZZNS4_16bernoulli_kernelIS7_EEvRNS_18TensorIteratorBaseEdT_ENKUlvE_clEvENKUlvE4_clEvEUldE_EEvSA_T1_T2_EUlP24curandStatePhilox4_32_10E_ZNS1_27distribution_nullary_kernelIdd7double2S7_SJ_SE_EEvSA_SG_RKT3_T4_EUlidE0_EEvlNS_15PhiloxCudaStateESF_SG_)
        /*125c*/ 	.word	0x00000000


	//----- nvinfo : EIATTR_MIN_STACK_SIZE
	.align		4
.L_836:
        /*1260*/ 	.byte	0x04, 0x12
        /*1262*/ 	.short	(.L_838 - .L_837)
	.align		4
.L_837:
        /*1264*/ 	.word	index@(_ZN2at6native57_GLOBAL__N__cd6b329d_24_DistributionBernoulli_cu_7537a20d43distribution_elementwise_grid_stride_kernelIdLi2EZNS0_9templates4cuda21uniform_and_transformIddPNS_17CUDAGeneratorImplEZZZNS4_16bernoulli_kernelIS7_EEvRNS_18TensorIteratorBaseEdT_ENKUlvE_clEvENKUlvE4_clEvEUldE_EEvSA_T1_T2_EUlP24curandStatePhilox4_32_10E_ZNS1_27distribution_nullary_kernelIdd7double2S7_SJ_SE_EEvSA_SG_RKT3_T4_EUlidE_EEvlNS_15PhiloxCudaStateESF_SG_)
        /*1268*/ 	.word	0x00000000


	//----- nvinfo : EIATTR_MIN_STACK_SIZE
	.align		4
.L_838:
        /*126c*/ 	.byte	0x04, 0x12
        /*126e*/ 	.short	(.L_840 - .L_839)
	.align		4
.L_839:
        /*1270*/ 	.word	index@(_ZN2at6native57_GLOBAL__N__cd6b329d_24_DistributionBernoulli_cu_7537a20d43distribution_elementwise_grid_stride_kernelIfLi4EZNS0_9templates4cuda21uniform_and_transformIsfPNS_17CUDAGeneratorImplEZZZNS4_16bernoulli_kernelIS7_EEvRNS_18TensorIteratorBaseEdT_ENKUlvE_clEvENKUlvE3_clEvEUlfE_EEvSA_T1_T2_EUlP24curandStatePhilox4_32_10E0_ZNS1_27distribution_nullary_kernelIsf6float4S7_SJ_SE_EEvSA_SG_RKT3_T4_EUlifE0_EEvlNS_15PhiloxCudaStateESF_SG_)
        /*1274*/ 	.word	0x00000000


	//----- nvinfo : EIATTR_MIN_STACK_SIZE
	.align		4
.L_840:
        /*1278*/ 	.byte	0x04, 0x12
        /*127a*/ 	.short	(.L_842 - .L_841)
	.align		4
.L_841:
        /*127c*/ 	.word	index@(_ZN2at6native57_GLOBAL__N__cd6b329d_24_DistributionBernoulli_cu_7537a20d43distribution_elementwise_grid_stride_kernelIfLi4EZNS0_9templates4cuda21uniform_and_transformIsfPNS_17CUDAGeneratorImplEZZZNS4_16bernoulli_kernelIS7_EEvRNS_18TensorIteratorBaseEdT_ENKUlvE_clEvENKUlvE3_clEvEUlfE_EEvSA_T1_T2_EUlP24curandStatePhilox4_32_10E0_ZNS1_27distribution_nullary_kernelIsf6float4S7_SJ_SE_EEvSA_SG_RKT3_T4_EUlifE_EEvlNS_15PhiloxCudaStateESF_SG_)
        /*1280*/ 	.word	0x00000000


	//----- nvinfo : EIATTR_MIN_STACK_SIZE
	.align		4
.L_842:
        /*1284*/ 	.byte	0x04, 0x12
        /*1286*/ 	.short	(.L_844 - .L_843)
	.align		4
.L_843:
        /*1288*/ 	.word	index@(_ZN2at6native57_GLOBAL__N__cd6b329d_24_DistributionBernoulli_cu_7537a20d43distribution_elementwise_grid_stride_kernelIfLi4EZNS0_9templates4cuda21uniform_and_transformIsfPNS_17CUDAGeneratorImplEZZZNS4_16bernoulli_kernelIS7_EEvRNS_18TensorIteratorBaseEdT_ENKUlvE_clEvENKUlvE3_clEvEUlfE_EEvSA_T1_T2_EUlP24curandStatePhilox4_32_10E_ZNS1_27distribution_nullary_kernelIsf7double2S7_SJ_SE_EEvSA_SG_RKT3_T4_EUlifE0_EEvlNS_15PhiloxCudaStateESF_SG_)
        /*128c*/ 	.word	0x00000000


	//----- nvinfo : EIATTR_MIN_STACK_SIZE
	.align		4
.L_844:
        /*1290*/ 	.byte	0x04, 0x12
        /*1292*/ 	.short	(.L_846 - .L_845)
	.align		4
.L_845:
        /*1294*/ 	.word	index@(_ZN2at6native57_GLOBAL__N__cd6b329d_24_DistributionBernoulli_cu_7537a20d43distribution_elementwise_grid_stride_kernelIfLi4EZNS0_9templates4cuda21uniform_and_transformIsfPNS_17CUDAGeneratorImplEZZZNS4_16bernoulli_kernelIS7_EEvRNS_18TensorIteratorBaseEdT_ENKUlvE_clEvENKUlvE3_clEvEUlfE_EEvSA_T1_T2_EUlP24curandStatePhilox4_32_10E_ZNS1_27distribution_nullary_kernelIsf7double2S7_SJ_SE_EEvSA_SG_RKT3_T4_EUlifE_EEvlNS_15PhiloxCudaStateESF_SG_)
        /*1298*/ 	.word	0x00000000


	//----- nvinfo : EIATTR_MIN_STACK_SIZE
	.align		4
.L_846:
        /*129c*/ 	.byte	0x04, 0x12
        /*129e*/ 	.short	(.L_848 - .L_847)
	.align		4
.L_847:
        /*12a0*/ 	.word	index@(_ZN2at6native57_GLOBAL__N__cd6b329d_24_DistributionBernoulli_cu_7537a20d43distribution_elementwise_grid_stride_kernelIfLi4EZNS0_9templates4cuda21uniform_and_transformIlfPNS_17CUDAGeneratorImplEZZZNS4_16bernoulli_kernelIS7_EEvRNS_18TensorIteratorBaseEdT_ENKUlvE_clEvENKUlvE2_clEvEUlfE_EEvSA_T1_T2_EUlP24curandStatePhilox4_32_10E0_ZNS1_27distribution_nullary_kernelIlf6float4S7_SJ_SE_EEvSA_SG_RKT3_T4_EUlifE0_EEvlNS_15PhiloxCudaStateESF_SG_)
        /*12a4*/ 	.word	0x00000000


	//----- nvinfo : EIATTR_MIN_STACK_SIZE
	.align		4
.L_848:
        /*12a8*/ 	.byte	0x04, 0x12
        /*12aa*/ 	.short	(.L_850 - .L_849)
	.align		4
.L_849:
        /*12ac*/ 	.word	index@(_ZN2at6native57_GLOBAL__N__cd6b329d_24_DistributionBernoulli_cu_7537a20d43distribution_elementwise_grid_stride_kernelIfLi4EZNS0_9templates4cuda21uniform_and_transformIlfPNS_17CUDAGeneratorImplEZZZNS4_16bernoulli_kernelIS7_EEvRNS_18TensorIteratorBaseEdT_ENKUlvE_clEvENKUlvE2_clEvEUlfE_EEvSA_T1_T2_EUlP24curandStatePhilox4_32_10E0_ZNS1_27distribution_nullary_kernelIlf6float4S7_SJ_SE_EEvSA_SG_RKT3_T4_EUlifE_EEvlNS_15PhiloxCudaStateESF_SG_)
        /*12b0*/ 	.word	0x00000000


	//----- nvinfo : EIATTR_MIN_STACK_SIZE
	.align		4
.L_850:
        /*12b4*/ 	.byte	0x04, 0x12
        /*12b6*/ 	.short	(.L_852 - .L_851)
	.align		4
.L_851:
        /*12b8*/ 	.word	index@(_ZN2at6native57_GLOBAL__N__cd6b329d_24_DistributionBernoulli_cu_7537a20d43distribution_elementwise_grid_stride_kernelIfLi4EZNS0_9templates4cuda21uniform_and_transformIlfPNS_17CUDAGeneratorImplEZZZNS4_16bernoulli_kernelIS7_EEvRNS_18TensorIteratorBaseEdT_ENKUlvE_clEvENKUlvE2_clEvEUlfE_EEvSA_T1_T2_EUlP24curandStatePhilox4_32_10E_ZNS1_27distribution_nullary_kernelIlf7double2S7_SJ_SE_EEvSA_SG_RKT3_T4_EUlifE0_EEvlNS_15PhiloxCudaStateESF_SG_)
        /*12bc*/ 	.word	0x00000000


	//----- nvinfo : EIATTR_MIN_STACK_SIZE
	.align		4
.L_852:
        /*12c0*/ 	.byte	0x04, 0x12
        /*12c2*/ 	.short	(.L_854 - .L_853)
	.align		4
.L_853:
        /*12c4*/ 	.word	index@(_ZN2at6native57_GLOBAL__N__cd6b329d_24_DistributionBernoulli_cu_7537a20d43distribution_elementwise_grid_stride_kernelIfLi4EZNS0_9templates4cuda21uniform_and_transformIlfPNS_17CUDAGeneratorImplEZZZNS4_16bernoulli_kernelIS7_EEvRNS_18TensorIteratorBaseEdT_ENKUlvE_clEvENKUlvE2_clEvEUlfE_EEvSA_T1_T2_EUlP24curandStatePhilox4_32_10E_ZNS1_27distribution_nullary_kernelIlf7double2S7_SJ_SE_EEvSA_SG_RKT3_T4_EUlifE_EEvlNS_15PhiloxCudaStateESF_SG_)
        /*12c8*/ 	.word	0x00000000


	//----- nvinfo : EIATTR_MIN_STACK_SIZE
	.align		4
.L_854:
        /*12cc*/ 	.byte	0x04, 0x12
        /*12ce*/ 	.short	(.L_856 - .L_855)
	.align		4
.L_855:
        /*12d0*/ 	.word	index@(_ZN2at6native57_GLOBAL__N__cd6b329d_24_DistributionBernoulli_cu_7537a20d43distribution_elementwise_grid_stride_kernelIfLi4EZNS0_9templates4cuda21uniform_and_transformIifPNS_17CUDAGeneratorImplEZZZNS4_16bernoulli_kernelIS7_EEvRNS_18TensorIteratorBaseEdT_ENKUlvE_clEvENKUlvE1_clEvEUlfE_EEvSA_T1_T2_EUlP24curandStatePhilox4_32_10E0_ZNS1_27distribution_nullary_kernelIif6float4S7_SJ_SE_EEvSA_SG_RKT3_T4_EUlifE0_EEvlNS_15PhiloxCudaStateESF_SG_)
        /*12d4*/ 	.word	0x00000000


	//----- nvinfo : EIATTR_MIN_STACK_SIZE
	.align		4
.L_856:
        /*12d8*/ 	.byte	0x04, 0x12
        /*12da*/ 	.short	(.L_858 - .L_857)
	.align		4
.L_857:
        /*12dc*/ 	.word	index@(_ZN2at6native57_GLOBAL__N__cd6b329d_24_DistributionBernoulli_cu_7537a20d43distribution_elementwise_grid_stride_kernelIfLi4EZNS0_9templates4cuda21uniform_and_transformIifPNS_17CUDAGeneratorImplEZZZNS4_16bernoulli_kernelIS7_EEvRNS_18TensorIteratorBaseEdT_ENKUlvE_clEvENKUlvE1_clEvEUlfE_EEvSA_T1_T2_EUlP24curandStatePhilox4_32_10E0_ZNS1_27distribution_nullary_kernelIif6float4S7_SJ_SE_EEvSA_SG_RKT3_T4_EUlifE_EEvlNS_15PhiloxCudaStateESF_SG_)
        /*12e0*/ 	.word	0x00000000


	//----- nvinfo : EIATTR_MIN_STACK_SIZE
	.align		4
.L_858:
        /*12e4*/ 	.byte	0x04, 0x12
        /*12e6*/ 	.short	(.L_860 - .L_859)
	.align		4
.L_859:
        /*12e8*/ 	.word	index@(_ZN2at6native57_GLOBAL__N__cd6b329d_24_DistributionBernoulli_cu_7537a20d43distribution_elementwise_grid_stride_kernelIfLi4EZNS0_9templates4cuda21uniform_and_transformIifPNS_17CUDAGeneratorImplEZZZNS4_16bernoulli_kernelIS7_EEvRNS_18TensorIteratorBaseEdT_ENKUlvE_clEvENKUlvE1_clEvEUlfE_EEvSA_T1_T2_EUlP24curandStatePhilox4_32_10E_ZNS1_27distribution_nullary_kernelIif7double2S7_SJ_SE_EEvSA_SG_RKT3_T4_EUlifE0_EEvlNS_15PhiloxCudaStateESF_SG_)
        /*12ec*/ 	.word	0x00000000


	//----- nvinfo : EIATTR_MIN_STACK_SIZE
	.align		4
.L_860:
        /*12f0*/ 	.byte	0x04, 0x12
        /*12f2*/ 	.short	(.L_862 - .L_861)
	.align		4
.L_861:
        /*12f4*/ 	.word	index@(_ZN2at6native57_GLOBAL__N__cd6b329d_24_DistributionBernoulli_cu_7537a20d43distribution_elementwise_grid_stride_kernelIfLi4EZNS0_9templates4cuda21uniform_and_transformIifPNS_17CUDAGeneratorImplEZZZNS4_16bernoulli_kernelIS7_EEvRNS_18TensorIteratorBaseEdT_ENKUlvE_clEvENKUlvE1_clEvEUlfE_EEvSA_T1_T2_EUlP24curandStatePhilox4_32_10E_ZNS1_27distribution_nullary_kernelIif7double2S7_SJ_SE_EEvSA_SG_RKT3_T4_EUlifE_EEvlNS_15PhiloxCudaStateESF_SG_)
        /*12f8*/ 	.word	0x00000000


	//----- nvinfo : EIATTR_MIN_STACK_SIZE
	.align		4
.L_862:
        /*12fc*/ 	.byte	0x04, 0x12
        /*12fe*/ 	.short	(.L_864 - .L_863)
	.align		4
.L_863:
        /*1300*/ 	.word	index@(_ZN2at6native57_GLOBAL__N__cd6b329d_24_DistributionBernoulli_cu_7537a20d43distribution_elementwise_grid_stride_kernelIfLi4EZNS0_9templates4cuda21uniform_and_transformIafPNS_17CUDAGeneratorImplEZZZNS4_16bernoulli_kernelIS7_EEvRNS_18TensorIteratorBaseEdT_ENKUlvE_clEvENKUlvE0_clEvEUlfE_EEvSA_T1_T2_EUlP24curandStatePhilox4_32_10E0_ZNS1_27distribution_nullary_kernelIaf6float4S7_SJ_SE_EEvSA_SG_RKT3_T4_EUlifE0_EEvlNS_15PhiloxCudaStateESF_SG_)
        /*1304*/ 	.word	0x00000000


	//----- nvinfo : EIATTR_MIN_STACK_SIZE
	.align		4
.L_864:
        /*1308*/ 	.byte	0x04, 0x12
        /*130a*/ 	.short	(.L_866 - .L_865)
	.align		4
.L_865:
        /*130c*/ 	.word	index@(_ZN2at6native57_GLOBAL__N__cd6b329d_24_DistributionBernoulli_cu_7537a20d43distribution_elementwise_grid_stride_kernelIfLi4EZNS0_9templates4cuda21uniform_and_transformIafPNS_17CUDAGeneratorImplEZZZNS4_16bernoulli_kernelIS7_EEvRNS_18TensorIteratorBaseEdT_ENKUlvE_clEvENKUlvE0_clEvEUlfE_EEvSA_T1_T2_EUlP24curandStatePhilox4_32_10E0_ZNS1_27distribution_nullary_kernelIaf6float4S7_SJ_SE_EEvSA_SG_RKT3_T4_EUlifE_EEvlNS_15PhiloxCudaStateESF_SG_)
        /*1310*/ 	.word	0x00000000


	//----- nvinfo : EIATTR_MIN_STACK_SIZE
	.align		4
.L_866:
        /*1314*/ 	.byte	0x04, 0x12
        /*1316*/ 	.short	(.L_868 - .L_867)
	.align		4
.L_867:
        /*1318*/ 	.word	index@(_ZN2at6native57_GLOBAL__N__cd6b329d_24_DistributionBernoulli_cu_7537a20d43distribution_elementwise_grid_stride_kernelIfLi4EZNS0_9templates4cuda21uniform_and_transformIafPNS_17CUDAGeneratorImplEZZZNS4_16bernoulli_kernelIS7_EEvRNS_18TensorIteratorBaseEdT_ENKUlvE_clEvENKUlvE0_clEvEUlfE_EEvSA_T1_T2_EUlP24curandStatePhilox4_32_10E_ZNS1_27distribution_nullary_kernelIaf7double2S7_SJ_SE_EEvSA_SG_RKT3_T4_EUlifE0_EEvlNS_15PhiloxCudaStateESF_SG_)
        /*131c*/ 	.word	0x00000000


	//----- nvinfo : EIATTR_MIN_STACK_SIZE
	.align		4
.L_868:
        /*1320*/ 	.byte	0x04, 0x12
        /*1322*/ 	.short	(.L_870 - .L_869)
	.align		4
.L_869:
        /*1324*/ 	.word	index@(_ZN2at6native57_GLOBAL__N__cd6b329d_24_DistributionBernoulli_cu_7537a20d43distribution_elementwise_grid_stride_kernelIfLi4EZNS0_9templates4cuda21uniform_and_transformIafPNS_17CUDAGeneratorImplEZZZNS4_16bernoulli_kernelIS7_EEvRNS_18TensorIteratorBaseEdT_ENKUlvE_clEvENKUlvE0_clEvEUlfE_EEvSA_T1_T2_EUlP24curandStatePhilox4_32_10E_ZNS1_27distribution_nullary_kernelIaf7double2S7_SJ_SE_EEvSA_SG_RKT3_T4_EUlifE_EEvlNS_15PhiloxCudaStateESF_SG_)
        /*1328*/ 	.word	0x00000000


	//----- nvinfo : EIATTR_MIN_STACK_SIZE
	.align		4
.L_870:
        /*132c*/ 	.byte	0x04, 0x12
        /*132e*/ 	.short	(.L_872 - .L_871)
	.align		4
.L_871:
        /*1330*/ 	.word	index@(_ZN2at6native57_GLOBAL__N__cd6b329d_24_DistributionBernoulli_cu_7537a20d43distribution_elementwise_grid_stride_kernelIfLi4EZNS0_9templates4cuda21uniform_and_transformIhfPNS_17CUDAGeneratorImplEZZZNS4_16bernoulli_kernelIS7_EEvRNS_18TensorIteratorBaseEdT_ENKUlvE_clEvENKUlvE_clEvEUlfE_EEvSA_T1_T2_EUlP24curandStatePhilox4_32_10E0_ZNS1_27distribution_nullary_kernelIhf6float4S7_SJ_SE_EEvSA_SG_RKT3_T4_EUlifE0_EEvlNS_15PhiloxCudaStateESF_SG_)
        /*1334*/ 	.word	0x00000000


	//----- nvinfo : EIATTR_MIN_STACK_SIZE
	.align		4
.L_872:
        /*1338*/ 	.byte	0x04, 0x12
        /*133a*/ 	.short	(.L_874 - .L_873)
	.align		4
.L_873:
        /*133c*/ 	.word	index@(_ZN2at6native57_GLOBAL__N__cd6b329d_24_DistributionBernoulli_cu_7537a20d43distribution_elementwise_grid_stride_kernelIfLi4EZNS0_9templates4cuda21uniform_and_transformIhfPNS_17CUDAGeneratorImplEZZZNS4_16bernoulli_kernelIS7_EEvRNS_18TensorIteratorBaseEdT_ENKUlvE_clEvENKUlvE_clEvEUlfE_EEvSA_T1_T2_EUlP24curandStatePhilox4_32_10E0_ZNS1_27distribution_nullary_kernelIhf6float4S7_SJ_SE_EEvSA_SG_RKT3_T4_EUlifE_EEvlNS_15PhiloxCudaStateESF_SG_)
        /*1340*/ 	.word	0x00000000


	//----- nvinfo : EIATTR_MIN_STACK_SIZE
	.align		4
.L_874:
        /*1344*/ 	.byte	0x04, 0x12
        /*1346*/ 	.short	(.L_876 - .L_875)
	.align		4
.L_875:
        /*1348*/ 	.word	index@(_ZN2at6native57_GLOBAL__N__cd6b329d_24_DistributionBernoulli_cu_7537a20d43distribution_elementwise_grid_stride_kernelIfLi4EZNS0_9templates4cuda21uniform_and_transformIhfPNS_17CUDAGeneratorImplEZZZNS4_16bernoulli_kernelIS7_EEvRNS_18TensorIteratorBaseEdT_ENKUlvE_clEvENKUlvE_clEvEUlfE_EEvSA_T1_T2_EUlP24curandStatePhilox4_32_10E_ZNS1_27distribution_nullary_kernelIhf7double2S7_SJ_SE_EEvSA_SG_RKT3_T4_EUlifE0_EEvlNS_15PhiloxCudaStateESF_SG_)
        /*134c*/ 	.word	0x00000000


	//----- nvinfo : EIATTR_MIN_STACK_SIZE
	.align		4
.L_876:
        /*1350*/ 	.byte	0x04, 0x12
        /*1352*/ 	.short	(.L_878 - .L_877)
	.align		4
.L_877:
        /*1354*/ 	.word	index@(_ZN2at6native57_GLOBAL__N__cd6b329d_24_DistributionBernoulli_cu_7537a20d43distribution_elementwise_grid_stride_kernelIfLi4EZNS0_9templates4cuda21uniform_and_transformIhfPNS_17CUDAGeneratorImplEZZZNS4_16bernoulli_kernelIS7_EEvRNS_18TensorIteratorBaseEdT_ENKUlvE_clEvENKUlvE_clEvEUlfE_EEvSA_T1_T2_EUlP24curandStatePhilox4_32_10E_ZNS1_27distribution_nullary_kernelIhf7double2S7_SJ_SE_EEvSA_SG_RKT3_T4_EUlifE_EEvlNS_15PhiloxCudaStateESF_SG_)
        /*1358*/ 	.word	0x00000000


	//----- nvinfo : EIATTR_MIN_STACK_SIZE
	.align		4
.L_878:
        /*135c*/ 	.byte	0x04, 0x12
        /*135e*/ 	.short	(.L_880 - .L_879)
	.align		4
.L_879:
        /*1360*/ 	.word	index@(_ZN2at4cuda57_GLOBAL__N__cd6b329d_24_DistributionBernoulli_cu_7537a20d21kernelPointwiseApply2IZNS_6native9templates4cuda28bernoulli_tensor_cuda_kernelIbfEEvRKNS_10TensorBaseES9_NS_15PhiloxCudaStateEEUliRbSB_SB_SB_RKfSD_SD_SD_E_bSC_mLin1ELin1ELi4ELi512ELi2EEEvNS0_6detail10TensorInfoIT0_T2_EENSG_IT1_SI_EESI_T_)
        /*1364*/ 	.word	0x00000000


	//----- nvinfo : EIATTR_MIN_STACK_SIZE
	.align		4
.L_880:
        /*1368*/ 	.byte	0x04, 0x12
        /*136a*/ 	.short	(.L_882 - .L_881)
	.align		4
.L_881:
        /*136c*/ 	.word	index@(_ZN2at4cuda57_GLOBAL__N__cd6b329d_24_DistributionBernoulli_cu_7537a20d21kernelPointwiseApply2IZNS_6native9templates4cuda28bernoulli_tensor_cuda_kernelIbfEEvRKNS_10TensorBaseES9_NS_15PhiloxCudaStateEEUliRbSB_SB_SB_RKfSD_SD_SD_E_bSC_mLi1ELi1ELi4ELi512ELi2EEEvNS0_6detail10TensorInfoIT0_T2_EENSG_IT1_SI_EESI_T_)
        /*1370*/ 	.word	0x00000000


	//----- nvinfo : EIATTR_MIN_STACK_SIZE
	.align		4
.L_882:
        /*1374*/ 	.byte	0x04, 0x12
        /*1376*/ 	.short	(.L_884 - .L_883)
	.align		4
.L_883:
        /*1378*/ 	.word	index@(_ZN2at4cuda57_GLOBAL__N__cd6b329d_24_DistributionBernoulli_cu_7537a20d21kernelPointwiseApply2IZNS_6native9templates4cuda28bernoulli_tensor_cuda_kernelIbfEEvRKNS_10TensorBaseES9_NS_15PhiloxCudaStateEEUliRbSB_SB_SB_RKfSD_SD_SD_E_bSC_jLin1ELin1ELi4ELi512ELi2EEEvNS0_6detail10TensorInfoIT0_T2_EENSG_IT1_SI_EESI_T_)
        /*137c*/ 	.word	0x00000000


	//----- nvinfo : EIATTR_MIN_STACK_SIZE
	.align		4
.L_884:
        /*1380*/ 	.byte	0x04, 0x12
        /*1382*/ 	.short	(.L_886 - .L_885)
	.align		4
.L_885:
        /*1384*/ 	.word	index@(_ZN2at4cuda57_GLOBAL__N__cd6b329d_24_DistributionBernoulli_cu_7537a20d21kernelPointwiseApply2IZNS_6native9templates4cuda28bernoulli_tensor_cuda_kernelIbfEEvRKNS_10TensorBaseES9_NS_15PhiloxCudaStateEEUliRbSB_SB_SB_RKfSD_SD_SD_E_bSC_jLin1ELi2ELi4ELi512ELi2EEEvNS0_6detail10TensorInfoIT0_T2_EENSG_IT1_SI_EESI_T_)
        /*1388*/ 	.word	0x00000000


	//----- nvinfo : EIATTR_MIN_STACK_SIZE
	.align		4
.L_886:
        /*138c*/ 	.byte	0x04, 0x12
        /*138e*/ 	.short	(.L_888 - .L_887)
	.align		4
.L_887:
        /*1390*/ 	.word	index@(_ZN2at4cuda57_GLOBAL__N__cd6b329d_24_DistributionBernoulli_cu_7537a20d21kernelPointwiseApply2IZNS_6native9templates4cuda28bernoulli_tensor_cuda_kernelIbfEEvRKNS_10TensorBaseES9_NS_15PhiloxCudaStateEEUliRbSB_SB_SB_RKfSD_SD_SD_E_bSC_jLin1ELi1ELi4ELi512ELi2EEEvNS0_6detail10TensorInfoIT0_T2_EENSG_IT1_SI_EESI_T_)
        /*1394*/ 	.word	0x00000000


	//----- nvinfo : EIATTR_MIN_STACK_SIZE
	.align		4
.L_888:
        /*1398*/ 	.byte	0x04, 0x12
        /*139a*/ 	.short	(.L_890 - .L_889)
	.align		4
.L_889:
        /*139c*/ 	.word	index@(_ZN2at4cuda57_GLOBAL__N__cd6b329d_24_DistributionBernoulli_cu_7537a20d21kernelPointwiseApply2IZNS_6native9templates4cuda28bernoulli_tensor_cuda_kernelIbfEEvRKNS_10TensorBaseES9_NS_15PhiloxCudaStateEEUliRbSB_SB_SB_RKfSD_SD_SD_E_bSC_jLi2ELin1ELi4ELi512ELi2EEEvNS0_6detail10TensorInfoIT0_T2_EENSG_IT1_SI_EESI_T_)
        /*13a0*/ 	.word	0x00000000


	//----- nvinfo : EIATTR_MIN_STACK_SIZE
	.align		4
.L_890:
        /*13a4*/ 	.byte	0x04, 0x12
        /*13a6*/ 	.short	(.L_892 - .L_891)
	.align		4
.L_891:
        /*13a8*/ 	.word	index@(_ZN2at4cuda57_GLOBAL__N__cd6b329d_24_DistributionBernoulli_cu_7537a20d21kernelPointwiseApply2IZNS_6native9templates4cuda28bernoulli_tensor_cuda_kernelIbfEEvRKNS_10TensorBaseES9_NS_15PhiloxCudaStateEEUliRbSB_SB_SB_RKfSD_SD_SD_E_bSC_jLi2ELi2ELi4ELi512ELi2EEEvNS0_6detail10TensorInfoIT0_T2_EENSG_IT1_SI_EESI_T_)
        /*13ac*/ 	.word	0x00000000


	//----- nvinfo : EIATTR_MIN_STACK_SIZE
	.align		4
.L_892:
        /*13b0*/ 	.byte	0x04, 0x12
        /*13b2*/ 	.short	(.L_894 - .L_893)
	.align		4
.L_893:
        /*13b4*/ 	.word	index@(_ZN2at4cuda57_GLOBAL__N__cd6b329d_24_DistributionBernoulli_cu_7537a20d21kernelPointwiseApply2IZNS_6native9templates4cuda28bernoulli_tensor_cuda_kernelIbfEEvRKNS_10TensorBaseES9_NS_15PhiloxCudaStateEEUliRbSB_SB_SB_RKfSD_SD_SD_E_bSC_jLi2ELi1ELi4ELi512ELi2EEEvNS0_6detail10TensorInfoIT0_T2_EENSG_IT1_SI_EESI_T_)
        /*13b8*/ 	.word	0x00000000


	//----- nvinfo : EIATTR_MIN_STACK_SIZE
	.align		4
.L_894:
        /*13bc*/ 	.byte	0x04, 0x12
        /*13be*/ 	.short	(.L_896 - .L_895)
	.align		4
.L_895:
        /*13c0*/ 	.word	index@(_ZN2at4cuda57_GLOBAL__N__cd6b329d_24_DistributionBernoulli_cu_7537a20d21kernelPointwiseApply2IZNS_6native9templates4cuda28bernoulli_tensor_cuda_kernelIbfEEvRKNS_10TensorBaseES9_NS_15PhiloxCudaStateEEUliRbSB_SB_SB_RKfSD_SD_SD_E_bSC_jLi1ELin1ELi4ELi512ELi2EEEvNS0_6detail10TensorInfoIT0_T2_EENSG_IT1_SI_EESI_T_)
        /*13c4*/ 	.word	0x00000000


	//----- nvinfo : EIATTR_MIN_STACK_SIZE
	.align		4
.L_896:
        /*13c8*/ 	.byte	0x04, 0x12
        /*13ca*/ 	.short	(.L_898 - .L_897)
	.align		4
.L_897:
        /*13cc*/ 	.word	index@(_ZN2at4cuda57_GLOBAL__N__cd6b329d_24_DistributionBernoulli_cu_7537a20d21kernelPointwiseApply2IZNS_6native9templates4cuda28bernoulli_tensor_cuda_kernelIbfEEvRKNS_10TensorBaseES9_NS_15PhiloxCudaStateEEUliRbSB_SB_SB_RKfSD_SD_SD_E_bSC_jLi1ELi2ELi4ELi512ELi2EEEvNS0_6detail10TensorInfoIT0_T2_EENSG_IT1_SI_EESI_T_)
        /*13d0*/ 	.word	0x00000000


	//----- nvinfo : EIATTR_MIN_STACK_SIZE
	.align		4
.L_898:
        /*13d4*/ 	.byte	0x04, 0x12
        /*13d6*/ 	.short	(.L_900 - .L_899)
	.align		4
.L_899:
        /*13d8*/ 	.word	index@(_ZN2at4cuda57_GLOBAL__N__cd6b329d_24_DistributionBernoulli_cu_7537a20d21kernelPointwiseApply2IZNS_6native9templates4cuda28bernoulli_tensor_cuda_kernelIbfEEvRKNS_10TensorBaseES9_NS_15PhiloxCudaStateEEUliRbSB_SB_SB_RKfSD_SD_SD_E_bSC_jLi1ELi1ELi4ELi512ELi2EEEvNS0_6detail10TensorInfoIT0_T2_EENSG_IT1_SI_EESI_T_)
        /*13dc*/ 	.word	0x00000000


	//----- nvinfo : EIATTR_MIN_STACK_SIZE
	.align		4
.L_900:
        /*13e0*/ 	.byte	0x04, 0x12
        /*13e2*/ 	.short	(.L_902 - .L_901)
	.align		4
.L_901:
        /*13e4*/ 	.word	index@(_ZN2at4cuda57_GLOBAL__N__cd6b329d_24_DistributionBernoulli_cu_7537a20d21kernelPointwiseApply2IZNS_6native9templates4cuda28bernoulli_tensor_cuda_kernelIN3c108BFloat16EfEEvRKNS_10TensorBaseESB_NS_15PhiloxCudaStateEEUliRS8_SD_SD_SD_RKfSF_SF_SF_E_S8_SE_mLin1ELin1ELi4ELi512ELi2EEEvNS0_6detail10TensorInfoIT0_T2_EENSI_IT1_SK_EESK_T_)
        /*13e8*/ 	.word	0x00000000


	//----- nvinfo : EIATTR_MIN_STACK_SIZE
	.align		4
.L_902:
        /*13ec*/ 	.byte	0x04, 0x12
        /*13ee*/ 	.short	(.L_904 - .L_903)
	.align		4
.L_903:
        /*13f0*/ 	.word	index@(_ZN2at4cuda57_GLOBAL__N__cd6b329d_24_DistributionBernoulli_cu_7537a20d21kernelPointwiseApply2IZNS_6native9templates4cuda28bernoulli_tensor_cuda_kernelIN3c108BFloat16EfEEvRKNS_10TensorBaseESB_NS_15PhiloxCudaStateEEUliRS8_SD_SD_SD_RKfSF_SF_SF_E_S8_SE_mLi1ELi1ELi4ELi512ELi2EEEvNS0_6detail10TensorInfoIT0_T2_EENSI_IT1_SK_EESK_T_)
        /*13f4*/ 	.word	0x00000000


	//----- nvinfo : EIATTR_MIN_STACK_SIZE
	.align		4
.L_904:
        /*13f8*/ 	.byte	0x04, 0x12
        /*13fa*/ 	.short	(.L_906 - .L_905)
	.align		4
.L_905:
        /*13fc*/ 	.word	index@(_ZN2at4cuda57_GLOBAL__N__cd6b329d_24_DistributionBernoulli_cu_7537a20d21kernelPointwiseApply2IZNS_6native9templates4cuda28bernoulli_tensor_cuda_kernelIN3c108BFloat16EfEEvRKNS_10TensorBaseESB_NS_15PhiloxCudaStateEEUliRS8_SD_SD_SD_RKfSF_SF_SF_E_S8_SE_jLin1ELin1ELi4ELi512ELi2EEEvNS0_6detail10TensorInfoIT0_T2_EENSI_IT1_SK_EESK_T_)
        /*1400*/ 	.word	0x00000000


	//----- nvinfo : EIATTR_MIN_STACK_SIZE
	.align		4
.L_906:
        /*1404*/ 	.byte	0x04, 0x12
        /*1406*/ 	.short	(.L_908 - .L_907)
	.align		4
.L_907:
        /*1408*/ 	.word	index@(_ZN2at4cuda57_GLOBAL__N__cd6b329d_24_DistributionBernoulli_cu_7537a20d21kernelPointwiseApply2IZNS_6native9templates4cuda28bernoulli_tensor_cuda_kernelIN3c108BFloat16EfEEvRKNS_10TensorBaseESB_NS_15PhiloxCudaStateEEUliRS8_SD_SD_SD_RKfSF_SF_SF_E_S8_SE_jLin1ELi2ELi4ELi512ELi2EEEvNS0_6detail10TensorInfoIT0_T2_EENSI_IT1_SK_EESK_T_)
        /*140c*/ 	.word	0x00000000


	//----- nvinfo : EIATTR_MIN_STACK_SIZE
	.align		4
.L_908:
        /*1410*/ 	.byte	0x04, 0x12
        /*1412*/ 	.short	(.L_910 - .L_909)
	.align		4
.L_909:
        /*1414*/ 	.word	index@(_ZN2at4cuda57_GLOBAL__N__cd6b329d_24_DistributionBernoulli_cu_7537a20d21kernelPointwiseApply2IZNS_6native9templates4cuda28bernoulli_tensor_cuda_kernelIN3c108BFloat16EfEEvRKNS_10TensorBaseESB_NS_15PhiloxCudaStateEEUliRS8_SD_SD_SD_RKfSF_SF_SF_E_S8_SE_jLin1ELi1ELi4ELi512ELi2EEEvNS0_6detail10TensorInfoIT0_T2_EENSI_IT1_SK_EESK_T_)
        /*1418*/ 	.word	0x00000000


	//----- nvinfo : EIATTR_MIN_STACK_SIZE
	.align		4
.L_910:
        /*141c*/ 	.byte	0x04, 0x12
        /*141e*/ 	.short	(.L_912 - .L_911)
	.align		4
.L_911:
        /*1420*/ 	.word	index@(_ZN2at4cuda57_GLOBAL__N__cd6b329d_24_DistributionBernoulli_cu_7537a20d21kernelPointwiseApply2IZNS_6native9templates4cuda28bernoulli_tensor_cuda_kernelIN3c108BFloat16EfEEvRKNS_10TensorBaseESB_NS_15PhiloxCudaStateEEUliRS8_SD_SD_SD_RKfSF_SF_SF_E_S8_SE_jLi2ELin1ELi4ELi512ELi2EEEvNS0_6detail10TensorInfoIT0_T2_EENSI_IT1_SK_EESK_T_)
        /*1424*/ 	.word	0x00000000


	//----- nvinfo : EIATTR_MIN_STACK_SIZE
	.align		4
.L_912:
        /*1428*/ 	.byte	0x04, 0x12
        /*142a*/ 	.short	(.L_914 - .L_913)
	.align		4
.L_913:
        /*142c*/ 	.word	index@(_ZN2at4cuda57_GLOBAL__N__cd6b329d_24_DistributionBernoulli_cu_7537a20d21kernelPointwiseApply2IZNS_6native9templates4cuda28bernoulli_tensor_cuda_kernelIN3c108BFloat16EfEEvRKNS_10TensorBaseESB_NS_15PhiloxCudaStateEEUliRS8_SD_SD_SD_RKfSF_SF_SF_E_S8_SE_jLi2ELi2ELi4ELi512ELi2EEEvNS0_6detail10TensorInfoIT0_T2_EENSI_IT1_SK_EESK_T_)
        /*1430*/ 	.word	0x00000000


	//----- nvinfo : EIATTR_MIN_STACK_SIZE
	.align		4
.L_914:
        /*1434*/ 	.byte	0x04, 0x12
        /*1436*/ 	.short	(.L_916 - .L_915)
	.align		4
.L_915:
        /*1438*/ 	.word	index@(_ZN2at4cuda57_GLOBAL__N__cd6b329d_24_DistributionBernoulli_cu_7537a20d21kernelPointwiseApply2IZNS_6native9templates4cuda28bernoulli_tensor_cuda_kernelIN3c108BFloat16EfEEvRKNS_10TensorBaseESB_NS_15PhiloxCudaStateEEUliRS8_SD_SD_SD_RKfSF_SF_SF_E_S8_SE_jLi2ELi1ELi4ELi512ELi2EEEvNS0_6detail10TensorInfoIT0_T2_EENSI_IT1_SK_EESK_T_)
        /*143c*/ 	.word	0x00000000


	//----- nvinfo : EIATTR_MIN_STACK_SIZE
	.align		4
.L_916:
        /*1440*/ 	.byte	0x04, 0x12
        /*1442*/ 	.short	(.L_918 - .L_917)
	.align		4
.L_917:
        /*1444*/ 	.word	index@(_ZN2at4cuda57_GLOBAL__N__cd6b329d_24_DistributionBernoulli_cu_7537a20d21kernelPointwiseApply2IZNS_6native9templates4cuda28bernoulli_tensor_cuda_kernelIN3c108BFloat16EfEEvRKNS_10TensorBaseESB_NS_15PhiloxCudaStateEEUliRS8_SD_SD_SD_RKfSF_SF_SF_E_S8_SE_jLi1ELin1ELi4ELi512ELi2EEEvNS0_6detail10TensorInfoIT0_T2_EENSI_IT1_SK_EESK_T_)
        /*1448*/ 	.word	0x00000000


	//----- nvinfo : EIATTR_MIN_STACK_SIZE
	.align		4
.L_918:
        /*144c*/ 	.byte	0x04, 0x12
        /*144e*/ 	.short	(.L_920 - .L_919)
	.align		4
.L_919:
        /*1450*/ 	.word	index@(_ZN2at4cuda57_GLOBAL__N__cd6b329d_24_DistributionBernoulli_cu_7537a20d21kernelPointwiseApply2IZNS_6native9templates4cuda28bernoulli_tensor_cuda_kernelIN3c108BFloat16EfEEvRKNS_10TensorBaseESB_NS_15PhiloxCudaStateEEUliRS8_SD_SD_SD_RKfSF_SF_SF_E_S8_SE_jLi1ELi2ELi4ELi512ELi2EEEvNS0_6detail10TensorInfoIT0_T2_EENSI_IT1_SK_EESK_T_)
        /*1454*/ 	.word	0x00000000


	//----- nvinfo : EIATTR_MIN_STACK_SIZE
	.align		4
.L_920:
        /*1458*/ 	.byte	0x04, 0x12
        /*145a*/ 	.short	(.L_922 - .L_921)
	.align		4
.L_921:
        /*145c*/ 	.word	index@(_ZN2at4cuda57_GLOBAL__N__cd6b329d_24_DistributionBernoulli_cu_7537a20d21kernelPointwiseApply2IZNS_6native9templates4cuda28bernoulli_tensor_cuda_kernelIN3c108BFloat16EfEEvRKNS_10TensorBaseESB_NS_15PhiloxCudaStateEEUliRS8_SD_SD_SD_RKfSF_SF_SF_E_S8_SE_jLi1ELi1ELi4ELi512ELi2EEEvNS0_6detail10TensorInfoIT0_T2_EENSI_IT1_SK_EESK_T_)
        /*1460*/ 	.word	0x00000000


	//----- nvinfo : EIATTR_MIN_STACK_SIZE
	.align		4
.L_922:
        /*1464*/ 	.byte	0x04, 0x12
        /*1466*/ 	.short	(.L_924 - .L_923)
	.align		4
.L_923:
        /*1468*/ 	.word	index@(_ZN2at4cuda57_GLOBAL__N__cd6b329d_24_DistributionBernoulli_cu_7537a20d21kernelPointwiseApply2IZNS_6native9templates4cuda28bernoulli_tensor_cuda_kernelIN3c104HalfEfEEvRKNS_10TensorBaseESB_NS_15PhiloxCudaStateEEUliRS8_SD_SD_SD_RKfSF_SF_SF_E_S8_SE_mLin1ELin1ELi4ELi512ELi2EEEvNS0_6detail10TensorInfoIT0_T2_EENSI_IT1_SK_EESK_T_)
        /*146c*/ 	.word	0x00000000


	//----- nvinfo : EIATTR_MIN_STACK_SIZE
	.align		4
.L_924:
        /*1470*/ 	.byte	0x04, 0x12
        /*1472*/ 	.short	(.L_926 - .L_925)
	.align		4
.L_925:
        /*1474*/ 	.word	index@(_ZN2at4cuda57_GLOBAL__N__cd6b329d_24_DistributionBernoulli_cu_7537a20d21kernelPointwiseApply2IZNS_6native9templates4cuda28bernoulli_tensor_cuda_kernelIN3c104HalfEfEEvRKNS_10TensorBaseESB_NS_15PhiloxCudaStateEEUliRS8_SD_SD_SD_RKfSF_SF_SF_E_S8_SE_mLi1ELi1ELi4ELi512ELi2EEEvNS0_6detail10TensorInfoIT0_T2_EENSI_IT1_SK_EESK_T_)
        /*1478*/ 	.word	0x00000000


	//----- nvinfo : EIATTR_MIN_STACK_SIZE
	.align		4
.L_926:
        /*147c*/ 	.byte	0x04, 0x12
        /*147e*/ 	.short	(.L_928 - .L_927)
	.align		4
.L_927:
        /*1480*/ 	.word	index@(_ZN2at4cuda57_GLOBAL__N__cd6b329d_24_DistributionBernoulli_cu_7537a20d21kernelPointwiseApply2IZNS_6native9templates4cuda28bernoulli_tensor_cuda_kernelIN3c104HalfEfEEvRKNS_10TensorBaseESB_NS_15PhiloxCudaStateEEUliRS8_SD_SD_SD_RKfSF_SF_SF_E_S8_SE_jLin1ELin1ELi4ELi512ELi2EEEvNS0_6detail10TensorInfoIT0_T2_EENSI_IT1_SK_EESK_T_)
        /*1484*/ 	.word	0x00000000


	//----- nvinfo : EIATTR_MIN_STACK_SIZE
	.align		4
.L_928:
        /*1488*/ 	.byte	0x04, 0x12
        /*148a*/ 	.short	(.L_930 - .L_929)
	.align		4
.L_929:
        /*148c*/ 	.word	index@(_ZN2at4cuda57_GLOBAL__N__cd6b329d_24_DistributionBernoulli_cu_7537a20d21kernelPointwiseApply2IZNS_6native9templates4cuda28bernoulli_tensor_cuda_kernelIN3c104HalfEfEEvRKNS_10TensorBaseESB_NS_15PhiloxCudaStateEEUliRS8_SD_SD_SD_RKfSF_SF_SF_E_S8_SE_jLin1ELi2ELi4ELi512ELi2EEEvNS0_6detail10TensorInfoIT0_T2_EENSI_IT1_SK_EESK_T_)
        /*1490*/ 	.word	0x00000000


	//----- nvinfo : EIATTR_MIN_STACK_SIZE
	.align		4
.L_930:
        /*1494*/ 	.byte	0x04, 0x12
        /*1496*/ 	.short	(.L_932 - .L_931)
	.align		4
.L_931:
        /*1498*/ 	.word	index@(_ZN2at4cuda57_GLOBAL__N__cd6b329d_24_DistributionBernoulli_cu_7537a20d21kernelPointwiseApply2IZNS_6native9templates4cuda28bernoulli_tensor_cuda_kernelIN3c104HalfEfEEvRKNS_10TensorBaseESB_NS_15PhiloxCudaStateEEUliRS8_SD_SD_SD_RKfSF_SF_SF_E_S8_SE_jLin1ELi1ELi4ELi512ELi2EEEvNS0_6detail10TensorInfoIT0_T2_EENSI_IT1_SK_EESK_T_)
        /*149c*/ 	.word	0x00000000


	//----- nvinfo : EIATTR_MIN_STACK_SIZE
	.align		4
.L_932:
        /*14a0*/ 	.byte	0x04, 0x12
        /*14a2*/ 	.short	(.L_934 - .L_933)
	.align		4
.L_933:
        /*14a4*/ 	.word	index@(_ZN2at4cuda57_GLOBAL__N__cd6b329d_24_DistributionBernoulli_cu_7537a20d21kernelPointwiseApply2IZNS_6native9templates4cuda28bernoulli_tensor_cuda_kernelIN3c104HalfEfEEvRKNS_10TensorBaseESB_NS_15PhiloxCudaStateEEUliRS8_SD_SD_SD_RKfSF_SF_SF_E_S8_SE_jLi2ELin1ELi4ELi512ELi2EEEvNS0_6detail10TensorInfoIT0_T2_EENSI_IT1_SK_EESK_T_)
        /*14a8*/ 	.word	0x00000000


	//----- nvinfo : EIATTR_MIN_STACK_SIZE
	.align		4
.L_934:
        /*14ac*/ 	.byte	0x04, 0x12
        /*14ae*/ 	.short	(.L_936 - .L_935)
	.align		4
.L_935:
        /*14b0*/ 	.word	index@(_ZN2at4cuda57_GLOBAL__N__cd6b329d_24_DistributionBernoulli_cu_7537a20d21kernelPointwiseApply2IZNS_6native9templates4cuda28bernoulli_tensor_cuda_kernelIN3c104HalfEfEEvRKNS_10TensorBaseESB_NS_15PhiloxCudaStateEEUliRS8_SD_SD_SD_RKfSF_SF_SF_E_S8_SE_jLi2ELi2ELi4ELi512ELi2EEEvNS0_6detail10TensorInfoIT0_T2_EENSI_IT1_SK_EESK_T_)
        /*14b4*/ 	.word	0x00000000


	//----- nvinfo : EIATTR_MIN_STACK_SIZE
	.align		4
.L_936:
        /*14b8*/ 	.byte	0x04, 0x12
        /*14ba*/ 	.short	(.L_938 - .L_937)
	.align		4
.L_937:
        /*14bc*/ 	.word	index@(_ZN2at4cuda57_GLOBAL__N__cd6b329d_24_DistributionBernoulli_cu_7537a20d21kernelPointwiseApply2IZNS_6native9templates4cuda28bernoulli_tensor_cuda_kernelIN3c104HalfEfEEvRKNS_10TensorBaseESB_NS_15PhiloxCudaStateEEUliRS8_SD_SD_SD_RKfSF_SF_SF_E_S8_SE_jLi2ELi1ELi4ELi512ELi2EEEvNS0_6detail10TensorInfoIT0_T2_EENSI_IT1_SK_EESK_T_)
        /*14c0*/ 	.word	0x00000000


	//----- nvinfo : EIATTR_MIN_STACK_SIZE
	.align		4
.L_938:
        /*14c4*/ 	.byte	0x04, 0x12
        /*14c6*/ 	.short	(.L_940 - .L_939)
	.align		4
.L_939:
        /*14c8*/ 	.word	index@(_ZN2at4cuda57_GLOBAL__N__cd6b329d_24_DistributionBernoulli_cu_7537a20d21kernelPointwiseApply2IZNS_6native9templates4cuda28bernoulli_tensor_cuda_kernelIN3c104HalfEfEEvRKNS_10TensorBaseESB_NS_15PhiloxCudaStateEEUliRS8_SD_SD_SD_RKfSF_SF_SF_E_S8_SE_jLi1ELin1ELi4ELi512ELi2EEEvNS0_6detail10TensorInfoIT0_T2_EENSI_IT1_SK_EESK_T_)
        /*14cc*/ 	.word	0x00000000


	//----- nvinfo : EIATTR_MIN_STACK_SIZE
	.align		4
.L_940:
        /*14d0*/ 	.byte	0x04, 0x12
        /*14d2*/ 	.short	(.L_942 - .L_941)
	.align		4
.L_941:
        /*14d4*/ 	.word	index@(_ZN2at4cuda57_GLOBAL__N__cd6b329d_24_DistributionBernoulli_cu_7537a20d21kernelPointwiseApply2IZNS_6native9templates4cuda28bernoulli_tensor_cuda_kernelIN3c104HalfEfEEvRKNS_10TensorBaseESB_NS_15PhiloxCudaStateEEUliRS8_SD_SD_SD_RKfSF_SF_SF_E_S8_SE_jLi1ELi2ELi4ELi512ELi2EEEvNS0_6detail10TensorInfoIT0_T2_EENSI_IT1_SK_EESK_T_)
        /*14d8*/ 	.word	0x00000000


	//----- nvinfo : EIATTR_MIN_STACK_SIZE
	.align		4
.L_942:
        /*14dc*/ 	.byte	0x04, 0x12
        /*14de*/ 	.short	(.L_944 - .L_943)
	.align		4
.L_943:
        /*14e0*/ 	.word	index@(_ZN2at4cuda57_GLOBAL__N__cd6b329d_24_DistributionBernoulli_cu_7537a20d21kernelPointwiseApply2IZNS_6native9templates4cuda28bernoulli_tensor_cuda_kernelIN3c104HalfEfEEvRKNS_10TensorBaseESB_NS_15PhiloxCudaStateEEUliRS8_SD_SD_SD_RKfSF_SF_SF_E_S8_SE_jLi1ELi1ELi4ELi512ELi2EEEvNS0_6detail10TensorInfoIT0_T2_EENSI_IT1_SK_EESK_T_)
        /*14e4*/ 	.word	0x00000000


	//----- nvinfo : EIATTR_MIN_STACK_SIZE
	.align		4
.L_944:
        /*14e8*/ 	.byte	0x04, 0x12
        /*14ea*/ 	.short	(.L_946 - .L_945)
	.align		4
.L_945:
        /*14ec*/ 	.word	index@(_ZN2at4cuda57_GLOBAL__N__cd6b329d_24_DistributionBernoulli_cu_7537a20d21kernelPointwiseApply2IZNS_6native9templates4cuda28bernoulli_tensor_cuda_kernelIffEEvRKNS_10TensorBaseES9_NS_15PhiloxCudaStateEEUliRfSB_SB_SB_RKfSD_SD_SD_E_fSC_mLin1ELin1ELi4ELi512ELi2EEEvNS0_6detail10TensorInfoIT0_T2_EENSG_IT1_SI_EESI_T_)
        /*14f0*/ 	.word	0x00000000


	//----- nvinfo : EIATTR_MIN_STACK_SIZE
	.align		4
.L_946:
        /*14f4*/ 	.byte	0x04, 0x12
        /*14f6*/ 	.short	(.L_948 - .L_947)
	.align		4
.L_947:
        /*14f8*/ 	.word	index@(_ZN2at4cuda57_GLOBAL__N__cd6b329d_24_DistributionBernoulli_cu_7537a20d21kernelPointwiseApply2IZNS_6native9templates4cuda28bernoulli_tensor_cuda_kernelIffEEvRKNS_10TensorBaseES9_NS_15PhiloxCudaStateEEUliRfSB_SB_SB_RKfSD_SD_SD_E_fSC_mLi1ELi1ELi4ELi512ELi2EEEvNS0_6detail10TensorInfoIT0_T2_EENSG_IT1_SI_EESI_T_)
        /*14fc*/ 	.word	0x00000000


	//----- nvinfo : EIATTR_MIN_STACK_SIZE
	.align		4
.L_948:
        /*1500*/ 	.byte	0x04, 0x12
        /*1502*/ 	.short	(.L_950 - .L_949)
	.align		4
.L_949:
        /*1504*/ 	.word	index@(_ZN2at4cuda57_GLOBAL__N__cd6b329d_24_DistributionBernoulli_cu_7537a20d21kernelPointwiseApply2IZNS_6native9templates4cuda28bernoulli_tensor_cuda_kernelIffEEvRKNS_10TensorBaseES9_NS_15PhiloxCudaStateEEUliRfSB_SB_SB_RKfSD_SD_SD_E_fSC_jLin1ELin1ELi4ELi512ELi2EEEvNS0_6detail10TensorInfoIT0_T2_EENSG_IT1_SI_EESI_T_)
        /*1508*/ 	.word	0x00000000


	//----- nvinfo : EIATTR_MIN_STACK_SIZE
	.align		4
.L_950:
        /*150c*/ 	.byte	0x04, 0x12
        /*150e*/ 	.short	(.L_952 - .L_951)
	.align		4
.L_951:
        /*1510*/ 	.word	index@(_ZN2at4cuda57_GLOBAL__N__cd6b329d_24_DistributionBernoulli_cu_7537a20d21kernelPointwiseApply2IZNS_6native9templates4cuda28bernoulli_tensor_cuda_kernelIffEEvRKNS_10TensorBaseES9_NS_15PhiloxCudaStateEEUliRfSB_SB_SB_RKfSD_SD_SD_E_fSC_jLin1ELi2ELi4ELi512ELi2EEEvNS0_6detail10TensorInfoIT0_T2_EENSG_IT1_SI_EESI_T_)
        /*1514*/ 	.word	0x00000000


	//----- nvinfo : EIATTR_MIN_STACK_SIZE
	.align		4
.L_952:
        /*1518*/ 	.byte	0x04, 0x12
        /*151a*/ 	.short	(.L_954 - .L_953)
	.align		4
.L_953:
        /*151c*/ 	.word	index@(_ZN2at4cuda57_GLOBAL__N__cd6b329d_24_DistributionBernoulli_cu_7537a20d21kernelPointwiseApply2IZNS_6native9templates4cuda28bernoulli_tensor_cuda_kernelIffEEvRKNS_10TensorBaseES9_NS_15PhiloxCudaStateEEUliRfSB_SB_SB_RKfSD_SD_SD_E_fSC_jLin1ELi1ELi4ELi512ELi2EEEvNS0_6detail10TensorInfoIT0_T2_EENSG_IT1_SI_EESI_T_)
        /*1520*/ 	.word	0x00000000


	//----- nvinfo : EIATTR_MIN_STACK_SIZE
	.align		4
.L_954:
        /*1524*/ 	.byte	0x04, 0x12
        /*1526*/ 	.short	(.L_956 - .L_955)
	.align		4
.L_955:
        /*1528*/ 	.word	index@(_ZN2at4cuda57_GLOBAL__N__cd6b329d_24_DistributionBernoulli_cu_7537a20d21kernelPointwiseApply2IZNS_6native9templates4cuda28bernoulli_tensor_cuda_kernelIffEEvRKNS_10TensorBaseES9_NS_15PhiloxCudaStateEEUliRfSB_SB_SB_RKfSD_SD_SD_E_fSC_jLi2ELin1ELi4ELi512ELi2EEEvNS0_6detail10TensorInfoIT0_T2_EENSG_IT1_SI_EESI_T_)
        /*152c*/ 	.word	0x00000000


	//----- nvinfo : EIATTR_MIN_STACK_SIZE
	.align		4
.L_956:
        /*1530*/ 	.byte	0x04, 0x12
        /*1532*/ 	.short	(.L_958 - .L_957)
	.align		4
.L_957:
        /*1534*/ 	.word	index@(_ZN2at4cuda57_GLOBAL__N__cd6b329d_24_DistributionBernoulli_cu_7537a20d21kernelPointwiseApply2IZNS_6native9templates4cuda28bernoulli_tensor_cuda_kernelIffEEvRKNS_10TensorBaseES9_NS_15PhiloxCudaStateEEUliRfSB_SB_SB_RKfSD_SD_SD_E_fSC_jLi2ELi2ELi4ELi512ELi2EEEvNS0_6detail10TensorInfoIT0_T2_EENSG_IT1_SI_EESI_T_)
        /*1538*/ 	.word	0x00000000


	//----- nvinfo : EIATTR_MIN_STACK_SIZE
	.align		4
.L_958:
        /*153c*/ 	.byte	0x04, 0x12
        /*153e*/ 	.short	(.L_960 - .L_959)
	.align		4
.L_959:
        /*1540*/ 	.word	index@(_ZN2at4cuda57_GLOBAL__N__cd6b329d_24_DistributionBernoulli_cu_7537a20d21kernelPointwiseApply2IZNS_6native9templates4cuda28bernoulli_tensor_cuda_kernelIffEEvRKNS_10TensorBaseES9_NS_15PhiloxCudaStateEEUliRfSB_SB_SB_RKfSD_SD_SD_E_fSC_jLi2ELi1ELi4ELi512ELi2EEEvNS0_6detail10TensorInfoIT0_T2_EENSG_IT1_SI_EESI_T_)
        /*1544*/ 	.word	0x00000000


	//----- nvinfo : EIATTR_MIN_STACK_SIZE
	.align		4
.L_960:
        /*1548*/ 	.byte	0x04, 0x12
        /*154a*/ 	.short	(.L_962 - .L_961)
	.align		4
.L_961:
        /*154c*/ 	.word	index@(_ZN2at4cuda57_GLOBAL__N__cd6b329d_24_DistributionBernoulli_cu_7537a20d21kernelPointwiseApply2IZNS_6native9templates4cuda28bernoulli_tensor_cuda_kernelIffEEvRKNS_10TensorBaseES9_NS_15PhiloxCudaStateEEUliRfSB_SB_SB_RKfSD_SD_SD_E_fSC_jLi1ELin1ELi4ELi512ELi2EEEvNS0_6detail10TensorInfoIT0_T2_EENSG_IT1_SI_EESI_T_)
        /*1550*/ 	.word	0x00000000


	//----- nvinfo : EIATTR_MIN_STACK_SIZE
	.align		4
.L_962:
        /*1554*/ 	.byte	0x04, 0x12
        /*1556*/ 	.short	(.L_964 - .L_963)
	.align		4
.L_963:
        /*1558*/ 	.word	index@(_ZN2at4cuda57_GLOBAL__N__cd6b329d_24_DistributionBernoulli_cu_7537a20d21kernelPointwiseApply2IZNS_6native9templates4cuda28bernoulli_tensor_cuda_kernelIffEEvRKNS_10TensorBaseES9_NS_15PhiloxCudaStateEEUliRfSB_SB_SB_RKfSD_SD_SD_E_fSC_jLi1ELi2ELi4ELi512ELi2EEEvNS0_6detail10TensorInfoIT0_T2_EENSG_IT1_SI_EESI_T_)
        /*155c*/ 	.word	0x00000000


	//----- nvinfo : EIATTR_MIN_STACK_SIZE
	.align		4
.L_964:
        /*1560*/ 	.byte	0x04, 0x12
        /*1562*/ 	.short	(.L_966 - .L_965)
	.align		4
.L_965:
        /*1564*/ 	.word	index@(_ZN2at4cuda57_GLOBAL__N__cd6b329d_24_DistributionBernoulli_cu_7537a20d21kernelPointwiseApply2IZNS_6native9templates4cuda28bernoulli_tensor_cuda_kernelIffEEvRKNS_10TensorBaseES9_NS_15PhiloxCudaStateEEUliRfSB_SB_SB_RKfSD_SD_SD_E_fSC_jLi1ELi1ELi4ELi512ELi2EEEvNS0_6detail10TensorInfoIT0_T2_EENSG_IT1_SI_EESI_T_)
        /*1568*/ 	.word	0x00000000


	//----- nvinfo : EIATTR_MIN_STACK_SIZE
	.align		4
.L_966:
        /*156c*/ 	.byte	0x04, 0x12
        /*156e*/ 	.short	(.L_968 - .L_967)
	.align		4
.L_967:
        /*1570*/ 	.word	index@(_ZN2at4cuda57_GLOBAL__N__cd6b329d_24_DistributionBernoulli_cu_7537a20d21kernelPointwiseApply2IZNS_6native9templates4cuda28bernoulli_tensor_cuda_kernelIdfEEvRKNS_10TensorBaseES9_NS_15PhiloxCudaStateEEUliRdSB_SB_SB_RKfSD_SD_SD_E_dSC_mLin1ELin1ELi4ELi512ELi2EEEvNS0_6detail10TensorInfoIT0_T2_EENSG_IT1_SI_EESI_T_)
        /*1574*/ 	.word	0x00000000


	//----- nvinfo : EIATTR_MIN_STACK_SIZE
	.align		4
.L_968:
        /*1578*/ 	.byte	0x04, 0x12
        /*157a*/ 	.short	(.L_970 - .L_969)
	.align		4
.L_969:
        /*157c*/ 	.word	index@(_ZN2at4cuda57_GLOBAL__N__cd6b329d_24_DistributionBernoulli_cu_7537a20d21kernelPointwiseApply2IZNS_6native9templates4cuda28bernoulli_tensor_cuda_kernelIdfEEvRKNS_10TensorBaseES9_NS_15PhiloxCudaStateEEUliRdSB_SB_SB_RKfSD_SD_SD_E_dSC_mLi1ELi1ELi4ELi512ELi2EEEvNS0_6detail10TensorInfoIT0_T2_EENSG_IT1_SI_EESI_T_)
        /*1580*/ 	.word	0x00000000


	//----- nvinfo : EIATTR_MIN_STACK_SIZE
	.align		4
.L_970:
        /*1584*/ 	.byte	0x04, 0x12
        /*1586*/ 	.short	(.L_972 - .L_971)
	.align		4
.L_971:
        /*1588*/ 	.word	index@(_ZN2at4cuda57_GLOBAL__N__cd6b329d_24_DistributionBernoulli_cu_7537a20d21kernelPointwiseApply2IZNS_6native9templates4cuda28bernoulli_tensor_cuda_kernelIdfEEvRKNS_10TensorBaseES9_NS_15PhiloxCudaStateEEUliRdSB_SB_SB_RKfSD_SD_SD_E_dSC_jLin1ELin1ELi4ELi512ELi2EEEvNS0_6detail10TensorInfoIT0_T2_EENSG_IT1_SI_EESI_T_)
        /*158c*/ 	.word	0x00000000


	//----- nvinfo : EIATTR_MIN_STACK_SIZE
	.align		4
.L_972:
        /*1590*/ 	.byte	0x04, 0x12
        /*1592*/ 	.short	(.L_974 - .L_973)
	.align		4
.L_973:
        /*1594*/ 	.word	index@(_ZN2at4cuda57_GLOBAL__N__cd6b329d_24_DistributionBernoulli_cu_7537a20d21kernelPointwiseApply2IZNS_6native9templates4cuda28bernoulli_tensor_cuda_kernelIdfEEvRKNS_10TensorBaseES9_NS_15PhiloxCudaStateEEUliRdSB_SB_SB_RKfSD_SD_SD_E_dSC_jLin1ELi2ELi4ELi512ELi2EEEvNS0_6detail10TensorInfoIT0_T2_EENSG_IT1_SI_EESI_T_)
        /*1598*/ 	.word	0x00000000


	//----- nvinfo : EIATTR_MIN_STACK_SIZE
	.align		4
.L_974:
        /*159c*/ 	.byte	0x04, 0x12
        /*159e*/ 	.short	(.L_976 - .L_975)
	.align		4
.L_975:
        /*15a0*/ 	.word	index@(_ZN2at4cuda57_GLOBAL__N__cd6b329d_24_DistributionBernoulli_cu_7537a20d21kernelPointwiseApply2IZNS_6native9templates4cuda28bernoulli_tensor_cuda_kernelIdfEEvRKNS_10TensorBaseES9_NS_15PhiloxCudaStateEEUliRdSB_SB_SB_RKfSD_SD_SD_E_dSC_jLin1ELi1ELi4ELi512ELi2EEEvNS0_6detail10TensorInfoIT0_T2_EENSG_IT1_SI_EESI_T_)
        /*15a4*/ 	.word	0x00000000


	//----- nvinfo : EIATTR_MIN_STACK_SIZE
	.align		4
.L_976:
        /*15a8*/ 	.byte	0x04, 0x12
        /*15aa*/ 	.short	(.L_978 - .L_977)
	.align		4
.L_977:
        /*15ac*/ 	.word	index@(_ZN2at4cuda57_GLOBAL__N__cd6b329d_24_DistributionBernoulli_cu_7537a20d21kernelPointwiseApply2IZNS_6native9templates4cuda28bernoulli_tensor_cuda_kernelIdfEEvRKNS_10TensorBaseES9_NS_15PhiloxCudaStateEEUliRdSB_SB_SB_RKfSD_SD_SD_E_dSC_jLi2ELin1ELi4ELi512ELi2EEEvNS0_6detail10TensorInfoIT0_T2_EENSG_IT1_SI_EESI_T_)
        /*15b0*/ 	.word	0x00000000


	//----- nvinfo : EIATTR_MIN_STACK_SIZE
	.align		4
.L_978:
        /*15b4*/ 	.byte	0x04, 0x12
        /*15b6*/ 	.short	(.L_980 - .L_979)
	.align		4
.L_979:
        /*15b8*/ 	.word	index@(_ZN2at4cuda57_GLOBAL__N__cd6b329d_24_DistributionBernoulli_cu_7537a20d21kernelPointwiseApply2IZNS_6native9templates4cuda28bernoulli_tensor_cuda_kernelIdfEEvRKNS_10TensorBaseES9_NS_15PhiloxCudaStateEEUliRdSB_SB_SB_RKfSD_SD_SD_E_dSC_jLi2ELi2ELi4ELi512ELi2EEEvNS0_6detail10TensorInfoIT0_T2_EENSG_IT1_SI_EESI_T_)
        /*15bc*/ 	.word	0x00000000


	//----- nvinfo : EIATTR_MIN_STACK_SIZE
	.align		4
.L_980:
        /*15c0*/ 	.byte	0x04, 0x12
        /*15c2*/ 	.short	(.L_982 - .L_981)
	.align		4
.L_981:
        /*15c4*/ 	.word	index@(_ZN2at4cuda57_GLOBAL__N__cd6b329d_24_DistributionBernoulli_cu_7537a20d21kernelPointwiseApply2IZNS_6native9templates4cuda28bernoulli_tensor_cuda_kernelIdfEEvRKNS_10TensorBaseES9_NS_15PhiloxCudaStateEEUliRdSB_SB_SB_RKfSD_SD_SD_E_dSC_jLi2ELi1ELi4ELi512ELi2EEEvNS0_6detail10TensorInfoIT0_T2_EENSG_IT1_SI_EESI_T_)
        /*15c8*/ 	.word	0x00000000


	//----- nvinfo : EIATTR_MIN_STACK_SIZE
	.align		4
.L_982:
        /*15cc*/ 	.byte	0x04, 0x12
        /*15ce*/ 	.short	(.L_984 - .L_983)
	.align		4
.L_983:
        /*15d0*/ 	.word	index@(_ZN2at4cuda57_GLOBAL__N__cd6b329d_24_DistributionBernoulli_cu_7537a20d21kernelPointwiseApply2IZNS_6native9templates4cuda28bernoulli_tensor_cuda_kernelIdfEEvRKNS_10TensorBaseES9_NS_15PhiloxCudaStateEEUliRdSB_SB_SB_RKfSD_SD_SD_E_dSC_jLi1ELin1ELi4ELi512ELi2EEEvNS0_6detail10TensorInfoIT0_T2_EENSG_IT1_SI_EESI_T_)
        /*15d4*/ 	.word	0x00000000


	//----- nvinfo : EIATTR_MIN_STACK_SIZE
	.align		4
.L_984:
        /*15d8*/ 	.byte	0x04, 0x12
        /*15da*/ 	.short	(.L_986 - .L_985)
	.align		4
.L_985:
        /*15dc*/ 	.word	index@(_ZN2at4cuda57_GLOBAL__N__cd6b329d_24_DistributionBernoulli_cu_7537a20d21kernelPointwiseApply2IZNS_6native9templates4cuda28bernoulli_tensor_cuda_kernelIdfEEvRKNS_10TensorBaseES9_NS_15PhiloxCudaStateEEUliRdSB_SB_SB_RKfSD_SD_SD_E_dSC_jLi1ELi2ELi4ELi512ELi2EEEvNS0_6detail10TensorInfoIT0_T2_EENSG_IT1_SI_EESI_T_)
        /*15e0*/ 	.word	0x00000000


	//----- nvinfo : EIATTR_MIN_STACK_SIZE
	.align		4
.L_986:
        /*15e4*/ 	.byte	0x04, 0x12
        /*15e6*/ 	.short	(.L_988 - .L_987)
	.align		4
.L_987:
        /*15e8*/ 	.word	index@(_ZN2at4cuda57_GLOBAL__N__cd6b329d_24_DistributionBernoulli_cu_7537a20d21kernelPointwiseApply2IZNS_6native9templates4cuda28bernoulli_tensor_cuda_kernelIdfEEvRKNS_10TensorBaseES9_NS_15PhiloxCudaStateEEUliRdSB_SB_SB_RKfSD_SD_SD_E_dSC_jLi1ELi1ELi4ELi512ELi2EEEvNS0_6detail10TensorInfoIT0_T2_EENSG_IT1_SI_EESI_T_)
        /*15ec*/ 	.word	0x00000000


	//----- nvinfo : EIATTR_MIN_STACK_SIZE
	.align		4
.L_988:
        /*15f0*/ 	.byte	0x04, 0x12
        /*15f2*/ 	.short	(.L_990 - .L_989)
	.align		4
.L_989:
        /*15f4*/ 	.word	index@(_ZN2at4cuda57_GLOBAL__N__cd6b329d_24_DistributionBernoulli_cu_7537a20d21kernelPointwiseApply2IZNS_6native9templates4cuda28bernoulli_tensor_cuda_kernelIsfEEvRKNS_10TensorBaseES9_NS_15PhiloxCudaStateEEUliRsSB_SB_SB_RKfSD_SD_SD_E_sSC_mLin1ELin1ELi4ELi512ELi2EEEvNS0_6detail10TensorInfoIT0_T2_EENSG_IT1_SI_EESI_T_)
        /*15f8*/ 	.word	0x00000000


	//----- nvinfo : EIATTR_MIN_STACK_SIZE
	.align		4
.L_990:
        /*15fc*/ 	.byte	0x04, 0x12
        /*15fe*/ 	.short	(.L_992 - .L_991)
	.align		4
.L_991:
        /*1600*/ 	.word	index@(_ZN2at4cuda57_GLOBAL__N__cd6b329d_24_DistributionBernoulli_cu_7537a20d21kernelPointwiseApply2IZNS_6native9templates4cuda28bernoulli_tensor_cuda_kernelIsfEEvRKNS_10TensorBaseES9_NS_15PhiloxCudaStateEEUliRsSB_SB_SB_RKfSD_SD_SD_E_sSC_mLi1ELi1ELi4ELi512ELi2EEEvNS0_6detail10TensorInfoIT0_T2_EENSG_IT1_SI_EESI_T_)
        /*1604*/ 	.word	0x00000000


	//----- nvinfo : EIATTR_MIN_STACK_SIZE
	.align		4
.L_992:
        /*1608*/ 	.byte	0x04, 0x12
        /*160a*/ 	.short	(.L_994 - .L_993)
	.align		4
.L_993:
        /*160c*/ 	.word	index@(_ZN2at4cuda57_GLOBAL__N__cd6b329d_24_DistributionBernoulli_cu_7537a20d21kernelPointwiseApply2IZNS_6native9templates4cuda28bernoulli_tensor_cuda_kernelIsfEEvRKNS_10TensorBaseES9_NS_15PhiloxCudaStateEEUliRsSB_SB_SB_RKfSD_SD_SD_E_sSC_jLin1ELin1ELi4ELi512ELi2EEEvNS0_6detail10TensorInfoIT0_T2_EENSG_IT1_SI_EESI_T_)
        /*1610*/ 	.word	0x00000000


	//----- nvinfo : EIATTR_MIN_STACK_SIZE
	.align		4
.L_994:
        /*1614*/ 	.byte	0x04, 0x12
        /*1616*/ 	.short	(.L_996 - .L_995)
	.align		4
.L_995:
        /*1618*/ 	.word	index@(_ZN2at4cuda57_GLOBAL__N__cd6b329d_24_DistributionBernoulli_cu_7537a20d21kernelPointwiseApply2IZNS_6native9templates4cuda28bernoulli_tensor_cuda_kernelIsfEEvRKNS_10TensorBaseES9_NS_15PhiloxCudaStateEEUliRsSB_SB_SB_RKfSD_SD_SD_E_sSC_jLin1ELi2ELi4ELi512ELi2EEEvNS0_6detail10TensorInfoIT0_T2_EENSG_IT1_SI_EESI_T_)
        /*161c*/ 	.word	0x00000000


	//----- nvinfo : EIATTR_MIN_STACK_SIZE
	.align		4
.L_996:
        /*1620*/ 	.byte	0x04, 0x12
        /*1622*/ 	.short	(.L_998 - .L_997)
	.align		4
.L_997:
        /*1624*/ 	.word	index@(_ZN2at4cuda57_GLOBAL__N__cd6b329d_24_DistributionBernoulli_cu_7537a20d21kernelPointwiseApply2IZNS_6native9templates4cuda28bernoulli_tensor_cuda_kernelIsfEEvRKNS_10TensorBaseES9_NS_15PhiloxCudaStateEEUliRsSB_SB_SB_RKfSD_SD_SD_E_sSC_jLin1ELi1ELi4ELi512ELi2EEEvNS0_6detail10TensorInfoIT0_T2_EENSG_IT1_SI_EESI_T_)
        /*1628*/ 	.word	0x00000000


	//----- nvinfo : EIATTR_MIN_STACK_SIZE
	.align		4
.L_998:
        /*162c*/ 	.byte	0x04, 0x12
        /*162e*/ 	.short	(.L_1000 - .L_999)
	.align		4
.L_999:
        /*1630*/ 	.word	index@(_ZN2at4cuda57_GLOBAL__N__cd6b329d_24_DistributionBernoulli_cu_7537a20d21kernelPointwiseApply2IZNS_6native9templates4cuda28bernoulli_tensor_cuda_kernelIsfEEvRKNS_10TensorBaseES9_NS_15PhiloxCudaStateEEUliRsSB_SB_SB_RKfSD_SD_SD_E_sSC_jLi2ELin1ELi4ELi512ELi2EEEvNS0_6detail10TensorInfoIT0_T2_EENSG_IT1_SI_EESI_T_)
        /*1634*/ 	.word	0x00000000


	//----- nvinfo : EIATTR_MIN_STACK_SIZE
	.align		4
.L_1000:
        /*1638*/ 	.byte	0x04, 0x12
        /*163a*/ 	.short	(.L_1002 - .L_1001)
	.align		4
.L_1001:
        /*163c*/ 	.word	index@(_ZN2at4cuda57_GLOBAL__N__cd6b329d_24_DistributionBernoulli_cu_7537a20d21kernelPointwiseApply2IZNS_6native9templates4cuda28bernoulli_tensor_cuda_kernelIsfEEvRKNS_10TensorBaseES9_NS_15PhiloxCudaStateEEUliRsSB_SB_SB_RKfSD_SD_SD_E_sSC_jLi2ELi2ELi4ELi512ELi2EEEvNS0_6detail10TensorInfoIT0_T2_EENSG_IT1_SI_EESI_T_)
        /*1640*/ 	.word	0x00000000


	//----- nvinfo : EIATTR_MIN_STACK_SIZE
	.align		4
.L_1002:
        /*1644*/ 	.byte	0x04, 0x12
        /*1646*/ 	.short	(.L_1004 - .L_1003)
	.align		4
.L_1003:
        /*1648*/ 	.word	index@(_ZN2at4cuda57_GLOBAL__N__cd6b329d_24_DistributionBernoulli_cu_7537a20d21kernelPointwiseApply2IZNS_6native9templates4cuda28bernoulli_tensor_cuda_kernelIsfEEvRKNS_10TensorBaseES9_NS_15PhiloxCudaStateEEUliRsSB_SB_SB_RKfSD_SD_SD_E_sSC_jLi2ELi1ELi4ELi512ELi2EEEvNS0_6detail10TensorInfoIT0_T2_EENSG_IT1_SI_EESI_T_)
        /*164c*/ 	.word	0x00000000


	//----- nvinfo : EIATTR_MIN_STACK_SIZE
	.align		4
.L_1004:
        /*1650*/ 	.byte	0x04, 0x12
        /*1652*/ 	.short	(.L_1006 - .L_1005)
	.align		4
.L_1005:
        /*1654*/ 	.word	index@(_ZN2at4cuda57_GLOBAL__N__cd6b329d_24_DistributionBernoulli_cu_7537a20d21kernelPointwiseApply2IZNS_6native9templates4cuda28bernoulli_tensor_cuda_kernelIsfEEvRKNS_10TensorBaseES9_NS_15PhiloxCudaStateEEUliRsSB_SB_SB_RKfSD_SD_SD_E_sSC_jLi1ELin1ELi4ELi512ELi2EEEvNS0_6detail10TensorInfoIT0_T2_EENSG_IT1_SI_EESI_T_)
        /*1658*/ 	.word	0x00000000


	//----- nvinfo : EIATTR_MIN_STACK_SIZE
	.align		4
.L_1006:
        /*165c*/ 	.byte	0x04, 0x12
        /*165e*/ 	.short	(.L_1008 - .L_1007)
	.align		4
.L_1007:
        /*1660*/ 	.word	index@(_ZN2at4cuda57_GLOBAL__N__cd6b329d_24_DistributionBernoulli_cu_7537a20d21kernelPointwiseApply2IZNS_6native9templates4cuda28bernoulli_tensor_cuda_kernelIsfEEvRKNS_10TensorBaseES9_NS_15PhiloxCudaStateEEUliRsSB_SB_SB_RKfSD_SD_SD_E_sSC_jLi1ELi2ELi4ELi512ELi2EEEvNS0_6detail10TensorInfoIT0_T2_EENSG_IT1_SI_EESI_T_)
        /*1664*/ 	.word	0x00000000


	//----- nvinfo : EIATTR_MIN_STACK_SIZE
	.align		4
.L_1008:
        /*1668*/ 	.byte	0x04, 0x12
        /*166a*/ 	.short	(.L_1010 - .L_1009)
	.align		4
.L_1009:
        /*166c*/ 	.word	index@(_ZN2at4cuda57_GLOBAL__N__cd6b329d_24_DistributionBernoulli_cu_7537a20d21kernelPointwiseApply2IZNS_6native9templates4cuda28bernoulli_tensor_cuda_kernelIsfEEvRKNS_10TensorBaseES9_NS_15PhiloxCudaStateEEUliRsSB_SB_SB_RKfSD_SD_SD_E_sSC_jLi1ELi1ELi4ELi512ELi2EEEvNS0_6detail10TensorInfoIT0_T2_EENSG_IT1_SI_EESI_T_)
        /*1670*/ 	.word	0x00000000


	//----- nvinfo : EIATTR_MIN_STACK_SIZE
	.align		4
.L_1010:
        /*1674*/ 	.byte	0x04, 0x12
        /*1676*/ 	.short	(.L_1012 - .L_1011)
	.align		4
.L_1011:
        /*1678*/ 	.word	index@(_ZN2at4cuda57_GLOBAL__N__cd6b329d_24_DistributionBernoulli_cu_7537a20d21kernelPointwiseApply2IZNS_6native9templates4cuda28bernoulli_tensor_cuda_kernelIlfEEvRKNS_10TensorBaseES9_NS_15PhiloxCudaStateEEUliRlSB_SB_SB_RKfSD_SD_SD_E_lSC_mLin1ELin1ELi4ELi512ELi2EEEvNS0_6detail10TensorInfoIT0_T2_EENSG_IT1_SI_EESI_T_)
        /*167c*/ 	.word	0x00000000


	//----- nvinfo : EIATTR_MIN_STACK_SIZE
	.align		4
.L_1012:
        /*1680*/ 	.byte	0x04, 0x12
        /*1682*/ 	.short	(.L_1014 - .L_1013)
	.align		4
.L_1013:
        /*1684*/ 	.word	index@(_ZN2at4cuda57_GLOBAL__N__cd6b329d_24_DistributionBernoulli_cu_7537a20d21kernelPointwiseApply2IZNS_6native9templates4cuda28bernoulli_tensor_cuda_kernelIlfEEvRKNS_10TensorBaseES9_NS_15PhiloxCudaStateEEUliRlSB_SB_SB_RKfSD_SD_SD_E_lSC_mLi1ELi1ELi4ELi512ELi2EEEvNS0_6detail10TensorInfoIT0_T2_EENSG_IT1_SI_EESI_T_)
        /*1688*/ 	.word	0x00000000


	//----- nvinfo : EIATTR_MIN_STACK_SIZE
	.align		4
.L_1014:
        /*168c*/ 	.byte	0x04, 0x12
        /*168e*/ 	.short	(.L_1016 - .L_1015)
	.align		4
.L_1015:
        /*1690*/ 	.word	index@(_ZN2at4cuda57_GLOBAL__N__cd6b329d_24_DistributionBernoulli_cu_7537a20d21kernelPointwiseApply2IZNS_6native9templates4cuda28bernoulli_tensor_cuda_kernelIlfEEvRKNS_10TensorBaseES9_NS_15PhiloxCudaStateEEUliRlSB_SB_SB_RKfSD_SD_SD_E_lSC_jLin1ELin1ELi4ELi512ELi2EEEvNS0_6detail10TensorInfoIT0_T2_EENSG_IT1_SI_EESI_T_)
        /*1694*/ 	.word	0x00000000


	//----- nvinfo : EIATTR_MIN_STACK_SIZE
	.align		4
.L_1016:
        /*1698*/ 	.byte	0x04, 0x12
        /*169a*/ 	.short	(.L_1018 - .L_1017)
	.align		4
.L_1017:
        /*169c*/ 	.word	index@(_ZN2at4cuda57_GLOBAL__N__cd6b329d_24_DistributionBernoulli_cu_7537a20d21kernelPointwiseApply2IZNS_6native9templates4cuda28bernoulli_tensor_cuda_kernelIlfEEvRKNS_10TensorBaseES9_NS_15PhiloxCudaStateEEUliRlSB_SB_SB_RKfSD_SD_SD_E_lSC_jLin1ELi2ELi4ELi512ELi2EEEvNS0_6detail10TensorInfoIT0_T2_EENSG_IT1_SI_EESI_T_)
        /*16a0*/ 	.word	0x00000000


	//----- nvinfo : EIATTR_MIN_STACK_SIZE
	.align		4
.L_1018:
        /*16a4*/ 	.byte	0x04, 0x12
        /*16a6*/ 	.short	(.L_1020 - .L_1019)
	.align		4
.L_1019:
        /*16a8*/ 	.word	index@(_ZN2at4cuda57_GLOBAL__N__cd6b329d_24_DistributionBernoulli_cu_7537a20d21kernelPointwiseApply2IZNS_6native9templates4cuda28bernoulli_tensor_cuda_kernelIlfEEvRKNS_10TensorBaseES9_NS_15PhiloxCudaStateEEUliRlSB_SB_SB_RKfSD_SD_SD_E_lSC_jLin1ELi1ELi4ELi512ELi2EEEvNS0_6detail10TensorInfoIT0_T2_EENSG_IT1_SI_EESI_T_)
        /*16ac*/ 	.word	0x00000000


	//----- nvinfo : EIATTR_MIN_STACK_SIZE
	.align		4
.L_1020:
        /*16b0*/ 	.byte	0x04, 0x12
        /*16b2*/ 	.short	(.L_1022 - .L_1021)
	.align		4
.L_1021:
        /*16b4*/ 	.word	index@(_ZN2at4cuda57_GLOBAL__N__cd6b329d_24_DistributionBernoulli_cu_7537a20d21kernelPointwiseApply2IZNS_6native9templates4cuda28bernoulli_tensor_cuda_kernelIlfEEvRKNS_10TensorBaseES9_NS_15PhiloxCudaStateEEUliRlSB_SB_SB_RKfSD_SD_SD_E_lSC_jLi2ELin1ELi4ELi512ELi2EEEvNS0_6detail10TensorInfoIT0_T2_EENSG_IT1_SI_EESI_T_)
        /*16b8*/ 	.word	0x00000000


	//----- nvinfo : EIATTR_MIN_STACK_SIZE
	.align		4
.L_1022:
        /*16bc*/ 	.byte	0x04, 0x12
        /*16be*/ 	.short	(.L_1024 - .L_1023)
	.align		4
.L_1023:
        /*16c0*/ 	.word	index@(_ZN2at4cuda57_GLOBAL__N__cd6b329d_24_DistributionBernoulli_cu_7537a20d21kernelPointwiseApply2IZNS_6native9templates4cuda28bernoulli_tensor_cuda_kernelIlfEEvRKNS_10TensorBaseES9_NS_15PhiloxCudaStateEEUliRlSB_SB_SB_RKfSD_SD_SD_E_lSC_jLi2ELi2ELi4ELi512ELi2EEEvNS0_6detail10TensorInfoIT0_T2_EENSG_IT1_SI_EESI_T_)
        /*16c4*/ 	.word	0x00000000


	//----- nvinfo : EIATTR_MIN_STACK_SIZE
	.align		4
.L_1024:
        /*16c8*/ 	.byte	0x04, 0x12
        /*16ca*/ 	.short	(.L_1026 - .L_1025)
	.align		4
.L_1025:
        /*16cc*/ 	.word	index@(_ZN2at4cuda57_GLOBAL__N__cd6b329d_24_DistributionBernoulli_cu_7537a20d21kernelPointwiseApply2IZNS_6native9templates4cuda28bernoulli_tensor_cuda_kernelIlfEEvRKNS_10TensorBaseES9_NS_15PhiloxCudaStateEEUliRlSB_SB_SB_RKfSD_SD_SD_E_lSC_jLi2ELi1ELi4ELi512ELi2EEEvNS0_6detail10TensorInfoIT0_T2_EENSG_IT1_SI_EESI_T_)
        /*16d0*/ 	.word	0x00000000


	//----- nvinfo : EIATTR_MIN_STACK_SIZE
	.align		4
.L_1026:
        /*16d4*/ 	.byte	0x04, 0x12
        /*16d6*/ 	.short	(.L_1028 - .L_1027)
	.align		4
.L_1027:
        /*16d8*/ 	.word	index@(_ZN2at4cuda57_GLOBAL__N__cd6b329d_24_DistributionBernoulli_cu_7537a20d21kernelPointwiseApply2IZNS_6native9templates4cuda28bernoulli_tensor_cuda_kernelIlfEEvRKNS_10TensorBaseES9_NS_15PhiloxCudaStateEEUliRlSB_SB_SB_RKfSD_SD_SD_E_lSC_jLi1ELin1ELi4ELi512ELi2EEEvNS0_6detail10TensorInfoIT0_T2_EENSG_IT1_SI_EESI_T_)
        /*16dc*/ 	.word	0x00000000


	//----- nvinfo : EIATTR_MIN_STACK_SIZE
	.align		4
.L_1028:
        /*16e0*/ 	.byte	0x04, 0x12
        /*16e2*/ 	.short	(.L_1030 - .L_1029)
	.align		4
.L_1029:
        /*16e4*/ 	.word	index@(_ZN2at4cuda57_GLOBAL__N__cd6b329d_24_DistributionBernoulli_cu_7537a20d21kernelPointwiseApply2IZNS_6native9templates4cuda28bernoulli_tensor_cuda_kernelIlfEEvRKNS_10TensorBaseES9_NS_15PhiloxCudaStateEEUliRlSB_SB_SB_RKfSD_SD_SD_E_lSC_jLi1ELi2ELi4ELi512ELi2EEEvNS0_6detail10TensorInfoIT0_T2_EENSG_IT1_SI_EESI_T_)
        /*16e8*/ 	.word	0x00000000


	//----- nvinfo : EIATTR_MIN_STACK_SIZE
	.align		4
.L_1030:
        /*16ec*/ 	.byte	0x04, 0x12
        /*16ee*/ 	.short	(.L_1032 - .L_1031)
	.align		4
.L_1031:
        /*16f0*/ 	.word	index@(_ZN2at4cuda57_GLOBAL__N__cd6b329d_24_DistributionBernoulli_cu_7537a20d21kernelPointwiseApply2IZNS_6native9templates4cuda28bernoulli_tensor_cuda_kernelIlfEEvRKNS_10TensorBaseES9_NS_15PhiloxCudaStateEEUliRlSB_SB_SB_RKfSD_SD_SD_E_lSC_jLi1ELi1ELi4ELi512ELi2EEEvNS0_6detail10TensorInfoIT0_T2_EENSG_IT1_SI_EESI_T_)
        /*16f4*/ 	.word	0x00000000


	//----- nvinfo : EIATTR_MIN_STACK_SIZE
	.align		4
.L_1032:
        /*16f8*/ 	.byte	0x04, 0x12
        /*16fa*/ 	.short	(.L_1034 - .L_1033)
	.align		4
.L_1033:
        /*16fc*/ 	.word	index@(_ZN2at4cuda57_GLOBAL__N__cd6b329d_24_DistributionBernoulli_cu_7537a20d21kernelPointwiseApply2IZNS_6native9templates4cuda28bernoulli_tensor_cuda_kernelIifEEvRKNS_10TensorBaseES9_NS_15PhiloxCudaStateEEUliRiSB_SB_SB_RKfSD_SD_SD_E_iSC_mLin1ELin1ELi4ELi512ELi2EEEvNS0_6detail10TensorInfoIT0_T2_EENSG_IT1_SI_EESI_T_)
        /*1700*/ 	.word	0x00000000


	//----- nvinfo : EIATTR_MIN_STACK_SIZE
	.align		4
.L_1034:
        /*1704*/ 	.byte	0x04, 0x12
        /*1706*/ 	.short	(.L_1036 - .L_1035)
	.align		4
.L_1035:
        /*1708*/ 	.word	index@(_ZN2at4cuda57_GLOBAL__N__cd6b329d_24_DistributionBernoulli_cu_7537a20d21kernelPointwiseApply2IZNS_6native9templates4cuda28bernoulli_tensor_cuda_kernelIifEEvRKNS_10TensorBaseES9_NS_15PhiloxCudaStateEEUliRiSB_SB_SB_RKfSD_SD_SD_E_iSC_mLi1ELi1ELi4ELi512ELi2EEEvNS0_6detail10TensorInfoIT0_T2_EENSG_IT1_SI_EESI_T_)
        /*170c*/ 	.word	0x00000000


	//----- nvinfo : EIATTR_MIN_STACK_SIZE
	.align		4
.L_1036:
        /*1710*/ 	.byte	0x04, 0x12
        /*1712*/ 	.short	(.L_1038 - .L_1037)
	.align		4
.L_1037:
        /*1714*/ 	.word	index@(_ZN2at4cuda57_GLOBAL__N__cd6b329d_24_DistributionBernoulli_cu_7537a20d21kernelPointwiseApply2IZNS_6native9templates4cuda28bernoulli_tensor_cuda_kernelIifEEvRKNS_10TensorBaseES9_NS_15PhiloxCudaStateEEUliRiSB_SB_SB_RKfSD_SD_SD_E_iSC_jLin1ELin1ELi4ELi512ELi2EEEvNS0_6detail10TensorInfoIT0_T2_EENSG_IT1_SI_EESI_T_)
        /*1718*/ 	.word	0x00000000


	//----- nvinfo : EIATTR_MIN_STACK_SIZE
	.align		4
.L_1038:
        /*171c*/ 	.byte	0x04, 0x12
        /*171e*/ 	.short	(.L_1040 - .L_1039)
	.align		4
.L_1039:
        /*1720*/ 	.word	index@(_ZN2at4cuda57_GLOBAL__N__cd6b329d_24_DistributionBernoulli_cu_7537a20d21kernelPointwiseApply2IZNS_6native9templates4cuda28bernoulli_tensor_cuda_kernelIifEEvRKNS_10TensorBaseES9_NS_15PhiloxCudaStateEEUliRiSB_SB_SB_RKfSD_SD_SD_E_iSC_jLin1ELi2ELi4ELi512ELi2EEEvNS0_6detail10TensorInfoIT0_T2_EENSG_IT1_SI_EESI_T_)
        /*1724*/ 	.word	0x00000000


	//----- nvinfo : EIATTR_MIN_STACK_SIZE
	.align		4
.L_1040:
        /*1728*/ 	.byte	0x04, 0x12
        /*172a*/ 	.short	(.L_1042 - .L_1041)
	.align		4
.L_1041:
        /*172c*/ 	.word	index@(_ZN2at4cuda57_GLOBAL__N__cd6b329d_24_DistributionBernoulli_cu_7537a20d21kernelPointwiseApply2IZNS_6native9templates4cuda28bernoulli_tensor_cuda_kernelIifEEvRKNS_10TensorBaseES9_NS_15PhiloxCudaStateEEUliRiSB_SB_SB_RKfSD_SD_SD_E_iSC_jLin1ELi1ELi4ELi512ELi2EEEvNS0_6detail10TensorInfoIT0_T2_EENSG_IT1_SI_EESI_T_)
        /*1730*/ 	.word	0x00000000


	//----- nvinfo : EIATTR_MIN_STACK_SIZE
	.align		4
.L_1042:
        /*1734*/ 	.byte	0x04, 0x12
        /*1736*/ 	.short	(.L_1044 - .L_1043)
	.align		4
.L_1043:
        /*1738*/ 	.word	index@(_ZN2at4cuda57_GLOBAL__N__cd6b329d_24_DistributionBernoulli_cu_7537a20d21kernelPointwiseApply2IZNS_6native9templates4cuda28bernoulli_tensor_cuda_kernelIifEEvRKNS_10TensorBaseES9_NS_15PhiloxCudaStateEEUliRiSB_SB_SB_RKfSD_SD_SD_E_iSC_jLi2ELin1ELi4ELi512ELi2EEEvNS0_6detail10TensorInfoIT0_T2_EENSG_IT1_SI_EESI_T_)
        /*173c*/ 	.word	0x00000000


	//----- nvinfo : EIATTR_MIN_STACK_SIZE
	.align		4
.L_1044:
        /*1740*/ 	.byte	0x04, 0x12
        /*1742*/ 	.short	(.L_1046 - .L_1045)
	.align		4
.L_1045:
        /*1744*/ 	.word	index@(_ZN2at4cuda57_GLOBAL__N__cd6b329d_24_DistributionBernoulli_cu_7537a20d21kernelPointwiseApply2IZNS_6native9templates4cuda28bernoulli_tensor_cuda_kernelIifEEvRKNS_10TensorBaseES9_NS_15PhiloxCudaStateEEUliRiSB_SB_SB_RKfSD_SD_SD_E_iSC_jLi2ELi2ELi4ELi512ELi2EEEvNS0_6detail10TensorInfoIT0_T2_EENSG_IT1_SI_EESI_T_)
        /*1748*/ 	.word	0x00000000


	//----- nvinfo : EIATTR_MIN_STACK_SIZE
	.align		4
.L_1046:
        /*174c*/ 	.byte	0x04, 0x12
        /*174e*/ 	.short	(.L_1048 - .L_1047)
	.align		4
.L_1047:
        /*1750*/ 	.word	index@(_ZN2at4cuda57_GLOBAL__N__cd6b329d_24_DistributionBernoulli_cu_7537a20d21kernelPointwiseApply2IZNS_6native9templates4cuda28bernoulli_tensor_cuda_kernelIifEEvRKNS_10TensorBaseES9_NS_15PhiloxCudaStateEEUliRiSB_SB_SB_RKfSD_SD_SD_E_iSC_jLi2ELi1ELi4ELi512ELi2EEEvNS0_6detail10TensorInfoIT0_T2_EENSG_IT1_SI_EESI_T_)
        /*1754*/ 	.word	0x00000000


	//----- nvinfo : EIATTR_MIN_STACK_SIZE
	.align		4
.L_1048:
        /*1758*/ 	.byte	0x04, 0x12
        /*175a*/ 	.short	(.L_1050 - .L_1049)
	.align		4
.L_1049:
        /*175c*/ 	.word	index@(_ZN2at4cuda57_GLOBAL__N__cd6b329d_24_DistributionBernoulli_cu_7537a20d21kernelPointwiseApply2IZNS_6native9templates4cuda28bernoulli_tensor_cuda_kernelIifEEvRKNS_10TensorBaseES9_NS_15PhiloxCudaStateEEUliRiSB_SB_SB_RKfSD_SD_SD_E_iSC_jLi1ELin1ELi4ELi512ELi2EEEvNS0_6detail10TensorInfoIT0_T2_EENSG_IT1_SI_EESI_T_)
        /*1760*/ 	.word	0x00000000


	//----- nvinfo : EIATTR_MIN_STACK_SIZE
	.align		4
.L_1050:
        /*1764*/ 	.byte	0x04, 0x12
        /*1766*/ 	.short	(.L_1052 - .L_1051)
	.align		4
.L_1051:
        /*1768*/ 	.word	index@(_ZN2at4cuda57_GLOBAL__N__cd6b329d_24_DistributionBernoulli_cu_7537a20d21kernelPointwiseApply2IZNS_6native9templates4cuda28bernoulli_tensor_cuda_kernelIifEEvRKNS_10TensorBaseES9_NS_15PhiloxCudaStateEEUliRiSB_SB_SB_RKfSD_SD_SD_E_iSC_jLi1ELi2ELi4ELi512ELi2EEEvNS0_6detail10TensorInfoIT0_T2_EENSG_IT1_SI_EESI_T_)
        /*176c*/ 	.word	0x00000000


	//----- nvinfo : EIATTR_MIN_STACK_SIZE
	.align		4
.L_1052:
        /*1770*/ 	.byte	0x04, 0x12
        /*1772*/ 	.short	(.L_1054 - .L_1053)
	.align		4
.L_1053:
        /*1774*/ 	.word	index@(_ZN2at4cuda57_GLOBAL__N__cd6b329d_24_DistributionBernoulli_cu_7537a20d21kernelPointwiseApply2IZNS_6native9templates4cuda28bernoulli_tensor_cuda_kernelIifEEvRKNS_10TensorBaseES9_NS_15PhiloxCudaStateEEUliRiSB_SB_SB_RKfSD_SD_SD_E_iSC_jLi1ELi1ELi4ELi512ELi2EEEvNS0_6detail10TensorInfoIT0_T2_EENSG_IT1_SI_EESI_T_)
        /*1778*/ 	.word	0x00000000


	//----- nvinfo : EIATTR_MIN_STACK_SIZE
	.align		4
.L_1054:
        /*177c*/ 	.byte	0x04, 0x12
        /*177e*/ 	.short	(.L_1056 - .L_1055)
	.align		4
.L_1055:
        /*1780*/ 	.word	index@(_ZN2at4cuda57_GLOBAL__N__cd6b329d_24_DistributionBernoulli_cu_7537a20d21kernelPointwiseApply2IZNS_6native9templates4cuda28bernoulli_tensor_cuda_kernelIafEEvRKNS_10TensorBaseES9_NS_15PhiloxCudaStateEEUliRaSB_SB_SB_RKfSD_SD_SD_E_aSC_mLin1ELin1ELi4ELi512ELi2EEEvNS0_6detail10TensorInfoIT0_T2_EENSG_IT1_SI_EESI_T_)
        /*1784*/ 	.word	0x00000000


	//----- nvinfo : EIATTR_MIN_STACK_SIZE
	.align		4
.L_1056:
        /*1788*/ 	.byte	0x04, 0x12
        /*178a*/ 	.short	(.L_1058 - .L_1057)
	.align		4
.L_1057:
        /*178c*/ 	.word	index@(_ZN2at4cuda57_GLOBAL__N__cd6b329d_24_DistributionBernoulli_cu_7537a20d21kernelPointwiseApply2IZNS_6native9templates4cuda28bernoulli_tensor_cuda_kernelIafEEvRKNS_10TensorBaseES9_NS_15PhiloxCudaStateEEUliRaSB_SB_SB_RKfSD_SD_SD_E_aSC_mLi1ELi1ELi4ELi512ELi2EEEvNS0_6detail10TensorInfoIT0_T2_EENSG_IT1_SI_EESI_T_)
        /*1790*/ 	.word	0x00000000


	//----- nvinfo : EIATTR_MIN_STACK_SIZE
	.align		4
.L_1058:
        /*1794*/ 	.byte	0x04, 0x12
        /*1796*/ 	.short	(.L_1060 - .L_1059)
	.align		4
.L_1059:
        /*1798*/ 	.word	index@(_ZN2at4cuda57_GLOBAL__N__cd6b329d_24_DistributionBernoulli_cu_7537a20d21kernelPointwiseApply2IZNS_6native9templates4cuda28bernoulli_tensor_cuda_kernelIafEEvRKNS_10TensorBaseES9_NS_15PhiloxCudaStateEEUliRaSB_SB_SB_RKfSD_SD_SD_E_aSC_jLin1ELin1ELi4ELi512ELi2EEEvNS0_6detail10TensorInfoIT0_T2_EENSG_IT1_SI_EESI_T_)
        /*179c*/ 	.word	0x00000000


	//----- nvinfo : EIATTR_MIN_STACK_SIZE
	.align		4
.L_1060:
        /*17a0*/ 	.byte	0x04, 0x12
        /*17a2*/ 	.short	(.L_1062 - .L_1061)
	.align		4
.L_1061:
        /*17a4*/ 	.word	index@(_ZN2at4cuda57_GLOBAL__N__cd6b329d_24_DistributionBernoulli_cu_7537a20d21kernelPointwiseApply2IZNS_6native9templates4cuda28bernoulli_tensor_cuda_kernelIafEEvRKNS_10TensorBaseES9_NS_15PhiloxCudaStateEEUliRaSB_SB_SB_RKfSD_SD_SD_E_aSC_jLin1ELi2ELi4ELi512ELi2EEEvNS0_6detail10TensorInfoIT0_T2_EENSG_IT1_SI_EESI_T_)
        /*17a8*/ 	.word	0x00000000


	//----- nvinfo : EIATTR_MIN_STACK_SIZE
	.align		4
.L_1062:
        /*17ac*/ 	.byte	0x04, 0x12
        /*17ae*/ 	.short	(.L_1064 - .L_1063)
	.align		4
.L_1063:
        /*17b0*/ 	.word	index@(_ZN2at4cuda57_GLOBAL__N__cd6b329d_24_DistributionBernoulli_cu_7537a20d21kernelPointwiseApply2IZNS_6native9templates4cuda28bernoulli_tensor_cuda_kernelIafEEvRKNS_10TensorBaseES9_NS_15PhiloxCudaStateEEUliRaSB_SB_SB_RKfSD_SD_SD_E_aSC_jLin1ELi1ELi4ELi512ELi2EEEvNS0_6detail10TensorInfoIT0_T2_EENSG_IT1_SI_EESI_T_)
        /*17b4*/ 	.word	0x00000000


	//----- nvinfo : EIATTR_MIN_STACK_SIZE
	.align		4
.L_1064:
        /*17b8*/ 	.byte	0x04, 0x12
        /*17ba*/ 	.short	(.L_1066 - .L_1065)
	.align		4
.L_1065:
        /*17bc*/ 	.word	index@(_ZN2at4cuda57_GLOBAL__N__cd6b329d_24_DistributionBernoulli_cu_7537a20d21kernelPointwiseApply2IZNS_6native9templates4cuda28bernoulli_tensor_cuda_kernelIafEEvRKNS_10TensorBaseES9_NS_15PhiloxCudaStateEEUliRaSB_SB_SB_RKfSD_SD_SD_E_aSC_jLi2ELin1ELi4ELi512ELi2EEEvNS0_6detail10TensorInfoIT0_T2_EENSG_IT1_SI_EESI_T_)
        /*17c0*/ 	.word	0x00000000


	//----- nvinfo : EIATTR_MIN_STACK_SIZE
	.align		4
.L_1066:
        /*17c4*/ 	.byte	0x04, 0x12
        /*17c6*/ 	.short	(.L_1068 - .L_1067)
	.align		4
.L_1067:
        /*17c8*/ 	.word	index@(_ZN2at4cuda57_GLOBAL__N__cd6b329d_24_DistributionBernoulli_cu_7537a20d21kernelPointwiseApply2IZNS_6native9templates4cuda28bernoulli_tensor_cuda_kernelIafEEvRKNS_10TensorBaseES9_NS_15PhiloxCudaStateEEUliRaSB_SB_SB_RKfSD_SD_SD_E_aSC_jLi2ELi2ELi4ELi512ELi2EEEvNS0_6detail10TensorInfoIT0_T2_EENSG_IT1_SI_EESI_T_)
        /*17cc*/ 	.word	0x00000000


	//----- nvinfo : EIATTR_MIN_STACK_SIZE
	.align		4
.L_1068:
        /*17d0*/ 	.byte	0x04, 0x12
        /*17d2*/ 	.short	(.L_1070 - .L_1069)
	.align		4
.L_1069:
        /*17d4*/ 	.word	index@(_ZN2at4cuda57_GLOBAL__N__cd6b329d_24_DistributionBernoulli_cu_7537a20d21kernelPointwiseApply2IZNS_6native9templates4cuda28bernoulli_tensor_cuda_kernelIafEEvRKNS_10TensorBaseES9_NS_15PhiloxCudaStateEEUliRaSB_SB_SB_RKfSD_SD_SD_E_aSC_jLi2ELi1ELi4ELi512ELi2EEEvNS0_6detail10TensorInfoIT0_T2_EENSG_IT1_SI_EESI_T_)
        /*17d8*/ 	.word	0x00000000


	//----- nvinfo : EIATTR_MIN_STACK_SIZE
	.align		4
.L_1070:
        /*17dc*/ 	.byte	0x04, 0x12
        /*17de*/ 	.short	(.L_1072 - .L_1071)
	.align		4
.L_1071:
        /*17e0*/ 	.word	index@(_ZN2at4cuda57_GLOBAL__N__cd6b329d_24_DistributionBernoulli_cu_7537a20d21kernelPointwiseApply2IZNS_6native9templates4cuda28bernoulli_tensor_cuda_kernelIafEEvRKNS_10TensorBaseES9_NS_15PhiloxCudaStateEEUliRaSB_SB_SB_RKfSD_SD_SD_E_aSC_jLi1ELin1ELi4ELi512ELi2EEEvNS0_6detail10TensorInfoIT0_T2_EENSG_IT1_SI_EESI_T_)
        /*17e4*/ 	.word	0x00000000


	//----- nvinfo : EIATTR_MIN_STACK_SIZE
	.align		4
.L_1072:
        /*17e8*/ 	.byte	0x04, 0x12
        /*17ea*/ 	.short	(.L_1074 - .L_1073)
	.align		4
.L_1073:
        /*17ec*/ 	.word	index@(_ZN2at4cuda57_GLOBAL__N__cd6b329d_24_DistributionBernoulli_cu_7537a20d21kernelPointwiseApply2IZNS_6native9templates4cuda28bernoulli_tensor_cuda_kernelIafEEvRKNS_10TensorBaseES9_NS_15PhiloxCudaStateEEUliRaSB_SB_SB_RKfSD_SD_SD_E_aSC_jLi1ELi2ELi4ELi512ELi2EEEvNS0_6detail10TensorInfoIT0_T2_EENSG_IT1_SI_EESI_T_)
        /*17f0*/ 	.word	0x00000000


	//----- nvinfo : EIATTR_MIN_STACK_SIZE
	.align		4
.L_1074:
        /*17f4*/ 	.byte	0x04, 0x12
        /*17f6*/ 	.short	(.L_1076 - .L_1075)
	.align		4
.L_1075:
        /*17f8*/ 	.word	index@(_ZN2at4cuda57_GLOBAL__N__cd6b329d_24_DistributionBernoulli_cu_7537a20d21kernelPointwiseApply2IZNS_6native9templates4cuda28bernoulli_tensor_cuda_kernelIafEEvRKNS_10TensorBaseES9_NS_15PhiloxCudaStateEEUliRaSB_SB_SB_RKfSD_SD_SD_E_aSC_jLi1ELi1ELi4ELi512ELi2EEEvNS0_6detail10TensorInfoIT0_T2_EENSG_IT1_SI_EESI_T_)
        /*17fc*/ 	.word	0x00000000


	//----- nvinfo : EIATTR_MIN_STACK_SIZE
	.align		4
.L_1076:
        /*1800*/ 	.byte	0x04, 0x12
        /*1802*/ 	.short	(.L_1078 - .L_1077)
	.align		4
.L_1077:
        /*1804*/ 	.word	index@(_ZN2at4cuda57_GLOBAL__N__cd6b329d_24_DistributionBernoulli_cu_7537a20d21kernelPointwiseApply2IZNS_6native9templates4cuda28bernoulli_tensor_cuda_kernelIhfEEvRKNS_10TensorBaseES9_NS_15PhiloxCudaStateEEUliRhSB_SB_SB_RKfSD_SD_SD_E_hSC_mLin1ELin1ELi4ELi512ELi2EEEvNS0_6detail10TensorInfoIT0_T2_EENSG_IT1_SI_EESI_T_)
        /*1808*/ 	.word	0x00000000


	//----- nvinfo : EIATTR_MIN_STACK_SIZE
	.align		4
.L_1078:
        /*180c*/ 	.byte	0x04, 0x12
        /*180e*/ 	.short	(.L_1080 - .L_1079)
	.align		4
.L_1079:
        /*1810*/ 	.word	index@(_ZN2at4cuda57_GLOBAL__N__cd6b329d_24_DistributionBernoulli_cu_7537a20d21kernelPointwiseApply2IZNS_6native9templates4cuda28bernoulli_tensor_cuda_kernelIhfEEvRKNS_10TensorBaseES9_NS_15PhiloxCudaStateEEUliRhSB_SB_SB_RKfSD_SD_SD_E_hSC_mLi1ELi1ELi4ELi512ELi2EEEvNS0_6detail10TensorInfoIT0_T2_EENSG_IT1_SI_EESI_T_)
        /*1814*/ 	.word	0x00000000


	//----- nvinfo : EIATTR_MIN_STACK_SIZE
	.align		4
.L_1080:
        /*1818*/ 	.byte	0x04, 0x12
        /*181a*/ 	.short	(.L_1082 - .L_1081)
	.align		4
.L_1081:
        /*181c*/ 	.word	index@(_ZN2at4cuda57_GLOBAL__N__cd6b329d_24_DistributionBernoulli_cu_7537a20d21kernelPointwiseApply2IZNS_6native9templates4cuda28bernoulli_tensor_cuda_kernelIhfEEvRKNS_10TensorBaseES9_NS_15PhiloxCudaStateEEUliRhSB_SB_SB_RKfSD_SD_SD_E_hSC_jLin1ELin1ELi4ELi512ELi2EEEvNS0_6detail10TensorInfoIT0_T2_EENSG_IT1_SI_EESI_T_)
        /*1820*/ 	.word	0x00000000


	//----- nvinfo : EIATTR_MIN_STACK_SIZE
	.align		4
.L_1082:
        /*1824*/ 	.byte	0x04, 0x12
        /*1826*/ 	.short	(.L_1084 - .L_1083)
	.align		4
.L_1083:
        /*1828*/ 	.word	index@(_ZN2at4cuda57_GLOBAL__N__cd6b329d_24_DistributionBernoulli_cu_7537a20d21kernelPointwiseApply2IZNS_6native9templates4cuda28bernoulli_tensor_cuda_kernelIhfEEvRKNS_10TensorBaseES9_NS_15PhiloxCudaStateEEUliRhSB_SB_SB_RKfSD_SD_SD_E_hSC_jLin1ELi2ELi4ELi512ELi2EEEvNS0_6detail10TensorInfoIT0_T2_EENSG_IT1_SI_EESI_T_)
        /*182c*/ 	.word	0x00000000


	//----- nvinfo : EIATTR_MIN_STACK_SIZE
	.align		4
.L_1084:
        /*1830*/ 	.byte	0x04, 0x12
        /*1832*/ 	.short	(.L_1086 - .L_1085)
	.align		4
.L_1085:
        /*1834*/ 	.word	index@(_ZN2at4cuda57_GLOBAL__N__cd6b329d_24_DistributionBernoulli_cu_7537a20d21kernelPointwiseApply2IZNS_6native9templates4cuda28bernoulli_tensor_cuda_kernelIhfEEvRKNS_10TensorBaseES9_NS_15PhiloxCudaStateEEUliRhSB_SB_SB_RKfSD_SD_SD_E_hSC_jLin1ELi1ELi4ELi512ELi2EEEvNS0_6detail10TensorInfoIT0_T2_EENSG_IT1_SI_EESI_T_)
        /*1838*/ 	.word	0x00000000


	//----- nvinfo : EIATTR_MIN_STACK_SIZE
	.align		4
.L_1086:
        /*183c*/ 	.byte	0x04, 0x12
        /*183e*/ 	.short	(.L_1088 - .L_1087)
	.align		4
.L_1087:
        /*1840*/ 	.word	index@(_ZN2at4cuda57_GLOBAL__N__cd6b329d_24_DistributionBernoulli_cu_7537a20d21kernelPointwiseApply2IZNS_6native9templates4cuda28bernoulli_tensor_cuda_kernelIhfEEvRKNS_10TensorBaseES9_NS_15PhiloxCudaStateEEUliRhSB_SB_SB_RKfSD_SD_SD_E_hSC_jLi2ELin1ELi4ELi512ELi2EEEvNS0_6detail10TensorInfoIT0_T2_EENSG_IT1_SI_EESI_T_)
        /*1844*/ 	.word	0x00000000


	//----- nvinfo : EIATTR_MIN_STACK_SIZE
	.align		4
.L_1088:
        /*1848*/ 	.byte	0x04, 0x12
        /*184a*/ 	.short	(.L_1090 - .L_1089)
	.align		4
.L_1089:
        /*184c*/ 	.word	index@(_ZN2at4cuda57_GLOBAL__N__cd6b329d_24_DistributionBernoulli_cu_7537a20d21kernelPointwiseApply2IZNS_6native9templates4cuda28bernoulli_tensor_cuda_kernelIhfEEvRKNS_10TensorBaseES9_NS_15PhiloxCudaStateEEUliRhSB_SB_SB_RKfSD_SD_SD_E_hSC_jLi2ELi2ELi4ELi512ELi2EEEvNS0_6detail10TensorInfoIT0_T2_EENSG_IT1_SI_EESI_T_)
        /*1850*/ 	.word	0x00000000


	//----- nvinfo : EIATTR_MIN_STACK_SIZE
	.align		4
.L_1090:
        /*1854*/ 	.byte	0x04, 0x12
        /*1856*/ 	.short	(.L_1092 - .L_1091)
	.align		4
.L_1091:
        /*1858*/ 	.word	index@(_ZN2at4cuda57_GLOBAL__N__cd6b329d_24_DistributionBernoulli_cu_7537a20d21kernelPointwiseApply2IZNS_6native9templates4cuda28bernoulli_tensor_cuda_kernelIhfEEvRKNS_10TensorBaseES9_NS_15PhiloxCudaStateEEUliRhSB_SB_SB_RKfSD_SD_SD_E_hSC_jLi2ELi1ELi4ELi512ELi2EEEvNS0_6detail10TensorInfoIT0_T2_EENSG_IT1_SI_EESI_T_)
        /*185c*/ 	.word	0x00000000


	//----- nvinfo : EIATTR_MIN_STACK_SIZE
	.align		4
.L_1092:
        /*1860*/ 	.byte	0x04, 0x12
        /*1862*/ 	.short	(.L_1094 - .L_1093)
	.align		4
.L_1093:
        /*1864*/ 	.word	index@(_ZN2at4cuda57_GLOBAL__N__cd6b329d_24_DistributionBernoulli_cu_7537a20d21kernelPointwiseApply2IZNS_6native9templates4cuda28bernoulli_tensor_cuda_kernelIhfEEvRKNS_10TensorBaseES9_NS_15PhiloxCudaStateEEUliRhSB_SB_SB_RKfSD_SD_SD_E_hSC_jLi1ELin1ELi4ELi512ELi2EEEvNS0_6detail10TensorInfoIT0_T2_EENSG_IT1_SI_EESI_T_)
        /*1868*/ 	.word	0x00000000


	//----- nvinfo : EIATTR_MIN_STACK_SIZE
	.align		4
.L_1094:
        /*186c*/ 	.byte	0x04, 0x12
        /*186e*/ 	.short	(.L_1096 - .L_1095)
	.align		4
.L_1095:
        /*1870*/ 	.word	index@(_ZN2at4cuda57_GLOBAL__N__cd6b329d_24_DistributionBernoulli_cu_7537a20d21kernelPointwiseApply2IZNS_6native9templates4cuda28bernoulli_tensor_cuda_kernelIhfEEvRKNS_10TensorBaseES9_NS_15PhiloxCudaStateEEUliRhSB_SB_SB_RKfSD_SD_SD_E_hSC_jLi1ELi2ELi4ELi512ELi2EEEvNS0_6detail10TensorInfoIT0_T2_EENSG_IT1_SI_EESI_T_)
        /*1874*/ 	.word	0x00000000


	//----- nvinfo : EIATTR_MIN_STACK_SIZE
	.align		4
.L_1096:
        /*1878*/ 	.byte	0x04, 0x12
        /*187a*/ 	.short	(.L_1098 - .L_1097)
	.align		4
.L_1097:
        /*187c*/ 	.word	index@(_ZN2at4cuda57_GLOBAL__N__cd6b329d_24_DistributionBernoulli_cu_7537a20d21kernelPointwiseApply2IZNS_6native9templates4cuda28bernoulli_tensor_cuda_kernelIhfEEvRKNS_10TensorBaseES9_NS_15PhiloxCudaStateEEUliRhSB_SB_SB_RKfSD_SD_SD_E_hSC_jLi1ELi1ELi4ELi512ELi2EEEvNS0_6detail10TensorInfoIT0_T2_EENSG_IT1_SI_EESI_T_)
        /*1880*/ 	.word	0x00000000


	//----- nvinfo : EIATTR_MIN_STACK_SIZE
	.align		4
.L_1098:
        /*1884*/ 	.byte	0x04, 0x12
        /*1886*/ 	.short	(.L_1100 - .L_1099)
	.align		4
.L_1099:
        /*1888*/ 	.word	index@(_ZN2at4cuda57_GLOBAL__N__cd6b329d_24_DistributionBernoulli_cu_7537a20d21kernelPointwiseApply2IZNS_6native9templates4cuda28bernoulli_tensor_cuda_kernelIddEEvRKNS_10TensorBaseES9_NS_15PhiloxCudaStateEEUliRdSB_SB_SB_RKdSD_SD_SD_E_dSC_mLin1ELin1ELi4ELi512ELi2EEEvNS0_6detail10TensorInfoIT0_T2_EENSG_IT1_SI_EESI_T_)
        /*188c*/ 	.word	0x00000000


	//----- nvinfo : EIATTR_MIN_STACK_SIZE
	.align		4
.L_1100:
        /*1890*/ 	.byte	0x04, 0x12
        /*1892*/ 	.short	(.L_1102 - .L_1101)
	.align		4
.L_1101:
        /*1894*/ 	.word	index@(_ZN2at4cuda57_GLOBAL__N__cd6b329d_24_DistributionBernoulli_cu_7537a20d21kernelPointwiseApply2IZNS_6native9templates4cuda28bernoulli_tensor_cuda_kernelIddEEvRKNS_10TensorBaseES9_NS_15PhiloxCudaStateEEUliRdSB_SB_SB_RKdSD_SD_SD_E_dSC_mLi1ELi1ELi4ELi512ELi2EEEvNS0_6detail10TensorInfoIT0_T2_EENSG_IT1_SI_EESI_T_)
        /*1898*/ 	.word	0x00000000


	//----- nvinfo : EIATTR_MIN_STACK_SIZE
	.align		4
.L_1102:
        /*189c*/ 	.byte	0x04, 0x12
        /*189e*/ 	.short	(.L_1104 - .L_1103)
	.align		4
.L_1103:
        /*18a0*/ 	.word	index@(_ZN2at4cuda57_GLOBAL__N__cd6b329d_24_DistributionBernoulli_cu_7537a20d21kernelPointwiseApply2IZNS_6native9templates4cuda28bernoulli_tensor_cuda_kernelIddEEvRKNS_10TensorBaseES9_NS_15PhiloxCudaStateEEUliRdSB_SB_SB_RKdSD_SD_SD_E_dSC_jLin1ELin1ELi4ELi512ELi2EEEvNS0_6detail10TensorInfoIT0_T2_EENSG_IT1_SI_EESI_T_)
        /*18a4*/ 	.word	0x00000000


	//----- nvinfo : EIATTR_MIN_STACK_SIZE
	.align		4
.L_1104:
        /*18a8*/ 	.byte	0x04, 0x12
        /*18aa*/ 	.short	(.L_1106 - .L_1105)
	.align		4
.L_1105:
        /*18ac*/ 	.word	index@(_ZN2at4cuda57_GLOBAL__N__cd6b329d_24_DistributionBernoulli_cu_7537a20d21kernelPointwiseApply2IZNS_6native9templates4cuda28bernoulli_tensor_cuda_kernelIddEEvRKNS_10TensorBaseES9_NS_15PhiloxCudaStateEEUliRdSB_SB_SB_RKdSD_SD_SD_E_dSC_jLin1ELi2ELi4ELi512ELi2EEEvNS0_6detail10TensorInfoIT0_T2_EENSG_IT1_SI_EESI_T_)
        /*18b0*/ 	.word	0x00000000


	//----- nvinfo : EIATTR_MIN_STACK_SIZE
	.align		4
.L_1106:
        /*18b4*/ 	.byte	0x04, 0x12
        /*18b6*/ 	.short	(.L_1108 - .L_1107)
	.align		4
.L_1107:
        /*18b8*/ 	.word	index@(_ZN2at4cuda57_GLOBAL__N__cd6b329d_24_DistributionBernoulli_cu_7537a20d21kernelPointwiseApply2IZNS_6native9templates4cuda28bernoulli_tensor_cuda_kernelIddEEvRKNS_10TensorBaseES9_NS_15PhiloxCudaStateEEUliRdSB_SB_SB_RKdSD_SD_SD_E_dSC_jLin1ELi1ELi4ELi512ELi2EEEvNS0_6detail10TensorInfoIT0_T2_EENSG_IT1_SI_EESI_T_)
        /*18bc*/ 	.word	0x00000000


	//----- nvinfo : EIATTR_MIN_STACK_SIZE
	.align		4
.L_1108:
        /*18c0*/ 	.byte	0x04, 0x12
        /*18c2*/ 	.short	(.L_1110 - .L_1109)
	.align		4
.L_1109:
        /*18c4*/ 	.word	index@(_ZN2at4cuda57_GLOBAL__N__cd6b329d_24_DistributionBernoulli_cu_7537a20d21kernelPointwiseApply2IZNS_6native9templates4cuda28bernoulli_tensor_cuda_kernelIddEEvRKNS_10TensorBaseES9_NS_15PhiloxCudaStateEEUliRdSB_SB_SB_RKdSD_SD_SD_E_dSC_jLi2ELin1ELi4ELi512ELi2EEEvNS0_6detail10TensorInfoIT0_T2_EENSG_IT1_SI_EESI_T_)
        /*18c8*/ 	.word	0x00000000


	//----- nvinfo : EIATTR_MIN_STACK_SIZE
	.align		4
.L_1110:
        /*18cc*/ 	.byte	0x04, 0x12
        /*18ce*/ 	.short	(.L_1112 - .L_1111)
	.align		4
.L_1111:
        /*18d0*/ 	.word	index@(_ZN2at4cuda57_GLOBAL__N__cd6b329d_24_DistributionBernoulli_cu_7537a20d21kernelPointwiseApply2IZNS_6native9templates4cuda28bernoulli_tensor_cuda_kernelIddEEvRKNS_10TensorBaseES9_NS_15PhiloxCudaStateEEUliRdSB_SB_SB_RKdSD_SD_SD_E_dSC_jLi2ELi2ELi4ELi512ELi2EEEvNS0_6detail10TensorInfoIT0_T2_EENSG_IT1_SI_EESI_T_)
        /*18d4*/ 	.word	0x00000000


	//----- nvinfo : EIATTR_MIN_STACK_SIZE
	.align		4
.L_1112:
        /*18d8*/ 	.byte	0x04, 0x12
        /*18da*/ 	.short	(.L_1114 - .L_1113)
	.align		4
.L_1113:
        /*18dc*/ 	.word	index@(_ZN2at4cuda57_GLOBAL__N__cd6b329d_24_DistributionBernoulli_cu_7537a20d21kernelPointwiseApply2IZNS_6native9templates4cuda28bernoulli_tensor_cuda_kernelIddEEvRKNS_10TensorBaseES9_NS_15PhiloxCudaStateEEUliRdSB_SB_SB_RKdSD_SD_SD_E_dSC_jLi2ELi1ELi4ELi512ELi2EEEvNS0_6detail10TensorInfoIT0_T2_EENSG_IT1_SI_EESI_T_)
        /*18e0*/ 	.word	0x00000000


	//----- nvinfo : EIATTR_MIN_STACK_SIZE
	.align		4
.L_1114:
        /*18e4*/ 	.byte	0x04, 0x12
        /*18e6*/ 	.short	(.L_1116 - .L_1115)
	.align		4
.L_1115:
        /*18e8*/ 	.word	index@(_ZN2at4cuda57_GLOBAL__N__cd6b329d_24_DistributionBernoulli_cu_7537a20d21kernelPointwiseApply2IZNS_6native9templates4cuda28bernoulli_tensor_cuda_kernelIddEEvRKNS_10TensorBaseES9_NS_15PhiloxCudaStateEEUliRdSB_SB_SB_RKdSD_SD_SD_E_dSC_jLi1ELin1ELi4ELi512ELi2EEEvNS0_6detail10TensorInfoIT0_T2_EENSG_IT1_SI_EESI_T_)
        /*18ec*/ 	.word	0x00000000


	//----- nvinfo : EIATTR_MIN_STACK_SIZE
	.align		4
.L_1116:
        /*18f0*/ 	.byte	0x04, 0x12
        /*18f2*/ 	.short	(.L_1118 - .L_1117)
	.align		4
.L_1117:
        /*18f4*/ 	.word	index@(_ZN2at4cuda57_GLOBAL__N__cd6b329d_24_DistributionBernoulli_cu_7537a20d21kernelPointwiseApply2IZNS_6native9templates4cuda28bernoulli_tensor_cuda_kernelIddEEvRKNS_10TensorBaseES9_NS_15PhiloxCudaStateEEUliRdSB_SB_SB_RKdSD_SD_SD_E_dSC_jLi1ELi2ELi4ELi512ELi2EEEvNS0_6detail10TensorInfoIT0_T2_EENSG_IT1_SI_EESI_T_)
        /*18f8*/ 	.word	0x00000000


	//----- nvinfo : EIATTR_MIN_STACK_SIZE
	.align		4
.L_1118:
        /*18fc*/ 	.byte	0x04, 0x12
        /*18fe*/ 	.short	(.L_1120 - .L_1119)
	.align		4
.L_1119:
        /*1900*/ 	.word	index@(_ZN2at4cuda57_GLOBAL__N__cd6b329d_24_DistributionBernoulli_cu_7537a20d21kernelPointwiseApply2IZNS_6native9templates4cuda28bernoulli_tensor_cuda_kernelIddEEvRKNS_10TensorBaseES9_NS_15PhiloxCudaStateEEUliRdSB_SB_SB_RKdSD_SD_SD_E_dSC_jLi1ELi1ELi4ELi512ELi2EEEvNS0_6detail10TensorInfoIT0_T2_EENSG_IT1_SI_EESI_T_)
        /*1904*/ 	.word	0x00000000
.L_1120:


//--------------------- .nv.compat                --------------------------
	.section	.nv.compat,"",@"SHT_CUDA_COMPAT_INFO"
	.align	4
        /*0000*/ 	.byte	0x02, 0x09, 0x01, 0x00, 0x02, 0x02, 0x01, 0x00, 0x02, 0x05, 0x05, 0x00, 0x03, 0x07, 0x01, 0x01
        /*0010*/ 	.byte	0x02, 0x03, 0x00, 0x00, 0x02, 0x06, 0x01, 0x00, 0x04, 0x0b, 0x08, 0x00, 0x01, 0x00, 0x00, 0x00
        /*0020*/ 	.byte	0x00, 0x00, 0x00, 0x00


//--------------------- .nv.info._ZN2at6native57_GLOBAL__N__cd6b329d_24_DistributionBernoulli_cu_7537a20d43distribution_elementwise_grid_stride_kernelIfLi4EZNS0_9templates4cuda21uniform_and_transformIbfPNS_17CUDAGeneratorImplEZZZNS4_16bernoulli_kernelIS7_EEvRNS_18TensorIteratorBaseEdT_ENKUlvE_clEvENKUlvE8_clEvEUlfE_EEvSA_T1_T2_EUlP24curandStatePhilox4_32_10E0_ZNS1_27distribution_nullary_kernelIbf6float4S7_SJ_SE_EEvSA_SG_RKT3_T4_EUlifE0_EEvlNS_15PhiloxCudaStateESF_SG_ --------------------------
	.section	.nv.info._ZN2at6native57_GLOBAL__N__cd6b329d_24_DistributionBernoulli_cu_7537a20d43distribution_elementwise_grid_stride_kernelIfLi4EZNS0_9templates4cuda21uniform_and_transformIbfPNS_17CUDAGeneratorImplEZZZNS4_16bernoulli_kernelIS7_EEvRNS_18TensorIteratorBaseEdT_ENKUlvE_clEvENKUlvE8_clEvEUlfE_EEvSA_T1_T2_EUlP24curandStatePhilox4_32_10E0_ZNS1_27distribution_nullary_kernelIbf6float4S7_SJ_SE_EEvSA_SG_RKT3_T4_EUlifE0_EEvlNS_15PhiloxCudaStateESF_SG_,"",@"SHT_CUDA_INFO"
	.sectionflags	@""
	.align	4


	//----- nvinfo : EIATTR_CUDA_API_VERSION
	.align		4
        /*0000*/ 	.byte	0x04, 0x37
        /*0002*/ 	.short	(.L_1122 - .L_1121)
.L_1121:
        /*0004*/ 	.word	0x00000082


	//----- nvinfo : EIATTR_KPARAM_INFO
	.align		4
.L_1122:
        /*0008*/ 	.byte	0x04, 0x17
        /*000a*/ 	.short	(.L_1124 - .L_1123)
.L_1123:
        /*000c*/ 	.word	0x00000000
        /*0010*/ 	.short	0x0003
        /*0012*/ 	.short	0x0028
        /*0014*/ 	.byte	0x00, 0xf0, 0xa1, 0x06


	//----- nvinfo : EIATTR_KPARAM_INFO
	.align		4
.L_1124:
        /*0018*/ 	.byte	0x04, 0x17
        /*001a*/ 	.short	(.L_1126 - .L_1125)
.L_1125:
        /*001c*/ 	.word	0x00000000
        /*0020*/ 	.short	0x0002
        /*0022*/ 	.short	0x0020
        /*0024*/ 	.byte	0x00, 0xf0, 0x05, 0x00


	//----- nvinfo : EIATTR_KPARAM_INFO
	.align		4
.L_1126:
        /*0028*/ 	.byte	0x04, 0x17
        /*002a*/ 	.short	(.L_1128 - .L_1127)
.L_1127:
        /*002c*/ 	.word	0x00000000
        /*0030*/ 	.short	0x0001
        /*0032*/ 	.short	0x0008
        /*0034*/ 	.byte	0x00, 0xf0, 0x61, 0x00


	//----- nvinfo : EIATTR_KPARAM_INFO
	.align		4
.L_1128:
        /*0038*/ 	.byte	0x04, 0x17
        /*003a*/ 	.short	(.L_1130 - .L_1129)
.L_1129:
        /*003c*/ 	.word	0x00000000
        /*0040*/ 	.short	0x0000
        /*0042*/ 	.short	0x0000
        /*0044*/ 	.byte	0x00, 0xf0, 0x21, 0x00


	//----- nvinfo : EIATTR_SPARSE_MMA_MASK
	.align		4
.L_1130:
        /*0048*/ 	.byte	0x03, 0x50
        /*004a*/ 	.short	0x0000


	//----- nvinfo : EIATTR_MAXREG_COUNT
	.align		4
        /*004c*/ 	.byte	0x03, 0x1b
        /*004e*/ 	.short	0x0040


	//----- nvinfo : EIATTR_NUM_BARRIERS
	.align		4
        /*0050*/ 	.byte	0x02, 0x4c
        /*0052*/ 	.byte	0x01
	.zero		1


	//----- nvinfo : EIATTR_MERCURY_ISA_VERSION
	.align		4
        /*0054*/ 	.byte	0x03, 0x5f
        /*0056*/ 	.short	0x0101


	//----- nvinfo : EIATTR_VRC_CTA_INIT_COUNT
	.align		4
        /*0058*/ 	.byte	0x02, 0x4a
	.zero		1
	.zero		1


	//----- nvinfo : EIATTR_EXIT_INSTR_OFFSETS
	.align		4
        /*005c*/ 	.byte	0x04, 0x1c
        /*005e*/ 	.short	(.L_1132 - .L_1131)


	//   ....[0]....
.L_1131:
        /*0060*/ 	.word	0x000007b0


	//   ....[1]....
        /*0064*/ 	.word	0x00005290


	//----- nvinfo : EIATTR_MAX_THREADS
	.align		4
.L_1132:
        /*0068*/ 	.byte	0x04, 0x05
        /*006a*/ 	.short	(.L_1134 - .L_1133)
.L_1133:
        /*006c*/ 	.word	0x00000100
        /*0070*/ 	.word	0x00000001
        /*0074*/ 	.word	0x00000001


	//----- nvinfo : EIATTR_CRS_STACK_SIZE
	.align		4
.L_1134:
        /*0078*/ 	.byte	0x04, 0x1e
        /*007a*/ 	.short	(.L_1136 - .L_1135)
.L_1135:
        /*007c*/ 	.word	0x00000000


	//----- nvinfo : EIATTR_CBANK_PARAM_SIZE
	.align		4
.L_1136:
        /*0080*/ 	.byte	0x03, 0x19
        /*0082*/ 	.short	0x01d0


	//----- nvinfo : EIATTR_PARAM_CBANK
	.align		4
        /*0084*/ 	.byte	0x04, 0x0a
        /*0086*/ 	.short	(.L_1138 - .L_1137)
	.align		4
.L_1137:
        /*0088*/ 	.word	index@(.nv.constant0._ZN2at6native57_GLOBAL__N__cd6b329d_24_DistributionBernoulli_cu_7537a20d43distribution_elementwise_grid_stride_kernelIfLi4EZNS0_9templates4cuda21uniform_and_transformIbfPNS_17CUDAGeneratorImplEZZZNS4_16bernoulli_kernelIS7_EEvRNS_18TensorIteratorBaseEdT_ENKUlvE_clEvENKUlvE8_clEvEUlfE_EEvSA_T1_T2_EUlP24curandStatePhilox4_32_10E0_ZNS1_27distribution_nullary_kernelIbf6float4S7_SJ_SE_EEvSA_SG_RKT3_T4_EUlifE0_EEvlNS_15PhiloxCudaStateESF_SG_)
        /*008c*/ 	.short	0x0380
        /*008e*/ 	.short	0x01d0


	//----- nvinfo : EIATTR_SW_WAR
	.align		4
.L_1138:
        /*0090*/ 	.byte	0x04, 0x36
        /*0092*/ 	.short	(.L_1140 - .L_1139)
.L_1139:
        /*0094*/ 	.word	0x00000008
.L_1140:


//--------------------- .nv.info._ZN2at6native57_GLOBAL__N__cd6b329d_24_DistributionBernoulli_cu_7537a20d43distribution_elementwise_grid_stride_kernelIfLi4EZNS0_9templates4cuda21uniform_and_transformIbfPNS_17CUDAGeneratorImplEZZZNS4_16bernoulli_kernelIS7_EEvRNS_18TensorIteratorBaseEdT_ENKUlvE_clEvENKUlvE8_clEvEUlfE_EEvSA_T1_T2_EUlP24curandStatePhilox4_32_10E0_ZNS1_27distribution_nullary_kernelIbf6float4S7_SJ_SE_EEvSA_SG_RKT3_T4_EUlifE_EEvlNS_15PhiloxCudaStateESF_SG_ --------------------------
	.section	.nv.info._ZN2at6native57_GLOBAL__N__cd6b329d_24_DistributionBernoulli_cu_7537a20d43distribution_elementwise_grid_stride_kernelIfLi4EZNS0_9templates4cuda21uniform_and_transformIbfPNS_17CUDAGeneratorImplEZZZNS4_16bernoulli_kernelIS7_EEvRNS_18TensorIteratorBaseEdT_ENKUlvE_clEvENKUlvE8_clEvEUlfE_EEvSA_T1_T2_EUlP24curandStatePhilox4_32_10E0_ZNS1_27distribution_nullary_kernelIbf6float4S7_SJ_SE_EEvSA_SG_RKT3_T4_EUlifE_EEvlNS_15PhiloxCudaStateESF_SG_,"",@"SHT_CUDA_INFO"
	.sectionflags	@""
	.align	4


	//----- nvinfo : EIATTR_CUDA_API_VERSION
	.align		4
        /*0000*/ 	.byte	0x04, 0x37
        /*0002*/ 	.short	(.L_1142 - .L_1141)
.L_1141:
        /*0004*/ 	.word	0x00000082


	//----- nvinfo : EIATTR_KPARAM_INFO
	.align		4
.L_1142:
        /*0008*/ 	.byte	0x04, 0x17
        /*000a*/ 	.short	(.L_1144 - .L_1143)
.L_1143:
        /*000c*/ 	.word	0x00000000
        /*0010*/ 	.short	0x0003
        /*0012*/ 	.short	0x0028
        /*0014*/ 	.byte	0x00, 0xf0, 0x61, 0x00


	//----- nvinfo : EIATTR_KPARAM_INFO
	.align		4
.L_1144:
        /*0018*/ 	.byte	0x04, 0x17
        /*001a*/ 	.short	(.L_1146 - .L_1145)
.L_1145:
        /*001c*/ 	.word	0x00000000
        /*0020*/ 	.short	0x0002
        /*0022*/ 	.short	0x0020
        /*0024*/ 	.byte	0x00, 0xf0, 0x05, 0x00


	//----- nvinfo : EIATTR_KPARAM_INFO
	.align		4
.L_1146:
        /*0028*/ 	.byte	0x04, 0x17
        /*002a*/ 	.short	(.L_1148 - .L_1147)
.L_1147:
        /*002c*/ 	.word	0x00000000
        /*0030*/ 	.short	0x0001
        /*0032*/ 	.short	0x0008
        /*0034*/ 	.byte	0x00, 0xf0, 0x61, 0x00


	//----- nvinfo : EIATTR_KPARAM_INFO
	.align		4
.L_1148:
        /*0038*/ 	.byte	0x04, 0x17
        /*003a*/ 	.short	(.L_1150 - .L_1149)
.L_1149:
        /*003c*/ 	.word	0x00000000
        /*0040*/ 	.short	0x0000
        /*0042*/ 	.short	0x0000
        /*0044*/ 	.byte	0x00, 0xf0, 0x21, 0x00


	//----- nvinfo : EIATTR_SPARSE_MMA_MASK
	.align		4
.L_1150:
        /*0048*/ 	.byte	0x03, 0x50
        /*004a*/ 	.short	0x0000


	//----- nvinfo : EIATTR_MAXREG_COUNT
	.align		4
        /*004c*/ 	.byte	0x03, 0x1b
        /*004e*/ 	.short	0x0040


	//----- nvinfo : EIATTR_NUM_BARRIERS
	.align		4
        /*0050*/ 	.byte	0x02, 0x4c
        /*0052*/ 	.byte	0x01
	.zero		1


	//----- nvinfo : EIATTR_MERCURY_ISA_VERSION
	.align		4
        /*0054*/ 	.byte	0x03, 0x5f
        /*0056*/ 	.short	0x0101


	//----- nvinfo : EIATTR_VRC_CTA_INIT_COUNT
	.align		4
        /*0058*/ 	.byte	0x02, 0x4a
	.zero		1
	.zero		1


	//----- nvinfo : EIATTR_EXIT_INSTR_OFFSETS
	.align		4
        /*005c*/ 	.byte	0x04, 0x1c
        /*005e*/ 	.short	(.L_1152 - .L_1151)


	//   ....[0]....
.L_1151:
        /*0060*/ 	.word	0x000007d0


	//   ....[1]....
        /*0064*/ 	.word	0x00001180


	//----- nvinfo : EIATTR_MAX_THREADS
	.align		4
.L_1152:
        /*0068*/ 	.byte	0x04, 0x05
        /*006a*/ 	.short	(.L_1154 - .L_1153)
.L_1153:
        /*006c*/ 	.word	0x00000100
        /*0070*/ 	.word	0x00000001
        /*0074*/ 	.word	0x00000001


	//----- nvinfo : EIATTR_CRS_STACK_SIZE
	.align		4
.L_1154:
        /*0078*/ 	.byte	0x04, 0x1e
        /*007a*/ 	.short	(.L_1156 - .L_1155)
.L_1155:
        /*007c*/ 	.word	0x00000000


	//----- nvinfo : EIATTR_CBANK_PARAM_SIZE
	.align		4
.L_1156:
        /*0080*/ 	.byte	0x03, 0x19
        /*0082*/ 	.short	0x0040


	//----- nvinfo : EIATTR_PARAM_CBANK
	.align		4
        /*0084*/ 	.byte	0x04, 0x0a
        /*0086*/ 	.short	(.L_1158 - .L_1157)
	.align		4
.L_1157:
        /*0088*/ 	.word	index@(.nv.constant0._ZN2at6native57_GLOBAL__N__cd6b329d_24_DistributionBernoulli_cu_7537a20d43distribution_elementwise_grid_stride_kernelIfLi4EZNS0_9templates4cuda21uniform_and_transformIbfPNS_17CUDAGeneratorImplEZZZNS4_16bernoulli_kernelIS7_EEvRNS_18TensorIteratorBaseEdT_ENKUlvE_clEvENKUlvE8_clEvEUlfE_EEvSA_T1_T2_EUlP24curandStatePhilox4_32_10E0_ZNS1_27distribution_nullary_kernelIbf6float4S7_SJ_SE_EEvSA_SG_RKT3_T4_EUlifE_EEvlNS_15PhiloxCudaStateESF_SG_)
        /*008c*/ 	.short	0x0380
        /*008e*/ 	.short	0x0040


	//----- nvinfo : EIATTR_SW_WAR
	.align		4
.L_1158:
        /*0090*/ 	.byte	0x04, 0x36
        /*0092*/ 	.short	(.L_1160 - .L_1159)
.L_1159:
        /*0094*/ 	.word	0x00000008
.L_1160:


//--------------------- .nv.info._ZN2at6native57_GLOBAL__N__cd6b329d_24_DistributionBernoulli_cu_7537a20d43distribution_elementwise_grid_stride_kernelIfLi4EZNS0_9templates4cuda21uniform_and_transformIbfPNS_17CUDAGeneratorImplEZZZNS4_16bernoulli_kernelIS7_EEvRNS_18TensorIteratorBaseEdT_ENKUlvE_clEvENKUlvE8_clEvEUlfE_EEvSA_T1_T2_EUlP24curandStatePhilox4_32_10E_ZNS1_27distribution_nullary_kernelIbf7double2S7_SJ_SE_EEvSA_SG_RKT3_T4_EUlifE0_EEvlNS_15PhiloxCudaStateESF_SG_ --------------------------
	.section	.nv.info._ZN2at6native57_GLOBAL__N__cd6b329d_24_DistributionBernoulli_cu_7537a20d43distribution_elementwise_grid_stride_kernelIfLi4EZNS0_9templates4cuda21uniform_and_transformIbfPNS_17CUDAGeneratorImplEZZZNS4_16bernoulli_kernelIS7_EEvRNS_18TensorIteratorBaseEdT_ENKUlvE_clEvENKUlvE8_clEvEUlfE_EEvSA_T1_T2_EUlP24curandStatePhilox4_32_10E_ZNS1_27distribution_nullary_kernelIbf7double2S7_SJ_SE_EEvSA_SG_RKT3_T4_EUlifE0_EEvlNS_15PhiloxCudaStateESF_SG_,"",@"SHT_CUDA_INFO"
	.sectionflags	@""
	.align	4


	//----- nvinfo : EIATTR_CUDA_API_VERSION
	.align		4
        /*0000*/ 	.byte	0x04, 0x37
        /*0002*/ 	.short	(.L_1162 - .L_1161)
.L_1161:
        /*0004*/ 	.word	0x00000082


	//----- nvinfo : EIATTR_KPARAM_INFO
	.align		4
.L_1162:
        /*0008*/ 	.byte	0x04, 0x17
        /*000a*/ 	.short	(.L_1164 - .L_1163)
.L_1163:
        /*000c*/ 	.word	0x00000000
        /*0010*/ 	.short	0x0003
        /*0012*/ 	.short	0x0028
        /*0014*/ 	.byte	0x00, 0xf0, 0xa1, 0x06


	//----- nvinfo : EIATTR_KPARAM_INFO
	.align		4
.L_1164:
        /*0018*/ 	.byte	0x04, 0x17
        /*001a*/ 	.short	(.L_1166 - .L_1165)
.L_1165:
        /*001c*/ 	.word	0x00000000
        /*0020*/ 	.short	0x0002
        /*0022*/ 	.short	0x0020
        /*0024*/ 	.byte	0x00, 0xf0, 0x05, 0x00


	//----- nvinfo : EIATTR_KPARAM_INFO
	.align		4
.L_1166:
        /*0028*/ 	.byte	0x04, 0x17
        /*002a*/ 	.short	(.L_1168 - .L_1167)
.L_1167:
        /*002c*/ 	.word	0x00000000
        /*0030*/ 	.short	0x0001
        /*0032*/ 	.short	0x0008
        /*0034*/ 	.byte	0x00, 0xf0, 0x61, 0x00


	//----- nvinfo : EIATTR_KPARAM_INFO
	.align		4
.L_1168:
        /*0038*/ 	.byte	0x04, 0x17
        /*003a*/ 	.short	(.L_1170 - .L_1169)
.L_1169:
        /*003c*/ 	.word	0x00000000
        /*0040*/ 	.short	0x0000
        /*0042*/ 	.short	0x0000
        /*0044*/ 	.byte	0x00, 0xf0, 0x21, 0x00


	//----- nvinfo : EIATTR_SPARSE_MMA_MASK
	.align		4
.L_1170:
        /*0048*/ 	.byte	0x03, 0x50
        /*004a*/ 	.short	0x0000


	//----- nvinfo : EIATTR_MAXREG_COUNT
	.align		4
        /*004c*/ 	.byte	0x03, 0x1b
        /*004e*/ 	.short	0x0040


	//----- nvinfo : EIATTR_NUM_BARRIERS
	.align		4
        /*0050*/ 	.byte	0x02, 0x4c
        /*0052*/ 	.byte	0x01
	.zero		1


	//----- nvinfo : EIATTR_MERCURY_ISA_VERSION
	.align		4
        /*0054*/ 	.byte	0x03, 0x5f
        /*0056*/ 	.short	0x0101


	//----- nvinfo : EIATTR_VRC_CTA_INIT_COUNT
	.align		4
        /*0058*/ 	.byte	0x02, 0x4a
	.zero		1
	.zero		1


	//----- nvinfo : EIATTR_EXIT_INSTR_OFFSETS
	.align		4
        /*005c*/ 	.byte	0x04, 0x1c
        /*005e*/ 	.short	(.L_1172 - .L_1171)


	//   ....[0]....
.L_1171:
        /*0060*/ 	.word	0x000007c0


	//   ....[1]....
        /*0064*/ 	.word	0x000032e0


	//----- nvinfo : EIATTR_MAX_THREADS
	.align		4
.L_1172:
        /*0068*/ 	.byte	0x04, 0x05
        /*006a*/ 	.short	(.L_1174 - .L_1173)
.L_1173:
        /*006c*/ 	.word	0x00000100
        /*0070*/ 	.word	0x00000001
        /*0074*/ 	.word	0x00000001


	//----- nvinfo : EIATTR_CRS_STACK_SIZE
	.align		4
.L_1174:
        /*0078*/ 	.byte	0x04, 0x1e
        /*007a*/ 	.short	(.L_1176 - .L_1175)
.L_1175:
        /*007c*/ 	.word	0x00000000


	//----- nvinfo : EIATTR_CBANK_PARAM_SIZE
	.align		4
.L_1176:
        /*0080*/ 	.byte	0x03, 0x19
        /*0082*/ 	.short	0x01d0


	//----- nvinfo : EIATTR_PARAM_CBANK
	.align		4
        /*0084*/ 	.byte	0x04, 0x0a
        /*0086*/ 	.short	(.L_1178 - .L_1177)
	.align		4
.L_1177:
        /*0088*/ 	.word	index@(.nv.constant0._ZN2at6native57_GLOBAL__N__cd6b329d_24_DistributionBernoulli_cu_7537a20d43distribution_elementwise_grid_stride_kernelIfLi4EZNS0_9templates4cuda21uniform_and_transformIbfPNS_17CUDAGeneratorImplEZZZNS4_16bernoulli_kernelIS7_EEvRNS_18TensorIteratorBaseEdT_ENKUlvE_clEvENKUlvE8_clEvEUlfE_EEvSA_T1_T2_EUlP24curandStatePhilox4_32_10E_ZNS1_27distribution_nullary_kernelIbf7double2S7_SJ_SE_EEvSA_SG_RKT3_T4_EUlifE0_EEvlNS_15PhiloxCudaStateESF_SG_)
        /*008c*/ 	.short	0x0380
        /*008e*/ 	.short	0x01d0


	//----- nvinfo : EIATTR_SW_WAR
	.align		4
.L_1178:
        /*0090*/ 	.byte	0x04, 0x36
        /*0092*/ 	.short	(.L_1180 - .L_1179)
.L_1179:
        /*0094*/ 	.word	0x00000008
.L_1180:


//--------------------- .nv.info._ZN2at6native57_GLOBAL__N__cd6b329d_24_DistributionBernoulli_cu_7537a20d43distribution_elementwise_grid_stride_kernelIfLi4EZNS0_9templates4cuda21uniform_and_transformIbfPNS_17CUDAGeneratorImplEZZZNS4_16bernoulli_kernelIS7_EEvRNS_18TensorIteratorBaseEdT_ENKUlvE_clEvENKUlvE8_clEvEUlfE_EEvSA_T1_T2_EUlP24curandStatePhilox4_32_10E_ZNS1_27distribution_nullary_kernelIbf7double2S7_SJ_SE_EEvSA_SG_RKT3_T4_EUlifE_EEvlNS_15PhiloxCudaStateESF_SG_ --------------------------
	.section	.nv.info._ZN2at6native57_GLOBAL__N__cd6b329d_24_DistributionBernoulli_cu_7537a20d43distribution_elementwise_grid_stride_kernelIfLi4EZNS0_9templates4cuda21uniform_and_transformIbfPNS_17CUDAGeneratorImplEZZZNS4_16bernoulli_kernelIS7_EEvRNS_18TensorIteratorBaseEdT_ENKUlvE_clEvENKUlvE8_clEvEUlfE_EEvSA_T1_T2_EUlP24curandStatePhilox4_32_10E_ZNS1_27distribution_nullary_kernelIbf7double2S7_SJ_SE_EEvSA_SG_RKT3_T4_EUlifE_EEvlNS_15PhiloxCudaStateESF_SG_,"",@"SHT_CUDA_INFO"
	.sectionflags	@""
	.align	4


	//----- nvinfo : EIATTR_CUDA_API_VERSION
	.align		4
        /*0000*/ 	.byte	0x04, 0x37
        /*0002*/ 	.short	(.L_1182 - .L_1181)
.L_1181:
        /*0004*/ 	.word	0x00000082


	//----- nvinfo : EIATTR_KPARAM_INFO
	.align		4
.L_1182:
        /*0008*/ 	.byte	0x04, 0x17
        /*000a*/ 	.short	(.L_1184 - .L_1183)
.L_1183:
        /*000c*/ 	.word	0x00000000
        /*0010*/ 	.short	0x0003
        /*0012*/ 	.short	0x0028
        /*0014*/ 	.byte	0x00, 0xf0, 0x61, 0x00


	//----- nvinfo : EIATTR_KPARAM_INFO
	.align		4
.L_1184:
        /*0018*/ 	.byte	0x04, 0x17
        /*001a*/ 	.short	(.L_1186 - .L_1185)
.L_1185:
        /*001c*/ 	.word	0x00000000
        /*0020*/ 	.short	0x0002
        /*0022*/ 	.short	0x0020
        /*0024*/ 	.byte	0x00, 0xf0, 0x05, 0x00


	//----- nvinfo : EIATTR_KPARAM_INFO
	.align		4
.L_1186:
        /*0028*/ 	.byte	0x04, 0x17
        /*002a*/ 	.short	(.L_1188 - .L_1187)
.L_1187:
        /*002c*/ 	.word	0x00000000
        /*0030*/ 	.short	0x0001
        /*0032*/ 	.short	0x0008
        /*0034*/ 	.byte	0x00, 0xf0, 0x61, 0x00


	//----- nvinfo : EIATTR_KPARAM_INFO
	.align		4
.L_1188:
        /*0038*/ 	.byte	0x04, 0x17
        /*003a*/ 	.short	(.L_1190 - .L_1189)
.L_1189:
        /*003c*/ 	.word	0x00000000
        /*0040*/ 	.short	0x0000
        /*0042*/ 	.short	0x0000
        /*0044*/ 	.byte	0x00, 0xf0, 0x21, 0x00


	//----- nvinfo : EIATTR_SPARSE_MMA_MASK
	.align		4
.L_1190:
        /*0048*/ 	.byte	0x03, 0x50
        /*004a*/ 	.short	0x0000


	//----- nvinfo : EIATTR_MAXREG_COUNT
	.align		4
        /*004c*/ 	.byte	0x03, 0x1b
        /*004e*/ 	.short	0x0040


	//----- nvinfo : EIATTR_NUM_BARRIERS
	.align		4
        /*0050*/ 	.byte	0x02, 0x4c
        /*0052*/ 	.byte	0x01
	.zero		1


	//----- nvinfo : EIATTR_MERCURY_ISA_VERSION
	.align		4
        /*0054*/ 	.byte	0x03, 0x5f
        /*0056*/ 	.short	0x0101


	//----- nvinfo : EIATTR_VRC_CTA_INIT_COUNT
	.align		4
        /*0058*/ 	.byte	0x02, 0x4a
	.zero		1
	.zero		1


	//----- nvinfo : EIATTR_EXIT_INSTR_OFFSETS
	.align		4
        /*005c*/ 	.byte	0x04, 0x1c
        /*005e*/ 	.short	(.L_1192 - .L_1191)


	//   ....[0]....
.L_1191:
        /*0060*/ 	.word	0x000007d0


	//   ....[1]....
        /*0064*/ 	.word	0x00001080


	//----- nvinfo : EIATTR_MAX_THREADS
	.align		4
.L_1192:
        /*0068*/ 	.byte	0x04, 0x05
        /*006a*/ 	.short	(.L_1194 - .L_1193)
.L_1193:
        /*006c*/ 	.word	0x00000100
        /*0070*/ 	.word	0x00000001
        /*0074*/ 	.word	0x00000001


	//----- nvinfo : EIATTR_CRS_STACK_SIZE
	.align		4
.L_1194:
        /*0078*/ 	.byte	0x04, 0x1e
        /*007a*/ 	.short	(.L_1196 - .L_1195)
.L_1195:
        /*007c*/ 	.word	0x00000000


	//----- nvinfo : EIATTR_CBANK_PARAM_SIZE
	.align		4
.L_1196:
        /*0080*/ 	.byte	0x03, 0x19
        /*0082*/ 	.short	0x0040


	//----- nvinfo : EIATTR_PARAM_CBANK
	.align		4
        /*0084*/ 	.byte	0x04, 0x0a
        /*0086*/ 	.short	(.L_1198 - .L_1197)
	.align		4
.L_1197:
        /*0088*/ 	.word	index@(.nv.constant0._ZN2at6native57_GLOBAL__N__cd6b329d_24_DistributionBernoulli_cu_7537a20d43distribution_elementwise_grid_stride_kernelIfLi4EZNS0_9templates4cuda21uniform_and_transformIbfPNS_17CUDAGeneratorImplEZZZNS4_16bernoulli_kernelIS7_EEvRNS_18TensorIteratorBaseEdT_ENKUlvE_clEvENKUlvE8_clEvEUlfE_EEvSA_T1_T2_EUlP24curandStatePhilox4_32_10E_ZNS1_27distribution_nullary_kernelIbf7double2S7_SJ_SE_EEvSA_SG_RKT3_T4_EUlifE_EEvlNS_15PhiloxCudaStateESF_SG_)
        /*008c*/ 	.short	0x0380
        /*008e*/ 	.short	0x0040


	//----- nvinfo : EIATTR_SW_WAR
	.align		4
.L_1198:
        /*0090*/ 	.byte	0x04, 0x36
        /*0092*/ 	.short	(.L_1200 - .L_1199)
.L_1199:
        /*0094*/ 	.word	0x00000008
.L_1200:


//--------------------- .nv.info._ZN2at6native57_GLOBAL__N__cd6b329d_24_DistributionBernoulli_cu_7537a20d43distribution_elementwise_grid_stride_kernelIfLi4EZNS0_9templates4cuda21uniform_and_transformIN3c108BFloat16EfPNS_17CUDAGeneratorImplEZZZNS4_16bernoulli_kernelIS9_EEvRNS_18TensorIteratorBaseEdT_ENKUlvE_clEvENKUlvE7_clEvEUlfE_EEvSC_T1_T2_EUlP24curandStatePhilox4_32_10E0_ZNS1_27distribution_nullary_kernelIS7_f6float4S9_SL_SG_EEvSC_SI_RKT3_T4_EUlifE0_EEvlNS_15PhiloxCudaStateESH_SI_ --------------------------
	.section	.nv.info._ZN2at6native57_GLOBAL__N__cd6b329d_24_DistributionBernoulli_cu_7537a20d43distribution_elementwise_grid_stride_kernelIfLi4EZNS0_9templates4cuda21uniform_and_transformIN3c108BFloat16EfPNS_17CUDAGeneratorImplEZZZNS4_16bernoulli_kernelIS9_EEvRNS_18TensorIteratorBaseEdT_ENKUlvE_clEvENKUlvE7_clEvEUlfE_EEvSC_T1_T2_EUlP24curandStatePhilox4_32_10E0_ZNS1_27distribution_nullary_kernelIS7_f6float4S9_SL_SG_EEvSC_SI_RKT3_T4_EUlifE0_EEvlNS_15PhiloxCudaStateESH_SI_,"",@"SHT_CUDA_INFO"
	.sectionflags	@""
	.align	4


	//----- nvinfo : EIATTR_CUDA_API_VERSION
	.align		4
        /*0000*/ 	.byte	0x04, 0x37
        /*0002*/ 	.short	(.L_1202 - .L_1201)
.L_1201:
        /*0004*/ 	.word	0x00000082


	//----- nvinfo : EIATTR_KPARAM_INFO
	.align		4
.L_1202:
        /*0008*/ 	.byte	0x04, 0x17
        /*000a*/ 	.short	(.L_1204 - .L_1203)
.L_1203:
        /*000c*/ 	.word	0x00000000
        /*0010*/ 	.short	0x0003
        /*0012*/ 	.short	0x0028
        /*0014*/ 	.byte	0x00, 0xf0, 0xa1, 0x06


	//----- nvinfo : EIATTR_KPARAM_INFO
	.align		4
.L_1204:
        /*0018*/ 	.byte	0x04, 0x17
        /*001a*/ 	.short	(.L_1206 - .L_1205)
.L_1205:
        /*001c*/ 	.word	0x00000000
        /*0020*/ 	.short	0x0002
        /*0022*/ 	.short	0x0020
        /*0024*/ 	.byte	0x00, 0xf0, 0x05, 0x00


	//----- nvinfo : EIATTR_KPARAM_INFO
	.align		4
.L_1206:
        /*0028*/ 	.byte	0x04, 0x17
        /*002a*/ 	.short	(.L_1208 - .L_1207)
.L_1207:
        /*002c*/ 	.word	0x00000000
        /*0030*/ 	.short	0x0001
        /*0032*/ 	.short	0x0008
        /*0034*/ 	.byte	0x00, 0xf0, 0x61, 0x00


	//----- nvinfo : EIATTR_KPARAM_INFO
	.align		4
.L_1208:
        /*0038*/ 	.byte	0x04, 0x17
        /*003a*/ 	.short	(.L_1210 - .L_1209)
.L_1209:
        /*003c*/ 	.word	0x00000000
        /*0040*/ 	.short	0x0000
        /*0042*/ 	.short	0x0000
        /*0044*/ 	.byte	0x00, 0xf0, 0x21, 0x00


	//----- nvinfo : EIATTR_SPARSE_MMA_MASK
	.align		4
.L_1210:
        /*0048*/ 	.byte	0x03, 0x50
        /*004a*/ 	.short	0x0000


	//----- nvinfo : EIATTR_MAXREG_COUNT
	.align		4
        /*004c*/ 	.byte	0x03, 0x1b
        /*004e*/ 	.short	0x0040


	//----- nvinfo : EIATTR_NUM_BARRIERS
	.align		4
        /*0050*/ 	.byte	0x02, 0x4c
        /*0052*/ 	.byte	0x01
	.zero		1


	//----- nvinfo : EIATTR_MERCURY_ISA_VERSION
	.align		4
        /*0054*/ 	.byte	0x03, 0x5f
        /*0056*/ 	.short	0x0101


	//----- nvinfo : EIATTR_VRC_CTA_INIT_COUNT
	.align		4
        /*0058*/ 	.byte	0x02, 0x4a
	.zero		1
	.zero		1


	//----- nvinfo : EIATTR_EXIT_INSTR_OFFSETS
	.align		4
        /*005c*/ 	.byte	0x04, 0x1c
        /*005e*/ 	.short	(.L_1212 - .L_1211)


	//   ....[0]....
.L_1211:
        /*0060*/ 	.word	0x000007b0


	//   ....[1]....
        /*0064*/ 	.word	0x000052a0


	//----- nvinfo : EIATTR_MAX_THREADS
	.align		4
.L_1212:
        /*0068*/ 	.byte	0x04, 0x05
        /*006a*/ 	.short	(.L_1214 - .L_1213)
.L_1213:
        /*006c*/ 	.word	0x00000100
        /*0070*/ 	.word	0x00000001
        /*0074*/ 	.word	0x00000001


	//----- nvinfo : EIATTR_CRS_STACK_SIZE
	.align		4
.L_1214:
        /*0078*/ 	.byte	0x04, 0x1e
        /*007a*/ 	.short	(.L_1216 - .L_1215)
.L_1215:
        /*007c*/ 	.word	0x00000000


	//----- nvinfo : EIATTR_CBANK_PARAM_SIZE
	.align		4
.L_1216:
        /*0080*/ 	.byte	0x03, 0x19
        /*0082*/ 	.short	0x01d0


	//----- nvinfo : EIATTR_PARAM_CBANK
	.align		4
        /*0084*/ 	.byte	0x04, 0x0a
        /*0086*/ 	.short	(.L_1218 - .L_1217)
	.align		4
.L_1217:
        /*0088*/ 	.word	index@(.nv.constant0._ZN2at6native57_GLOBAL__N__cd6b329d_24_DistributionBernoulli_cu_7537a20d43distribution_elementwise_grid_stride_kernelIfLi4EZNS0_9templates4cuda21uniform_and_transformIN3c108BFloat16EfPNS_17CUDAGeneratorImplEZZZNS4_16bernoulli_kernelIS9_EEvRNS_18TensorIteratorBaseEdT_ENKUlvE_clEvENKUlvE7_clEvEUlfE_EEvSC_T1_T2_EUlP24curandStatePhilox4_32_10E0_ZNS1_27distribution_nullary_kernelIS7_f6float4S9_SL_SG_EEvSC_SI_RKT3_T4_EUlifE0_EEvlNS_15PhiloxCudaStateESH_SI_)
        /*008c*/ 	.short	0x0380
        /*008e*/ 	.short	0x01d0


	//----- nvinfo : EIATTR_SW_WAR
	.align		4
.L_1218:
        /*0090*/ 	.byte	0x04, 0x36
        /*0092*/ 	.short	(.L_1220 - .L_1219)
.L_1219:
        /*0094*/ 	.word	0x00000008
.L_1220:


//--------------------- .nv.info._ZN2at6native57_GLOBAL__N__cd6b329d_24_DistributionBernoulli_cu_7537a20d43distribution_elementwise_grid_stride_kernelIfLi4EZNS0_9templates4cuda21uniform_and_transformIN3c108BFloat16EfPNS_17CUDAGeneratorImplEZZZNS4_16bernoulli_kernelIS9_EEvRNS_18TensorIteratorBaseEdT_ENKUlvE_clEvENKUlvE7_clEvEUlfE_EEvSC_T1_T2_EUlP24curandStatePhilox4_32_10E0_ZNS1_27distribution_nullary_kernelIS7_f6float4S9_SL_SG_EEvSC_SI_RKT3_T4_EUlifE_EEvlNS_15PhiloxCudaStateESH_SI_ --------------------------
	.section	.nv.info._ZN2at6native57_GLOBAL__N__cd6b329d_24_DistributionBernoulli_cu_7537a20d43distribution_elementwise_grid_stride_kernelIfLi4EZNS0_9templates4cuda21uniform_and_transformIN3c108BFloat16EfPNS_17CUDAGeneratorImplEZZZNS4_16bernoulli_kernelIS9_EEvRNS_18TensorIteratorBaseEdT_ENKUlvE_clEvENKUlvE7_clEvEUlfE_EEvSC_T1_T2_EUlP24curandStatePhilox4_32_10E0_ZNS1_27distribution_nullary_kernelIS7_f6float4S9_SL_SG_EEvSC_SI_RKT3_T4_EUlifE_EEvlNS_15PhiloxCudaStateESH_SI_,"",@"SHT_CUDA_INFO"
	.sectionflags	@""
	.align	4


	//----- nvinfo : EIATTR_CUDA_API_VERSION
	.align		4
        /*0000*/ 	.byte	0x04, 0x37
        /*0002*/ 	.short	(.L_1222 - .L_1221)
.L_1221:
        /*0004*/ 	.word	0x00000082


	//----- nvinfo : EIATTR_KPARAM_INFO
	.align		4
.L_1222:
        /*0008*/ 	.byte	0x04, 0x17
        /*000a*/ 	.short	(.L_1224 - .L_1223)
.L_1223:
        /*000c*/ 	.word	0x00000000
        /*0010*/ 	.short	0x0003
        /*0012*/ 	.short	0x0028
        /*0014*/ 	.byte	0x00, 0xf0, 0x61, 0x00


	//----- nvinfo : EIATTR_KPARAM_INFO
	.align		4
.L_1224:
        /*0018*/ 	.byte	0x04, 0x17
        /*001a*/ 	.short	(.L_1226 - .L_1225)
.L_1225:
        /*001c*/ 	.word	0x00000000
        /*0020*/ 	.short	0x0002
        /*0022*/ 	.short	0x0020
        /*0024*/ 	.byte	0x00, 0xf0, 0x05, 0x00


	//----- nvinfo : EIATTR_KPARAM_INFO
	.align		4
.L_1226:
        /*0028*/ 	.byte	0x04, 0x17
        /*002a*/ 	.short	(.L_1228 - .L_1227)
.L_1227:
        /*002c*/ 	.word	0x00000000
        /*0030*/ 	.short	0x0001
        /*0032*/ 	.short	0x0008
        /*0034*/ 	.byte	0x00, 0xf0, 0x61, 0x00


	//----- nvinfo : EIATTR_KPARAM_INFO
	.align		4
.L_1228:
        /*0038*/ 	.byte	0x04, 0x17
        /*003a*/ 	.short	(.L_1230 - .L_1229)
.L_1229:
        /*003c*/ 	.word	0x00000000
        /*0040*/ 	.short	0x0000
        /*0042*/ 	.short	0x0000
        /*0044*/ 	.byte	0x00, 0xf0, 0x21, 0x00


	//----- nvinfo : EIATTR_SPARSE_MMA_MASK
	.align		4
.L_1230:
        /*0048*/ 	.byte	0x03, 0x50
        /*004a*/ 	.short	0x0000


	//----- nvinfo : EIATTR_MAXREG_COUNT
	.align		4
        /*004c*/ 	.byte	0x03, 0x1b
        /*004e*/ 	.short	0x0040


	//----- nvinfo : EIATTR_NUM_BARRIERS
	.align		4
        /*0050*/ 	.byte	0x02, 0x4c
        /*0052*/ 	.byte	0x01
	.zero		1


	//----- nvinfo : EIATTR_MERCURY_ISA_VERSION
	.align		4
        /*0054*/ 	.byte	0x03, 0x5f
        /*0056*/ 	.short	0x0101


	//----- nvinfo : EIATTR_VRC_CTA_INIT_COUNT
	.align		4
        /*0058*/ 	.byte	0x02, 0x4a
	.zero		1
	.zero		1


	//----- nvinfo : EIATTR_EXIT_INSTR_OFFSETS
	.align		4
        /*005c*/ 	.byte	0x04, 0x1c
        /*005e*/ 	.short	(.L_1232 - .L_1231)


	//   ....[0]....
.L_1231:
        /*0060*/ 	.word	0x000007d0


	//   ....[1]....
        /*0064*/ 	.word	0x00001180


	//----- nvinfo : EIATTR_MAX_THREADS
	.align		4
.L_1232:
        /*0068*/ 	.byte	0x04, 0x05
        /*006a*/ 	.short	(.L_1234 - .L_1233)
.L_1233:
        /*006c*/ 	.word	0x00000100
        /*0070*/ 	.word	0x00000001
        /*0074*/ 	.word	0x00000001


	//----- nvinfo : EIATTR_CRS_STACK_SIZE
	.align		4
.L_1234:
        /*0078*/ 	.byte	0x04, 0x1e
        /*007a*/ 	.short	(.L_1236 - .L_1235)
.L_1235:
        /*007c*/ 	.word	0x00000000


	//----- nvinfo : EIATTR_CBANK_PARAM_SIZE
	.align		4
.L_1236:
        /*0080*/ 	.byte	0x03, 0x19
        /*0082*/ 	.short	0x0040


	//----- nvinfo : EIATTR_PARAM_CBANK
	.align		4
        /*0084*/ 	.byte	0x04, 0x0a
        /*0086*/ 	.short	(.L_1238 - .L_1237)
	.align		4
.L_1237:
        /*0088*/ 	.word	index@(.nv.constant0._ZN2at6native57_GLOBAL__N__cd6b329d_24_DistributionBernoulli_cu_7537a20d43distribution_elementwise_grid_stride_kernelIfLi4EZNS0_9templates4cuda21uniform_and_transformIN3c108BFloat16EfPNS_17CUDAGeneratorImplEZZZNS4_16bernoulli_kernelIS9_EEvRNS_18TensorIteratorBaseEdT_ENKUlvE_clEvENKUlvE7_clEvEUlfE_EEvSC_T1_T2_EUlP24curandStatePhilox4_32_10E0_ZNS1_27distribution_nullary_kernelIS7_f6float4S9_SL_SG_EEvSC_SI_RKT3_T4_EUlifE_EEvlNS_15PhiloxCudaStateESH_SI_)
        /*008c*/ 	.short	0x0380
        /*008e*/ 	.short	0x0040


	//----- nvinfo : EIATTR_SW_WAR
	.align		4
.L_1238:
        /*0090*/ 	.byte	0x04, 0x36
        /*0092*/ 	.short	(.L_1240 - .L_1239)
.L_1239:
        /*0094*/ 	.word	0x00000008
.L_1240:


//--------------------- .nv.info._ZN2at6native57_GLOBAL__N__cd6b329d_24_DistributionBernoulli_cu_7537a20d43distribution_elementwise_grid_stride_kernelIfLi4EZNS0_9templates4cuda21uniform_and_transformIN3c108BFloat16EfPNS_17CUDAGeneratorImplEZZZNS4_16bernoulli_kernelIS9_EEvRNS_18TensorIteratorBaseEdT_ENKUlvE_clEvENKUlvE7_clEvEUlfE_EEvSC_T1_T2_EUlP24curandStatePhilox4_32_10E_ZNS1_27distribution_nullary_kernelIS7_f7double2S9_SL_SG_EEvSC_SI_RKT3_T4_EUlifE0_EEvlNS_15PhiloxCudaStateESH_SI_ --------------------------
	.section	.nv.info._ZN2at6native57_GLOBAL__N__cd6b329d_24_DistributionBernoulli_cu_7537a20d43distribution_elementwise_grid_stride_kernelIfLi4EZNS0_9templates4cuda21uniform_and_transformIN3c108BFloat16EfPNS_17CUDAGeneratorImplEZZZNS4_16bernoulli_kernelIS9_EEvRNS_18TensorIteratorBaseEdT_ENKUlvE_clEvENKUlvE7_clEvEUlfE_EEvSC_T1_T2_EUlP24curandStatePhilox4_32_10E_ZNS1_27distribution_nullary_kernelIS7_f7double2S9_SL_SG_EEvSC_SI_RKT3_T4_EUlifE0_EEvlNS_15PhiloxCudaStateESH_SI_,"",@"SHT_CUDA_INFO"
	.sectionflags	@""
	.align	4


	//----- nvinfo : EIATTR_CUDA_API_VERSION
	.align		4
        /*0000*/ 	.byte	0x04, 0x37
        /*0002*/ 	.short	(.L_1242 - .L_1241)
.L_1241:
        /*0004*/ 	.word	0x00000082


	//----- nvinfo : EIATTR_KPARAM_INFO
	.align		4
.L_1242:
        /*0008*/ 	.byte	0x04, 0x17
        /*000a*/ 	.short	(.L_1244 - .L_1243)
.L_1243:
        /*000c*/ 	.word	0x00000000
        /*0010*/ 	.short	0x0003
        /*0012*/ 	.short	0x0028
        /*0014*/ 	.byte	0x00, 0xf0, 0xa1, 0x06


	//----- nvinfo : EIATTR_KPARAM_INFO
	.align		4
.L_1244:
        /*0018*/ 	.byte	0x04, 0x17
        /*001a*/ 	.short	(.L_1246 - .L_1245)
.L_1245:
        /*001c*/ 	.word	0x00000000
        /*0020*/ 	.short	0x0002
        /*0022*/ 	.short	0x0020
        /*0024*/ 	.byte	0x00, 0xf0, 0x05, 0x00


	//----- nvinfo : EIATTR_KPARAM_INFO
	.align		4
.L_1246:
        /*0028*/ 	.byte	0x04, 0x17
        /*002a*/ 	.short	(.L_1248 - .L_1247)
.L_1247:
        /*002c*/ 	.word	0x00000000
        /*0030*/ 	.short	0x0001
        /*0032*/ 	.short	0x0008
        /*0034*/ 	.byte	0x00, 0xf0, 0x61, 0x00


	//----- nvinfo : EIATTR_KPARAM_INFO
	.align		4
.L_1248:
        /*0038*/ 	.byte	0x04, 0x17
        /*003a*/ 	.short	(.L_1250 - .L_1249)
.L_1249:
        /*003c*/ 	.word	0x00000000
        /*0040*/ 	.short	0x0000
        /*0042*/ 	.short	0x0000
        /*0044*/ 	.byte	0x00, 0xf0, 0x21, 0x00


	//----- nvinfo : EIATTR_SPARSE_MMA_MASK
	.align		4
.L_1250:
        /*0048*/ 	.byte	0x03, 0x50
        /*004a*/ 	.short	0x0000


	//----- nvinfo : EIATTR_MAXREG_COUNT
	.align		4
        /*004c*/ 	.byte	0x03, 0x1b
        /*004e*/ 	.short	0x0040


	//----- nvinfo : EIATTR_NUM_BARRIERS
	.align		4
        /*0050*/ 	.byte	0x02, 0x4c
        /*0052*/ 	.byte	0x01
	.zero		1


	//----- nvinfo : EIATTR_MERCURY_ISA_VERSION
	.align		4
        /*0054*/ 	.byte	0x03, 0x5f
        /*0056*/ 	.short	0x0101


	//----- nvinfo : EIATTR_VRC_CTA_INIT_COUNT
	.align		4
        /*0058*/ 	.byte	0x02, 0x4a
	.zero		1
	.zero		1


	//----- nvinfo : EIATTR_EXIT_INSTR_OFFSETS
	.align		4
        /*005c*/ 	.byte	0x04, 0x1c
        /*005e*/ 	.short	(.L_1252 - .L_1251)


	//   ....[0]....
.L_1251:
        /*0060*/ 	.word	0x000007c0


	//   ....[1]....
        /*0064*/ 	.word	0x000054e0


	//----- nvinfo : EIATTR_MAX_THREADS
	.align		4
.L_1252:
        /*0068*/ 	.byte	0x04, 0x05
        /*006a*/ 	.short	(.L_1254 - .L_1253)
.L_1253:
        /*006c*/ 	.word	0x00000100
        /*0070*/ 	.word	0x00000001
        /*0074*/ 	.word	0x00000001


	//----- nvinfo : EIATTR_CRS_STACK_SIZE
	.align		4
.L_1254:
        /*0078*/ 	.byte	0x04, 0x1e
        /*007a*/ 	.short	(.L_1256 - .L_1255)
.L_1255:
        /*007c*/ 	.word	0x00000000


	//----- nvinfo : EIATTR_CBANK_PARAM_SIZE
	.align		4
.L_1256:
        /*0080*/ 	.byte	0x03, 0x19
        /*0082*/ 	.short	0x01d0


	//----- nvinfo : EIATTR_PARAM_CBANK
	.align		4
        /*0084*/ 	.byte	0x04, 0x0a
        /*0086*/ 	.short	(.L_1258 - .L_1257)
	.align		4
.L_1257:
        /*0088*/ 	.word	index@(.nv.constant0._ZN2at6native57_GLOBAL__N__cd6b329d_24_DistributionBernoulli_cu_7537a20d43distribution_elementwise_grid_stride_kernelIfLi4EZNS0_9templates4cuda21uniform_and_transformIN3c108BFloat16EfPNS_17CUDAGeneratorImplEZZZNS4_16bernoulli_kernelIS9_EEvRNS_18TensorIteratorBaseEdT_ENKUlvE_clEvENKUlvE7_clEvEUlfE_EEvSC_T1_T2_EUlP24curandStatePhilox4_32_10E_ZNS1_27distribution_nullary_kernelIS7_f7double2S9_SL_SG_EEvSC_SI_RKT3_T4_EUlifE0_EEvlNS_15PhiloxCudaStateESH_SI_)
        /*008c*/ 	.short	0x0380
        /*008e*/ 	.short	0x01d0


	//----- nvinfo : EIATTR_SW_WAR
	.align		4
.L_1258:
        /*0090*/ 	.byte	0x04, 0x36
        /*0092*/ 	.short	(.L_1260 - .L_1259)
.L_1259:
        /*0094*/ 	.word	0x00000008
.L_1260:


//--------------------- .nv.info._ZN2at6native57_GLOBAL__N__cd6b329d_24_DistributionBernoulli_cu_7537a20d43distribution_elementwise_grid_stride_kernelIfLi4EZNS0_9templates4cuda21uniform_and_transformIN3c108BFloat16EfPNS_17CUDAGeneratorImplEZZZNS4_16bernoulli_kernelIS9_EEvRNS_18TensorIteratorBaseEdT_ENKUlvE_clEvENKUlvE7_clEvEUlfE_EEvSC_T1_T2_EUlP24curandStatePhilox4_32_10E_ZNS1_27distribution_nullary_kernelIS7_f7double2S9_SL_SG_EEvSC_SI_RKT3_T4_EUlifE_EEvlNS_15PhiloxCudaStateESH_SI_ --------------------------
	.section	.nv.info._ZN2at6native57_GLOBAL__N__cd6b329d_24_DistributionBernoulli_cu_7537a20d43distribution_elementwise_grid_stride_kernelIfLi4EZNS0_9templates4cuda21uniform_and_transformIN3c108BFloat16EfPNS_17CUDAGeneratorImplEZZZNS4_16bernoulli_kernelIS9_EEvRNS_18TensorIteratorBaseEdT_ENKUlvE_clEvENKUlvE7_clEvEUlfE_EEvSC_T1_T2_EUlP24curandStatePhilox4_32_10E_ZNS1_27distribution_nullary_kernelIS7_f7double2S9_SL_SG_EEvSC_SI_RKT3_T4_EUlifE_EEvlNS_15PhiloxCudaStateESH_SI_,"",@"SHT_CUDA_INFO"
	.sectionflags	@""
	.align	4


	//----- nvinfo : EIATTR_CUDA_API_VERSION
	.align		4
        /*0000*/ 	.byte	0x04, 0x37
        /*0002*/ 	.short	(.L_1262 - .L_1261)
.L_1261:
        /*0004*/ 	.word	0x00000082


	//----- nvinfo : EIATTR_KPARAM_INFO
	.align		4
.L_1262:
        /*0008*/ 	.byte	0x04, 0x17
        /*000a*/ 	.short	(.L_1264 - .L_1263)
.L_1263:
        /*000c*/ 	.word	0x00000000
        /*0010*/ 	.short	0x0003
        /*0012*/ 	.short	0x0028
        /*0014*/ 	.byte	0x00, 0xf0, 0x61, 0x00


	//----- nvinfo : EIATTR_KPARAM_INFO
	.align		4
.L_1264:
        /*0018*/ 	.byte	0x04, 0x17
        /*001a*/ 	.short	(.L_1266 - .L_1265)
.L_1265:
        /*001c*/ 	.word	0x00000000
        /*0020*/ 	.short	0x0002
        /*0022*/ 	.short	0x0020
        /*0024*/ 	.byte	0x00, 0xf0, 0x05, 0x00


	//----- nvinfo : EIATTR_KPARAM_INFO
	.align		4
.L_1266:
        /*0028*/ 	.byte	0x04, 0x17
        /*002a*/ 	.short	(.L_1268 - .L_1267)
.L_1267:
        /*002c*/ 	.word	0x00000000
        /*0030*/ 	.short	0x0001
        /*0032*/ 	.short	0x0008
        /*0034*/ 	.byte	0x00, 0xf0, 0x61, 0x00


	//----- nvinfo : EIATTR_KPARAM_INFO
	.align		4
.L_1268:
        /*0038*/ 	.byte	0x04, 0x17
        /*003a*/ 	.short	(.L_1270 - .L_1269)
.L_1269:
        /*003c*/ 	.word	0x00000000
        /*0040*/ 	.short	0x0000
        /*0042*/ 	.short	0x0000
        /*0044*/ 	.byte	0x00, 0xf0, 0x21, 0x00


	//----- nvinfo : EIATTR_SPARSE_MMA_MASK
	.align		4
.L_1270:
        /*0048*/ 	.byte	0x03, 0x50
        /*004a*/ 	.short	0x0000


	//----- nvinfo : EIATTR_MAXREG_COUNT
	.align		4
        /*004c*/ 	.byte	0x03, 0x1b
        /*004e*/ 	.short	0x0040


	//----- nvinfo : EIATTR_NUM_BARRIERS
	.align		4
        /*0050*/ 	.byte	0x02, 0x4c
        /*0052*/ 	.byte	0x01
	.zero		1


	//----- nvinfo : EIATTR_MERCURY_ISA_VERSION
	.align		4
        /*0054*/ 	.byte	0x03, 0x5f
        /*0056*/ 	.short	0x0101


	//----- nvinfo : EIATTR_VRC_CTA_INIT_COUNT
	.align		4
        /*0058*/ 	.byte	0x02, 0x4a
	.zero		1
	.zero		1


	//----- nvinfo : EIATTR_EXIT_INSTR_OFFSETS
	.align		4
        /*005c*/ 	.byte	0x04, 0x1c
        /*005e*/ 	.short	(.L_1272 - .L_1271)


	//   ....[0]....
.L_1271:
        /*0060*/ 	.word	0x000007c0


	//   ....[1]....
        /*0064*/ 	.word	0x00001220


	//----- nvinfo : EIATTR_MAX_THREADS
	.align		4
.L_1272:
        /*0068*/ 	.byte	0x04, 0x05
        /*006a*/ 	.short	(.L_1274 - .L_1273)
.L_1273:
        /*006c*/ 	.word	0x00000100
        /*0070*/ 	.word	0x00000001
        /*0074*/ 	.word	0x00000001


	//----- nvinfo : EIATTR_CRS_STACK_SIZE
	.align		4
.L_1274:
        /*0078*/ 	.byte	0x04, 0x1e
        /*007a*/ 	.short	(.L_1276 - .L_1275)
.L_1275:
        /*007c*/ 	.word	0x00000000


	//----- nvinfo : EIATTR_CBANK_PARAM_SIZE
	.align		4
.L_1276:
        /*0080*/ 	.byte	0x03, 0x19
        /*0082*/ 	.short	0x0040


	//----- nvinfo : EIATTR_PARAM_CBANK
	.align		4
        /*0084*/ 	.byte	0x04, 0x0a
        /*0086*/ 	.short	(.L_1278 - .L_1277)
	.align		4
.L_1277:
        /*0088*/ 	.word	index@(.nv.constant0._ZN2at6native57_GLOBAL__N__cd6b329d_24_DistributionBernoulli_cu_7537a20d43distribution_elementwise_grid_stride_kernelIfLi4EZNS0_9templates4cuda21uniform_and_transformIN3c108BFloat16EfPNS_17CUDAGeneratorImplEZZZNS4_16bernoulli_kernelIS9_EEvRNS_18TensorIteratorBaseEdT_ENKUlvE_clEvENKUlvE7_clEvEUlfE_EEvSC_T1_T2_EUlP24curandStatePhilox4_32_10E_ZNS1_27distribution_nullary_kernelIS7_f7double2S9_SL_SG_EEvSC_SI_RKT3_T4_EUlifE_EEvlNS_15PhiloxCudaStateESH_SI_)
        /*008c*/ 	.short	0x0380
        /*008e*/ 	.short	0x0040


	//----- nvinfo : EIATTR_SW_WAR
	.align		4
.L_1278:
        /*0090*/ 	.byte	0x04, 0x36
        /*0092*/ 	.short	(.L_1280 - .L_1279)
.L_1279:
        /*0094*/ 	.word	0x00000008
.L_1280:


//--------------------- .nv.info._ZN2at6native57_GLOBAL__N__cd6b329d_24_DistributionBernoulli_cu_7537a20d43distribution_elementwise_grid_stride_kernelIfLi4EZNS0_9templates4cuda21uniform_and_transformIN3c104HalfEfPNS_17CUDAGeneratorImplEZZZNS4_16bernoulli_kernelIS9_EEvRNS_18TensorIteratorBaseEdT_ENKUlvE_clEvENKUlvE6_clEvEUlfE_EEvSC_T1_T2_EUlP24curandStatePhilox4_32_10E0_ZNS1_27distribution_nullary_kernelIS7_f6float4S9_SL_SG_EEvSC_SI_RKT3_T4_EUlifE0_EEvlNS_15PhiloxCudaStateESH_SI_ --------------------------
	.section	.nv.info._ZN2at6native57_GLOBAL__N__cd6b329d_24_DistributionBernoulli_cu_7537a20d43distribution_elementwise_grid_stride_kernelIfLi4EZNS0_9templates4cuda21uniform_and_transformIN3c104HalfEfPNS_17CUDAGeneratorImplEZZZNS4_16bernoulli_kernelIS9_EEvRNS_18TensorIteratorBaseEdT_ENKUlvE_clEvENKUlvE6_clEvEUlfE_EEvSC_T1_T2_EUlP24curandStatePhilox4_32_10E0_ZNS1_27distribution_nullary_kernelIS7_f6float4S9_SL_SG_EEvSC_SI_RKT3_T4_EUlifE0_EEvlNS_15PhiloxCudaStateESH_SI_,"",@"SHT_CUDA_INFO"
	.sectionflags	@""
	.align	4


	//----- nvinfo : EIATTR_CUDA_API_VERSION
	.align		4
        /*0000*/ 	.byte	0x04, 0x37
        /*0002*/ 	.short	(.L_1282 - .L_1281)
.L_1281:
        /*0004*/ 	.word	0x00000082


	//----- nvinfo : EIATTR_KPARAM_INFO
	.align		4
.L_1282:
        /*0008*/ 	.byte	0x04, 0x17
        /*000a*/ 	.short	(.L_1284 - .L_1283)
.L_1283:
        /*000c*/ 	.word	0x00000000
        /*0010*/ 	.short	0x0003
        /*0012*/ 	.short	0x0028
        /*0014*/ 	.byte	0x00, 0xf0, 0xa1, 0x06


	//----- nvinfo : EIATTR_KPARAM_INFO
	.align		4
.L_1284:
        /*0018*/ 	.byte	0x04, 0x17
        /*001a*/ 	.short	(.L_1286 - .L_1285)
.L_1285:
        /*001c*/ 	.word	0x00000000
        /*0020*/ 	.short	0x0002
        /*0022*/ 	.short	0x0020
        /*0024*/ 	.byte	0x00, 0xf0, 0x05, 0x00


	//----- nvinfo : EIATTR_KPARAM_INFO
	.align		4
.L_1286:
        /*0028*/ 	.byte	0x04, 0x17
        /*002a*/ 	.short	(.L_1288 - .L_1287)
.L_1287:
        /*002c*/ 	.word	0x00000000
        /*0030*/ 	.short	0x0001
        /*0032*/ 	.short	0x0008
        /*0034*/ 	.byte	0x00, 0xf0, 0x61, 0x00


	//----- nvinfo : EIATTR_KPARAM_INFO
	.align		4
.L_1288:
        /*0038*/ 	.byte	0x04, 0x17
        /*003a*/ 	.short	(.L_1290 - .L_1289)
.L_1289:
        /*003c*/ 	.word	0x00000000
        /*0040*/ 	.short	0x0000
        /*0042*/ 	.short	0x0000
        /*0044*/ 	.byte	0x00, 0xf0, 0x21, 0x00


	//----- nvinfo : EIATTR_SPARSE_MMA_MASK
	.align		4
.L_1290:
        /*0048*/ 	.byte	0x03, 0x50
        /*004a*/ 	.short	0x0000


	//----- nvinfo : EIATTR_MAXREG_COUNT
	.align		4
        /*004c*/ 	.byte	0x03, 0x1b
        /*004e*/ 	.short	0x0040


	//----- nvinfo : EIATTR_NUM_BARRIERS
	.align		4
        /*0050*/ 	.byte	0x02, 0x4c
        /*0052*/ 	.byte	0x01
	.zero		1


	//----- nvinfo : EIATTR_MERCURY_ISA_VERSION
	.align		4
        /*0054*/ 	.byte	0x03, 0x5f
        /*0056*/ 	.short	0x0101


	//----- nvinfo : EIATTR_VRC_CTA_INIT_COUNT
	.align		4
        /*0058*/ 	.byte	0x02, 0x4a
	.zero		1
	.zero		1


	//----- nvinfo : EIATTR_EXIT_INSTR_OFFSETS
	.align		4
        /*005c*/ 	.byte	0x04, 0x1c
        /*005e*/ 	.short	(.L_1292 - .L_1291)


	//   ....[0]....
.L_1291:
        /*0060*/ 	.word	0x000007b0


	//   ....[1]....
        /*0064*/ 	.word	0x000052a0


	//----- nvinfo : EIATTR_MAX_THREADS
	.align		4
.L_1292:
        /*0068*/ 	.byte	0x04, 0x05
        /*006a*/ 	.short	(.L_1294 - .L_1293)
.L_1293:
        /*006c*/ 	.word	0x00000100
        /*0070*/ 	.word	0x00000001
        /*0074*/ 	.word	0x00000001


	//----- nvinfo : EIATTR_CRS_STACK_SIZE
	.align		4
.L_1294:
        /*0078*/ 	.byte	0x04, 0x1e
        /*007a*/ 	.short	(.L_1296 - .L_1295)
.L_1295:
        /*007c*/ 	.word	0x00000000


	//----- nvinfo : EIATTR_CBANK_PARAM_SIZE
	.align		4
.L_1296:
        /*0080*/ 	.byte	0x03, 0x19
        /*0082*/ 	.short	0x01d0


	//----- nvinfo : EIATTR_PARAM_CBANK
	.align		4
        /*0084*/ 	.byte	0x04, 0x0a
        /*0086*/ 	.short	(.L_1298 - .L_1297)
	.align		4
.L_1297:
        /*0088*/ 	.word	index@(.nv.constant0._ZN2at6native57_GLOBAL__N__cd6b329d_24_DistributionBernoulli_cu_7537a20d43distribution_elementwise_grid_stride_kernelIfLi4EZNS0_9templates4cuda21uniform_and_transformIN3c104HalfEfPNS_17CUDAGeneratorImplEZZZNS4_16bernoulli_kernelIS9_EEvRNS_18TensorIteratorBaseEdT_ENKUlvE_clEvENKUlvE6_clEvEUlfE_EEvSC_T1_T2_EUlP24curandStatePhilox4_32_10E0_ZNS1_27distribution_nullary_kernelIS7_f6float4S9_SL_SG_EEvSC_SI_RKT3_T4_EUlifE0_EEvlNS_15PhiloxCudaStateESH_SI_)
        /*008c*/ 	.short	0x0380
        /*008e*/ 	.short	0x01d0


	//----- nvinfo : EIATTR_SW_WAR
	.align		4
.L_1298:
        /*0090*/ 	.byte	0x04, 0x36
        /*0092*/ 	.short	(.L_1300 - .L_1299)
.L_1299:
        /*0094*/ 	.word	0x00000008
.L_1300:


//--------------------- .nv.info._ZN2at6native57_GLOBAL__N__cd6b329d_24_DistributionBernoulli_cu_7537a20d43distribution_elementwise_grid_stride_kernelIfLi4EZNS0_9templates4cuda21uniform_and_transformIN3c104HalfEfPNS_17CUDAGeneratorImplEZZZNS4_16bernoulli_kernelIS9_EEvRNS_18TensorIteratorBaseEdT_ENKUlvE_clEvENKUlvE6_clEvEUlfE_EEvSC_T1_T2_EUlP24curandStatePhilox4_32_10E0_ZNS1_27distribution_nullary_kernelIS7_f6float4S9_SL_SG_EEvSC_SI_RKT3_T4_EUlifE_EEvlNS_15PhiloxCudaStateESH_SI_ --------------------------
	.section	.nv.info._ZN2at6native57_GLOBAL__N__cd6b329d_24_DistributionBernoulli_cu_7537a20d43distribution_elementwise_grid_stride_kernelIfLi4EZNS0_9templates4cuda21uniform_and_transformIN3c104HalfEfPNS_17CUDAGeneratorImplEZZZNS4_16bernoulli_kernelIS9_EEvRNS_18TensorIteratorBaseEdT_ENKUlvE_clEvENKUlvE6_clEvEUlfE_EEvSC_T1_T2_EUlP24curandStatePhilox4_32_10E0_ZNS1_27distribution_nullary_kernelIS7_f6float4S9_SL_SG_EEvSC_SI_RKT3_T4_EUlifE_EEvlNS_15PhiloxCudaStateESH_SI_,"",@"SHT_CUDA_INFO"
	.sectionflags	@""
	.align	4


	//----- nvinfo : EIATTR_CUDA_API_VERSION
	.align		4
        /*0000*/ 	.byte	0x04, 0x37
        /*0002*/ 	.short	(.L_1302 - .L_1301)
.L_1301:
        /*0004*/ 	.word	0x00000082


	//----- nvinfo : EIATTR_KPARAM_INFO
	.align		4
.L_1302:
        /*0008*/ 	.byte	0x04, 0x17
        /*000a*/ 	.short	(.L_1304 - .L_1303)
.L_1303:
        /*000c*/ 	.word	0x00000000
        /*0010*/ 	.short	0x0003
        /*0012*/ 	.short	0x0028
        /*0014*/ 	.byte	0x00, 0xf0, 0x61, 0x00


	//----- nvinfo : EIATTR_KPARAM_INFO
	.align		4
.L_1304:
        /*0018*/ 	.byte	0x04, 0x17
        /*001a*/ 	.short	(.L_1306 - .L_1305)
.L_1305:
        /*001c*/ 	.word	0x00000000
        /*0020*/ 	.short	0x0002
        /*0022*/ 	.short	0x0020
        /*0024*/ 	.byte	0x00, 0xf0, 0x05, 0x00


	//----- nvinfo : EIATTR_KPARAM_INFO
	.align		4
.L_1306:
        /*0028*/ 	.byte	0x04, 0x17
        /*002a*/ 	.short	(.L_1308 - .L_1307)
.L_1307:
        /*002c*/ 	.word	0x00000000
        /*0030*/ 	.short	0x0001
        /*0032*/ 	.short	0x0008
        /*0034*/ 	.byte	0x00, 0xf0, 0x61, 0x00


	//----- nvinfo : EIATTR_KPARAM_INFO
	.align		4
.L_1308:
        /*0038*/ 	.byte	0x04, 0x17
        /*003a*/ 	.short	(.L_1310 - .L_1309)
.L_1309:
        /*003c*/ 	.word	0x00000000
        /*0040*/ 	.short	0x0000
        /*0042*/ 	.short	0x0000
        /*0044*/ 	.byte	0x00, 0xf0, 0x21, 0x00


	//----- nvinfo : EIATTR_SPARSE_MMA_MASK
	.align		4
.L_1310:
        /*0048*/ 	.byte	0x03, 0x50
        /*004a*/ 	.short	0x0000


	//----- nvinfo : EIATTR_MAXREG_COUNT
	.align		4
        /*004c*/ 	.byte	0x03, 0x1b
        /*004e*/ 	.short	0x0040


	//----- nvinfo : EIATTR_NUM_BARRIERS
	.align		4
        /*0050*/ 	.byte	0x02, 0x4c
        /*0052*/ 	.byte	0x01
	.zero		1


	//----- nvinfo : EIATTR_MERCURY_ISA_VERSION
	.align		4
        /*0054*/ 	.byte	0x03, 0x5f
        /*0056*/ 	.short	0x0101


	//----- nvinfo : EIATTR_VRC_CTA_INIT_COUNT
	.align		4
        /*0058*/ 	.byte	0x02, 0x4a
	.zero		1
	.zero		1


	//----- nvinfo : EIATTR_EXIT_INSTR_OFFSETS
	.align		4
        /*005c*/ 	.byte	0x04, 0x1c
        /*005e*/ 	.short	(.L_1312 - .L_1311)


	//   ....[0]....
.L_1311:
        /*0060*/ 	.word	0x000007d0


	//   ....[1]....
        /*0064*/ 	.word	0x00001180


	//----- nvinfo : EIATTR_MAX_THREADS
	.align		4
.L_1312:
        /*0068*/ 	.byte	0x04, 0x05
        /*006a*/ 	.short	(.L_1314 - .L_1313)
.L_1313:
        /*006c*/ 	.word	0x00000100
        /*0070*/ 	.word	0x00000001
        /*0074*/ 	.word	0x00000001


	//----- nvinfo : EIATTR_CRS_STACK_SIZE
	.align		4
.L_1314:
        /*0078*/ 	.byte	0x04, 0x1e
        /*007a*/ 	.short	(.L_1316 - .L_1315)
.L_1315:
        /*007c*/ 	.word	0x00000000


	//----- nvinfo : EIATTR_CBANK_PARAM_SIZE
	.align		4
.L_1316:
        /*0080*/ 	.byte	0x03, 0x19
        /*0082*/ 	.short	0x0040


	//----- nvinfo : EIATTR_PARAM_CBANK
	.align		4
        /*0084*/ 	.byte	0x04, 0x0a
        /*0086*/ 	.short	(.L_1318 - .L_1317)
	.align		4
.L_1317:
        /*0088*/ 	.word	index@(.nv.constant0._ZN2at6native57_GLOBAL__N__cd6b329d_24_DistributionBernoulli_cu_7537a20d43distribution_elementwise_grid_stride_kernelIfLi4EZNS0_9templates4cuda21uniform_and_transformIN3c104HalfEfPNS_17CUDAGeneratorImplEZZZNS4_16bernoulli_kernelIS9_EEvRNS_18TensorIteratorBaseEdT_ENKUlvE_clEvENKUlvE6_clEvEUlfE_EEvSC_T1_T2_EUlP24curandStatePhilox4_32_10E0_ZNS1_27distribution_nullary_kernelIS7_f6float4S9_SL_SG_EEvSC_SI_RKT3_T4_EUlifE_EEvlNS_15PhiloxCudaStateESH_SI_)
        /*008c*/ 	.short	0x0380
        /*008e*/ 	.short	0x0040


	//----- nvinfo : EIATTR_SW_WAR
	.align		4
.L_1318:
        /*0090*/ 	.byte	0x04, 0x36
        /*0092*/ 	.short	(.L_1320 - .L_1319)
.L_1319:
        /*0094*/ 	.word	0x00000008
.L_1320:


//--------------------- .nv.info._ZN2at6native57_GLOBAL__N__cd6b329d_24_DistributionBernoulli_cu_7537a20d43distribution_elementwise_grid_stride_kernelIfLi4EZNS0_9templates4cuda21uniform_and_transformIN3c104HalfEfPNS_17CUDAGeneratorImplEZZZNS4_16bernoulli_kernelIS9_EEvRNS_18TensorIteratorBaseEdT_ENKUlvE_clEvENKUlvE6_clEvEUlfE_EEvSC_T1_T2_EUlP24curandStatePhilox4_32_10E_ZNS1_27distribution_nullary_kernelIS7_f7double2S9_SL_SG_EEvSC_SI_RKT3_T4_EUlifE0_EEvlNS_15PhiloxCudaStateESH_SI_ --------------------------
	.section	.nv.info._ZN2at6native57_GLOBAL__N__cd6b329d_24_DistributionBernoulli_cu_7537a20d43distribution_elementwise_grid_stride_kernelIfLi4EZNS0_9templates4cuda21uniform_and_transformIN3c104HalfEfPNS_17CUDAGeneratorImplEZZZNS4_16bernoulli_kernelIS9_EEvRNS_18TensorIteratorBaseEdT_ENKUlvE_clEvENKUlvE6_clEvEUlfE_EEvSC_T1_T2_EUlP24curandStatePhilox4_32_10E_ZNS1_27distribution_nullary_kernelIS7_f7double2S9_SL_SG_EEvSC_SI_RKT3_T4_EUlifE0_EEvlNS_15PhiloxCudaStateESH_SI_,"",@"SHT_CUDA_INFO"
	.sectionflags	@""
	.align	4


	//----- nvinfo : EIATTR_CUDA_API_VERSION
	.align		4
        /*0000*/ 	.byte	0x04, 0x37
        /*0002*/ 	.short	(.L_1322 - .L_1321)
.L_1321:
        /*0004*/ 	.word	0x00000082


	//----- nvinfo : EIATTR_KPARAM_INFO
	.align		4
.L_1322:
        /*0008*/ 	.byte	0x04, 0x17
        /*000a*/ 	.short	(.L_1324 - .L_1323)
.L_1323:
        /*000c*/ 	.word	0x00000000
        /*0010*/ 	.short	0x0003
        /*0012*/ 	.short	0x0028
        /*0014*/ 	.byte	0x00, 0xf0, 0xa1, 0x06


	//----- nvinfo : EIATTR_KPARAM_INFO
	.align		4
.L_1324:
        /*0018*/ 	.byte	0x04, 0x17
        /*001a*/ 	.short	(.L_1326 - .L_1325)
.L_1325:
        /*001c*/ 	.word	0x00000000
        /*0020*/ 	.short	0x0002
        /*0022*/ 	.short	0x0020
        /*0024*/ 	.byte	0x00, 0xf0, 0x05, 0x00


	//----- nvinfo : EIATTR_KPARAM_INFO
	.align		4
.L_1326:
        /*0028*/ 	.byte	0x04, 0x17
        /*002a*/ 	.short	(.L_1328 - .L_1327)
.L_1327:
        /*002c*/ 	.word	0x00000000
        /*0030*/ 	.short	0x0001
        /*0032*/ 	.short	0x0008
        /*0034*/ 	.byte	0x00, 0xf0, 0x61, 0x00


	//----- nvinfo : EIATTR_KPARAM_INFO
	.align		4
.L_1328:
        /*0038*/ 	.byte	0x04, 0x17
        /*003a*/ 	.short	(.L_1330 - .L_1329)
.L_1329:
        /*003c*/ 	.word	0x00000000
        /*0040*/ 	.short	0x0000
        /*0042*/ 	.short	0x0000
        /*0044*/ 	.byte	0x00, 0xf0, 0x21, 0x00


	//----- nvinfo : EIATTR_SPARSE_MMA_MASK
	.align		4
.L_1330:
        /*0048*/ 	.byte	0x03, 0x50
        /*004a*/ 	.short	0x0000


	//----- nvinfo : EIATTR_MAXREG_COUNT
	.align		4
        /*004c*/ 	.byte	0x03, 0x1b
        /*004e*/ 	.short	0x0040


	//----- nvinfo : EIATTR_NUM_BARRIERS
	.align		4
        /*0050*/ 	.byte	0x02, 0x4c
        /*0052*/ 	.byte	0x01
	.zero		1


	//----- nvinfo : EIATTR_MERCURY_ISA_VERSION
	.align		4
        /*0054*/ 	.byte	0x03, 0x5f
        /*0056*/ 	.short	0x0101


	//----- nvinfo : EIATTR_VRC_CTA_INIT_COUNT
	.align		4
        /*0058*/ 	.byte	0x02, 0x4a
	.zero		1
	.zero		1


	//----- nvinfo : EIATTR_EXIT_INSTR_OFFSETS
	.align		4
        /*005c*/ 	.byte	0x04, 0x1c
        /*005e*/ 	.short	(.L_1332 - .L_1331)


	//   ....[0]....
.L_1331:
        /*0060*/ 	.word	0x000007c0


	//   ....[1]....
        /*0064*/ 	.word	0x000054e0


	//----- nvinfo : EIATTR_MAX_THREADS
	.align		4
.L_1332:
        /*0068*/ 	.byte	0x04, 0x05
        /*006a*/ 	.short	(.L_1334 - .L_1333)
.L_1333:
        /*006c*/ 	.word	0x00000100
        /*0070*/ 	.word	0x00000001
        /*0074*/ 	.word	0x00000001


	//----- nvinfo : EIATTR_CRS_STACK_SIZE
	.align		4
.L_1334:
        /*0078*/ 	.byte	0x04, 0x1e
        /*007a*/ 	.short	(.L_1336 - .L_1335)
.L_1335:
        /*007c*/ 	.word	0x00000000


	//----- nvinfo : EIATTR_CBANK_PARAM_SIZE
	.align		4
.L_1336:
        /*0080*/ 	.byte	0x03, 0x19
        /*0082*/ 	.short	0x01d0


	//----- nvinfo : EIATTR_PARAM_CBANK
	.align		4
        /*0084*/ 	.byte	0x04, 0x0a
        /*0086*/ 	.short	(.L_1338 - .L_1337)
	.align		4
.L_1337:
        /*0088*/ 	.word	index@(.nv.constant0._ZN2at6native57_GLOBAL__N__cd6b329d_24_DistributionBernoulli_cu_7537a20d43distribution_elementwise_grid_stride_kernelIfLi4EZNS0_9templates4cuda21uniform_and_transformIN3c104HalfEfPNS_17CUDAGeneratorImplEZZZNS4_16bernoulli_kernelIS9_EEvRNS_18TensorIteratorBaseEdT_ENKUlvE_clEvENKUlvE6_clEvEUlfE_EEvSC_T1_T2_EUlP24curandStatePhilox4_32_10E_ZNS1_27distribution_nullary_kernelIS7_f7double2S9_SL_SG_EEvSC_SI_RKT3_T4_EUlifE0_EEvlNS_15PhiloxCudaStateESH_SI_)
        /*008c*/ 	.short	0x0380
        /*008e*/ 	.short	0x01d0


	//----- nvinfo : EIATTR_SW_WAR
	.align		4
.L_1338:
        /*0090*/ 	.byte	0x04, 0x36
        /*0092*/ 	.short	(.L_1340 - .L_1339)
.L_1339:
        /*0094*/ 	.word	0x00000008
.L_1340:


//--------------------- .nv.info._ZN2at6native57_GLOBAL__N__cd6b329d_24_DistributionBernoulli_cu_7537a20d43distribution_elementwise_grid_stride_kernelIfLi4EZNS0_9templates4cuda21uniform_and_transformIN3c104HalfEfPNS_17CUDAGeneratorImplEZZZNS4_16bernoulli_kernelIS9_EEvRNS_18TensorIteratorBaseEdT_ENKUlvE_clEvENKUlvE6_clEvEUlfE_EEvSC_T1_T2_EUlP24curandStatePhilox4_32_10E_ZNS1_27distribution_nullary_kernelIS7_f7double2S9_SL_SG_EEvSC_SI_RKT3_T4_EUlifE_EEvlNS_15PhiloxCudaStateESH_SI_ --------------------------
	.section	.nv.info._ZN2at6native57_GLOBAL__N__cd6b329d_24_DistributionBernoulli_cu_7537a20d43distribution_elementwise_grid_stride_kernelIfLi4EZNS0_9templates4cuda21uniform_and_transformIN3c104HalfEfPNS_17CUDAGeneratorImplEZZZNS4_16bernoulli_kernelIS9_EEvRNS_18TensorIteratorBaseEdT_ENKUlvE_clEvENKUlvE6_clEvEUlfE_EEvSC_T1_T2_EUlP24curandStatePhilox4_32_10E_ZNS1_27distribution_nullary_kernelIS7_f7double2S9_SL_SG_EEvSC_SI_RKT3_T4_EUlifE_EEvlNS_15PhiloxCudaStateESH_SI_,"",@"SHT_CUDA_INFO"
	.sectionflags	@""
	.align	4


	//----- nvinfo : EIATTR_CUDA_API_VERSION
	.align		4
        /*0000*/ 	.byte	0x04, 0x37
        /*0002*/ 	.short	(.L_1342 - .L_1341)
.L_1341:
        /*0004*/ 	.word	0x00000082


	//----- nvinfo : EIATTR_KPARAM_INFO
	.align		4
.L_1342:
        /*0008*/ 	.byte	0x04, 0x17
        /*000a*/ 	.short	(.L_1344 - .L_1343)
.L_1343:
        /*000c*/ 	.word	0x00000000
        /*0010*/ 	.short	0x0003
        /*0012*/ 	.short	0x0028
        /*0014*/ 	.byte	0x00, 0xf0, 0x61, 0x00


	//----- nvinfo : EIATTR_KPARAM_INFO
	.align		4
.L_1344:
        /*0018*/ 	.byte	0x04, 0x17
        /*001a*/ 	.short	(.L_1346 - .L_1345)
.L_1345:
        /*001c*/ 	.word	0x00000000
        /*0020*/ 	.short	0x0002
        /*0022*/ 	.short	0x0020
        /*0024*/ 	.byte	0x00, 0xf0, 0x05, 0x00


	//----- nvinfo : EIATTR_KPARAM_INFO
	.align		4
.L_1346:
        /*0028*/ 	.byte	0x04, 0x17
        /*002a*/ 	.short	(.L_1348 - .L_1347)
.L_1347:
        /*002c*/ 	.word	0x00000000
        /*0030*/ 	.short	0x0001
        /*0032*/ 	.short	0x0008
        /*0034*/ 	.byte	0x00, 0xf0, 0x61, 0x00


	//----- nvinfo : EIATTR_KPARAM_INFO
	.align		4
.L_1348:
        /*0038*/ 	.byte	0x04, 0x17
        /*003a*/ 	.short	(.L_1350 - .L_1349)
.L_1349:
        /*003c*/ 	.word	0x00000000
        /*0040*/ 	.short	0x0000
        /*0042*/ 	.short	0x0000
        /*0044*/ 	.byte	0x00, 0xf0, 0x21, 0x00


	//----- nvinfo : EIATTR_SPARSE_MMA_MASK
	.align		4
.L_1350:
        /*0048*/ 	.byte	0x03, 0x50
        /*004a*/ 	.short	0x0000


	//----- nvinfo : EIATTR_MAXREG_COUNT
	.align		4
        /*004c*/ 	.byte	0x03, 0x1b
        /*004e*/ 	.short	0x0040


	//----- nvinfo : EIATTR_NUM_BARRIERS
	.align		4
        /*0050*/ 	.byte	0x02, 0x4c
        /*0052*/ 	.byte	0x01
	.zero		1


	//----- nvinfo : EIATTR_MERCURY_ISA_VERSION
	.align		4
        /*0054*/ 	.byte	0x03, 0x5f
        /*0056*/ 	.short	0x0101


	//----- nvinfo : EIATTR_VRC_CTA_INIT_COUNT
	.align		4
        /*0058*/ 	.byte	0x02, 0x4a
	.zero		1
	.zero		1


	//----- nvinfo : EIATTR_EXIT_INSTR_OFFSETS
	.align		4
        /*005c*/ 	.byte	0x04, 0x1c
        /*005e*/ 	.short	(.L_1352 - .L_1351)


	//   ....[0]....
.L_1351:
        /*0060*/ 	.word	0x000007c0


	//   ....[1]....
        /*0064*/ 	.word	0x00001220


	//----- nvinfo : EIATTR_MAX_THREADS
	.align		4
.L_1352:
        /*0068*/ 	.byte	0x04, 0x05
        /*006a*/ 	.short	(.L_1354 - .L_1353)
.L_1353:
        /*006c*/ 	.word	0x00000100
        /*0070*/ 	.word	0x00000001
        /*0074*/ 	.word	0x00000001


	//----- nvinfo : EIATTR_CRS_STACK_SIZE
	.align		4
.L_1354:
        /*0078*/ 	.byte	0x04, 0x1e
        /*007a*/ 	.short	(.L_1356 - .L_1355)
.L_1355:
        /*007c*/ 	.word	0x00000000


	//----- nvinfo : EIATTR_CBANK_PARAM_SIZE
	.align		4
.L_1356:
        /*0080*/ 	.byte	0x03, 0x19
        /*0082*/ 	.short	0x0040


	//----- nvinfo : EIATTR_PARAM_CBANK
	.align		4
        /*0084*/ 	.byte	0x04, 0x0a
        /*0086*/ 	.short	(.L_1358 - .L_1357)
	.align		4
.L_1357:
        /*0088*/ 	.word	index@(.nv.constant0._ZN2at6native57_GLOBAL__N__cd6b329d_24_DistributionBernoulli_cu_7537a20d43distribution_elementwise_grid_stride_kernelIfLi4EZNS0_9templates4cuda21uniform_and_transformIN3c104HalfEfPNS_17CUDAGeneratorImplEZZZNS4_16bernoulli_kernelIS9_EEvRNS_18TensorIteratorBaseEdT_ENKUlvE_clEvENKUlvE6_clEvEUlfE_EEvSC_T1_T2_EUlP24curandStatePhilox4_32_10E_ZNS1_27distribution_nullary_kernelIS7_f7double2S9_SL_SG_EEvSC_SI_RKT3_T4_EUlifE_EEvlNS_15PhiloxCudaStateESH_SI_)
        /*008c*/ 	.short	0x0380
        /*008e*/ 	.short	0x0040


	//----- nvinfo : EIATTR_SW_WAR
	.align		4
.L_1358:
        /*0090*/ 	.byte	0x04, 0x36
        /*0092*/ 	.short	(.L_1360 - .L_1359)
.L_1359:
        /*0094*/ 	.word	0x00000008
.L_1360:


//--------------------- .nv.info._ZN2at6native57_GLOBAL__N__cd6b329d_24_DistributionBernoulli_cu_7537a20d43distribution_elementwise_grid_stride_kernelIfLi4EZNS0_9templates4cuda21uniform_and_transformIffPNS_17CUDAGeneratorImplEZZZNS4_16bernoulli_kernelIS7_EEvRNS_18TensorIteratorBaseEdT_ENKUlvE_clEvENKUlvE5_clEvEUlfE_EEvSA_T1_T2_EUlP24curandStatePhilox4_32_10E0_ZNS1_27distribution_nullary_kernelIff6float4S7_SJ_SE_EEvSA_SG_RKT3_T4_EUlifE0_EEvlNS_15PhiloxCudaStateESF_SG_ --------------------------
	.section	.nv.info._ZN2at6native57_GLOBAL__N__cd6b329d_24_DistributionBernoulli_cu_7537a20d43distribution_elementwise_grid_stride_kernelIfLi4EZNS0_9templates4cuda21uniform_and_transformIffPNS_17CUDAGeneratorImplEZZZNS4_16bernoulli_kernelIS7_EEvRNS_18TensorIteratorBaseEdT_ENKUlvE_clEvENKUlvE5_clEvEUlfE_EEvSA_T1_T2_EUlP24curandStatePhilox4_32_10E0_ZNS1_27distribution_nullary_kernelIff6float4S7_SJ_SE_EEvSA_SG_RKT3_T4_EUlifE0_EEvlNS_15PhiloxCudaStateESF_SG_,"",@"SHT_CUDA_INFO"
	.sectionflags	@""
	.align	4


	//----- nvinfo : EIATTR_CUDA_API_VERSION
	.align		4
        /*0000*/ 	.byte	0x04, 0x37
        /*0002*/ 	.short	(.L_1362 - .L_1361)
.L_1361:
        /*0004*/ 	.word	0x00000082


	//----- nvinfo : EIATTR_KPARAM_INFO
	.align		4
.L_1362:
        /*0008*/ 	.byte	0x04, 0x17
        /*000a*/ 	.short	(.L_1364 - .L_1363)
.L_1363:
        /*000c*/ 	.word	0x00000000
        /*0010*/ 	.short	0x0003
        /*0012*/ 	.short	0x0028
        /*0014*/ 	.byte	0x00, 0xf0, 0xa1, 0x06


	//----- nvinfo : EIATTR_KPARAM_INFO
	.align		4
.L_1364:
        /*0018*/ 	.byte	0x04, 0x17
        /*001a*/ 	.short	(.L_1366 - .L_1365)
.L_1365:
        /*001c*/ 	.word	0x00000000
        /*0020*/ 	.short	0x0002
        /*0022*/ 	.short	0x0020
        /*0024*/ 	.byte	0x00, 0xf0, 0x05, 0x00


	//----- nvinfo : EIATTR_KPARAM_INFO
	.align		4
.L_1366:
        /*0028*/ 	.byte	0x04, 0x17
        /*002a*/ 	.short	(.L_1368 - .L_1367)
.L_1367:
        /*002c*/ 	.word	0x00000000
        /*0030*/ 	.short	0x0001
        /*0032*/ 	.short	0x0008
        /*0034*/ 	.byte	0x00, 0xf0, 0x61, 0x00


	//----- nvinfo : EIATTR_KPARAM_INFO
	.align		4
.L_1368:
        /*0038*/ 	.byte	0x04, 0x17
        /*003a*/ 	.short	(.L_1370 - .L_1369)
.L_1369:
        /*003c*/ 	.word	0x00000000
        /*0040*/ 	.short	0x0000
        /*0042*/ 	.short	0x0000
        /*0044*/ 	.byte	0x00, 0xf0, 0x21, 0x00


	//----- nvinfo : EIATTR_SPARSE_MMA_MASK
	.align		4
.L_1370:
        /*0048*/ 	.byte	0x03, 0x50
        /*004a*/ 	.short	0x0000


	//----- nvinfo : EIATTR_MAXREG_COUNT
	.align		4
        /*004c*/ 	.byte	0x03, 0x1b
        /*004e*/ 	.short	0x0040


	//----- nvinfo : EIATTR_NUM_BARRIERS
	.align		4
        /*0050*/ 	.byte	0x02, 0x4c
        /*0052*/ 	.byte	0x01
	.zero		1


	//----- nvinfo : EIATTR_MERCURY_ISA_VERSION
	.align		4
        /*0054*/ 	.byte	0x03, 0x5f
        /*0056*/ 	.short	0x0101


	//----- nvinfo : EIATTR_VRC_CTA_INIT_COUNT
	.align		4
        /*0058*/ 	.byte	0x02, 0x4a
	.zero		1
	.zero		1


	//----- nvinfo : EIATTR_EXIT_INSTR_OFFSETS
	.align		4
        /*005c*/ 	.byte	0x04, 0x1c
        /*005e*/ 	.short	(.L_1372 - .L_1371)


	//   ....[0]....
.L_1371:
        /*0060*/ 	.word	0x000007b0


	//   ....[1]....
        /*0064*/ 	.word	0x00005210


	//----- nvinfo : EIATTR_MAX_THREADS
	.align		4
.L_1372:
        /*0068*/ 	.byte	0x04, 0x05
        /*006a*/ 	.short	(.L_1374 - .L_1373)
.L_1373:
        /*006c*/ 	.word	0x00000100
        /*0070*/ 	.word	0x00000001
        /*0074*/ 	.word	0x00000001


	//----- nvinfo : EIATTR_CRS_STACK_SIZE
	.align		4
.L_1374:
        /*0078*/ 	.byte	0x04, 0x1e
        /*007a*/ 	.short	(.L_1376 - .L_1375)
.L_1375:
        /*007c*/ 	.word	0x00000000


	//----- nvinfo : EIATTR_CBANK_PARAM_SIZE
	.align		4
.L_1376:
        /*0080*/ 	.byte	0x03, 0x19
        /*0082*/ 	.short	0x01d0


	//----- nvinfo : EIATTR_PARAM_CBANK
	.align		4
        /*0084*/ 	.byte	0x04, 0x0a
        /*0086*/ 	.short	(.L_1378 - .L_1377)
	.align		4
.L_1377:
        /*0088*/ 	.word	index@(.nv.constant0._ZN2at6native57_GLOBAL__N__cd6b329d_24_DistributionBernoulli_cu_7537a20d43distribution_elementwise_grid_stride_kernelIfLi4EZNS0_9templates4cuda21uniform_and_transformIffPNS_17CUDAGeneratorImplEZZZNS4_16bernoulli_kernelIS7_EEvRNS_18TensorIteratorBaseEdT_ENKUlvE_clEvENKUlvE5_clEvEUlfE_EEvSA_T1_T2_EUlP24curandStatePhilox4_32_10E0_ZNS1_27distribution_nullary_kernelIff6float4S7_SJ_SE_EEvSA_SG_RKT3_T4_EUlifE0_EEvlNS_15PhiloxCudaStateESF_SG_)
        /*008c*/ 	.short	0x0380
        /*008e*/ 	.short	0x01d0


	//----- nvinfo : EIATTR_SW_WAR
	.align		4
.L_1378:
        /*0090*/ 	.byte	0x04, 0x36
        /*0092*/ 	.short	(.L_1380 - .L_1379)
.L_1379:
        /*0094*/ 	.word	0x00000008
.L_1380:


//--------------------- .nv.info._ZN2at6native57_GLOBAL__N__cd6b329d_24_DistributionBernoulli_cu_7537a20d43distribution_elementwise_grid_stride_kernelIfLi4EZNS0_9templates4cuda21uniform_and_transformIffPNS_17CUDAGeneratorImplEZZZNS4_16bernoulli_kernelIS7_EEvRNS_18TensorIteratorBaseEdT_ENKUlvE_clEvENKUlvE5_clEvEUlfE_EEvSA_T1_T2_EUlP24curandStatePhilox4_32_10E0_ZNS1_27distribution_nullary_kernelIff6float4S7_SJ_SE_EEvSA_SG_RKT3_T4_EUlifE_EEvlNS_15PhiloxCudaStateESF_SG_ --------------------------
	.section	.nv.info._ZN2at6native57_GLOBAL__N__cd6b329d_24_DistributionBernoulli_cu_7537a20d43distribution_elementwise_grid_stride_kernelIfLi4EZNS0_9templates4cuda21uniform_and_transformIffPNS_17CUDAGeneratorImplEZZZNS4_16bernoulli_kernelIS7_EEvRNS_18TensorIteratorBaseEdT_ENKUlvE_clEvENKUlvE5_clEvEUlfE_EEvSA_T1_T2_EUlP24curandStatePhilox4_32_10E0_ZNS1_27distribution_nullary_kernelIff6float4S7_SJ_SE_EEvSA_SG_RKT3_T4_EUlifE_EEvlNS_15PhiloxCudaStateESF_SG_,"",@"SHT_CUDA_INFO"
	.sectionflags	@""
	.align	4


	//----- nvinfo : EIATTR_CUDA_API_VERSION
	.align		4
        /*0000*/ 	.byte	0x04, 0x37
        /*0002*/ 	.short	(.L_1382 - .L_1381)
.L_1381:
        /*0004*/ 	.word	0x00000082


	//----- nvinfo : EIATTR_KPARAM_INFO
	.align		4
.L_1382:
        /*0008*/ 	.byte	0x04, 0x17
        /*000a*/ 	.short	(.L_1384 - .L_1383)
.L_1383:
        /*000c*/ 	.word	0x00000000
        /*0010*/ 	.short	0x0003
        /*0012*/ 	.short	0x0028
        /*0014*/ 	.byte	0x00, 0xf0, 0x61, 0x00


	//----- nvinfo : EIATTR_KPARAM_INFO
	.align		4
.L_1384:
        /*0018*/ 	.byte	0x04, 0x17
        /*001a*/ 	.short	(.L_1386 - .L_1385)
.L_1385:
        /*001c*/ 	.word	0x00000000
        /*0020*/ 	.short	0x0002
        /*0022*/ 	.short	0x0020
        /*0024*/ 	.byte	0x00, 0xf0, 0x05, 0x00


	//----- nvinfo : EIATTR_KPARAM_INFO
	.align		4
.L_1386:
        /*0028*/ 	.byte	0x04, 0x17
        /*002a*/ 	.short	(.L_1388 - .L_1387)
.L_1387:
        /*002c*/ 	.word	0x00000000
        /*0030*/ 	.short	0x0001
        /*0032*/ 	.short	0x0008
        /*0034*/ 	.byte	0x00, 0xf0, 0x61, 0x00


	//----- nvinfo : EIATTR_KPARAM_INFO
	.align		4
.L_1388:
        /*0038*/ 	.byte	0x04, 0x17
        /*003a*/ 	.short	(.L_1390 - .L_1389)
.L_1389:
        /*003c*/ 	.word	0x00000000
        /*0040*/ 	.short	0x0000
        /*0042*/ 	.short	0x0000
        /*0044*/ 	.byte	0x00, 0xf0, 0x21, 0x00


	//----- nvinfo : EIATTR_SPARSE_MMA_MASK
	.align		4
.L_1390:
        /*0048*/ 	.byte	0x03, 0x50
        /*004a*/ 	.short	0x0000


	//----- nvinfo : EIATTR_MAXREG_COUNT
	.align		4
        /*004c*/ 	.byte	0x03, 0x1b
        /*004e*/ 	.short	0x0040


	//----- nvinfo : EIATTR_NUM_BARRIERS
	.align		4
        /*0050*/ 	.byte	0x02, 0x4c
        /*0052*/ 	.byte	0x01
	.zero		1


	//----- nvinfo : EIATTR_MERCURY_ISA_VERSION
	.align		4
        /*0054*/ 	.byte	0x03, 0x5f
        /*0056*/ 	.short	0x0101


	//----- nvinfo : EIATTR_VRC_CTA_INIT_COUNT
	.align		4
        /*0058*/ 	.byte	0x02, 0x4a
	.zero		1
	.zero		1


	//----- nvinfo : EIATTR_EXIT_INSTR_OFFSETS
	.align		4
        /*005c*/ 	.byte	0x04, 0x1c
        /*005e*/ 	.short	(.L_1392 - .L_1391)


	//   ....[0]....
.L_1391:
        /*0060*/ 	.word	0x000007c0


	//   ....[1]....
        /*0064*/ 	.word	0x00001120


	//----- nvinfo : EIATTR_MAX_THREADS
	.align		4
.L_1392:
        /*0068*/ 	.byte	0x04, 0x05
        /*006a*/ 	.short	(.L_1394 - .L_1393)
.L_1393:
        /*006c*/ 	.word	0x00000100
        /*0070*/ 	.word	0x00000001
        /*0074*/ 	.word	0x00000001


	//----- nvinfo : EIATTR_CRS_STACK_SIZE
	.align		4
.L_1394:
        /*0078*/ 	.byte	0x04, 0x1e
        /*007a*/ 	.short	(.L_1396 - .L_1395)
.L_1395:
        /*007c*/ 	.word	0x00000000


	//----- nvinfo : EIATTR_CBANK_PARAM_SIZE
	.align		4
.L_1396:
        /*0080*/ 	.byte	0x03, 0x19
        /*0082*/ 	.short	0x0040


	//----- nvinfo : EIATTR_PARAM_CBANK
	.align		4
        /*0084*/ 	.byte	0x04, 0x0a
        /*0086*/ 	.short	(.L_1398 - .L_1397)
	.align		4
.L_1397:
        /*0088*/ 	.word	index@(.nv.constant0._ZN2at6native57_GLOBAL__N__cd6b329d_24_DistributionBernoulli_cu_7537a20d43distribution_elementwise_grid_stride_kernelIfLi4EZNS0_9templates4cuda21uniform_and_transformIffPNS_17CUDAGeneratorImplEZZZNS4_16bernoulli_kernelIS7_EEvRNS_18TensorIteratorBaseEdT_ENKUlvE_clEvENKUlvE5_clEvEUlfE_EEvSA_T1_T2_EUlP24curandStatePhilox4_32_10E0_ZNS1_27distribution_nullary_kernelIff6float4S7_SJ_SE_EEvSA_SG_RKT3_T4_EUlifE_EEvlNS_15PhiloxCudaStateESF_SG_)
        /*008c*/ 	.short	0x0380
        /*008e*/ 	.short	0x0040


	//----- nvinfo : EIATTR_SW_WAR
	.align		4
.L_1398:
        /*0090*/ 	.byte	0x04, 0x36
        /*0092*/ 	.short	(.L_1400 - .L_1399)
.L_1399:
        /*0094*/ 	.word	0x00000008
.L_1400:


//--------------------- .nv.info._ZN2at6native57_GLOBAL__N__cd6b329d_24_DistributionBernoulli_cu_7537a20d43distribution_elementwise_grid_stride_kernelIfLi4EZNS0_9templates4cuda21uniform_and_transformIffPNS_17CUDAGeneratorImplEZZZNS4_16bernoulli_kernelIS7_EEvRNS_18TensorIteratorBaseEdT_ENKUlvE_clEvENKUlvE5_clEvEUlfE_EEvSA_T1_T2_EUlP24curandStatePhilox4_32_10E_ZNS1_27distribution_nullary_kernelIff7double2S7_SJ_SE_EEvSA_SG_RKT3_T4_EUlifE0_EEvlNS_15PhiloxCudaStateESF_SG_ --------------------------
	.section	.nv.info._ZN2at6native57_GLOBAL__N__cd6b329d_24_DistributionBernoulli_cu_7537a20d43distribution_elementwise_grid_stride_kernelIfLi4EZNS0_9templates4cuda21uniform_and_transformIffPNS_17CUDAGeneratorImplEZZZNS4_16bernoulli_kernelIS7_EEvRNS_18TensorIteratorBaseEdT_ENKUlvE_clEvENKUlvE5_clEvEUlfE_EEvSA_T1_T2_EUlP24curandStatePhilox4_32_10E_ZNS1_27distribution_nullary_kernelIff7double2S7_SJ_SE_EEvSA_SG_RKT3_T4_EUlifE0_EEvlNS_15PhiloxCudaStateESF_SG_,"",@"SHT_CUDA_INFO"
	.sectionflags	@""
	.align	4


	//----- nvinfo : EIATTR_CUDA_API_VERSION
	.align		4
        /*0000*/ 	.byte	0x04, 0x37
        /*0002*/ 	.short	(.L_1402 - .L_1401)
.L_1401:
        /*0004*/ 	.word	0x00000082


	//----- nvinfo : EIATTR_KPARAM_INFO
	.align		4
.L_1402:
        /*0008*/ 	.byte	0x04, 0x17
        /*000a*/ 	.short	(.L_1404 - .L_1403)
.L_1403:
        /*000c*/ 	.word	0x00000000
        /*0010*/ 	.short	0x0003
        /*0012*/ 	.short	0x0028
        /*0014*/ 	.byte	0x00, 0xf0, 0xa1, 0x06


	//----- nvinfo : EIATTR_KPARAM_INFO
	.align		4
.L_1404:
        /*0018*/ 	.byte	0x04, 0x17
        /*001a*/ 	.short	(.L_1406 - .L_1405)
.L_1405:
        /*001c*/ 	.word	0x00000000
        /*0020*/ 	.short	0x0002
        /*0022*/ 	.short	0x0020
        /*0024*/ 	.byte	0x00, 0xf0, 0x05, 0x00


	//----- nvinfo : EIATTR_KPARAM_INFO
	.align		4
.L_1406:
        /*0028*/ 	.byte	0x04, 0x17
        /*002a*/ 	.short	(.L_1408 - .L_1407)
.L_1407:
        /*002c*/ 	.word	0x00000000
        /*0030*/ 	.short	0x0001
        /*0032*/ 	.short	0x0008
        /*0034*/ 	.byte	0x00, 0xf0, 0x61, 0x00


	//----- nvinfo : EIATTR_KPARAM_INFO
	.align		4
.L_1408:
        /*0038*/ 	.byte	0x04, 0x17
        /*003a*/ 	.short	(.L_1410 - .L_1409)
.L_1409:
        /*003c*/ 	.word	0x00000000
        /*0040*/ 	.short	0x0000
        /*0042*/ 	.short	0x0000
        /*0044*/ 	.byte	0x00, 0xf0, 0x21, 0x00


	//----- nvinfo : EIATTR_SPARSE_MMA_MASK
	.align		4
.L_1410:
        /*0048*/ 	.byte	0x03, 0x50
        /*004a*/ 	.short	0x0000


	//----- nvinfo : EIATTR_MAXREG_COUNT
	.align		4
        /*004c*/ 	.byte	0x03, 0x1b
        /*004e*/ 	.short	0x0040


	//----- nvinfo : EIATTR_NUM_BARRIERS
	.align		4
        /*0050*/ 	.byte	0x02, 0x4c
        /*0052*/ 	.byte	0x01
	.zero		1


	//----- nvinfo : EIATTR_MERCURY_ISA_VERSION
	.align		4
        /*0054*/ 	.byte	0x03, 0x5f
        /*0056*/ 	.short	0x0101


	//----- nvinfo : EIATTR_VRC_CTA_INIT_COUNT
	.align		4
        /*0058*/ 	.byte	0x02, 0x4a
	.zero		1
	.zero		1


	//----- nvinfo : EIATTR_EXIT_INSTR_OFFSETS
	.align		4
        /*005c*/ 	.byte	0x04, 0x1c
        /*005e*/ 	.short	(.L_1412 - .L_1411)


	//   ....[0]....
.L_1411:
        /*0060*/ 	.word	0x000007c0


	//   ....[1]....
        /*0064*/ 	.word	0x000032b0


	//----- nvinfo : EIATTR_MAX_THREADS
	.align		4
.L_1412:
        /*0068*/ 	.byte	0x04, 0x05
        /*006a*/ 	.short	(.L_1414 - .L_1413)
.L_1413:
        /*006c*/ 	.word	0x00000100
        /*0070*/ 	.word	0x00000001
        /*0074*/ 	.word	0x00000001


	//----- nvinfo : EIATTR_CRS_STACK_SIZE
	.align		4
.L_1414:
        /*0078*/ 	.byte	0x04, 0x1e
        /*007a*/ 	.short	(.L_1416 - .L_1415)
.L_1415:
        /*007c*/ 	.word	0x00000000


	//----- nvinfo : EIATTR_CBANK_PARAM_SIZE
	.align		4
.L_1416:
        /*0080*/ 	.byte	0x03, 0x19
        /*0082*/ 	.short	0x01d0


	//----- nvinfo : EIATTR_PARAM_CBANK
	.align		4
        /*0084*/ 	.byte	0x04, 0x0a
        /*0086*/ 	.short	(.L_1418 - .L_1417)
	.align		4
.L_1417:
        /*0088*/ 	.word	index@(.nv.constant0._ZN2at6native57_GLOBAL__N__cd6b329d_24_DistributionBernoulli_cu_7537a20d43distribution_elementwise_grid_stride_kernelIfLi4EZNS0_9templates4cuda21uniform_and_transformIffPNS_17CUDAGeneratorImplEZZZNS4_16bernoulli_kernelIS7_EEvRNS_18TensorIteratorBaseEdT_ENKUlvE_clEvENKUlvE5_clEvEUlfE_EEvSA_T1_T2_EUlP24curandStatePhilox4_32_10E_ZNS1_27distribution_nullary_kernelIff7double2S7_SJ_SE_EEvSA_SG_RKT3_T4_EUlifE0_EEvlNS_15PhiloxCudaStateESF_SG_)
        /*008c*/ 	.short	0x0380
        /*008e*/ 	.short	0x01d0


	//----- nvinfo : EIATTR_SW_WAR
	.align		4
.L_1418:
        /*0090*/ 	.byte	0x04, 0x36
        /*0092*/ 	.short	(.L_1420 - .L_1419)
.L_1419:
        /*0094*/ 	.word	0x00000008
.L_1420:


//--------------------- .nv.info._ZN2at6native57_GLOBAL__N__cd6b329d_24_DistributionBernoulli_cu_7537a20d43distribution_elementwise_grid_stride_kernelIfLi4EZNS0_9templates4cuda21uniform_and_transformIffPNS_17CUDAGeneratorImplEZZZNS4_16bernoulli_kernelIS7_EEvRNS_18TensorIteratorBaseEdT_ENKUlvE_clEvENKUlvE5_clEvEUlfE_EEvSA_T1_T2_EUlP24curandStatePhilox4_32_10E_ZNS1_27distribution_nullary_kernelIff7double2S7_SJ_SE_EEvSA_SG_RKT3_T4_EUlifE_EEvlNS_15PhiloxCudaStateESF_SG_ --------------------------
	.section	.nv.info._ZN2at6native57_GLOBAL__N__cd6b329d_24_DistributionBernoulli_cu_7537a20d43distribution_elementwise_grid_stride_kernelIfLi4EZNS0_9templates4cuda21uniform_and_transformIffPNS_17CUDAGeneratorImplEZZZNS4_16bernoulli_kernelIS7_EEvRNS_18TensorIteratorBaseEdT_ENKUlvE_clEvENKUlvE5_clEvEUlfE_EEvSA_T1_T2_EUlP24curandStatePhilox4_32_10E_ZNS1_27distribution_nullary_kernelIff7double2S7_SJ_SE_EEvSA_SG_RKT3_T4_EUlifE_EEvlNS_15PhiloxCudaStateESF_SG_,"",@"SHT_CUDA_INFO"
	.sectionflags	@""
	.align	4


	//----- nvinfo : EIATTR_CUDA_API_VERSION
	.align		4
        /*0000*/ 	.byte	0x04, 0x37
        /*0002*/ 	.short	(.L_1422 - .L_1421)
.L_1421:
        /*0004*/ 	.word	0x00000082


	//----- nvinfo : EIATTR_KPARAM_INFO
	.align		4
.L_1422:
        /*0008*/ 	.byte	0x04, 0x17
        /*000a*/ 	.short	(.L_1424 - .L_1423)
.L_1423:
        /*000c*/ 	.word	0x00000000
        /*0010*/ 	.short	0x0003
        /*0012*/ 	.short	0x0028
        /*0014*/ 	.byte	0x00, 0xf0, 0x61, 0x00


	//----- nvinfo : EIATTR_KPARAM_INFO
	.align		4
.L_1424:
        /*0018*/ 	.byte	0x04, 0x17
        /*001a*/ 	.short	(.L_1426 - .L_1425)
.L_1425:
        /*001c*/ 	.word	0x00000000
        /*0020*/ 	.short	0x0002
        /*0022*/ 	.short	0x0020
        /*0024*/ 	.byte	0x00, 0xf0, 0x05, 0x00


	//----- nvinfo : EIATTR_KPARAM_INFO
	.align		4
.L_1426:
        /*0028*/ 	.byte	0x04, 0x17
        /*002a*/ 	.short	(.L_1428 - .L_1427)
.L_1427:
        /*002c*/ 	.word	0x00000000
        /*0030*/ 	.short	0x0001
        /*0032*/ 	.short	0x0008
        /*0034*/ 	.byte	0x00, 0xf0, 0x61, 0x00


	//----- nvinfo : EIATTR_KPARAM_INFO
	.align		4
.L_1428:
        /*0038*/ 	.byte	0x04, 0x17
        /*003a*/ 	.short	(.L_1430 - .L_1429)
.L_1429:
        /*003c*/ 	.word	0x00000000
        /*0040*/ 	.short	0x0000
        /*0042*/ 	.short	0x0000
        /*0044*/ 	.byte	0x00, 0xf0, 0x21, 0x00


	//----- nvinfo : EIATTR_SPARSE_MMA_MASK
	.align		4
.L_1430:
        /*0048*/ 	.byte	0x03, 0x50
        /*004a*/ 	.short	0x0000


	//----- nvinfo : EIATTR_MAXREG_COUNT
	.align		4
        /*004c*/ 	.byte	0x03, 0x1b
        /*004e*/ 	.short	0x0040


	//----- nvinfo : EIATTR_NUM_BARRIERS
	.align		4
        /*0050*/ 	.byte	0x02, 0x4c
        /*0052*/ 	.byte	0x01
	.zero		1


	//----- nvinfo : EIATTR_MERCURY_ISA_VERSION
	.align		4
        /*0054*/ 	.byte	0x03, 0x5f
        /*0056*/ 	.short	0x0101


	//----- nvinfo : EIATTR_VRC_CTA_INIT_COUNT
	.align		4
        /*0058*/ 	.byte	0x02, 0x4a
	.zero		1
	.zero		1


	//----- nvinfo : EIATTR_EXIT_INSTR_OFFSETS
	.align		4
        /*005c*/ 	.byte	0x04, 0x1c
        /*005e*/ 	.short	(.L_1432 - .L_1431)


	//   ....[0]....
.L_1431:
        /*0060*/ 	.word	0x000007d0


	//   ....[1]....
        /*0064*/ 	.word	0x00001060


	//----- nvinfo : EIATTR_MAX_THREADS
	.align		4
.L_1432:
        /*0068*/ 	.byte	0x04, 0x05
        /*006a*/ 	.short	(.L_1434 - .L_1433)
.L_1433:
        /*006c*/ 	.word	0x00000100
        /*0070*/ 	.word	0x00000001
        /*0074*/ 	.word	0x00000001


	//----- nvinfo : EIATTR_CRS_STACK_SIZE
	.align		4
.L_1434:
        /*0078*/ 	.byte	0x04, 0x1e
        /*007a*/ 	.short	(.L_1436 - .L_1435)
.L_1435:
        /*007c*/ 	.word	0x00000000


	//----- nvinfo : EIATTR_CBANK_PARAM_SIZE
	.align		4
.L_1436:
        /*0080*/ 	.byte	0x03, 0x19
        /*0082*/ 	.short	0x0040


	//----- nvinfo : EIATTR_PARAM_CBANK
	.align		4
        /*0084*/ 	.byte	0x04, 0x0a
        /*0086*/ 	.short	(.L_1438 - .L_1437)
	.align		4
.L_1437:
        /*0088*/ 	.word	index@(.nv.constant0._ZN2at6native57_GLOBAL__N__cd6b329d_24_DistributionBernoulli_cu_7537a20d43distribution_elementwise_grid_stride_kernelIfLi4EZNS0_9templates4cuda21uniform_and_transformIffPNS_17CUDAGeneratorImplEZZZNS4_16bernoulli_kernelIS7_EEvRNS_18TensorIteratorBaseEdT_ENKUlvE_clEvENKUlvE5_clEvEUlfE_EEvSA_T1_T2_EUlP24curandStatePhilox4_32_10E_ZNS1_27distribution_nullary_kernelIff7double2S7_SJ_SE_EEvSA_SG_RKT3_T4_EUlifE_EEvlNS_15PhiloxCudaStateESF_SG_)
        /*008c*/ 	.short	0x0380
        /*008e*/ 	.short	0x0040


	//----- nvinfo : EIATTR_SW_WAR
	.align		4
.L_1438:
        /*0090*/ 	.byte	0x04, 0x36
        /*0092*/ 	.short	(.L_1440 - .L_1439)
.L_1439:
        /*0094*/ 	.word	0x00000008
.L_1440:


//--------------------- .nv.info._ZN2at6native57_GLOBAL__N__cd6b329d_24_DistributionBernoulli_cu_7537a20d43distribution_elementwise_grid_stride_kernelIdLi2EZNS0_9templates4cuda21uniform_and_transformIddPNS_17CUDAGeneratorImplEZZZNS4_16bernoulli_kernelIS7_EEvRNS_18TensorIteratorBaseEdT_ENKUlvE_clEvENKUlvE4_clEvEUldE_EEvSA_T1_T2_EUlP24curandStatePhilox4_32_10E0_ZNS1_27distribution_nullary_kernelIdd6float4S7_SJ_SE_EEvSA_SG_RKT3_T4_EUlidE0_EEvlNS_15PhiloxCudaStateESF_SG_ --------------------------
	.section	.nv.info._ZN2at6native57_GLOBAL__N__cd6b329d_24_DistributionBernoulli_cu_7537a20d43distribution_elementwise_grid_stride_kernelIdLi2EZNS0_9templates4cuda21uniform_and_transformIddPNS_17CUDAGeneratorImplEZZZNS4_16bernoulli_kernelIS7_EEvRNS_18TensorIteratorBaseEdT_ENKUlvE_clEvENKUlvE4_clEvEUldE_EEvSA_T1_T2_EUlP24curandStatePhilox4_32_10E0_ZNS1_27distribution_nullary_kernelIdd6float4S7_SJ_SE_EEvSA_SG_RKT3_T4_EUlidE0_EEvlNS_15PhiloxCudaStateESF_SG_,"",@"SHT_CUDA_INFO"
	.sectionflags	@""
	.align	4


	//----- nvinfo : EIATTR_CUDA_API_VERSION
	.align		4
        /*0000*/ 	.byte	0x04, 0x37
        /*0002*/ 	.short	(.L_1442 - .L_1441)
.L_1441:
        /*0004*/ 	.word	0x00000082


	//----- nvinfo : EIATTR_KPARAM_INFO
	.align		4
.L_1442:
        /*0008*/ 	.byte	0x04, 0x17
        /*000a*/ 	.short	(.L_1444 - .L_1443)
.L_1443:
        /*000c*/ 	.word	0x00000000
        /*0010*/ 	.short	0x0003
        /*0012*/ 	.short	0x0028
        /*0014*/ 	.byte	0x00, 0xf0, 0xa1, 0x06


	//----- nvinfo : EIATTR_KPARAM_INFO
	.align		4
.L_1444:
        /*0018*/ 	.byte	0x04, 0x17
        /*001a*/ 	.short	(.L_1446 - .L_1445)
.L_1445:
        /*001c*/ 	.word	0x00000000
        /*0020*/ 	.short	0x0002
        /*0022*/ 	.short	0x0020
        /*0024*/ 	.byte	0x00, 0xf0, 0x05, 0x00


	//----- nvinfo : EIATTR_KPARAM_INFO
	.align		4
.L_1446:
        /*0028*/ 	.byte	0x04, 0x17
        /*002a*/ 	.short	(.L_1448 - .L_1447)
.L_1447:
        /*002c*/ 	.word	0x00000000
        /*0030*/ 	.short	0x0001
        /*0032*/ 	.short	0x0008
        /*0034*/ 	.byte	0x00, 0xf0, 0x61, 0x00


	//----- nvinfo : EIATTR_KPARAM_INFO
	.align		4
.L_1448:
        /*0038*/ 	.byte	0x04, 0x17
        /*003a*/ 	.short	(.L_1450 - .L_1449)
.L_1449:
        /*003c*/ 	.word	0x00000000
        /*0040*/ 	.short	0x0000
        /*0042*/ 	.short	0x0000
        /*0044*/ 	.byte	0x00, 0xf0, 0x21, 0x00


	//----- nvinfo : EIATTR_SPARSE_MMA_MASK
	.align		4
.L_1450:
        /*0048*/ 	.byte	0x03, 0x50
        /*004a*/ 	.short	0x0000


	//----- nvinfo : EIATTR_MAXREG_COUNT
	.align		4
        /*004c*/ 	.byte	0x03, 0x1b
        /*004e*/ 	.short	0x0040


	//----- nvinfo : EIATTR_NUM_BARRIERS
	.align		4
        /*0050*/ 	.byte	0x02, 0x4c
        /*0052*/ 	.byte	0x01
	.zero		1


	//----- nvinfo : EIATTR_MERCURY_ISA_VERSION
	.align		4
        /*0054*/ 	.byte	0x03, 0x5f
        /*0056*/ 	.short	0x0101


	//----- nvinfo : EIATTR_VRC_CTA_INIT_COUNT
	.align		4
        /*0058*/ 	.byte	0x02, 0x4a
	.zero		1
	.zero		1


	//----- nvinfo : EIATTR_EXIT_INSTR_OFFSETS
	.align		4
        /*005c*/ 	.byte	0x04, 0x1c
        /*005e*/ 	.short	(.L_1452 - .L_1451)


	//   ....[0]....
.L_1451:
        /*0060*/ 	.word	0x00000780


	//   ....[1]....
        /*0064*/ 	.word	0x00003140


	//----- nvinfo : EIATTR_MAX_THREADS
	.align		4
.L_1452:
        /*0068*/ 	.byte	0x04, 0x05
        /*006a*/ 	.short	(.L_1454 - .L_1453)
.L_1453:
        /*006c*/ 	.word	0x00000100
        /*0070*/ 	.word	0x00000001
        /*0074*/ 	.word	0x00000001


	//----- nvinfo : EIATTR_CRS_STACK_SIZE
	.align		4
.L_1454:
        /*0078*/ 	.byte	0x04, 0x1e
        /*007a*/ 	.short	(.L_1456 - .L_1455)
.L_1455:
        /*007c*/ 	.word	0x00000000


	//----- nvinfo : EIATTR_CBANK_PARAM_SIZE
	.align		4
.L_1456:
        /*0080*/ 	.byte	0x03, 0x19
        /*0082*/ 	.short	0x01d0


	//----- nvinfo : EIATTR_PARAM_CBANK
	.align		4
        /*0084*/ 	.byte	0x04, 0x0a
        /*0086*/ 	.short	(.L_1458 - .L_1457)
	.align		4
.L_1457:
        /*0088*/ 	.word	index@(.nv.constant0._ZN2at6native57_GLOBAL__N__cd6b329d_24_DistributionBernoulli_cu_7537a20d43distribution_elementwise_grid_stride_kernelIdLi2EZNS0_9templates4cuda21uniform_and_transformIddPNS_17CUDAGeneratorImplEZZZNS4_16bernoulli_kernelIS7_EEvRNS_18TensorIteratorBaseEdT_ENKUlvE_clEvENKUlvE4_clEvEUldE_EEvSA_T1_T2_EUlP24curandStatePhilox4_32_10E0_ZNS1_27distribution_nullary_kernelIdd6float4S7_SJ_SE_EEvSA_SG_RKT3_T4_EUlidE0_EEvlNS_15PhiloxCudaStateESF_SG_)
        /*008c*/ 	.short	0x0380
        /*008e*/ 	.short	0x01d0


	//----- nvinfo : EIATTR_SW_WAR
	.align		4
.L_1458:
        /*0090*/ 	.byte	0x04, 0x36
        /*0092*/ 	.short	(.L_1460 - .L_1459)
.L_1459:
        /*0094*/ 	.word	0x00000008
.L_1460:


//--------------------- .nv.info._ZN2at6native57_GLOBAL__N__cd6b329d_24_DistributionBernoulli_cu_7537a20d43distribution_elementwise_grid_stride_kernelIdLi2EZNS0_9templates4cuda21uniform_and_transformIddPNS_17CUDAGeneratorImplEZZZNS4_16bernoulli_kernelIS7_EEvRNS_18TensorIteratorBaseEdT_ENKUlvE_clEvENKUlvE4_clEvEUldE_EEvSA_T1_T2_EUlP24curandStatePhilox4_32_10E0_ZNS1_27distribution_nullary_kernelIdd6float4S7_SJ_SE_EEvSA_SG_RKT3_T4_EUlidE_EEvlNS_15PhiloxCudaStateESF_SG_ --------------------------
	.section	.nv.info._ZN2at6native57_GLOBAL__N__cd6b329d_24_DistributionBernoulli_cu_7537a20d43distribution_elementwise_grid_stride_kernelIdLi2EZNS0_9templates4cuda21uniform_and_transformIddPNS_17CUDAGeneratorImplEZZZNS4_16bernoulli_kernelIS7_EEvRNS_18TensorIteratorBaseEdT_ENKUlvE_clEvENKUlvE4_clEvEUldE_EEvSA_T1_T2_EUlP24curandStatePhilox4_32_10E0_ZNS1_27distribution_nullary_kernelIdd6float4S7_SJ_SE_EEvSA_SG_RKT3_T4_EUlidE_EEvlNS_15PhiloxCudaStateESF_SG_,"",@"SHT_CUDA_INFO"
	.sectionflags	@""
	.align	4


	//----- nvinfo : EIATTR_CUDA_API_VERSION
	.align		4
        /*0000*/ 	.byte	0x04, 0x37
        /*0002*/ 	.short	(.L_1462 - .L_1461)
.L_1461:
        /*0004*/ 	.word	0x00000082


	//----- nvinfo : EIATTR_KPARAM_INFO
	.align		4
.L_1462:
        /*0008*/ 	.byte	0x04, 0x17
        /*000a*/ 	.short	(.L_1464 - .L_1463)
.L_1463:
        /*000c*/ 	.word	0x00000000
        /*0010*/ 	.short	0x0003
        /*0012*/ 	.short	0x0028
        /*0014*/ 	.byte	0x00, 0xf0, 0x61, 0x00


	//----- nvinfo : EIATTR_KPARAM_INFO
	.align		4
.L_1464:
        /*0018*/ 	.byte	0x04, 0x17
        /*001a*/ 	.short	(.L_1466 - .L_1465)
.L_1465:
        /*001c*/ 	.word	0x00000000
        /*0020*/ 	.short	0x0002
        /*0022*/ 	.short	0x0020
        /*0024*/ 	.byte	0x00, 0xf0, 0x05, 0x00


	//----- nvinfo : EIATTR_KPARAM_INFO
	.align		4
.L_1466:
        /*0028*/ 	.byte	0x04, 0x17
        /*002a*/ 	.short	(.L_1468 - .L_1467)
.L_1467:
        /*002c*/ 	.word	0x00000000
        /*0030*/ 	.short	0x0001
        /*0032*/ 	.short	0x0008
        /*0034*/ 	.byte	0x00, 0xf0, 0x61, 0x00


	//----- nvinfo : EIATTR_KPARAM_INFO
	.align		4
.L_1468:
        /*0038*/ 	.byte	0x04, 0x17
        /*003a*/ 	.short	(.L_1470 - .L_1469)
.L_1469:
        /*003c*/ 	.word	0x00000000
        /*0040*/ 	.short	0x0000
        /*0042*/ 	.short	0x0000
        /*0044*/ 	.byte	0x00, 0xf0, 0x21, 0x00


	//----- nvinfo : EIATTR_SPARSE_MMA_MASK
	.align		4
.L_1470:
        /*0048*/ 	.byte	0x03, 0x50
        /*004a*/ 	.short	0x0000


	//----- nvinfo : EIATTR_MAXREG_COUNT
	.align		4
        /*004c*/ 	.byte	0x03, 0x1b
        /*004e*/ 	.short	0x0040


	//----- nvinfo : EIATTR_NUM_BARRIERS
	.align		4
        /*0050*/ 	.byte	0x02, 0x4c
        /*0052*/ 	.byte	0x01
	.zero		1


	//----- nvinfo : EIATTR_MERCURY_ISA_VERSION
	.align		4
        /*0054*/ 	.byte	0x03, 0x5f
        /*0056*/ 	.short	0x0101


	//----- nvinfo : EIATTR_VRC_CTA_INIT_COUNT
	.align		4
        /*0058*/ 	.byte	0x02, 0x4a
	.zero		1
	.zero		1


	//----- nvinfo : EIATTR_EXIT_INSTR_OFFSETS
	.align		4
        /*005c*/ 	.byte	0x04, 0x1c
        /*005e*/ 	.short	(.L_1472 - .L_1471)


	//   ....[0]....
.L_1471:
        /*0060*/ 	.word	0x00000770


	//   ....[1]....
        /*0064*/ 	.word	0x00000f00


	//----- nvinfo : EIATTR_MAX_THREADS
	.align		4
.L_1472:
        /*0068*/ 	.byte	0x04, 0x05
        /*006a*/ 	.short	(.L_1474 - .L_1473)
.L_1473:
        /*006c*/ 	.word	0x00000100
        /*0070*/ 	.word	0x00000001
        /*0074*/ 	.word	0x00000001


	//----- nvinfo : EIATTR_CRS_STACK_SIZE
	.align		4
.L_1474:
        /*0078*/ 	.byte	0x04, 0x1e
        /*007a*/ 	.short	(.L_1476 - .L_1475)
.L_1475:
        /*007c*/ 	.word	0x00000000


	//----- nvinfo : EIATTR_CBANK_PARAM_SIZE
	.align		4
.L_1476:
        /*0080*/ 	.byte	0x03, 0x19
        /*0082*/ 	.short	0x0040


	//----- nvinfo : EIATTR_PARAM_CBANK
	.align		4
        /*0084*/ 	.byte	0x04, 0x0a
        /*0086*/ 	.short	(.L_1478 - .L_1477)
	.align		4
.L_1477:
        /*0088*/ 	.word	index@(.nv.constant0._ZN2at6native57_GLOBAL__N__cd6b329d_24_DistributionBernoulli_cu_7537a20d43distribution_elementwise_grid_stride_kernelIdLi2EZNS0_9templates4cuda21uniform_and_transformIddPNS_17CUDAGeneratorImplEZZZNS4_16bernoulli_kernelIS7_EEvRNS_18TensorIteratorBaseEdT_ENKUlvE_clEvENKUlvE4_clEvEUldE_EEvSA_T1_T2_EUlP24curandStatePhilox4_32_10E0_ZNS1_27distribution_nullary_kernelIdd6float4S7_SJ_SE_EEvSA_SG_RKT3_T4_EUlidE_EEvlNS_15PhiloxCudaStateESF_SG_)
        /*008c*/ 	.short	0x0380
        /*008e*/ 	.short	0x0040


	//----- nvinfo : EIATTR_SW_WAR
	.align		4
.L_1478:
        /*0090*/ 	.byte	0x04, 0x36
        /*0092*/ 	.short	(.L_1480 - .L_1479)
.L_1479:
        /*0094*/ 	.word	0x00000008
.L_1480:


//--------------------- .nv.info._ZN2at6native57_GLOBAL__N__cd6b329d_24_DistributionBernoulli_cu_7537a20d43distribution_elementwise_grid_stride_kernelIdLi2EZNS0_9templates4cuda21uniform_and_transformIddPNS_17CUDAGeneratorImplEZZZNS4_16bernoulli_kernelIS7_EEvRNS_18TensorIteratorBaseEdT_ENKUlvE_clEvENKUlvE4_clEvEUldE_EEvSA_T1_T2_EUlP24curandStatePhilox4_32_10E_ZNS1_27distribution_nullary_kernelIdd7double2S7_SJ_SE_EEvSA_SG_RKT3_T4_EUlidE0_EEvlNS_15PhiloxCudaStateESF_SG_ --------------------------
	.section	.nv.info._ZN2at6native57_GLOBAL__N__cd6b329d_24_DistributionBernoulli_cu_7537a20d43distribution_elementwise_grid_stride_kernelIdLi2EZNS0_9templates4cuda21uniform_and_transformIddPNS_17CUDAGeneratorImplEZZZNS4_16bernoulli_kernelIS7_EEvRNS_18TensorIteratorBaseEdT_ENKUlvE_clEvENKUlvE4_clEvEUldE_EEvSA_T1_T2_EUlP24curandStatePhilox4_32_10E_ZNS1_27distribution_nullary_kernelIdd7double2S7_SJ_SE_EEvSA_SG_RKT3_T4_EUlidE0_EEvlNS_15PhiloxCudaStateESF_SG_,"",@"SHT_CUDA_INFO"
	.sectionflags	@""
	.align	4


	//----- nvinfo : EIATTR_CUDA_API_VERSION
	.align		4
        /*0000*/ 	.byte	0x04, 0x37
        /*0002*/ 	.short	(.L_1482 - .L_1481)
.L_1481:
        /*0004*/ 	.word	0x00000082


	//----- nvinfo : EIATTR_KPARAM_INFO
	.align		4
.L_1482:
        /*0008*/ 	.byte	0x04, 0x17
        /*000a*/ 	.short	(.L_1484 - .L_1483)
.L_1483:
        /*000c*/ 	.word	0x00000000
        /*0010*/ 	.short	0x0003
        /*0012*/ 	.short	0x0028
        /*0014*/ 	.byte	0x00, 0xf0, 0xa1, 0x06


	//----- nvinfo : EIATTR_KPARAM_INFO
	.align		4
.L_1484:
        /*0018*/ 	.byte	0x04, 0x17
        /*001a*/ 	.short	(.L_1486 - .L_1485)
.L_1485:
        /*001c*/ 	.word	0x00000000
        /*0020*/ 	.short	0x0002
        /*0022*/ 	.short	0x0020
        /*0024*/ 	.byte	0x00, 0xf0, 0x05, 0x00


	//----- nvinfo : EIATTR_KPARAM_INFO
	.align		4
.L_1486:
        /*0028*/ 	.byte	0x04, 0x17
        /*002a*/ 	.short	(.L_1488 - .L_1487)
.L_1487:
        /*002c*/ 	.word	0x00000000
        /*0030*/ 	.short	0x0001
        /*0032*/ 	.short	0x0008
        /*0034*/ 	.byte	0x00, 0xf0, 0x61, 0x00


	//----- nvinfo : EIATTR_KPARAM_INFO
	.align		4
.L_1488:
        /*0038*/ 	.byte	0x04, 0x17
        /*003a*/ 	.short	(.L_1490 - .L_1489)
.L_1489:
        /*003c*/ 	.word	0x00000000
        /*0040*/ 	.short	0x0000
        /*0042*/ 	.short	0x0000
        /*0044*/ 	.byte	0x00, 0xf0, 0x21, 0x00


	//----- nvinfo : EIATTR_SPARSE_MMA_MASK
	.align		4
.L_1490:
        /*0048*/ 	.byte	0x03, 0x50
        /*004a*/ 	.short	0x0000


	//----- nvinfo : EIATTR_MAXREG_COUNT
	.align		4
        /*004c*/ 	.byte	0x03, 0x1b
        /*004e*/ 	.short	0x0040


	//----- nvinfo : EIATTR_NUM_BARRIERS
	.align		4
        /*0050*/ 	.byte	0x02, 0x4c
        /*0052*/ 	.byte	0x01
	.zero		1


	//----- nvinfo : EIATTR_MERCURY_ISA_VERSION
	.align		4
        /*0054*/ 	.byte	0x03, 0x5f
        /*0056*/ 	.short	0x0101


	//----- nvinfo : EIATTR_VRC_CTA_INIT_COUNT
	.align		4
        /*0058*/ 	.byte	0x02, 0x4a
	.zero		1
	.zero		1


	//----- nvinfo : EIATTR_EXIT_INSTR_OFFSETS
	.align		4
        /*005c*/ 	.byte	0x04, 0x1c
        /*005e*/ 	.short	(.L_1492 - .L_1491)


	//   ....[0]....
.L_1491:
        /*0060*/ 	.word	0x000007c0


	//   ....[1]....
        /*0064*/ 	.word	0x00003250


	//----- nvinfo : EIATTR_MAX_THREADS
	.align		4
.L_1492:
        /*0068*/ 	.byte	0x04, 0x05
        /*006a*/ 	.short	(.L_1494 - .L_1493)
.L_1493:
        /*006c*/ 	.word	0x00000100
        /*0070*/ 	.word	0x00000001
        /*0074*/ 	.word	0x00000001


	//----- nvinfo : EIATTR_CRS_STACK_SIZE
	.align		4
.L_1494:
        /*0078*/ 	.byte	0x04, 0x1e
        /*007a*/ 	.short	(.L_1496 - .L_1495)
.L_1495:
        /*007c*/ 	.word	0x00000000


	//----- nvinfo : EIATTR_CBANK_PARAM_SIZE
	.align		4
.L_1496:
        /*0080*/ 	.byte	0x03, 0x19
        /*0082*/ 	.short	0x01d0


	//----- nvinfo : EIATTR_PARAM_CBANK
	.align		4
        /*0084*/ 	.byte	0x04, 0x0a
        /*0086*/ 	.short	(.L_1498 - .L_1497)
	.align		4
.L_1497:
        /*0088*/ 	.word	index@(.nv.constant0._ZN2at6native57_GLOBAL__N__cd6b329d_24_DistributionBernoulli_cu_7537a20d43distribution_elementwise_grid_stride_kernelIdLi2EZNS0_9templates4cuda21uniform_and_transformIddPNS_17CUDAGeneratorImplEZZZNS4_16bernoulli_kernelIS7_EEvRNS_18TensorIteratorBaseEdT_ENKUlvE_clEvENKUlvE4_clEvEUldE_EEvSA_T1_T2_EUlP24curandStatePhilox4_32_10E_ZNS1_27distribution_nullary_kernelIdd7double2S7_SJ_SE_EEvSA_SG_RKT3_T4_EUlidE0_EEvlNS_15PhiloxCudaStateESF_SG_)
        /*008c*/ 	.short	0x0380
        /*008e*/ 	.short	0x01d0


	//----- nvinfo : EIATTR_SW_WAR
	.align		4
.L_1498:
        /*0090*/ 	.byte	0x04, 0x36
        /*0092*/ 	.short	(.L_1500 - .L_1499)
.L_1499:
        /*0094*/ 	.word	0x00000008
.L_1500:


//--------------------- .nv.info._ZN2at6native57_GLOBAL__N__cd6b329d_24_DistributionBernoulli_cu_7537a20d43distribution_elementwise_grid_stride_kernelIdLi2EZNS0_9templates4cuda21uniform_and_transformIddPNS_17CUDAGeneratorImplEZZZNS4_16bernoulli_kernelIS7_EEvRNS_18TensorIteratorBaseEdT_ENKUlvE_clEvENKUlvE4_clEvEUldE_EEvSA_T1_T2_EUlP24curandStatePhilox4_32_10E_ZNS1_27distribution_nullary_kernelIdd7double2S7_SJ_SE_EEvSA_SG_RKT3_T4_EUlidE_EEvlNS_15PhiloxCudaStateESF_SG_ --------------------------
	.section	.nv.info._ZN2at6native57_GLOBAL__N__cd6b329d_24_DistributionBernoulli_cu_7537a20d43distribution_elementwise_grid_stride_kernelIdLi2EZNS0_9templates4cuda21uniform_and_transformIddPNS_17CUDAGeneratorImplEZZZNS4_16bernoulli_kernelIS7_EEvRNS_18TensorIteratorBaseEdT_ENKUlvE_clEvENKUlvE4_clEvEUldE_EEvSA_T1_T2_EUlP24curandStatePhilox4_32_10E_ZNS1_27distribution_nullary_kernelIdd7double2S7_SJ_SE_EEvSA_SG_RKT3_T4_EUlidE_EEvlNS_15PhiloxCudaStateESF_SG_,"",@"SHT_CUDA_INFO"
	.sectionflags	@""
	.align	4


	//----- nvinfo : EIATTR_CUDA_API_VERSION
	.align		4
        /*0000*/ 	.byte	0x04, 0x37
        /*0002*/ 	.short	(.L_1502 - .L_1501)
.L_1501:
        /*0004*/ 	.word	0x00000082


	//----- nvinfo : EIATTR_KPARAM_INFO
	.align		4
.L_1502:
        /*0008*/ 	.byte	0x04, 0x17
        /*000a*/ 	.short	(.L_1504 - .L_1503)
.L_1503:
        /*000c*/ 	.word	0x00000000
        /*0010*/ 	.short	0x0003
        /*0012*/ 	.short	0x0028
        /*0014*/ 	.byte	0x00, 0xf0, 0x61, 0x00


	//----- nvinfo : EIATTR_KPARAM_INFO
	.align		4
.L_1504:
        /*0018*/ 	.byte	0x04, 0x17
        /*001a*/ 	.short	(.L_1506 - .L_1505)
.L_1505:
        /*001c*/ 	.word	0x00000000
        /*0020*/ 	.short	0x0002
        /*0022*/ 	.short	0x0020
        /*0024*/ 	.byte	0x00, 0xf0, 0x05, 0x00


	//----- nvinfo : EIATTR_KPARAM_INFO
	.align		4
.L_1506:
        /*0028*/ 	.byte	0x04, 0x17
        /*002a*/ 	.short	(.L_1508 - .L_1507)
.L_1507:
        /*002c*/ 	.word	0x00000000
        /*0030*/ 	.short	0x0001
        /*0032*/ 	.short	0x0008
        /*0034*/ 	.byte	0x00, 0xf0, 0x61, 0x00


	//----- nvinfo : EIATTR_KPARAM_INFO
	.align		4
.L_1508:
        /*0038*/ 	.byte	0x04, 0x17
        /*003a*/ 	.short	(.L_1510 - .L_1509)
.L_1509:
        /*003c*/ 	.word	0x00000000
        /*0040*/ 	.short	0x0000
        /*0042*/ 	.short	0x0000
        /*0044*/ 	.byte	0x00, 0xf0, 0x21, 0x00


	//----- nvinfo : EIATTR_SPARSE_MMA_MASK
	.align		4
.L_1510:
        /*0048*/ 	.byte	0x03, 0x50
        /*004a*/ 	.short	0x0000


	//----- nvinfo : EIATTR_MAXREG_COUNT
	.align		4
        /*004c*/ 	.byte	0x03, 0x1b
        /*004e*/ 	.short	0x0040


	//----- nvinfo : EIATTR_NUM_BARRIERS
	.align		4
        /*0050*/ 	.byte	0x02, 0x4c
        /*0052*/ 	.byte	0x01
	.zero		1


	//----- nvinfo : EIATTR_MERCURY_ISA_VERSION
	.align		4
        /*0054*/ 	.byte	0x03, 0x5f
        /*0056*/ 	.short	0x0101


	//----- nvinfo : EIATTR_VRC_CTA_INIT_COUNT
	.align		4
        /*0058*/ 	.byte	0x02, 0x4a
	.zero		1
	.zero		1


	//----- nvinfo : EIATTR_EXIT_INSTR_OFFSETS
	.align		4
        /*005c*/ 	.byte	0x04, 0x1c
        /*005e*/ 	.short	(.L_1512 - .L_1511)


	//   ....[0]....
.L_1511:
        /*0060*/ 	.word	0x000007c0


	//   ....[1]....
        /*0064*/ 	.word	0x00000fa0


	//----- nvinfo : EIATTR_MAX_THREADS
	.align		4
.L_1512:
        /*0068*/ 	.byte	0x04, 0x05
        /*006a*/ 	.short	(.L_1514 - .L_1513)
.L_1513:
        /*006c*/ 	.word	0x00000100
        /*0070*/ 	.word	0x00000001
        /*0074*/ 	.word	0x00000001


	//----- nvinfo : EIATTR_CRS_STACK_SIZE
	.align		4
.L_1514:
        /*0078*/ 	.byte	0x04, 0x1e
        /*007a*/ 	.short	(.L_1516 - .L_1515)
.L_1515:
        /*007c*/ 	.word	0x00000000


	//----- nvinfo : EIATTR_CBANK_PARAM_SIZE
	.align		4
.L_1516:
        /*0080*/ 	.byte	0x03, 0x19
        /*0082*/ 	.short	0x0040


	//----- nvinfo : EIATTR_PARAM_CBANK
	.align		4
        /*0084*/ 	.byte	0x04, 0x0a
        /*0086*/ 	.short	(.L_1518 - .L_1517)
	.align		4
.L_1517:
        /*0088*/ 	.word	index@(.nv.constant0._ZN2at6native57_GLOBAL__N__cd6b329d_24_DistributionBernoulli_cu_7537a20d43distribution_elementwise_grid_stride_kernelIdLi2EZNS0_9templates4cuda21uniform_and_transformIddPNS_17CUDAGeneratorImplEZZZNS4_16bernoulli_kernelIS7_EEvRNS_18TensorIteratorBaseEdT_ENKUlvE_clEvENKUlvE4_clEvEUldE_EEvSA_T1_T2_EUlP24curandStatePhilox4_32_10E_ZNS1_27distribution_nullary_kernelIdd7double2S7_SJ_SE_EEvSA_SG_RKT3_T4_EUlidE_EEvlNS_15PhiloxCudaStateESF_SG_)
        /*008c*/ 	.short	0x0380
        /*008e*/ 	.short	0x0040


	//----- nvinfo : EIATTR_SW_WAR
	.align		4
.L_1518:
        /*0090*/ 	.byte	0x04, 0x36
        /*0092*/ 	.short	(.L_1520 - .L_1519)
.L_1519:
        /*0094*/ 	.word	0x00000008
.L_1520:


//--------------------- .nv.info._ZN2at6native57_GLOBAL__N__cd6b329d_24_DistributionBernoulli_cu_7537a20d43distribution_elementwise_grid_stride_kernelIfLi4EZNS0_9templates4cuda21uniform_and_transformIsfPNS_17CUDAGeneratorImplEZZZNS4_16bernoulli_kernelIS7_EEvRNS_18TensorIteratorBaseEdT_ENKUlvE_clEvENKUlvE3_clEvEUlfE_EEvSA_T1_T2_EUlP24curandStatePhilox4_32_10E0_ZNS1_27distribution_nullary_kernelIsf6float4S7_SJ_SE_EEvSA_SG_RKT3_T4_EUlifE0_EEvlNS_15PhiloxCudaStateESF_SG_ --------------------------
	.section	.nv.info._ZN2at6native57_GLOBAL__N__cd6b329d_24_DistributionBernoulli_cu_7537a20d43distribution_elementwise_grid_stride_kernelIfLi4EZNS0_9templates4cuda21uniform_and_transformIsfPNS_17CUDAGeneratorImplEZZZNS4_16bernoulli_kernelIS7_EEvRNS_18TensorIteratorBaseEdT_ENKUlvE_clEvENKUlvE3_clEvEUlfE_EEvSA_T1_T2_EUlP24curandStatePhilox4_32_10E0_ZNS1_27distribution_nullary_kernelIsf6float4S7_SJ_SE_EEvSA_SG_RKT3_T4_EUlifE0_EEvlNS_15PhiloxCudaStateESF_SG_,"",@"SHT_CUDA_INFO"
	.sectionflags	@""
	.align	4


	//----- nvinfo : EIATTR_CUDA_API_VERSION
	.align		4
        /*0000*/ 	.byte	0x04, 0x37
        /*0002*/ 	.short	(.L_1522 - .L_1521)
.L_1521:
        /*0004*/ 	.word	0x00000082


	//----- nvinfo : EIATTR_KPARAM_INFO
	.align		4
.L_1522:
        /*0008*/ 	.byte	0x04, 0x17
        /*000a*/ 	.short	(.L_1524 - .L_1523)
.L_1523:
        /*000c*/ 	.word	0x00000000
        /*0010*/ 	.short	0x0003
        /*0012*/ 	.short	0x0028
        /*0014*/ 	.byte	0x00, 0xf0, 0xa1, 0x06


	//----- nvinfo : EIATTR_KPARAM_INFO
	.align		4
.L_1524:
        /*0018*/ 	.byte	0x04, 0x17
        /*001a*/ 	.short	(.L_1526 - .L_1525)
.L_1525:
        /*001c*/ 	.word	0x00000000
        /*0020*/ 	.short	0x0002
        /*0022*/ 	.short	0x0020
        /*0024*/ 	.byte	0x00, 0xf0, 0x05, 0x00


	//----- nvinfo : EIATTR_KPARAM_INFO
	.align		4
.L_1526:
        /*0028*/ 	.byte	0x04, 0x17
        /*002a*/ 	.short	(.L_1528 - .L_1527)
.L_1527:
        /*002c*/ 	.word	0x00000000
        /*0030*/ 	.short	0x0001
        /*0032*/ 	.short	0x0008
        /*0034*/ 	.byte	0x00, 0xf0, 0x61, 0x00


	//----- nvinfo : EIATTR_KPARAM_INFO
	.align		4
.L_1528:
        /*0038*/ 	.byte	0x04, 0x17
        /*003a*/ 	.short	(.L_1530 - .L_1529)
.L_1529:
        /*003c*/ 	.word	0x00000000
        /*0040*/ 	.short	0x0000
        /*0042*/ 	.short	0x0000
        /*0044*/ 	.byte	0x00, 0xf0, 0x21, 0x00


	//----- nvinfo : EIATTR_SPARSE_MMA_MASK
	.align		4
.L_1530:
        /*0048*/ 	.byte	0x03, 0x50
        /*004a*/ 	.short	0x0000


	//----- nvinfo : EIATTR_MAXREG_COUNT
	.align		4
        /*004c*/ 	.byte	0x03, 0x1b
        /*004e*/ 	.short	0x0040


	//----- nvinfo : EIATTR_NUM_BARRIERS
	.align		4
        /*0050*/ 	.byte	0x02, 0x4c
        /*0052*/ 	.byte	0x01
	.zero		1


	//----- nvinfo : EIATTR_MERCURY_ISA_VERSION
	.align		4
        /*0054*/ 	.byte	0x03, 0x5f
        /*0056*/ 	.short	0x0101


	//----- nvinfo : EIATTR_VRC_CTA_INIT_COUNT
	.align		4
        /*0058*/ 	.byte	0x02, 0x4a
	.zero		1
	.zero		1


	//----- nvinfo : EIATTR_EXIT_INSTR_OFFSETS
	.align		4
        /*005c*/ 	.byte	0x04, 0x1c
        /*005e*/ 	.short	(.L_1532 - .L_1531)


	//   ....[0]....
.L_1531:
        /*0060*/ 	.word	0x000007b0


	//   ....[1]....
        /*0064*/ 	.word	0x00005290


	//----- nvinfo : EIATTR_MAX_THREADS
	.align		4
.L_1532:
        /*0068*/ 	.byte	0x04, 0x05
        /*006a*/ 	.short	(.L_1534 - .L_1533)
.L_1533:
        /*006c*/ 	.word	0x00000100
        /*0070*/ 	.word	0x00000001
        /*0074*/ 	.word	0x00000001


	//----- nvinfo : EIATTR_CRS_STACK_SIZE
	.align		4
.L_1534:
        /*0078*/ 	.byte	0x04, 0x1e
        /*007a*/ 	.short	(.L_1536 - .L_1535)
.L_1535:
        /*007c*/ 	.word	0x00000000


	//----- nvinfo : EIATTR_CBANK_PARAM_SIZE
	.align		4
.L_1536:
        /*0080*/ 	.byte	0x03, 0x19
        /*0082*/ 	.short	0x01d0


	//----- nvinfo : EIATTR_PARAM_CBANK
	.align		4
        /*0084*/ 	.byte	0x04, 0x0a
        /*0086*/ 	.short	(.L_1538 - .L_1537)
	.align		4
.L_1537:
        /*0088*/ 	.word	index@(.nv.constant0._ZN2at6native57_GLOBAL__N__cd6b329d_24_DistributionBernoulli_cu_7537a20d43distribution_elementwise_grid_stride_kernelIfLi4EZNS0_9templates4cuda21uniform_and_transformIsfPNS_17CUDAGeneratorImplEZZZNS4_16bernoulli_kernelIS7_EEvRNS_18TensorIteratorBaseEdT_ENKUlvE_clEvENKUlvE3_clEvEUlfE_EEvSA_T1_T2_EUlP24curandStatePhilox4_32_10E0_ZNS1_27distribution_nullary_kernelIsf6float4S7_SJ_SE_EEvSA_SG_RKT3_T4_EUlifE0_EEvlNS_15PhiloxCudaStateESF_SG_)
        /*008c*/ 	.short	0x0380
        /*008e*/ 	.short	0x01d0


	//----- nvinfo : EIATTR_SW_WAR
	.align		4
.L_1538:
        /*0090*/ 	.byte	0x04, 0x36
        /*0092*/ 	.short	(.L_1540 - .L_1539)
.L_1539:
        /*0094*/ 	.word	0x00000008
.L_1540:


//--------------------- .nv.info._ZN2at6native57_GLOBAL__N__cd6b329d_24_DistributionBernoulli_cu_7537a20d43distribution_elementwise_grid_stride_kernelIfLi4EZNS0_9templates4cuda21uniform_and_transformIsfPNS_17CUDAGeneratorImplEZZZNS4_16bernoulli_kernelIS7_EEvRNS_18TensorIteratorBaseEdT_ENKUlvE_clEvENKUlvE3_clEvEUlfE_EEvSA_T1_T2_EUlP24curandStatePhilox4_32_10E0_ZNS1_27distribution_nullary_kernelIsf6float4S7_SJ_SE_EEvSA_SG_RKT3_T4_EUlifE_EEvlNS_15PhiloxCudaStateESF_SG_ --------------------------
	.section	.nv.info._ZN2at6native57_GLOBAL__N__cd6b329d_24_DistributionBernoulli_cu_7537a20d43distribution_elementwise_grid_stride_kernelIfLi4EZNS0_9templates4cuda21uniform_and_transformIsfPNS_17CUDAGeneratorImplEZZZNS4_16bernoulli_kernelIS7_EEvRNS_18TensorIteratorBaseEdT_ENKUlvE_clEvENKUlvE3_clEvEUlfE_EEvSA_T1_T2_EUlP24curandStatePhilox4_32_10E0_ZNS1_27distribution_nullary_kernelIsf6float4S7_SJ_SE_EEvSA_SG_RKT3_T4_EUlifE_EEvlNS_15PhiloxCudaStateESF_SG_,"",@"SHT_CUDA_INFO"
	.sectionflags	@""
	.align	4


	//----- nvinfo : EIATTR_CUDA_API_VERSION
	.align		4
        /*0000*/ 	.byte	0x04, 0x37
        /*0002*/ 	.short	(.L_1542 - .L_1541)
.L_1541:
        /*0004*/ 	.word	0x00000082


	//----- nvinfo : EIATTR_KPARAM_INFO
	.align		4
.L_1542:
        /*0008*/ 	.byte	0x04, 0x17
        /*000a*/ 	.short	(.L_1544 - .L_1543)
.L_1543:
        /*000c*/ 	.word	0x00000000
        /*0010*/ 	.short	0x0003
        /*0012*/ 	.short	0x0028
        /*0014*/ 	.byte	0x00, 0xf0, 0x61, 0x00


	//----- nvinfo : EIATTR_KPARAM_INFO
	.align		4
.L_1544:
        /*0018*/ 	.byte	0x04, 0x17
        /*001a*/ 	.short	(.L_1546 - .L_1545)
.L_1545:
        /*001c*/ 	.word	0x00000000
        /*0020*/ 	.short	0x0002
        /*0022*/ 	.short	0x0020
        /*0024*/ 	.byte	0x00, 0xf0, 0x05, 0x00


	//----- nvinfo : EIATTR_KPARAM_INFO
	.align		4
.L_1546:
        /*0028*/ 	.byte	0x04, 0x17
        /*002a*/ 	.short	(.L_1548 - .L_1547)
.L_1547:
        /*002c*/ 	.word	0x00000000
        /*0030*/ 	.short	0x0001
        /*0032*/ 	.short	0x0008
        /*0034*/ 	.byte	0x00, 0xf0, 0x61, 0x00


	//----- nvinfo : EIATTR_KPARAM_INFO
	.align		4
.L_1548:
        /*0038*/ 	.byte	0x04, 0x17
        /*003a*/ 	.short	(.L_1550 - .L_1549)
.L_1549:
        /*003c*/ 	.word	0x00000000
        /*0040*/ 	.short	0x0000
        /*0042*/ 	.short	0x0000
        /*0044*/ 	.byte	0x00, 0xf0, 0x21, 0x00


	//----- nvinfo : EIATTR_SPARSE_MMA_MASK
	.align		4
.L_1550:
        /*0048*/ 	.byte	0x03, 0x50
        /*004a*/ 	.short	0x0000


	//----- nvinfo : EIATTR_MAXREG_COUNT
	.align		4
        /*004c*/ 	.byte	0x03, 0x1b
        /*004e*/ 	.short	0x0040


	//----- nvinfo : EIATTR_NUM_BARRIERS
	.align		4
        /*0050*/ 	.byte	0x02, 0x4c
        /*0052*/ 	.byte	0x01
	.zero		1


	//----- nvinfo : EIATTR_MERCURY_ISA_VERSION
	.align		4
        /*0054*/ 	.byte	0x03, 0x5f
        /*0056*/ 	.short	0x0101


	//----- nvinfo : EIATTR_VRC_CTA_INIT_COUNT
	.align		4
        /*0058*/ 	.byte	0x02, 0x4a
	.zero		1
	.zero		1


	//----- nvinfo : EIATTR_EXIT_INSTR_OFFSETS
	.align		4
        /*005c*/ 	.byte	0x04, 0x1c
        /*005e*/ 	.short	(.L_1552 - .L_1551)


	//   ....[0]....
.L_1551:
        /*0060*/ 	.word	0x000007d0


	//   ....[1]....
        /*0064*/ 	.word	0x00001180


	//----- nvinfo : EIATTR_MAX_THREADS
	.align		4
.L_1552:
        /*0068*/ 	.byte	0x04, 0x05
        /*006a*/ 	.short	(.L_1554 - .L_1553)
.L_1553:
        /*006c*/ 	.word	0x00000100
        /*0070*/ 	.word	0x00000001
        /*0074*/ 	.word	0x00000001


	//----- nvinfo : EIATTR_CRS_STACK_SIZE
	.align		4
.L_1554:
        /*0078*/ 	.byte	0x04, 0x1e
        /*007a*/ 	.short	(.L_1556 - .L_1555)
.L_1555:
        /*007c*/ 	.word	0x00000000


	//----- nvinfo : EIATTR_CBANK_PARAM_SIZE
	.align		4
.L_1556:
        /*0080*/ 	.byte	0x03, 0x19
        /*0082*/ 	.short	0x0040


	//----- nvinfo : EIATTR_PARAM_CBANK
	.align		4
        /*0084*/ 	.byte	0x04, 0x0a
        /*0086*/ 	.short	(.L_1558 - .L_1557)
	.align		4
.L_1557:
        /*0088*/ 	.word	index@(.nv.constant0._ZN2at6native57_GLOBAL__N__cd6b329d_24_DistributionBernoulli_cu_7537a20d43distribution_elementwise_grid_stride_kernelIfLi4EZNS0_9templates4cuda21uniform_and_transformIsfPNS_17CUDAGeneratorImplEZZZNS4_16bernoulli_kernelIS7_EEvRNS_18TensorIteratorBaseEdT_ENKUlvE_clEvENKUlvE3_clEvEUlfE_EEvSA_T1_T2_EUlP24curandStatePhilox4_32_10E0_ZNS1_27distribution_nullary_kernelIsf6float4S7_SJ_SE_EEvSA_SG_RKT3_T4_EUlifE_EEvlNS_15PhiloxCudaStateESF_SG_)
        /*008c*/ 	.short	0x0380
        /*008e*/ 	.short	0x0040


	//----- nvinfo : EIATTR_SW_WAR
	.align		4
.L_1558:
        /*0090*/ 	.byte	0x04, 0x36
        /*0092*/ 	.short	(.L_1560 - .L_1559)
.L_1559:
        /*0094*/ 	.word	0x00000008
.L_1560:


//--------------------- .nv.info._ZN2at6native57_GLOBAL__N__cd6b329d_24_DistributionBernoulli_cu_7537a20d43distribution_elementwise_grid_stride_kernelIfLi4EZNS0_9templates4cuda21uniform_and_transformIsfPNS_17CUDAGeneratorImplEZZZNS4_16bernoulli_kernelIS7_EEvRNS_18TensorIteratorBaseEdT_ENKUlvE_clEvENKUlvE3_clEvEUlfE_EEvSA_T1_T2_EUlP24curandStatePhilox4_32_10E_ZNS1_27distribution_nullary_kernelIsf7double2S7_SJ_SE_EEvSA_SG_RKT3_T4_EUlifE0_EEvlNS_15PhiloxCudaStateESF_SG_ --------------------------
	.section	.nv.info._ZN2at6native57_GLOBAL__N__cd6b329d_24_DistributionBernoulli_cu_7537a20d43distribution_elementwise_grid_stride_kernelIfLi4EZNS0_9templates4cuda21uniform_and_transformIsfPNS_17CUDAGeneratorImplEZZZNS4_16bernoulli_kernelIS7_EEvRNS_18TensorIteratorBaseEdT_ENKUlvE_clEvENKUlvE3_clEvEUlfE_EEvSA_T1_T2_EUlP24curandStatePhilox4_32_10E_ZNS1_27distribution_nullary_kernelIsf7double2S7_SJ_SE_EEvSA_SG_RKT3_T4_EUlifE0_EEvlNS_15PhiloxCudaStateESF_SG_,"",@"SHT_CUDA_INFO"
	.sectionflags	@""
	.align	4


	//----- nvinfo : EIATTR_CUDA_API_VERSION
	.align		4
        /*0000*/ 	.byte	0x04, 0x37
        /*0002*/ 	.short	(.L_1562 - .L_1561)
.L_1561:
        /*0004*/ 	.word	0x00000082


	//----- nvinfo : EIATTR_KPARAM_INFO
	.align		4
.L_1562:
        /*0008*/ 	.byte	0x04, 0x17
        /*000a*/ 	.short	(.L_1564 - .L_1563)
.L_1563:
        /*000c*/ 	.word	0x00000000
        /*0010*/ 	.short	0x0003
        /*0012*/ 	.short	0x0028
        /*0014*/ 	.byte	0x00, 0xf0, 0xa1, 0x06


	//----- nvinfo : EIATTR_KPARAM_INFO
	.align		4
.L_1564:
        /*0018*/ 	.byte	0x04, 0x17
        /*001a*/ 	.short	(.L_1566 - .L_1565)
.L_1565:
        /*001c*/ 	.word	0x00000000
        /*0020*/ 	.short	0x0002
        /*0022*/ 	.short	0x0020
        /*0024*/ 	.byte	0x00, 0xf0, 0x05, 0x00


	//----- nvinfo : EIATTR_KPARAM_INFO
	.align		4
.L_1566:
        /*0028*/ 	.byte	0x04, 0x17
        /*002a*/ 	.short	(.L_1568 - .L_1567)
.L_1567:
        /*002c*/ 	.word	0x00000000
        /*0030*/ 	.short	0x0001
        /*0032*/ 	.short	0x0008
        /*0034*/ 	.byte	0x00, 0xf0, 0x61, 0x00


	//----- nvinfo : EIATTR_KPARAM_INFO
	.align		4
.L_1568:
        /*0038*/ 	.byte	0x04, 0x17
        /*003a*/ 	.short	(.L_1570 - .L_1569)
.L_1569:
        /*003c*/ 	.word	0x00000000
        /*0040*/ 	.short	0x0000
        /*0042*/ 	.short	0x0000
        /*0044*/ 	.byte	0x00, 0xf0, 0x21, 0x00


	//----- nvinfo : EIATTR_SPARSE_MMA_MASK
	.align		4
.L_1570:
        /*0048*/ 	.byte	0x03, 0x50
        /*004a*/ 	.short	0x0000


	//----- nvinfo : EIATTR_MAXREG_COUNT
	.align		4
        /*004c*/ 	.byte	0x03, 0x1b
        /*004e*/ 	.short	0x0040


	//----- nvinfo : EIATTR_NUM_BARRIERS
	.align		4
        /*0050*/ 	.byte	0x02, 0x4c
        /*0052*/ 	.byte	0x01
	.zero		1


	//----- nvinfo : EIATTR_MERCURY_ISA_VERSION
	.align		4
        /*0054*/ 	.byte	0x03, 0x5f
        /*0056*/ 	.short	0x0101


	//----- nvinfo : EIATTR_VRC_CTA_INIT_COUNT
	.align		4
        /*0058*/ 	.byte	0x02, 0x4a
	.zero		1
	.zero		1


	//----- nvinfo : EIATTR_EXIT_INSTR_OFFSETS
	.align		4
        /*005c*/ 	.byte	0x04, 0x1c
        /*005e*/ 	.short	(.L_1572 - .L_1571)


	//   ....[0]....
.L_1571:
        /*0060*/ 	.word	0x000007c0


	//   ....[1]....
        /*0064*/ 	.word	0x000054a0


	//----- nvinfo : EIATTR_MAX_THREADS
	.align		4
.L_1572:
        /*0068*/ 	.byte	0x04, 0x05
        /*006a*/ 	.short	(.L_1574 - .L_1573)
.L_1573:
        /*006c*/ 	.word	0x00000100
        /*0070*/ 	.word	0x00000001
        /*0074*/ 	.word	0x00000001


	//----- nvinfo : EIATTR_CRS_STACK_SIZE
	.align		4
.L_1574:
        /*0078*/ 	.byte	0x04, 0x1e
        /*007a*/ 	.short	(.L_1576 - .L_1575)
.L_1575:
        /*007c*/ 	.word	0x00000000


	//----- nvinfo : EIATTR_CBANK_PARAM_SIZE
	.align		4
.L_1576:
        /*0080*/ 	.byte	0x03, 0x19
        /*0082*/ 	.short	0x01d0


	//----- nvinfo : EIATTR_PARAM_CBANK
	.align		4
        /*0084*/ 	.byte	0x04, 0x0a
        /*0086*/ 	.short	(.L_1578 - .L_1577)
	.align		4
.L_1577:
        /*0088*/ 	.word	index@(.nv.constant0._ZN2at6native57_GLOBAL__N__cd6b329d_24_DistributionBernoulli_cu_7537a20d43distribution_elementwise_grid_stride_kernelIfLi4EZNS0_9templates4cuda21uniform_and_transformIsfPNS_17CUDAGeneratorImplEZZZNS4_16bernoulli_kernelIS7_EEvRNS_18TensorIteratorBaseEdT_ENKUlvE_clEvENKUlvE3_clEvEUlfE_EEvSA_T1_T2_EUlP24curandStatePhilox4_32_10E_ZNS1_27distribution_nullary_kernelIsf7double2S7_SJ_SE_EEvSA_SG_RKT3_T4_EUlifE0_EEvlNS_15PhiloxCudaStateESF_SG_)
        /*008c*/ 	.short	0x0380
        /*008e*/ 	.short	0x01d0


	//----- nvinfo : EIATTR_SW_WAR
	.align		4
.L_1578:
        /*0090*/ 	.byte	0x04, 0x36
        /*0092*/ 	.short	(.L_1580 - .L_1579)
.L_1579:
        /*0094*/ 	.word	0x00000008
.L_1580:


//--------------------- .nv.info._ZN2at6native57_GLOBAL__N__cd6b329d_24_DistributionBernoulli_cu_7537a20d43distribution_elementwise_grid_stride_kernelIfLi4EZNS0_9templates4cuda21uniform_and_transformIsfPNS_17CUDAGeneratorImplEZZZNS4_16bernoulli_kernelIS7_EEvRNS_18TensorIteratorBaseEdT_ENKUlvE_clEvENKUlvE3_clEvEUlfE_EEvSA_T1_T2_EUlP24curandStatePhilox4_32_10E_ZNS1_27distribution_nullary_kernelIsf7double2S7_SJ_SE_EEvSA_SG_RKT3_T4_EUlifE_EEvlNS_15PhiloxCudaStateESF_SG_ --------------------------
	.section	.nv.info._ZN2at6native57_GLOBAL__N__cd6b329d_24_DistributionBernoulli_cu_7537a20d43distribution_elementwise_grid_stride_kernelIfLi4EZNS0_9templates4cuda21uniform_and_transformIsfPNS_17CUDAGeneratorImplEZZZNS4_16bernoulli_kernelIS7_EEvRNS_18TensorIteratorBaseEdT_ENKUlvE_clEvENKUlvE3_clEvEUlfE_EEvSA_T1_T2_EUlP24curandStatePhilox4_32_10E_ZNS1_27distribution_nullary_kernelIsf7double2S7_SJ_SE_EEvSA_SG_RKT3_T4_EUlifE_EEvlNS_15PhiloxCudaStateESF_SG_,"",@"SHT_CUDA_INFO"
	.sectionflags	@""
	.align	4


	//----- nvinfo : EIATTR_CUDA_API_VERSION
	.align		4
        /*0000*/ 	.byte	0x04, 0x37
        /*0002*/ 	.short	(.L_1582 - .L_1581)
.L_1581:
        /*0004*/ 	.word	0x00000082


	//----- nvinfo : EIATTR_KPARAM_INFO
	.align		4
.L_1582:
        /*0008*/ 	.byte	0x04, 0x17
        /*000a*/ 	.short	(.L_1584 - .L_1583)
.L_1583:
        /*000c*/ 	.word	0x00000000
        /*0010*/ 	.short	0x0003
        /*0012*/ 	.short	0x0028
        /*0014*/ 	.byte	0x00, 0xf0, 0x61, 0x00


	//----- nvinfo : EIATTR_KPARAM_INFO
	.align		4
.L_1584:
        /*0018*/ 	.byte	0x04, 0x17
        /*001a*/ 	.short	(.L_1586 - .L_1585)
.L_1585:
        /*001c*/ 	.word	0x00000000
        /*0020*/ 	.short	0x0002
        /*0022*/ 	.short	0x0020
        /*0024*/ 	.byte	0x00, 0xf0, 0x05, 0x00


	//----- nvinfo : EIATTR_KPARAM_INFO
	.align		4
.L_1586:
        /*0028*/ 	.byte	0x04, 0x17
        /*002a*/ 	.short	(.L_1588 - .L_1587)
.L_1587:
        /*002c*/ 	.word	0x00000000
        /*0030*/ 	.short	0x0001
        /*0032*/ 	.short	0x0008
        /*0034*/ 	.byte	0x00, 0xf0, 0x61, 0x00


	//----- nvinfo : EIATTR_KPARAM_INFO
	.align		4
.L_1588:
        /*0038*/ 	.byte	0x04, 0x17
        /*003a*/ 	.short	(.L_1590 - .L_1589)
.L_1589:
        /*003c*/ 	.word	0x00000000
        /*0040*/ 	.short	0x0000
        /*0042*/ 	.short	0x0000
        /*0044*/ 	.byte	0x00, 0xf0, 0x21, 0x00


	//----- nvinfo : EIATTR_SPARSE_MMA_MASK
	.align		4
.L_1590:
        /*0048*/ 	.byte	0x03, 0x50
        /*004a*/ 	.short	0x0000


	//----- nvinfo : EIATTR_MAXREG_COUNT
	.align		4
        /*004c*/ 	.byte	0x03, 0x1b
        /*004e*/ 	.short	0x0040


	//----- nvinfo : EIATTR_NUM_BARRIERS
	.align		4
        /*0050*/ 	.byte	0x02, 0x4c
        /*0052*/ 	.byte	0x01
	.zero		1


	//----- nvinfo : EIATTR_MERCURY_ISA_VERSION
	.align		4
        /*0054*/ 	.byte	0x03, 0x5f
        /*0056*/ 	.short	0x0101


	//----- nvinfo : EIATTR_VRC_CTA_INIT_COUNT
	.align		4
        /*0058*/ 	.byte	0x02, 0x4a
	.zero		1
	.zero		1


	//----- nvinfo : EIATTR_EXIT_INSTR_OFFSETS
	.align		4
        /*005c*/ 	.byte	0x04, 0x1c
        /*005e*/ 	.short	(.L_1592 - .L_1591)


	//   ....[0]....
.L_1591:
        /*0060*/ 	.word	0x000007b0


	//   ....[1]....
        /*0064*/ 	.word	0x000011e0


	//----- nvinfo : EIATTR_MAX_THREADS
	.align		4
.L_1592:
        /*0068*/ 	.byte	0x04, 0x05
        /*006a*/ 	.short	(.L_1594 - .L_1593)
.L_1593:
        /*006c*/ 	.word	0x00000100
        /*0070*/ 	.word	0x00000001
        /*0074*/ 	.word	0x00000001


	//----- nvinfo : EIATTR_CRS_STACK_SIZE
	.align		4
.L_1594:
        /*0078*/ 	.byte	0x04, 0x1e
        /*007a*/ 	.short	(.L_1596 - .L_1595)
.L_1595:
        /*007c*/ 	.word	0x00000000


	//----- nvinfo : EIATTR_CBANK_PARAM_SIZE
	.align		4
.L_1596:
        /*0080*/ 	.byte	0x03, 0x19
        /*0082*/ 	.short	0x0040


	//----- nvinfo : EIATTR_PARAM_CBANK
	.align		4
        /*0084*/ 	.byte	0x04, 0x0a
        /*0086*/ 	.short	(.L_1598 - .L_1597)
	.align		4
.L_1597:
        /*0088*/ 	.word	index@(.nv.constant0._ZN2at6native57_GLOBAL__N__cd6b329d_24_DistributionBernoulli_cu_7537a20d43distribution_elementwise_grid_stride_kernelIfLi4EZNS0_9templates4cuda21uniform_and_transformIsfPNS_17CUDAGeneratorImplEZZZNS4_16bernoulli_kernelIS7_EEvRNS_18TensorIteratorBaseEdT_ENKUlvE_clEvENKUlvE3_clEvEUlfE_EEvSA_T1_T2_EUlP24curandStatePhilox4_32_10E_ZNS1_27distribution_nullary_kernelIsf7double2S7_SJ_SE_EEvSA_SG_RKT3_T4_EUlifE_EEvlNS_15PhiloxCudaStateESF_SG_)
        /*008c*/ 	.short	0x0380
        /*008e*/ 	.short	0x0040


	//----- nvinfo : EIATTR_SW_WAR
	.align		4
.L_1598:
        /*0090*/ 	.byte	0x04, 0x36
        /*0092*/ 	.short	(.L_1600 - .L_1599)
.L_1599:
        /*0094*/ 	.word	0x00000008
.L_1600:


//--------------------- .nv.info._ZN2at6native57_GLOBAL__N__cd6b329d_24_DistributionBernoulli_cu_7537a20d43distribution_elementwise_grid_stride_kernelIfLi4EZNS0_9templates4cuda21uniform_and_transformIlfPNS_17CUDAGeneratorImplEZZZNS4_16bernoulli_kernelIS7_EEvRNS_18TensorIteratorBaseEdT_ENKUlvE_clEvENKUlvE2_clEvEUlfE_EEvSA_T1_T2_EUlP24curandStatePhilox4_32_10E0_ZNS1_27distribution_nullary_kernelIlf6float4S7_SJ_SE_EEvSA_SG_RKT3_T4_EUlifE0_EEvlNS_15PhiloxCudaStateESF_SG_ --------------------------
	.section	.nv.info._ZN2at6native57_GLOBAL__N__cd6b329d_24_DistributionBernoulli_cu_7537a20d43distribution_elementwise_grid_stride_kernelIfLi4EZNS0_9templates4cuda21uniform_and_transformIlfPNS_17CUDAGeneratorImplEZZZNS4_16bernoulli_kernelIS7_EEvRNS_18TensorIteratorBaseEdT_ENKUlvE_clEvENKUlvE2_clEvEUlfE_EEvSA_T1_T2_EUlP24curandStatePhilox4_32_10E0_ZNS1_27distribution_nullary_kernelIlf6float4S7_SJ_SE_EEvSA_SG_RKT3_T4_EUlifE0_EEvlNS_15PhiloxCudaStateESF_SG_,"",@"SHT_CUDA_INFO"
	.sectionflags	@""
	.align	4


	//----- nvinfo : EIATTR_CUDA_API_VERSION
	.align		4
        /*0000*/ 	.byte	0x04, 0x37
        /*0002*/ 	.short	(.L_1602 - .L_1601)
.L_1601:
        /*0004*/ 	.word	0x00000082


	//----- nvinfo : EIATTR_KPARAM_INFO
	.align		4
.L_1602:
        /*0008*/ 	.byte	0x04, 0x17
        /*000a*/ 	.short	(.L_1604 - .L_1603)
.L_1603:
        /*000c*/ 	.word	0x00000000
        /*0010*/ 	.short	0x0003
        /*0012*/ 	.short	0x0028
        /*0014*/ 	.byte	0x00, 0xf0, 0xa1, 0x06


	//----- nvinfo : EIATTR_KPARAM_INFO
	.align		4
.L_1604:
        /*0018*/ 	.byte	0x04, 0x17
        /*001a*/ 	.short	(.L_1606 - .L_1605)
.L_1605:
        /*001c*/ 	.word	0x00000000
        /*0020*/ 	.short	0x0002
        /*0022*/ 	.short	0x0020
        /*0024*/ 	.byte	0x00, 0xf0, 0x05, 0x00


	//----- nvinfo : EIATTR_KPARAM_INFO
	.align		4
.L_1606:
        /*0028*/ 	.byte	0x04, 0x17
        /*002a*/ 	.short	(.L_1608 - .L_1607)
.L_1607:
        /*002c*/ 	.word	0x00000000
        /*0030*/ 	.short	0x0001
        /*0032*/ 	.short	0x0008
        /*0034*/ 	.byte	0x00, 0xf0, 0x61, 0x00


	//----- nvinfo : EIATTR_KPARAM_INFO
	.align		4
.L_1608:
        /*0038*/ 	.byte	0x04, 0x17
        /*003a*/ 	.short	(.L_1610 - .L_1609)
.L_1609:
        /*003c*/ 	.word	0x00000000
        /*0040*/ 	.short	0x0000
        /*0042*/ 	.short	0x0000
        /*0044*/ 	.byte	0x00, 0xf0, 0x21, 0x00


	//----- nvinfo : EIATTR_SPARSE_MMA_MASK
	.align		4
.L_1610:
        /*0048*/ 	.byte	0x03, 0x50
        /*004a*/ 	.short	0x0000


	//----- nvinfo : EIATTR_MAXREG_COUNT
	.align		4
        /*004c*/ 	.byte	0x03, 0x1b
        /*004e*/ 	.short	0x0040


	//----- nvinfo : EIATTR_NUM_BARRIERS
	.align		4
        /*0050*/ 	.byte	0x02, 0x4c
        /*0052*/ 	.byte	0x01
	.zero		1


	//----- nvinfo : EIATTR_MERCURY_ISA_VERSION
	.align		4
        /*0054*/ 	.byte	0x03, 0x5f
        /*0056*/ 	.short	0x0101


	//----- nvinfo : EIATTR_VRC_CTA_INIT_COUNT
	.align		4
        /*0058*/ 	.byte	0x02, 0x4a
	.zero		1
	.zero		1


	//----- nvinfo : EIATTR_EXIT_INSTR_OFFSETS
	.align		4
        /*005c*/ 	.byte	0x04, 0x1c
        /*005e*/ 	.short	(.L_1612 - .L_1611)


	//   ....[0]....
.L_1611:
        /*0060*/ 	.word	0x000007b0


	//   ....[1]....
        /*0064*/ 	.word	0x000052a0


	//----- nvinfo : EIATTR_MAX_THREADS
	.align		4
.L_1612:
        /*0068*/ 	.byte	0x04, 0x05
        /*006a*/ 	.short	(.L_1614 - .L_1613)
.L_1613:
        /*006c*/ 	.word	0x00000100
        /*0070*/ 	.word	0x00000001
        /*0074*/ 	.word	0x00000001


	//----- nvinfo : EIATTR_CRS_STACK_SIZE
	.align		4
.L_1614:
        /*0078*/ 	.byte	0x04, 0x1e
        /*007a*/ 	.short	(.L_1616 - .L_1615)
.L_1615:
        /*007c*/ 	.word	0x00000000


	//----- nvinfo : EIATTR_CBANK_PARAM_SIZE
	.align		4
.L_1616:
        /*0080*/ 	.byte	0x03, 0x19
        /*0082*/ 	.short	0x01d0


	//----- nvinfo : EIATTR_PARAM_CBANK
	.align		4
        /*0084*/ 	.byte	0x04, 0x0a
        /*0086*/ 	.short	(.L_1618 - .L_1617)
	.align		4
.L_1617:
        /*0088*/ 	.word	index@(.nv.constant0._ZN2at6native57_GLOBAL__N__cd6b329d_24_DistributionBernoulli_cu_7537a20d43distribution_elementwise_grid_stride_kernelIfLi4EZNS0_9templates4cuda21uniform_and_transformIlfPNS_17CUDAGeneratorImplEZZZNS4_16bernoulli_kernelIS7_EEvRNS_18TensorIteratorBaseEdT_ENKUlvE_clEvENKUlvE2_clEvEUlfE_EEvSA_T1_T2_EUlP24curandStatePhilox4_32_10E0_ZNS1_27distribution_nullary_kernelIlf6float4S7_SJ_SE_EEvSA_SG_RKT3_T4_EUlifE0_EEvlNS_15PhiloxCudaStateESF_SG_)
        /*008c*/ 	.short	0x0380
        /*008e*/ 	.short	0x01d0


	//----- nvinfo : EIATTR_SW_WAR
	.align		4
.L_1618:
        /*0090*/ 	.byte	0x04, 0x36
        /*0092*/ 	.short	(.L_1620 - .L_1619)
.L_1619:
        /*0094*/ 	.word	0x00000008
.L_1620:


//--------------------- .nv.info._ZN2at6native57_GLOBAL__N__cd6b329d_24_DistributionBernoulli_cu_7537a20d43distribution_elementwise_grid_stride_kernelIfLi4EZNS0_9templates4cuda21uniform_and_transformIlfPNS_17CUDAGeneratorImplEZZZNS4_16bernoulli_kernelIS7_EEvRNS_18TensorIteratorBaseEdT_ENKUlvE_clEvENKUlvE2_clEvEUlfE_EEvSA_T1_T2_EUlP24curandStatePhilox4_32_10E0_ZNS1_27distribution_nullary_kernelIlf6float4S7_SJ_SE_EEvSA_SG_RKT3_T4_EUlifE_EEvlNS_15PhiloxCudaStateESF_SG_ --------------------------
	.section	.nv.info._ZN2at6native57_GLOBAL__N__cd6b329d_24_DistributionBernoulli_cu_7537a20d43distribution_elementwise_grid_stride_kernelIfLi4EZNS0_9templates4cuda21uniform_and_transformIlfPNS_17CUDAGeneratorImplEZZZNS4_16bernoulli_kernelIS7_EEvRNS_18TensorIteratorBaseEdT_ENKUlvE_clEvENKUlvE2_clEvEUlfE_EEvSA_T1_T2_EUlP24curandStatePhilox4_32_10E0_ZNS1_27distribution_nullary_kernelIlf6float4S7_SJ_SE_EEvSA_SG_RKT3_T4_EUlifE_EEvlNS_15PhiloxCudaStateESF_SG_,"",@"SHT_CUDA_INFO"
	.sectionflags	@""
	.align	4


	//----- nvinfo : EIATTR_CUDA_API_VERSION
	.align		4
        /*0000*/ 	.byte	0x04, 0x37
        /*0002*/ 	.short	(.L_1622 - .L_1621)
.L_1621:
        /*0004*/ 	.word	0x00000082


	//----- nvinfo : EIATTR_KPARAM_INFO
	.align		4
.L_1622:
        /*0008*/ 	.byte	0x04, 0x17
        /*000a*/ 	.short	(.L_1624 - .L_1623)
.L_1623:
        /*000c*/ 	.word	0x00000000
        /*0010*/ 	.short	0x0003
        /*0012*/ 	.short	0x0028
        /*0014*/ 	.byte	0x00, 0xf0, 0x61, 0x00


	//----- nvinfo : EIATTR_KPARAM_INFO
	.align		4
.L_1624:
        /*0018*/ 	.byte	0x04, 0x17
        /*001a*/ 	.short	(.L_1626 - .L_1625)
.L_1625:
        /*001c*/ 	.word	0x00000000
        /*0020*/ 	.short	0x0002
        /*0022*/ 	.short	0x0020
        /*0024*/ 	.byte	0x00, 0xf0, 0x05, 0x00


	//----- nvinfo : EIATTR_KPARAM_INFO
	.align		4
.L_1626:
        /*0028*/ 	.byte	0x04, 0x17
        /*002a*/ 	.short	(.L_1628 - .L_1627)
.L_1627:
        /*002c*/ 	.word	0x00000000
        /*0030*/ 	.short	0x0001
        /*0032*/ 	.short	0x0008
        /*0034*/ 	.byte	0x00, 0xf0, 0x61, 0x00


	//----- nvinfo : EIATTR_KPARAM_INFO
	.align		4
.L_1628:
        /*0038*/ 	.byte	0x04, 0x17
        /*003a*/ 	.short	(.L_1630 - .L_1629)
.L_1629:
        /*003c*/ 	.word	0x00000000
        /*0040*/ 	.short	0x0000
        /*0042*/ 	.short	0x0000
        /*0044*/ 	.byte	0x00, 0xf0, 0x21, 0x00


	//----- nvinfo : EIATTR_SPARSE_MMA_MASK
	.align		4
.L_1630:
        /*0048*/ 	.byte	0x03, 0x50
        /*004a*/ 	.short	0x0000


	//----- nvinfo : EIATTR_MAXREG_COUNT
	.align		4
        /*004c*/ 	.byte	0x03, 0x1b
        /*004e*/ 	.short	0x0040


	//----- nvinfo : EIATTR_NUM_BARRIERS
	.align		4
        /*0050*/ 	.byte	0x02, 0x4c
        /*0052*/ 	.byte	0x01
	.zero		1


	//----- nvinfo : EIATTR_MERCURY_ISA_VERSION
	.align		4
        /*0054*/ 	.byte	0x03, 0x5f
        /*0056*/ 	.short	0x0101


	//----- nvinfo : EIATTR_VRC_CTA_INIT_COUNT
	.align		4
        /*0058*/ 	.byte	0x02, 0x4a
	.zero		1
	.zero		1


	//----- nvinfo : EIATTR_EXIT_INSTR_OFFSETS
	.align		4
        /*005c*/ 	.byte	0x04, 0x1c
        /*005e*/ 	.short	(.L_1632 - .L_1631)


	//   ....[0]....
.L_1631:
        /*0060*/ 	.word	0x000007d0


	//   ....[1]....
        /*0064*/ 	.word	0x00001180


	//----- nvinfo : EIATTR_MAX_THREADS
	.align		4
.L_1632:
        /*0068*/ 	.byte	0x04, 0x05
        /*006a*/ 	.short	(.L_1634 - .L_1633)
.L_1633:
        /*006c*/ 	.word	0x00000100
        /*0070*/ 	.word	0x00000001
        /*0074*/ 	.word	0x00000001


	//----- nvinfo : EIATTR_CRS_STACK_SIZE
	.align		4
.L_1634:
        /*0078*/ 	.byte	0x04, 0x1e
        /*007a*/ 	.short	(.L_1636 - .L_1635)
.L_1635:
        /*007c*/ 	.word	0x00000000


	//----- nvinfo : EIATTR_CBANK_PARAM_SIZE
	.align		4
.L_1636:
        /*0080*/ 	.byte	0x03, 0x19
        /*0082*/ 	.short	0x0040


	//----- nvinfo : EIATTR_PARAM_CBANK
	.align		4
        /*0084*/ 	.byte	0x04, 0x0a
        /*0086*/ 	.short	(.L_1638 - .L_1637)
	.align		4
.L_1637:
        /*0088*/ 	.word	index@(.nv.constant0._ZN2at6native57_GLOBAL__N__cd6b329d_24_DistributionBernoulli_cu_7537a20d43distribution_elementwise_grid_stride_kernelIfLi4EZNS0_9templates4cuda21uniform_and_transformIlfPNS_17CUDAGeneratorImplEZZZNS4_16bernoulli_kernelIS7_EEvRNS_18TensorIteratorBaseEdT_ENKUlvE_clEvENKUlvE2_clEvEUlfE_EEvSA_T1_T2_EUlP24curandStatePhilox4_32_10E0_ZNS1_27distribution_nullary_kernelIlf6float4S7_SJ_SE_EEvSA_SG_RKT3_T4_EUlifE_EEvlNS_15PhiloxCudaStateESF_SG_)
        /*008c*/ 	.short	0x0380
        /*008e*/ 	.short	0x0040


	//----- nvinfo : EIATTR_SW_WAR
	.align		4
.L_1638:
        /*0090*/ 	.byte	0x04, 0x36
        /*0092*/ 	.short	(.L_1640 - .L_1639)
.L_1639:
        /*0094*/ 	.word	0x00000008
.L_1640:


//--------------------- .nv.info._ZN2at6native57_GLOBAL__N__cd6b329d_24_DistributionBernoulli_cu_7537a20d43distribution_elementwise_grid_stride_kernelIfLi4EZNS0_9templates4cuda21uniform_and_transformIlfPNS_17CUDAGeneratorImplEZZZNS4_16bernoulli_kernelIS7_EEvRNS_18TensorIteratorBaseEdT_ENKUlvE_clEvENKUlvE2_clEvEUlfE_EEvSA_T1_T2_EUlP24curandStatePhilox4_32_10E_ZNS1_27distribution_nullary_kernelIlf7double2S7_SJ_SE_EEvSA_SG_RKT3_T4_EUlifE0_EEvlNS_15PhiloxCudaStateESF_SG_ --------------------------
	.section	.nv.info._ZN2at6native57_GLOBAL__N__cd6b329d_24_DistributionBernoulli_cu_7537a20d43distribution_elementwise_grid_stride_kernelIfLi4EZNS0_9templates4cuda21uniform_and_transformIlfPNS_17CUDAGeneratorImplEZZZNS4_16bernoulli_kernelIS7_EEvRNS_18TensorIteratorBaseEdT_ENKUlvE_clEvENKUlvE2_clEvEUlfE_EEvSA_T1_T2_EUlP24curandStatePhilox4_32_10E_ZNS1_27distribution_nullary_kernelIlf7double2S7_SJ_SE_EEvSA_SG_RKT3_T4_EUlifE0_EEvlNS_15PhiloxCudaStateESF_SG_,"",@"SHT_CUDA_INFO"
	.sectionflags	@""
	.align	4


	//----- nvinfo : EIATTR_CUDA_API_VERSION
	.align		4
        /*0000*/ 	.byte	0x04, 0x37
        /*0002*/ 	.short	(.L_1642 - .L_1641)
.L_1641:
        /*0004*/ 	.word	0x00000082


	//----- nvinfo : EIATTR_KPARAM_INFO
	.align		4
.L_1642:
        /*0008*/ 	.byte	0x04, 0x17
        /*000a*/ 	.short	(.L_1644 - .L_1643)
.L_1643:
        /*000c*/ 	.word	0x00000000
        /*0010*/ 	.short	0x0003
        /*0012*/ 	.short	0x0028
        /*0014*/ 	.byte	0x00, 0xf0, 0xa1, 0x06


	//----- nvinfo : EIATTR_KPARAM_INFO
	.align		4
.L_1644:
        /*0018*/ 	.byte	0x04, 0x17
        /*001a*/ 	.short	(.L_1646 - .L_1645)
.L_1645:
        /*001c*/ 	.word	0x00000000
        /*0020*/ 	.short	0x0002
        /*0022*/ 	.short	0x0020
        /*0024*/ 	.byte	0x00, 0xf0, 0x05, 0x00


	//----- nvinfo : EIATTR_KPARAM_INFO
	.align		4
.L_1646:
        /*0028*/ 	.byte	0x04, 0x17
        /*002a*/ 	.short	(.L_1648 - .L_1647)
.L_1647:
        /*002c*/ 	.word	0x00000000
        /*0030*/ 	.short	0x0001
        /*0032*/ 	.short	0x0008
        /*0034*/ 	.byte	0x00, 0xf0, 0x61, 0x00


	//----- nvinfo : EIATTR_KPARAM_INFO
	.align		4
.L_1648:
        /*0038*/ 	.byte	0x04, 0x17
        /*003a*/ 	.short	(.L_1650 - .L_1649)
.L_1649:
        /*003c*/ 	.word	0x00000000
        /*0040*/ 	.short	0x0000
        /*0042*/ 	.short	0x0000
        /*0044*/ 	.byte	0x00, 0xf0, 0x21, 0x00


	//----- nvinfo : EIATTR_SPARSE_MMA_MASK
	.align		4
.L_1650:
        /*0048*/ 	.byte	0x03, 0x50
        /*004a*/ 	.short	0x0000


	//----- nvinfo : EIATTR_MAXREG_COUNT
	.align		4
        /*004c*/ 	.byte	0x03, 0x1b
        /*004e*/ 	.short	0x0040


	//----- nvinfo : EIATTR_NUM_BARRIERS
	.align		4
        /*0050*/ 	.byte	0x02, 0x4c
        /*0052*/ 	.byte	0x01
	.zero		1


	//----- nvinfo : EIATTR_MERCURY_ISA_VERSION
	.align		4
        /*0054*/ 	.byte	0x03, 0x5f
        /*0056*/ 	.short	0x0101


	//----- nvinfo : EIATTR_VRC_CTA_INIT_COUNT
	.align		4
        /*0058*/ 	.byte	0x02, 0x4a
	.zero		1
	.zero		1


	//----- nvinfo : EIATTR_EXIT_INSTR_OFFSETS
	.align		4
        /*005c*/ 	.byte	0x04, 0x1c
        /*005e*/ 	.short	(.L_1652 - .L_1651)


	//   ....[0]....
.L_1651:
        /*0060*/ 	.word	0x000007c0


	//   ....[1]....
        /*0064*/ 	.word	0x000054a0


	//----- nvinfo : EIATTR_MAX_THREADS
	.align		4
.L_1652:
        /*0068*/ 	.byte	0x04, 0x05
        /*006a*/ 	.short	(.L_1654 - .L_1653)
.L_1653:
        /*006c*/ 	.word	0x00000100
        /*0070*/ 	.word	0x00000001
        /*0074*/ 	.word	0x00000001


	//----- nvinfo : EIATTR_CRS_STACK_SIZE
	.align		4
.L_1654:
        /*0078*/ 	.byte	0x04, 0x1e
        /*007a*/ 	.short	(.L_1656 - .L_1655)
.L_1655:
        /*007c*/ 	.word	0x00000000


	//----- nvinfo : EIATTR_CBANK_PARAM_SIZE
	.align		4
.L_1656:
        /*0080*/ 	.byte	0x03, 0x19
        /*0082*/ 	.short	0x01d0


	//----- nvinfo : EIATTR_PARAM_CBANK
	.align		4
        /*0084*/ 	.byte	0x04, 0x0a
        /*0086*/ 	.short	(.L_1658 - .L_1657)
	.align		4
.L_1657:
        /*0088*/ 	.word	index@(.nv.constant0._ZN2at6native57_GLOBAL__N__cd6b329d_24_DistributionBernoulli_cu_7537a20d43distribution_elementwise_grid_stride_kernelIfLi4EZNS0_9templates4cuda21uniform_and_transformIlfPNS_17CUDAGeneratorImplEZZZNS4_16bernoulli_kernelIS7_EEvRNS_18TensorIteratorBaseEdT_ENKUlvE_clEvENKUlvE2_clEvEUlfE_EEvSA_T1_T2_EUlP24curandStatePhilox4_32_10E_ZNS1_27distribution_nullary_kernelIlf7double2S7_SJ_SE_EEvSA_SG_RKT3_T4_EUlifE0_EEvlNS_15PhiloxCudaStateESF_SG_)
        /*008c*/ 	.short	0x0380
        /*008e*/ 	.short	0x01d0


	//----- nvinfo : EIATTR_SW_WAR
	.align		4
.L_1658:
        /*0090*/ 	.byte	0x04, 0x36
        /*0092*/ 	.short	(.L_1660 - .L_1659)
.L_1659:
        /*0094*/ 	.word	0x00000008
.L_1660:


//--------------------- .nv.info._ZN2at6native57_GLOBAL__N__cd6b329d_24_DistributionBernoulli_cu_7537a20d43distribution_elementwise_grid_stride_kernelIfLi4EZNS0_9templates4cuda21uniform_and_transformIlfPNS_17CUDAGeneratorImplEZZZNS4_16bernoulli_kernelIS7_EEvRNS_18TensorIteratorBaseEdT_ENKUlvE_clEvENKUlvE2_clEvEUlfE_EEvSA_T1_T2_EUlP24curandStatePhilox4_32_10E_ZNS1_27distribution_nullary_kernelIlf7double2S7_SJ_SE_EEvSA_SG_RKT3_T4_EUlifE_EEvlNS_15PhiloxCudaStateESF_SG_ --------------------------
	.section	.nv.info._ZN2at6native57_GLOBAL__N__cd6b329d_24_DistributionBernoulli_cu_7537a20d43distribution_elementwise_grid_stride_kernelIfLi4EZNS0_9templates4cuda21uniform_and_transformIlfPNS_17CUDAGeneratorImplEZZZNS4_16bernoulli_kernelIS7_EEvRNS_18TensorIteratorBaseEdT_ENKUlvE_clEvENKUlvE2_clEvEUlfE_EEvSA_T1_T2_EUlP24curandStatePhilox4_32_10E_ZNS1_27distribution_nullary_kernelIlf7double2S7_SJ_SE_EEvSA_SG_RKT3_T4_EUlifE_EEvlNS_15PhiloxCudaStateESF_SG_,"",@"SHT_CUDA_INFO"
	.sectionflags	@""
	.align	4


	//----- nvinfo : EIATTR_CUDA_API_VERSION
	.align		4
        /*0000*/ 	.byte	0x04, 0x37
        /*0002*/ 	.short	(.L_1662 - .L_1661)
.L_1661:
        /*0004*/ 	.word	0x00000082


	//----- nvinfo : EIATTR_KPARAM_INFO
	.align		4
.L_1662:
        /*0008*/ 	.byte	0x04, 0x17
        /*000a*/ 	.short	(.L_1664 - .L_1663)
.L_1663:
        /*000c*/ 	.word	0x00000000
        /*0010*/ 	.short	0x0003
        /*0012*/ 	.short	0x0028
        /*0014*/ 	.byte	0x00, 0xf0, 0x61, 0x00


	//----- nvinfo : EIATTR_KPARAM_INFO
	.align		4
.L_1664:
        /*0018*/ 	.byte	0x04, 0x17
        /*001a*/ 	.short	(.L_1666 - .L_1665)
.L_1665:
        /*001c*/ 	.word	0x00000000
        /*0020*/ 	.short	0x0002
        /*0022*/ 	.short	0x0020
        /*0024*/ 	.byte	0x00, 0xf0, 0x05, 0x00


	//----- nvinfo : EIATTR_KPARAM_INFO
	.align		4
.L_1666:
        /*0028*/ 	.byte	0x04, 0x17
        /*002a*/ 	.short	(.L_1668 - .L_1667)
.L_1667:
        /*002c*/ 	.word	0x00000000
        /*0030*/ 	.short	0x0001
        /*0032*/ 	.short	0x0008
        /*0034*/ 	.byte	0x00, 0xf0, 0x61, 0x00


	//----- nvinfo : EIATTR_KPARAM_INFO
	.align		4
.L_1668:
        /*0038*/ 	.byte	0x04, 0x17
        /*003a*/ 	.short	(.L_1670 - .L_1669)
.L_1669:
        /*003c*/ 	.word	0x00000000
        /*0040*/ 	.short	0x0000
        /*0042*/ 	.short	0x0000
        /*0044*/ 	.byte	0x00, 0xf0, 0x21, 0x00


	//----- nvinfo : EIATTR_SPARSE_MMA_MASK
	.align		4
.L_1670:
        /*0048*/ 	.byte	0x03, 0x50
        /*004a*/ 	.short	0x0000


	//----- nvinfo : EIATTR_MAXREG_COUNT
	.align		4
        /*004c*/ 	.byte	0x03, 0x1b
        /*004e*/ 	.short	0x0040


	//----- nvinfo : EIATTR_NUM_BARRIERS
	.align		4
        /*0050*/ 	.byte	0x02, 0x4c
        /*0052*/ 	.byte	0x01
	.zero		1


	//----- nvinfo : EIATTR_MERCURY_ISA_VERSION
	.align		4
        /*0054*/ 	.byte	0x03, 0x5f
        /*0056*/ 	.short	0x0101


	//----- nvinfo : EIATTR_VRC_CTA_INIT_COUNT
	.align		4
        /*0058*/ 	.byte	0x02, 0x4a
	.zero		1
	.zero		1


	//----- nvinfo : EIATTR_EXIT_INSTR_OFFSETS
	.align		4
        /*005c*/ 	.byte	0x04, 0x1c
        /*005e*/ 	.short	(.L_1672 - .L_1671)


	//   ....[0]....
.L_1671:
        /*0060*/ 	.word	0x000007b0


	//   ....[1]....
        /*0064*/ 	.word	0x000011e0


	//----- nvinfo : EIATTR_MAX_THREADS
	.align		4
.L_1672:
        /*0068*/ 	.byte	0x04, 0x05
        /*006a*/ 	.short	(.L_1674 - .L_1673)
.L_1673:
        /*006c*/ 	.word	0x00000100
        /*0070*/ 	.word	0x00000001
        /*0074*/ 	.word	0x00000001


	//----- nvinfo : EIATTR_CRS_STACK_SIZE
	.align		4
.L_1674:
        /*0078*/ 	.byte	0x04, 0x1e
        /*007a*/ 	.short	(.L_1676 - .L_1675)
.L_1675:
        /*007c*/ 	.word	0x00000000


	//----- nvinfo : EIATTR_CBANK_PARAM_SIZE
	.align		4
.L_1676:
        /*0080*/ 	.byte	0x03, 0x19
        /*0082*/ 	.short	0x0040


	//----- nvinfo : EIATTR_PARAM_CBANK
	.align		4
        /*0084*/ 	.byte	0x04, 0x0a
        /*0086*/ 	.short	(.L_1678 - .L_1677)
	.align		4
.L_1677:
        /*0088*/ 	.word	index@(.nv.constant0._ZN2at6native57_GLOBAL__N__cd6b329d_24_DistributionBernoulli_cu_7537a20d43distribution_elementwise_grid_stride_kernelIfLi4EZNS0_9templates4cuda21uniform_and_transformIlfPNS_17CUDAGeneratorImplEZZZNS4_16bernoulli_kernelIS7_EEvRNS_18TensorIteratorBaseEdT_ENKUlvE_clEvENKUlvE2_clEvEUlfE_EEvSA_T1_T2_EUlP24curandStatePhilox4_32_10E_ZNS1_27distribution_nullary_kernelIlf7double2S7_SJ_SE_EEvSA_SG_RKT3_T4_EUlifE_EEvlNS_15PhiloxCudaStateESF_SG_)
        /*008c*/ 	.short	0x0380
        /*008e*/ 	.short	0x0040


	//----- nvinfo : EIATTR_SW_WAR
	.align		4
.L_1678:
        /*0090*/ 	.byte	0x04, 0x36
        /*0092*/ 	.short	(.L_1680 - .L_1679)
.L_1679:
        /*0094*/ 	.word	0x00000008
.L_1680:


//--------------------- .nv.info._ZN2at6native57_GLOBAL__N__cd6b329d_24_DistributionBernoulli_cu_7537a20d43distribution_elementwise_grid_stride_kernelIfLi4EZNS0_9templates4cuda21uniform_and_transformIifPNS_17CUDAGeneratorImplEZZZNS4_16bernoulli_kernelIS7_EEvRNS_18TensorIteratorBaseEdT_ENKUlvE_clEvENKUlvE1_clEvEUlfE_EEvSA_T1_T2_EUlP24curandStatePhilox4_32_10E0_ZNS1_27distribution_nullary_kernelIif6float4S7_SJ_SE_EEvSA_SG_RKT3_T4_EUlifE0_EEvlNS_15PhiloxCudaStateESF_SG_ --------------------------
	.section	.nv.info._ZN2at6native57_GLOBAL__N__cd6b329d_24_DistributionBernoulli_cu_7537a20d43distribution_elementwise_grid_stride_kernelIfLi4EZNS0_9templates4cuda21uniform_and_transformIifPNS_17CUDAGeneratorImplEZZZNS4_16bernoulli_kernelIS7_EEvRNS_18TensorIteratorBaseEdT_ENKUlvE_clEvENKUlvE1_clEvEUlfE_EEvSA_T1_T2_EUlP24curandStatePhilox4_32_10E0_ZNS1_27distribution_nullary_kernelIif6float4S7_SJ_SE_EEvSA_SG_RKT3_T4_EUlifE0_EEvlNS_15PhiloxCudaStateESF_SG_,"",@"SHT_CUDA_INFO"
	.sectionflags	@""
	.align	4


	//----- nvinfo : EIATTR_CUDA_API_VERSION
	.align		4
        /*0000*/ 	.byte	0x04, 0x37
        /*0002*/ 	.short	(.L_1682 - .L_1681)
.L_1681:
        /*0004*/ 	.word	0x00000082


	//----- nvinfo : EIATTR_KPARAM_INFO
	.align		4
.L_1682:
        /*0008*/ 	.byte	0x04, 0x17
        /*000a*/ 	.short	(.L_1684 - .L_1683)
.L_1683:
        /*000c*/ 	.word	0x00000000
        /*0010*/ 	.short	0x0003
        /*0012*/ 	.short	0x0028
        /*0014*/ 	.byte	0x00, 0xf0, 0xa1, 0x06


	//----- nvinfo : EIATTR_KPARAM_INFO
	.align		4
.L_1684:
        /*0018*/ 	.byte	0x04, 0x17
        /*001a*/ 	.short	(.L_1686 - .L_1685)
.L_1685:
        /*001c*/ 	.word	0x00000000
        /*0020*/ 	.short	0x0002
        /*0022*/ 	.short	0x0020
        /*0024*/ 	.byte	0x00, 0xf0, 0x05, 0x00


	//----- nvinfo : EIATTR_KPARAM_INFO
	.align		4
.L_1686:
        /*0028*/ 	.byte	0x04, 0x17
        /*002a*/ 	.short	(.L_1688 - .L_1687)
.L_1687:
        /*002c*/ 	.word	0x00000000
        /*0030*/ 	.short	0x0001
        /*0032*/ 	.short	0x0008
        /*0034*/ 	.byte	0x00, 0xf0, 0x61, 0x00


	//----- nvinfo : EIATTR_KPARAM_INFO
	.align		4
.L_1688:
        /*0038*/ 	.byte	0x04, 0x17
        /*003a*/ 	.short	(.L_1690 - .L_1689)
.L_1689:
        /*003c*/ 	.word	0x00000000
        /*0040*/ 	.short	0x0000
        /*0042*/ 	.short	0x0000
        /*0044*/ 	.byte	0x00, 0xf0, 0x21, 0x00


	//----- nvinfo : EIATTR_SPARSE_MMA_MASK
	.align		4
.L_1690:
        /*0048*/ 	.byte	0x03, 0x50
        /*004a*/ 	.short	0x0000


	//----- nvinfo : EIATTR_MAXREG_COUNT
	.align		4
        /*004c*/ 	.byte	0x03, 0x1b
        /*004e*/ 	.short	0x0040


	//----- nvinfo : EIATTR_NUM_BARRIERS
	.align		4
        /*0050*/ 	.byte	0x02, 0x4c
        /*0052*/ 	.byte	0x01
	.zero		1


	//----- nvinfo : EIATTR_MERCURY_ISA_VERSION
	.align		4
        /*0054*/ 	.byte	0x03, 0x5f
        /*0056*/ 	.short	0x0101


	//----- nvinfo : EIATTR_VRC_CTA_INIT_COUNT
	.align		4
        /*0058*/ 	.byte	0x02, 0x4a
	.zero		1
	.zero		1


	//----- nvinfo : EIATTR_EXIT_INSTR_OFFSETS
	.align		4
        /*005c*/ 	.byte	0x04, 0x1c
        /*005e*/ 	.short	(.L_1692 - .L_1691)


	//   ....[0]....
.L_1691:
        /*0060*/ 	.word	0x000007b0


	//   ....[1]....
        /*0064*/ 	.word	0x00005290


	//----- nvinfo : EIATTR_MAX_THREADS
	.align		4
.L_1692:
        /*0068*/ 	.byte	0x04, 0x05
        /*006a*/ 	.short	(.L_1694 - .L_1693)
.L_1693:
        /*006c*/ 	.word	0x00000100
        /*0070*/ 	.word	0x00000001
        /*0074*/ 	.word	0x00000001


	//----- nvinfo : EIATTR_CRS_STACK_SIZE
	.align		4
.L_1694:
        /*0078*/ 	.byte	0x04, 0x1e
        /*007a*/ 	.short	(.L_1696 - .L_1695)
.L_1695:
        /*007c*/ 	.word	0x00000000


	//----- nvinfo : EIATTR_CBANK_PARAM_SIZE
	.align		4
.L_1696:
        /*0080*/ 	.byte	0x03, 0x19
        /*0082*/ 	.short	0x01d0


	//----- nvinfo : EIATTR_PARAM_CBANK
	.align		4
        /*0084*/ 	.byte	0x04, 0x0a
        /*0086*/ 	.short	(.L_1698 - .L_1697)
	.align		4
.L_1697:
        /*0088*/ 	.word	index@(.nv.constant0._ZN2at6native57_GLOBAL__N__cd6b329d_24_DistributionBernoulli_cu_7537a20d43distribution_elementwise_grid_stride_kernelIfLi4EZNS0_9templates4cuda21uniform_and_transformIifPNS_17CUDAGeneratorImplEZZZNS4_16bernoulli_kernelIS7_EEvRNS_18TensorIteratorBaseEdT_ENKUlvE_clEvENKUlvE1_clEvEUlfE_EEvSA_T1_T2_EUlP24curandStatePhilox4_32_10E0_ZNS1_27distribution_nullary_kernelIif6float4S7_SJ_SE_EEvSA_SG_RKT3_T4_EUlifE0_EEvlNS_15PhiloxCudaStateESF_SG_)
        /*008c*/ 	.short	0x0380
        /*008e*/ 	.short	0x01d0


	//----- nvinfo : EIATTR_SW_WAR
	.align		4
.L_1698:
        /*0090*/ 	.byte	0x04, 0x36
        /*0092*/ 	.short	(.L_1700 - .L_1699)
.L_1699:
        /*0094*/ 	.word	0x00000008
.L_1700:


//--------------------- .nv.info._ZN2at6native57_GLOBAL__N__cd6b329d_24_DistributionBernoulli_cu_7537a20d43distribution_elementwise_grid_stride_kernelIfLi4EZNS0_9templates4cuda21uniform_and_transformIifPNS_17CUDAGeneratorImplEZZZNS4_16bernoulli_kernelIS7_EEvRNS_18TensorIteratorBaseEdT_ENKUlvE_clEvENKUlvE1_clEvEUlfE_EEvSA_T1_T2_EUlP24curandStatePhilox4_32_10E0_ZNS1_27distribution_nullary_kernelIif6float4S7_SJ_SE_EEvSA_SG_RKT3_T4_EUlifE_EEvlNS_15PhiloxCudaStateESF_SG_ --------------------------
	.section	.nv.info._ZN2at6native57_GLOBAL__N__cd6b329d_24_DistributionBernoulli_cu_7537a20d43distribution_elementwise_grid_stride_kernelIfLi4EZNS0_9templates4cuda21uniform_and_transformIifPNS_17CUDAGeneratorImplEZZZNS4_16bernoulli_kernelIS7_EEvRNS_18TensorIteratorBaseEdT_ENKUlvE_clEvENKUlvE1_clEvEUlfE_EEvSA_T1_T2_EUlP24curandStatePhilox4_32_10E0_ZNS1_27distribution_nullary_kernelIif6float4S7_SJ_SE_EEvSA_SG_RKT3_T4_EUlifE_EEvlNS_15PhiloxCudaStateESF_SG_,"",@"SHT_CUDA_INFO"
	.sectionflags	@""
	.align	4


	//----- nvinfo : EIATTR_CUDA_API_VERSION
	.align		4
        /*0000*/ 	.byte	0x04, 0x37
        /*0002*/ 	.short	(.L_1702 - .L_1701)
.L_1701:
        /*0004*/ 	.word	0x00000082


	//----- nvinfo : EIATTR_KPARAM_INFO
	.align		4
.L_1702:
        /*0008*/ 	.byte	0x04, 0x17
        /*000a*/ 	.short	(.L_1704 - .L_1703)
.L_1703:
        /*000c*/ 	.word	0x00000000
        /*0010*/ 	.short	0x0003
        /*0012*/ 	.short	0x0028
        /*0014*/ 	.byte	0x00, 0xf0, 0x61, 0x00


	//----- nvinfo : EIATTR_KPARAM_INFO
	.align		4
.L_1704:
        /*0018*/ 	.byte	0x04, 0x17
        /*001a*/ 	.short	(.L_1706 - .L_1705)
.L_1705:
        /*001c*/ 	.word	0x00000000
        /*0020*/ 	.short	0x0002
        /*0022*/ 	.short	0x0020
        /*0024*/ 	.byte	0x00, 0xf0, 0x05, 0x00


	//----- nvinfo : EIATTR_KPARAM_INFO
	.align		4
.L_1706:
        /*0028*/ 	.byte	0x04, 0x17
        /*002a*/ 	.short	(.L_1708 - .L_1707)
.L_1707:
        /*002c*/ 	.word	0x00000000
        /*0030*/ 	.short	0x0001
        /*0032*/ 	.short	0x0008
        /*0034*/ 	.byte	0x00, 0xf0, 0x61, 0x00


	//----- nvinfo : EIATTR_KPARAM_INFO
	.align		4
.L_1708:
        /*0038*/ 	.byte	0x04, 0x17
        /*003a*/ 	.short	(.L_1710 - .L_1709)
.L_1709:
        /*003c*/ 	.word	0x00000000
        /*0040*/ 	.short	0x0000
        /*0042*/ 	.short	0x0000
        /*0044*/ 	.byte	0x00, 0xf0, 0x21, 0x00


	//----- nvinfo : EIATTR_SPARSE_MMA_MASK
	.align		4
.L_1710:
        /*0048*/ 	.byte	0x03, 0x50
        /*004a*/ 	.short	0x0000


	//----- nvinfo : EIATTR_MAXREG_COUNT
	.align		4
        /*004c*/ 	.byte	0x03, 0x1b
        /*004e*/ 	.short	0x0040


	//----- nvinfo : EIATTR_NUM_BARRIERS
	.align		4
        /*0050*/ 	.byte	0x02, 0x4c
        /*0052*/ 	.byte	0x01
	.zero		1


	//----- nvinfo : EIATTR_MERCURY_ISA_VERSION
	.align		4
        /*0054*/ 	.byte	0x03, 0x5f
        /*0056*/ 	.short	0x0101


	//----- nvinfo : EIATTR_VRC_CTA_INIT_COUNT
	.align		4
        /*0058*/ 	.byte	0x02, 0x4a
	.zero		1
	.zero		1


	//----- nvinfo : EIATTR_EXIT_INSTR_OFFSETS
	.align		4
        /*005c*/ 	.byte	0x04, 0x1c
        /*005e*/ 	.short	(.L_1712 - .L_1711)


	//   ....[0]....
.L_1711:
        /*0060*/ 	.word	0x000007d0


	//   ....[1]....
        /*0064*/ 	.word	0x00001180


	//----- nvinfo : EIATTR_MAX_THREADS
	.align		4
.L_1712:
        /*0068*/ 	.byte	0x04, 0x05
        /*006a*/ 	.short	(.L_1714 - .L_1713)
.L_1713:
        /*006c*/ 	.word	0x00000100
        /*0070*/ 	.word	0x00000001
        /*0074*/ 	.word	0x00000001


	//----- nvinfo : EIATTR_CRS_STACK_SIZE
	.align		4
.L_1714:
        /*0078*/ 	.byte	0x04, 0x1e
        /*007a*/ 	.short	(.L_1716 - .L_1715)
.L_1715:
        /*007c*/ 	.word	0x00000000


	//----- nvinfo : EIATTR_CBANK_PARAM_SIZE
	.align		4
.L_1716:
        /*0080*/ 	.byte	0x03, 0x19
        /*0082*/ 	.short	0x0040


	//----- nvinfo : EIATTR_PARAM_CBANK
	.align		4
        /*0084*/ 	.byte	0x04, 0x0a
        /*0086*/ 	.short	(.L_1718 - .L_1717)
	.align		4
.L_1717:
        /*0088*/ 	.word	index@(.nv.constant0._ZN2at6native57_GLOBAL__N__cd6b329d_24_DistributionBernoulli_cu_7537a20d43distribution_elementwise_grid_stride_kernelIfLi4EZNS0_9templates4cuda21uniform_and_transformIifPNS_17CUDAGeneratorImplEZZZNS4_16bernoulli_kernelIS7_EEvRNS_18TensorIteratorBaseEdT_ENKUlvE_clEvENKUlvE1_clEvEUlfE_EEvSA_T1_T2_EUlP24curandStatePhilox4_32_10E0_ZNS1_27distribution_nullary_kernelIif6float4S7_SJ_SE_EEvSA_SG_RKT3_T4_EUlifE_EEvlNS_15PhiloxCudaStateESF_SG_)
        /*008c*/ 	.short	0x0380
        /*008e*/ 	.short	0x0040


	//----- nvinfo : EIATTR_SW_WAR
	.align		4
.L_1718:
        /*0090*/ 	.byte	0x04, 0x36
        /*0092*/ 	.short	(.L_1720 - .L_1719)
.L_1719:
        /*0094*/ 	.word	0x00000008
.L_1720:


//--------------------- .nv.info._ZN2at6native57_GLOBAL__N__cd6b329d_24_DistributionBernoulli_cu_7537a20d43distribution_elementwise_grid_stride_kernelIfLi4EZNS0_9templates4cuda21uniform_and_transformIifPNS_17CUDAGeneratorImplEZZZNS4_16bernoulli_kernelIS7_EEvRNS_18TensorIteratorBaseEdT_ENKUlvE_clEvENKUlvE1_clEvEUlfE_EEvSA_T1_T2_EUlP24curandStatePhilox4_32_10E_ZNS1_27distribution_nullary_kernelIif7double2S7_SJ_SE_EEvSA_SG_RKT3_T4_EUlifE0_EEvlNS_15PhiloxCudaStateESF_SG_ --------------------------
	.section	.nv.info._ZN2at6native57_GLOBAL__N__cd6b329d_24_DistributionBernoulli_cu_7537a20d43distribution_elementwise_grid_stride_kernelIfLi4EZNS0_9templates4cuda21uniform_and_transformIifPNS_17CUDAGeneratorImplEZZZNS4_16bernoulli_kernelIS7_EEvRNS_18TensorIteratorBaseEdT_ENKUlvE_clEvENKUlvE1_clEvEUlfE_EEvSA_T1_T2_EUlP24curandStatePhilox4_32_10E_ZNS1_27distribution_nullary_kernelIif7double2S7_SJ_SE_EEvSA_SG_RKT3_T4_EUlifE0_EEvlNS_15PhiloxCudaStateESF_SG_,"",@"SHT_CUDA_INFO"
	.sectionflags	@""
	.align	4


	//----- nvinfo : EIATTR_CUDA_API_VERSION
	.align		4
        /*0000*/ 	.byte	0x04, 0x37
        /*0002*/ 	.short	(.L_1722 - .L_1721)
.L_1721:
        /*0004*/ 	.word	0x00000082


	//----- nvinfo : EIATTR_KPARAM_INFO
	.align		4
.L_1722:
        /*0008*/ 	.byte	0x04, 0x17
        /*000a*/ 	.short	(.L_1724 - .L_1723)
.L_1723:
        /*000c*/ 	.word	0x00000000
        /*0010*/ 	.short	0x0003
        /*0012*/ 	.short	0x0028
        /*0014*/ 	.byte	0x00, 0xf0, 0xa1, 0x06


	//----- nvinfo : EIATTR_KPARAM_INFO
	.align		4
.L_1724:
        /*0018*/ 	.byte	0x04, 0x17
        /*001a*/ 	.short	(.L_1726 - .L_1725)
.L_1725:
        /*001c*/ 	.word	0x00000000
        /*0020*/ 	.short	0x0002
        /*0022*/ 	.short	0x0020
        /*0024*/ 	.byte	0x00, 0xf0, 0x05, 0x00


	//----- nvinfo : EIATTR_KPARAM_INFO
	.align		4
.L_1726:
        /*0028*/ 	.byte	0x04, 0x17
        /*002a*/ 	.short	(.L_1728 - .L_1727)
.L_1727:
        /*002c*/ 	.word	0x00000000
        /*0030*/ 	.short	0x0001
        /*0032*/ 	.short	0x0008
        /*0034*/ 	.byte	0x00, 0xf0, 0x61, 0x00


	//----- nvinfo : EIATTR_KPARAM_INFO
	.align		4
.L_1728:
        /*0038*/ 	.byte	0x04, 0x17
        /*003a*/ 	.short	(.L_1730 - .L_1729)
.L_1729:
        /*003c*/ 	.word	0x00000000
        /*0040*/ 	.short	0x0000
        /*0042*/ 	.short	0x0000
        /*0044*/ 	.byte	0x00, 0xf0, 0x21, 0x00


	//----- nvinfo : EIATTR_SPARSE_MMA_MASK
	.align		4
.L_1730:
        /*0048*/ 	.byte	0x03, 0x50
        /*004a*/ 	.short	0x0000


	//----- nvinfo : EIATTR_MAXREG_COUNT
	.align		4
        /*004c*/ 	.byte	0x03, 0x1b
        /*004e*/ 	.short	0x0040


	//----- nvinfo : EIATTR_NUM_BARRIERS
	.align		4
        /*0050*/ 	.byte	0x02, 0x4c
        /*0052*/ 	.byte	0x01
	.zero		1


	//----- nvinfo : EIATTR_MERCURY_ISA_VERSION
	.align		4
        /*0054*/ 	.byte	0x03, 0x5f
        /*0056*/ 	.short	0x0101


	//----- nvinfo : EIATTR_VRC_CTA_INIT_COUNT
	.align		4
        /*0058*/ 	.byte	0x02, 0x4a
	.zero		1
	.zero		1


	//----- nvinfo : EIATTR_EXIT_INSTR_OFFSETS
	.align		4
        /*005c*/ 	.byte	0x04, 0x1c
        /*005e*/ 	.short	(.L_1732 - .L_1731)


	//   ....[0]....
.L_1731:
        /*0060*/ 	.word	0x000007c0


	//   ....[1]....
        /*0064*/ 	.word	0x000054a0


	//----- nvinfo : EIATTR_MAX_THREADS
	.align		4
.L_1732:
        /*0068*/ 	.byte	0x04, 0x05
        /*006a*/ 	.short	(.L_1734 - .L_1733)
.L_1733:
        /*006c*/ 	.word	0x00000100
        /*0070*/ 	.word	0x00000001
        /*0074*/ 	.word	0x00000001


	//----- nvinfo : EIATTR_CRS_STACK_SIZE
	.align		4
.L_1734:
        /*0078*/ 	.byte	0x04, 0x1e
        /*007a*/ 	.short	(.L_1736 - .L_1735)
.L_1735:
        /*007c*/ 	.word	0x00000000


	//----- nvinfo : EIATTR_CBANK_PARAM_SIZE
	.align		4
.L_1736:
        /*0080*/ 	.byte	0x03, 0x19
        /*0082*/ 	.short	0x01d0


	//----- nvinfo : EIATTR_PARAM_CBANK
	.align		4
        /*0084*/ 	.byte	0x04, 0x0a
        /*0086*/ 	.short	(.L_1738 - .L_1737)
	.align		4
.L_1737:
        /*0088*/ 	.word	index@(.nv.constant0._ZN2at6native57_GLOBAL__N__cd6b329d_24_DistributionBernoulli_cu_7537a20d43distribution_elementwise_grid_stride_kernelIfLi4EZNS0_9templates4cuda21uniform_and_transformIifPNS_17CUDAGeneratorImplEZZZNS4_16bernoulli_kernelIS7_EEvRNS_18TensorIteratorBaseEdT_ENKUlvE_clEvENKUlvE1_clEvEUlfE_EEvSA_T1_T2_EUlP24curandStatePhilox4_32_10E_ZNS1_27distribution_nullary_kernelIif7double2S7_SJ_SE_EEvSA_SG_RKT3_T4_EUlifE0_EEvlNS_15PhiloxCudaStateESF_SG_)
        /*008c*/ 	.short	0x0380
        /*008e*/ 	.short	0x01d0


	//----- nvinfo : EIATTR_SW_WAR
	.align		4
.L_1738:
        /*0090*/ 	.byte	0x04, 0x36
        /*0092*/ 	.short	(.L_1740 - .L_1739)
.L_1739:
        /*0094*/ 	.word	0x00000008
.L_1740:


//--------------------- .nv.info._ZN2at6native57_GLOBAL__N__cd6b329d_24_DistributionBernoulli_cu_7537a20d43distribution_elementwise_grid_stride_kernelIfLi4EZNS0_9templates4cuda21uniform_and_transformIifPNS_17CUDAGeneratorImplEZZZNS4_16bernoulli_kernelIS7_EEvRNS_18TensorIteratorBaseEdT_ENKUlvE_clEvENKUlvE1_clEvEUlfE_EEvSA_T1_T2_EUlP24curandStatePhilox4_32_10E_ZNS1_27distribution_nullary_kernelIif7double2S7_SJ_SE_EEvSA_SG_RKT3_T4_EUlifE_EEvlNS_15PhiloxCudaStateESF_SG_ --------------------------
	.section	.nv.info._ZN2at6native57_GLOBAL__N__cd6b329d_24_DistributionBernoulli_cu_7537a20d43distribution_elementwise_grid_stride_kernelIfLi4EZNS0_9templates4cuda21uniform_and_transformIifPNS_17CUDAGeneratorImplEZZZNS4_16bernoulli_kernelIS7_EEvRNS_18TensorIteratorBaseEdT_ENKUlvE_clEvENKUlvE1_clEvEUlfE_EEvSA_T1_T2_EUlP24curandStatePhilox4_32_10E_ZNS1_27distribution_nullary_kernelIif7double2S7_SJ_SE_EEvSA_SG_RKT3_T4_EUlifE_EEvlNS_15PhiloxCudaStateESF_SG_,"",@"SHT_CUDA_INFO"
	.sectionflags	@""
	.align	4


	//----- nvinfo : EIATTR_CUDA_API_VERSION
	.align		4
        /*0000*/ 	.byte	0x04, 0x37
        /*0002*/ 	.short	(.L_1742 - .L_1741)
.L_1741:
        /*0004*/ 	.word	0x00000082


	//----- nvinfo : EIATTR_KPARAM_INFO
	.align		4
.L_1742:
        /*0008*/ 	.byte	0x04, 0x17
        /*000a*/ 	.short	(.L_1744 - .L_1743)
.L_1743:
        /*000c*/ 	.word	0x00000000
        /*0010*/ 	.short	0x0003
        /*0012*/ 	.short	0x0028
        /*0014*/ 	.byte	0x00, 0xf0, 0x61, 0x00


	//----- nvinfo : EIATTR_KPARAM_INFO
	.align		4
.L_1744:
        /*0018*/ 	.byte	0x04, 0x17
        /*001a*/ 	.short	(.L_1746 - .L_1745)
.L_1745:
        /*001c*/ 	.word	0x00000000
        /*0020*/ 	.short	0x0002
        /*0022*/ 	.short	0x0020
        /*0024*/ 	.byte	0x00, 0xf0, 0x05, 0x00


	//----- nvinfo : EIATTR_KPARAM_INFO
	.align		4
.L_1746:
        /*0028*/ 	.byte	0x04, 0x17
        /*002a*/ 	.short	(.L_1748 - .L_1747)
.L_1747:
        /*002c*/ 	.word	0x00000000
        /*0030*/ 	.short	0x0001
        /*0032*/ 	.short	0x0008
        /*0034*/ 	.byte	0x00, 0xf0, 0x61, 0x00


	//----- nvinfo : EIATTR_KPARAM_INFO
	.align		4
.L_1748:
        /*0038*/ 	.byte	0x04, 0x17
        /*003a*/ 	.short	(.L_1750 - .L_1749)
.L_1749:
        /*003c*/ 	.word	0x00000000
        /*0040*/ 	.short	0x0000
        /*0042*/ 	.short	0x0000
        /*0044*/ 	.byte	0x00, 0xf0, 0x21, 0x00


	//----- nvinfo : EIATTR_SPARSE_MMA_MASK
	.align		4
.L_1750:
        /*0048*/ 	.byte	0x03, 0x50
        /*004a*/ 	.short	0x0000


	//----- nvinfo : EIATTR_MAXREG_COUNT
	.align		4
        /*004c*/ 	.byte	0x03, 0x1b
        /*004e*/ 	.short	0x0040


	//----- nvinfo : EIATTR_NUM_BARRIERS
	.align		4
        /*0050*/ 	.byte	0x02, 0x4c
        /*0052*/ 	.byte	0x01
	.zero		1


	//----- nvinfo : EIATTR_MERCURY_ISA_VERSION
	.align		4
        /*0054*/ 	.byte	0x03, 0x5f
        /*0056*/ 	.short	0x0101


	//----- nvinfo : EIATTR_VRC_CTA_INIT_COUNT
	.align		4
        /*0058*/ 	.byte	0x02, 0x4a
	.zero		1
	.zero		1


	//----- nvinfo : EIATTR_EXIT_INSTR_OFFSETS
	.align		4
        /*005c*/ 	.byte	0x04, 0x1c
        /*005e*/ 	.short	(.L_1752 - .L_1751)


	//   ....[0]....
.L_1751:
        /*0060*/ 	.word	0x000007b0


	//   ....[1]....
        /*0064*/ 	.word	0x000011e0


	//----- nvinfo : EIATTR_MAX_THREADS
	.align		4
.L_1752:
        /*0068*/ 	.byte	0x04, 0x05
        /*006a*/ 	.short	(.L_1754 - .L_1753)
.L_1753:
        /*006c*/ 	.word	0x00000100
        /*0070*/ 	.word	0x00000001
        /*0074*/ 	.word	0x00000001


	//----- nvinfo : EIATTR_CRS_STACK_SIZE
	.align		4
.L_1754:
        /*0078*/ 	.byte	0x04, 0x1e
        /*007a*/ 	.short	(.L_1756 - .L_1755)
.L_1755:
        /*007c*/ 	.word	0x00000000


	//----- nvinfo : EIATTR_CBANK_PARAM_SIZE
	.align		4
.L_1756:
        /*0080*/ 	.byte	0x03, 0x19
        /*0082*/ 	.short	0x0040


	//----- nvinfo : EIATTR_PARAM_CBANK
	.align		4
        /*0084*/ 	.byte	0x04, 0x0a
        /*0086*/ 	.short	(.L_1758 - .L_1757)
	.align		4
.L_1757:
        /*0088*/ 	.word	index@(.nv.constant0._ZN2at6native57_GLOBAL__N__cd6b329d_24_DistributionBernoulli_cu_7537a20d43distribution_elementwise_grid_stride_kernelIfLi4EZNS0_9templates4cuda21uniform_and_transformIifPNS_17CUDAGeneratorImplEZZZNS4_16bernoulli_kernelIS7_EEvRNS_18TensorIteratorBaseEdT_ENKUlvE_clEvENKUlvE1_clEvEUlfE_EEvSA_T1_T2_EUlP24curandStatePhilox4_32_10E_ZNS1_27distribution_nullary_kernelIif7double2S7_SJ_SE_EEvSA_SG_RKT3_T4_EUlifE_EEvlNS_15PhiloxCudaStateESF_SG_)
        /*008c*/ 	.short	0x0380
        /*008e*/ 	.short	0x0040


	//----- nvinfo : EIATTR_SW_WAR
	.align		4
.L_1758:
        /*0090*/ 	.byte	0x04, 0x36
        /*0092*/ 	.short	(.L_1760 - .L_1759)
.L_1759:
        /*0094*/ 	.word	0x00000008
.L_1760:


//--------------------- .nv.info._ZN2at6native57_GLOBAL__N__cd6b329d_24_DistributionBernoulli_cu_7537a20d43distribution_elementwise_grid_stride_kernelIfLi4EZNS0_9templates4cuda21uniform_and_transformIafPNS_17CUDAGeneratorImplEZZZNS4_16bernoulli_kernelIS7_EEvRNS_18TensorIteratorBaseEdT_ENKUlvE_clEvENKUlvE0_clEvEUlfE_EEvSA_T1_T2_EUlP24curandStatePhilox4_32_10E0_ZNS1_27distribution_nullary_kernelIaf6float4S7_SJ_SE_EEvSA_SG_RKT3_T4_EUlifE0_EEvlNS_15PhiloxCudaStateESF_SG_ --------------------------
	.section	.nv.info._ZN2at6native57_GLOBAL__N__cd6b329d_24_DistributionBernoulli_cu_7537a20d43distribution_elementwise_grid_stride_kernelIfLi4EZNS0_9templates4cuda21uniform_and_transformIafPNS_17CUDAGeneratorImplEZZZNS4_16bernoulli_kernelIS7_EEvRNS_18TensorIteratorBaseEdT_ENKUlvE_clEvENKUlvE0_clEvEUlfE_EEvSA_T1_T2_EUlP24curandStatePhilox4_32_10E0_ZNS1_27distribution_nullary_kernelIaf6float4S7_SJ_SE_EEvSA_SG_RKT3_T4_EUlifE0_EEvlNS_15PhiloxCudaStateESF_SG_,"",@"SHT_CUDA_INFO"
	.sectionflags	@""
	.align	4


	//----- nvinfo : EIATTR_CUDA_API_VERSION
	.align		4
        /*0000*/ 	.byte	0x04, 0x37
        /*0002*/ 	.short	(.L_1762 - .L_1761)
.L_1761:
        /*0004*/ 	.word	0x00000082


	//----- nvinfo : EIATTR_KPARAM_INFO
	.align		4
.L_1762:
        /*0008*/ 	.byte	0x04, 0x17
        /*000a*/ 	.short	(.L_1764 - .L_1763)
.L_1763:
        /*000c*/ 	.word	0x00000000
        /*0010*/ 	.short	0x0003
        /*0012*/ 	.short	0x0028
        /*0014*/ 	.byte	0x00, 0xf0, 0xa1, 0x06


	//----- nvinfo : EIATTR_KPARAM_INFO
	.align		4
.L_1764:
        /*0018*/ 	.byte	0x04, 0x17
        /*001a*/ 	.short	(.L_1766 - .L_1765)
.L_1765:
        /*001c*/ 	.word	0x00000000
        /*0020*/ 	.short	0x0002
        /*0022*/ 	.short	0x0020
        /*0024*/ 	.byte	0x00, 0xf0, 0x05, 0x00


	//----- nvinfo : EIATTR_KPARAM_INFO
	.align		4
.L_1766:
        /*0028*/ 	.byte	0x04, 0x17
        /*002a*/ 	.short	(.L_1768 - .L_1767)
.L_1767:
        /*002c*/ 	.word	0x00000000
        /*0030*/ 	.short	0x0001
        /*0032*/ 	.short	0x0008
        /*0034*/ 	.byte	0x00, 0xf0, 0x61, 0x00


	//----- nvinfo : EIATTR_KPARAM_INFO
	.align		4
.L_1768:
        /*0038*/ 	.byte	0x04, 0x17
        /*003a*/ 	.short	(.L_1770 - .L_1769)
.L_1769:
        /*003c*/ 	.word	0x00000000
        /*0040*/ 	.short	0x0000
        /*0042*/ 	.short	0x0000
        /*0044*/ 	.byte	0x00, 0xf0, 0x21, 0x00


	//----- nvinfo : EIATTR_SPARSE_MMA_MASK
	.align		4
.L_1770:
        /*0048*/ 	.byte	0x03, 0x50
        /*004a*/ 	.short	0x0000


	//----- nvinfo : EIATTR_MAXREG_COUNT
	.align		4
        /*004c*/ 	.byte	0x03, 0x1b
        /*004e*/ 	.short	0x0040


	//----- nvinfo : EIATTR_NUM_BARRIERS
	.align		4
        /*0050*/ 	.byte	0x02, 0x4c
        /*0052*/ 	.byte	0x01
	.zero		1


	//----- nvinfo : EIATTR_MERCURY_ISA_VERSION
	.align		4
        /*0054*/ 	.byte	0x03, 0x5f
        /*0056*/ 	.short	0x0101


	//----- nvinfo : EIATTR_VRC_CTA_INIT_COUNT
	.align		4
        /*0058*/ 	.byte	0x02, 0x4a
	.zero		1
	.zero		1


	//----- nvinfo : EIATTR_EXIT_INSTR_OFFSETS
	.align		4
        /*005c*/ 	.byte	0x04, 0x1c
        /*005e*/ 	.short	(.L_1772 - .L_1771)


	//   ....[0]....
.L_1771:
        /*0060*/ 	.word	0x000007b0


	//   ....[1]....
        /*0064*/ 	.word	0x00005290


	//----- nvinfo : EIATTR_MAX_THREADS
	.align		4
.L_1772:
        /*0068*/ 	.byte	0x04, 0x05
        /*006a*/ 	.short	(.L_1774 - .L_1773)
.L_1773:
        /*006c*/ 	.word	0x00000100
        /*0070*/ 	.word	0x00000001
        /*0074*/ 	.word	0x00000001


	//----- nvinfo : EIATTR_CRS_STACK_SIZE
	.align		4
.L_1774:
        /*0078*/ 	.byte	0x04, 0x1e
        /*007a*/ 	.short	(.L_1776 - .L_1775)
.L_1775:
        /*007c*/ 	.word	0x00000000


	//----- nvinfo : EIATTR_CBANK_PARAM_SIZE
	.align		4
.L_1776:
        /*0080*/ 	.byte	0x03, 0x19
        /*0082*/ 	.short	0x01d0


	//----- nvinfo : EIATTR_PARAM_CBANK
	.align		4
        /*0084*/ 	.byte	0x04, 0x0a
        /*0086*/ 	.short	(.L_1778 - .L_1777)
	.align		4
.L_1777:
        /*0088*/ 	.word	index@(.nv.constant0._ZN2at6native57_GLOBAL__N__cd6b329d_24_DistributionBernoulli_cu_7537a20d43distribution_elementwise_grid_stride_kernelIfLi4EZNS0_9templates4cuda21uniform_and_transformIafPNS_17CUDAGeneratorImplEZZZNS4_16bernoulli_kernelIS7_EEvRNS_18TensorIteratorBaseEdT_ENKUlvE_clEvENKUlvE0_clEvEUlfE_EEvSA_T1_T2_EUlP24curandStatePhilox4_32_10E0_ZNS1_27distribution_nullary_kernelIaf6float4S7_SJ_SE_EEvSA_SG_RKT3_T4_EUlifE0_EEvlNS_15PhiloxCudaStateESF_SG_)
        /*008c*/ 	.short	0x0380
        /*008e*/ 	.short	0x01d0


	//----- nvinfo : EIATTR_SW_WAR
	.align		4
.L_1778:
        /*0090*/ 	.byte	0x04, 0x36
        /*0092*/ 	.short	(.L_1780 - .L_1779)
.L_1779:
        /*0094*/ 	.word	0x00000008
.L_1780:


//--------------------- .nv.info._ZN2at6native57_GLOBAL__N__cd6b329d_24_DistributionBernoulli_cu_7537a20d43distribution_elementwise_grid_stride_kernelIfLi4EZNS0_9templates4cuda21uniform_and_transformIafPNS_17CUDAGeneratorImplEZZZNS4_16bernoulli_kernelIS7_EEvRNS_18TensorIteratorBaseEdT_ENKUlvE_clEvENKUlvE0_clEvEUlfE_EEvSA_T1_T2_EUlP24curandStatePhilox4_32_10E0_ZNS1_27distribution_nullary_kernelIaf6float4S7_SJ_SE_EEvSA_SG_RKT3_T4_EUlifE_EEvlNS_15PhiloxCudaStateESF_SG_ --------------------------
	.section	.nv.info._ZN2at6native57_GLOBAL__N__cd6b329d_24_DistributionBernoulli_cu_7537a20d43distribution_elementwise_grid_stride_kernelIfLi4EZNS0_9templates4cuda21uniform_and_transformIafPNS_17CUDAGeneratorImplEZZZNS4_16bernoulli_kernelIS7_EEvRNS_18TensorIteratorBaseEdT_ENKUlvE_clEvENKUlvE0_clEvEUlfE_EEvSA_T1_T2_EUlP24curandStatePhilox4_32_10E0_ZNS1_27distribution_nullary_kernelIaf6float4S7_SJ_SE_EEvSA_SG_RKT3_T4_EUlifE_EEvlNS_15PhiloxCudaStateESF_SG_,"",@"SHT_CUDA_INFO"
	.sectionflags	@""
	.align	4


	//----- nvinfo : EIATTR_CUDA_API_VERSION
	.align		4
        /*0000*/ 	.byte	0x04, 0x37
        /*0002*/ 	.short	(.L_1782 - .L_1781)
.L_1781:
        /*0004*/ 	.word	0x00000082


	//----- nvinfo : EIATTR_KPARAM_INFO
	.align		4
.L_1782:
        /*0008*/ 	.byte	0x04, 0x17
        /*000a*/ 	.short	(.L_1784 - .L_1783)
.L_1783:
        /*000c*/ 	.word	0x00000000
        /*0010*/ 	.short	0x0003
        /*0012*/ 	.short	0x0028
        /*0014*/ 	.byte	0x00, 0xf0, 0x61, 0x00


	//----- nvinfo : EIATTR_KPARAM_INFO
	.align		4
.L_1784:
        /*0018*/ 	.byte	0x04, 0x17
        /*001a*/ 	.short	(.L_1786 - .L_1785)
.L_1785:
        /*001c*/ 	.word	0x00000000
        /*0020*/ 	.short	0x0002
        /*0022*/ 	.short	0x0020
        /*0024*/ 	.byte	0x00, 0xf0, 0x05, 0x00


	//----- nvinfo : EIATTR_KPARAM_INFO
	.align		4
.L_1786:
        /*0028*/ 	.byte	0x04, 0x17
        /*002a*/ 	.short	(.L_1788 - .L_1787)
.L_1787:
        /*002c*/ 	.word	0x00000000
        /*0030*/ 	.short	0x0001
        /*0032*/ 	.short	0x0008
        /*0034*/ 	.byte	0x00, 0xf0, 0x61, 0x00


	//----- nvinfo : EIATTR_KPARAM_INFO
	.align		4
.L_1788:
        /*0038*/ 	.byte	0x04, 0x17
        /*003a*/ 	.short	(.L_1790 - .L_1789)
.L_1789:
        /*003c*/ 	.word	0x00000000
        /*0040*/ 	.short	0x0000
        /*0042*/ 	.short	0x0000
        /*0044*/ 	.byte	0x00, 0xf0, 0x21, 0x00


	//----- nvinfo : EIATTR_SPARSE_MMA_MASK
	.align		4
.L_1790:
        /*0048*/ 	.byte	0x03, 0x50
        /*004a*/ 	.short	0x0000


	//----- nvinfo : EIATTR_MAXREG_COUNT
	.align		4
        /*004c*/ 	.byte	0x03, 0x1b
        /*004e*/ 	.short	0x0040


	//----- nvinfo : EIATTR_NUM_BARRIERS
	.align		4
        /*0050*/ 	.byte	0x02, 0x4c
        /*0052*/ 	.byte	0x01
	.zero		1


	//----- nvinfo : EIATTR_MERCURY_ISA_VERSION
	.align		4
        /*0054*/ 	.byte	0x03, 0x5f
        /*0056*/ 	.short	0x0101


	//----- nvinfo : EIATTR_VRC_CTA_INIT_COUNT
	.align		4
        /*0058*/ 	.byte	0x02, 0x4a
	.zero		1
	.zero		1


	//----- nvinfo : EIATTR_EXIT_INSTR_OFFSETS
	.align		4
        /*005c*/ 	.byte	0x04, 0x1c
        /*005e*/ 	.short	(.L_1792 - .L_1791)


	//   ....[0]....
.L_1791:
        /*0060*/ 	.word	0x000007d0


	//   ....[1]....
        /*0064*/ 	.word	0x00001180


	//----- nvinfo : EIATTR_MAX_THREADS
	.align		4
.L_1792:
        /*0068*/ 	.byte	0x04, 0x05
        /*006a*/ 	.short	(.L_1794 - .L_1793)
.L_1793:
        /*006c*/ 	.word	0x00000100
        /*0070*/ 	.word	0x00000001
        /*0074*/ 	.word	0x00000001


	//----- nvinfo : EIATTR_CRS_STACK_SIZE
	.align		4
.L_1794:
        /*0078*/ 	.byte	0x04, 0x1e
        /*007a*/ 	.short	(.L_1796 - .L_1795)
.L_1795:
        /*007c*/ 	.word	0x00000000


	//----- nvinfo : EIATTR_CBANK_PARAM_SIZE
	.align		4
.L_1796:
        /*0080*/ 	.byte	0x03, 0x19
        /*0082*/ 	.short	0x0040


	//----- nvinfo : EIATTR_PARAM_CBANK
	.align		4
        /*0084*/ 	.byte	0x04, 0x0a
        /*0086*/ 	.short	(.L_1798 - .L_1797)
	.align		4
.L_1797:
        /*0088*/ 	.word	index@(.nv.constant0._ZN2at6native57_GLOBAL__N__cd6b329d_24_DistributionBernoulli_cu_7537a20d43distribution_elementwise_grid_stride_kernelIfLi4EZNS0_9templates4cuda21uniform_and_transformIafPNS_17CUDAGeneratorImplEZZZNS4_16bernoulli_kernelIS7_EEvRNS_18TensorIteratorBaseEdT_ENKUlvE_clEvENKUlvE0_clEvEUlfE_EEvSA_T1_T2_EUlP24curandStatePhilox4_32_10E0_ZNS1_27distribution_nullary_kernelIaf6float4S7_SJ_SE_EEvSA_SG_RKT3_T4_EUlifE_EEvlNS_15PhiloxCudaStateESF_SG_)
        /*008c*/ 	.short	0x0380
        /*008e*/ 	.short	0x0040


	//----- nvinfo : EIATTR_SW_WAR
	.align		4
.L_1798:
        /*0090*/ 	.byte	0x04, 0x36
        /*0092*/ 	.short	(.L_1800 - .L_1799)
.L_1799:
        /*0094*/ 	.word	0x00000008
.L_1800:


//--------------------- .nv.info._ZN2at6native57_GLOBAL__N__cd6b329d_24_DistributionBernoulli_cu_7537a20d43distribution_elementwise_grid_stride_kernelIfLi4EZNS0_9templates4cuda21uniform_and_transformIafPNS_17CUDAGeneratorImplEZZZNS4_16bernoulli_kernelIS7_EEvRNS_18TensorIteratorBaseEdT_ENKUlvE_clEvENKUlvE0_clEvEUlfE_EEvSA_T1_T2_EUlP24curandStatePhilox4_32_10E_ZNS1_27distribution_nullary_kernelIaf7double2S7_SJ_SE_EEvSA_SG_RKT3_T4_EUlifE0_EEvlNS_15PhiloxCudaStateESF_SG_ --------------------------
	.section	.nv.info._ZN2at6native57_GLOBAL__N__cd6b329d_24_DistributionBernoulli_cu_7537a20d43distribution_elementwise_grid_stride_kernelIfLi4EZNS0_9templates4cuda21uniform_and_transformIafPNS_17CUDAGeneratorImplEZZZNS4_16bernoulli_kernelIS7_EEvRNS_18TensorIteratorBaseEdT_ENKUlvE_clEvENKUlvE0_clEvEUlfE_EEvSA_T1_T2_EUlP24curandStatePhilox4_32_10E_ZNS1_27distribution_nullary_kernelIaf7double2S7_SJ_SE_EEvSA_SG_RKT3_T4_EUlifE0_EEvlNS_15PhiloxCudaStateESF_SG_,"",@"SHT_CUDA_INFO"
	.sectionflags	@""
	.align	4


	//----- nvinfo : EIATTR_CUDA_API_VERSION
	.align		4
        /*0000*/ 	.byte	0x04, 0x37
        /*0002*/ 	.short	(.L_1802 - .L_1801)
.L_1801:
        /*0004*/ 	.word	0x00000082


	//----- nvinfo : EIATTR_KPARAM_INFO
	.align		4
.L_1802:
        /*0008*/ 	.byte	0x04, 0x17
        /*000a*/ 	.short	(.L_1804 - .L_1803)
.L_1803:
        /*000c*/ 	.word	0x00000000
        /*0010*/ 	.short	0x0003
        /*0012*/ 	.short	0x0028
        /*0014*/ 	.byte	0x00, 0xf0, 0xa1, 0x06


	//----- nvinfo : EIATTR_KPARAM_INFO
	.align		4
.L_1804:
        /*0018*/ 	.byte	0x04, 0x17
        /*001a*/ 	.short	(.L_1806 - .L_1805)
.L_1805:
        /*001c*/ 	.word	0x00000000
        /*0020*/ 	.short	0x0002
        /*0022*/ 	.short	0x0020
        /*0024*/ 	.byte	0x00, 0xf0, 0x05, 0x00


	//----- nvinfo : EIATTR_KPARAM_INFO
	.align		4
.L_1806:
        /*0028*/ 	.byte	0x04, 0x17
        /*002a*/ 	.short	(.L_1808 - .L_1807)
.L_1807:
        /*002c*/ 	.word	0x00000000
        /*0030*/ 	.short	0x0001
        /*0032*/ 	.short	0x0008
        /*0034*/ 	.byte	0x00, 0xf0, 0x61, 0x00


	//----- nvinfo : EIATTR_KPARAM_INFO
	.align		4
.L_1808:
        /*0038*/ 	.byte	0x04, 0x17
        /*003a*/ 	.short	(.L_1810 - .L_1809)
.L_1809:
        /*003c*/ 	.word	0x00000000
        /*0040*/ 	.short	0x0000
        /*0042*/ 	.short	0x0000
        /*0044*/ 	.byte	0x00, 0xf0, 0x21, 0x00


	//----- nvinfo : EIATTR_SPARSE_MMA_MASK
	.align		4
.L_1810:
        /*0048*/ 	.byte	0x03, 0x50
        /*004a*/ 	.short	0x0000


	//----- nvinfo : EIATTR_MAXREG_COUNT
	.align		4
        /*004c*/ 	.byte	0x03, 0x1b
        /*004e*/ 	.short	0x0040


	//----- nvinfo : EIATTR_NUM_BARRIERS
	.align		4
        /*0050*/ 	.byte	0x02, 0x4c
        /*0052*/ 	.byte	0x01
	.zero		1


	//----- nvinfo : EIATTR_MERCURY_ISA_VERSION
	.align		4
        /*0054*/ 	.byte	0x03, 0x5f
        /*0056*/ 	.short	0x0101


	//----- nvinfo : EIATTR_VRC_CTA_INIT_COUNT
	.align		4
        /*0058*/ 	.byte	0x02, 0x4a
	.zero		1
	.zero		1


	//----- nvinfo : EIATTR_EXIT_INSTR_OFFSETS
	.align		4
        /*005c*/ 	.byte	0x04, 0x1c
        /*005e*/ 	.short	(.L_1812 - .L_1811)


	//   ....[0]....
.L_1811:
        /*0060*/ 	.word	0x000007c0


	//   ....[1]....
        /*0064*/ 	.word	0x000054a0


	//----- nvinfo : EIATTR_MAX_THREADS
	.align		4
.L_1812:
        /*0068*/ 	.byte	0x04, 0x05
        /*006a*/ 	.short	(.L_1814 - .L_1813)
.L_1813:
        /*006c*/ 	.word	0x00000100
        /*0070*/ 	.word	0x00000001
        /*0074*/ 	.word	0x00000001


	//----- nvinfo : EIATTR_CRS_STACK_SIZE
	.align		4
.L_1814:
        /*0078*/ 	.byte	0x04, 0x1e
        /*007a*/ 	.short	(.L_1816 - .L_1815)
.L_1815:
        /*007c*/ 	.word	0x00000000


	//----- nvinfo : EIATTR_CBANK_PARAM_SIZE
	.align		4
.L_1816:
        /*0080*/ 	.byte	0x03, 0x19
        /*0082*/ 	.short	0x01d0


	//----- nvinfo : EIATTR_PARAM_CBANK
	.align		4
        /*0084*/ 	.byte	0x04, 0x0a
        /*0086*/ 	.short	(.L_1818 - .L_1817)
	.align		4
.L_1817:
        /*0088*/ 	.word	index@(.nv.constant0._ZN2at6native57_GLOBAL__N__cd6b329d_24_DistributionBernoulli_cu_7537a20d43distribution_elementwise_grid_stride_kernelIfLi4EZNS0_9templates4cuda21uniform_and_transformIafPNS_17CUDAGeneratorImplEZZZNS4_16bernoulli_kernelIS7_EEvRNS_18TensorIteratorBaseEdT_ENKUlvE_clEvENKUlvE0_clEvEUlfE_EEvSA_T1_T2_EUlP24curandStatePhilox4_32_10E_ZNS1_27distribution_nullary_kernelIaf7double2S7_SJ_SE_EEvSA_SG_RKT3_T4_EUlifE0_EEvlNS_15PhiloxCudaStateESF_SG_)
        /*008c*/ 	.short	0x0380
        /*008e*/ 	.short	0x01d0


	//----- nvinfo : EIATTR_SW_WAR
	.align		4
.L_1818:
        /*0090*/ 	.byte	0x04, 0x36
        /*0092*/ 	.short	(.L_1820 - .L_1819)
.L_1819:
        /*0094*/ 	.word	0x00000008
.L_1820:


//--------------------- .nv.info._ZN2at6native57_GLOBAL__N__cd6b329d_24_DistributionBernoulli_cu_7537a20d43distribution_elementwise_grid_stride_kernelIfLi4EZNS0_9templates4cuda21uniform_and_transformIafPNS_17CUDAGeneratorImplEZZZNS4_16bernoulli_kernelIS7_EEvRNS_18TensorIteratorBaseEdT_ENKUlvE_clEvENKUlvE0_clEvEUlfE_EEvSA_T1_T2_EUlP24curandStatePhilox4_32_10E_ZNS1_27distribution_nullary_kernelIaf7double2S7_SJ_SE_EEvSA_SG_RKT3_T4_EUlifE_EEvlNS_15PhiloxCudaStateESF_SG_ --------------------------
	.section	.nv.info._ZN2at6native57_GLOBAL__N__cd6b329d_24_DistributionBernoulli_cu_7537a20d43distribution_elementwise_grid_stride_kernelIfLi4EZNS0_9templates4cuda21uniform_and_transformIafPNS_17CUDAGeneratorImplEZZZNS4_16bernoulli_kernelIS7_EEvRNS_18TensorIteratorBaseEdT_ENKUlvE_clEvENKUlvE0_clEvEUlfE_EEvSA_T1_T2_EUlP24curandStatePhilox4_32_10E_ZNS1_27distribution_nullary_kernelIaf7double2S7_SJ_SE_EEvSA_SG_RKT3_T4_EUlifE_EEvlNS_15PhiloxCudaStateESF_SG_,"",@"SHT_CUDA_INFO"
	.sectionflags	@""
	.align	4


	//----- nvinfo : EIATTR_CUDA_API_VERSION
	.align		4
        /*0000*/ 	.byte	0x04, 0x37
        /*0002*/ 	.short	(.L_1822 - .L_1821)
.L_1821:
        /*0004*/ 	.word	0x00000082


	//----- nvinfo : EIATTR_KPARAM_INFO
	.align		4
.L_1822:
        /*0008*/ 	.byte	0x04, 0x17
        /*000a*/ 	.short	(.L_1824 - .L_1823)
.L_1823:
        /*000c*/ 	.word	0x00000000
        /*0010*/ 	.short	0x0003
        /*0012*/ 	.short	0x0028
        /*0014*/ 	.byte	0x00, 0xf0, 0x61, 0x00


	//----- nvinfo : EIATTR_KPARAM_INFO
	.align		4
.L_1824:
        /*0018*/ 	.byte	0x04, 0x17
        /*001a*/ 	.short	(.L_1826 - .L_1825)
.L_1825:
        /*001c*/ 	.word	0x00000000
        /*0020*/ 	.short	0x0002
        /*0022*/ 	.short	0x0020
        /*0024*/ 	.byte	0x00, 0xf0, 0x05, 0x00


	//----- nvinfo : EIATTR_KPARAM_INFO
	.align		4
.L_1826:
        /*0028*/ 	.byte	0x04, 0x17
        /*002a*/ 	.short	(.L_1828 - .L_1827)
.L_1827:
        /*002c*/ 	.word	0x00000000
        /*0030*/ 	.short	0x0001
        /*0032*/ 	.short	0x0008
        /*0034*/ 	.byte	0x00, 0xf0, 0x61, 0x00


	//----- nvinfo : EIATTR_KPARAM_INFO
	.align		4
.L_1828:
        /*0038*/ 	.byte	0x04, 0x17
        /*003a*/ 	.short	(.L_1830 - .L_1829)
.L_1829:
        /*003c*/ 	.word	0x00000000
        /*0040*/ 	.short	0x0000
        /*0042*/ 	.short	0x0000
        /*0044*/ 	.byte	0x00, 0xf0, 0x21, 0x00


	//----- nvinfo : EIATTR_SPARSE_MMA_MASK
	.align		4
.L_1830:
        /*0048*/ 	.byte	0x03, 0x50
        /*004a*/ 	.short	0x0000


	//----- nvinfo : EIATTR_MAXREG_COUNT
	.align		4
        /*004c*/ 	.byte	0x03, 0x1b
        /*004e*/ 	.short	0x0040


	//----- nvinfo : EIATTR_NUM_BARRIERS
	.align		4
        /*0050*/ 	.byte	0x02, 0x4c
        /*0052*/ 	.byte	0x01
	.zero		1


	//----- nvinfo : EIATTR_MERCURY_ISA_VERSION
	.align		4
        /*0054*/ 	.byte	0x03, 0x5f
        /*0056*/ 	.short	0x0101


	//----- nvinfo : EIATTR_VRC_CTA_INIT_COUNT
	.align		4
        /*0058*/ 	.byte	0x02, 0x4a
	.zero		1
	.zero		1


	//----- nvinfo : EIATTR_EXIT_INSTR_OFFSETS
	.align		4
        /*005c*/ 	.byte	0x04, 0x1c
        /*005e*/ 	.short	(.L_1832 - .L_1831)


	//   ....[0]....
.L_1831:
        /*0060*/ 	.word	0x000007b0


	//   ....[1]....
        /*0064*/ 	.word	0x000011e0


	//----- nvinfo : EIATTR_MAX_THREADS
	.align		4
.L_1832:
        /*0068*/ 	.byte	0x04, 0x05
        /*006a*/ 	.short	(.L_1834 - .L_1833)
.L_1833:
        /*006c*/ 	.word	0x00000100
        /*0070*/ 	.word	0x00000001
        /*0074*/ 	.word	0x00000001


	//----- nvinfo : EIATTR_CRS_STACK_SIZE
	.align		4
.L_1834:
        /*0078*/ 	.byte	0x04, 0x1e
        /*007a*/ 	.short	(.L_1836 - .L_1835)
.L_1835:
        /*007c*/ 	.word	0x00000000


	//----- nvinfo : EIATTR_CBANK_PARAM_SIZE
	.align		4
.L_1836:
        /*0080*/ 	.byte	0x03, 0x19
        /*0082*/ 	.short	0x0040


	//----- nvinfo : EIATTR_PARAM_CBANK
	.align		4
        /*0084*/ 	.byte	0x04, 0x0a
        /*0086*/ 	.short	(.L_1838 - .L_1837)
	.align		4
.L_1837:
        /*0088*/ 	.word	index@(.nv.constant0._ZN2at6native57_GLOBAL__N__cd6b329d_24_DistributionBernoulli_cu_7537a20d43distribution_elementwise_grid_stride_kernelIfLi4EZNS0_9templates4cuda21uniform_and_transformIafPNS_17CUDAGeneratorImplEZZZNS4_16bernoulli_kernelIS7_EEvRNS_18TensorIteratorBaseEdT_ENKUlvE_clEvENKUlvE0_clEvEUlfE_EEvSA_T1_T2_EUlP24curandStatePhilox4_32_10E_ZNS1_27distribution_nullary_kernelIaf7double2S7_SJ_SE_EEvSA_SG_RKT3_T4_EUlifE_EEvlNS_15PhiloxCudaStateESF_SG_)
        /*008c*/ 	.short	0x0380
        /*008e*/ 	.short	0x0040


	//----- nvinfo : EIATTR_SW_WAR
	.align		4
.L_1838:
        /*0090*/ 	.byte	0x04, 0x36
        /*0092*/ 	.short	(.L_1840 - .L_1839)
.L_1839:
        /*0094*/ 	.word	0x00000008
.L_1840:


//--------------------- .nv.info._ZN2at6native57_GLOBAL__N__cd6b329d_24_DistributionBernoulli_cu_7537a20d43distribution_elementwise_grid_stride_kernelIfLi4EZNS0_9templates4cuda21uniform_and_transformIhfPNS_17CUDAGeneratorImplEZZZNS4_16bernoulli_kernelIS7_EEvRNS_18TensorIteratorBaseEdT_ENKUlvE_clEvENKUlvE_clEvEUlfE_EEvSA_T1_T2_EUlP24curandStatePhilox4_32_10E0_ZNS1_27distribution_nullary_kernelIhf6float4S7_SJ_SE_EEvSA_SG_RKT3_T4_EUlifE0_EEvlNS_15PhiloxCudaStateESF_SG_ --------------------------
	.section	.nv.info._ZN2at6native57_GLOBAL__N__cd6b329d_24_DistributionBernoulli_cu_7537a20d43distribution_elementwise_grid_stride_kernelIfLi4EZNS0_9templates4cuda21uniform_and_transformIhfPNS_17CUDAGeneratorImplEZZZNS4_16bernoulli_kernelIS7_EEvRNS_18TensorIteratorBaseEdT_ENKUlvE_clEvENKUlvE_clEvEUlfE_EEvSA_T1_T2_EUlP24curandStatePhilox4_32_10E0_ZNS1_27distribution_nullary_kernelIhf6float4S7_SJ_SE_EEvSA_SG_RKT3_T4_EUlifE0_EEvlNS_15PhiloxCudaStateESF_SG_,"",@"SHT_CUDA_INFO"
	.sectionflags	@""
	.align	4


	//----- nvinfo : EIATTR_CUDA_API_VERSION
	.align		4
        /*0000*/ 	.byte	0x04, 0x37
        /*0002*/ 	.short	(.L_1842 - .L_1841)
.L_1841:
        /*0004*/ 	.word	0x00000082


	//----- nvinfo : EIATTR_KPARAM_INFO
	.align		4
.L_1842:
        /*0008*/ 	.byte	0x04, 0x17
        /*000a*/ 	.short	(.L_1844 - .L_1843)
.L_1843:
        /*000c*/ 	.word	0x00000000
        /*0010*/ 	.short	0x0003
        /*0012*/ 	.short	0x0028
        /*0014*/ 	.byte	0x00, 0xf0, 0xa1, 0x06


	//----- nvinfo : EIATTR_KPARAM_INFO
	.align		4
.L_1844:
        /*0018*/ 	.byte	0x04, 0x17
        /*001a*/ 	.short	(.L_1846 - .L_1845)
.L_1845:
        /*001c*/ 	.word	0x00000000
        /*0020*/ 	.short	0x0002
        /*0022*/ 	.short	0x0020
        /*0024*/ 	.byte	0x00, 0xf0, 0x05, 0x00


	//----- nvinfo : EIATTR_KPARAM_INFO
	.align		4
.L_1846:
        /*0028*/ 	.byte	0x04, 0x17
        /*002a*/ 	.short	(.L_1848 - .L_1847)
.L_1847:
        /*002c*/ 	.word	0x00000000
        /*0030*/ 	.short	0x0001
        /*0032*/ 	.short	0x0008
        /*0034*/ 	.byte	0x00, 0xf0, 0x61, 0x00


	//----- nvinfo : EIATTR_KPARAM_INFO
	.align		4
.L_1848:
        /*0038*/ 	.byte	0x04, 0x17
        /*003a*/ 	.short	(.L_1850 - .L_1849)
.L_1849:
        /*003c*/ 	.word	0x00000000
        /*0040*/ 	.short	0x0000
        /*0042*/ 	.short	0x0000
        /*0044*/ 	.byte	0x00, 0xf0, 0x21, 0x00


	//----- nvinfo : EIATTR_SPARSE_MMA_MASK
	.align		4
.L_1850:
        /*0048*/ 	.byte	0x03, 0x50
        /*004a*/ 	.short	0x0000


	//----- nvinfo : EIATTR_MAXREG_COUNT
	.align		4
        /*004c*/ 	.byte	0x03, 0x1b
        /*004e*/ 	.short	0x0040


	//----- nvinfo : EIATTR_NUM_BARRIERS
	.align		4
        /*0050*/ 	.byte	0x02, 0x4c
        /*0052*/ 	.byte	0x01
	.zero		1


	//----- nvinfo : EIATTR_MERCURY_ISA_VERSION
	.align		4
        /*0054*/ 	.byte	0x03, 0x5f
        /*0056*/ 	.short	0x0101


	//----- nvinfo : EIATTR_VRC_CTA_INIT_COUNT
	.align		4
        /*0058*/ 	.byte	0x02, 0x4a
	.zero		1
	.zero		1


	//----- nvinfo : EIATTR_EXIT_INSTR_OFFSETS
	.align		4
        /*005c*/ 	.byte	0x04, 0x1c
        /*005e*/ 	.short	(.L_1852 - .L_1851)


	//   ....[0]....
.L_1851:
        /*0060*/ 	.word	0x000007b0


	//   ....[1]....
        /*0064*/ 	.word	0x00005290


	//----- nvinfo : EIATTR_MAX_THREADS
	.align		4
.L_1852:
        /*0068*/ 	.byte	0x04, 0x05
        /*006a*/ 	.short	(.L_1854 - .L_1853)
.L_1853:
        /*006c*/ 	.word	0x00000100
        /*0070*/ 	.word	0x00000001
        /*0074*/ 	.word	0x00000001


	//----- nvinfo : EIATTR_CRS_STACK_SIZE
	.align		4
.L_1854:
        /*0078*/ 	.byte	0x04, 0x1e
        /*007a*/ 	.short	(.L_1856 - .L_1855)
.L_1855:
        /*007c*/ 	.word	0x00000000


	//----- nvinfo : EIATTR_CBANK_PARAM_SIZE
	.align		4
.L_1856:
        /*0080*/ 	.byte	0x03, 0x19
        /*0082*/ 	.short	0x01d0


	//----- nvinfo : EIATTR_PARAM_CBANK
	.align		4
        /*0084*/ 	.byte	0x04, 0x0a
        /*0086*/ 	.short	(.L_1858 - .L_1857)
	.align		4
.L_1857:
        /*0088*/ 	.word	index@(.nv.constant0._ZN2at6native57_GLOBAL__N__cd6b329d_24_DistributionBernoulli_cu_7537a20d43distribution_elementwise_grid_stride_kernelIfLi4EZNS0_9templates4cuda21uniform_and_transformIhfPNS_17CUDAGeneratorImplEZZZNS4_16bernoulli_kernelIS7_EEvRNS_18TensorIteratorBaseEdT_ENKUlvE_clEvENKUlvE_clEvEUlfE_EEvSA_T1_T2_EUlP24curandStatePhilox4_32_10E0_ZNS1_27distribution_nullary_kernelIhf6float4S7_SJ_SE_EEvSA_SG_RKT3_T4_EUlifE0_EEvlNS_15PhiloxCudaStateESF_SG_)
        /*008c*/ 	.short	0x0380
        /*008e*/ 	.short	0x01d0


	//----- nvinfo : EIATTR_SW_WAR
	.align		4
.L_1858:
        /*0090*/ 	.byte	0x04, 0x36
        /*0092*/ 	.short	(.L_1860 - .L_1859)
.L_1859:
        /*0094*/ 	.word	0x00000008
.L_1860:


//--------------------- .nv.info._ZN2at6native57_GLOBAL__N__cd6b329d_24_DistributionBernoulli_cu_7537a20d43distribution_elementwise_grid_stride_kernelIfLi4EZNS0_9templates4cuda21uniform_and_transformIhfPNS_17CUDAGeneratorImplEZZZNS4_16bernoulli_kernelIS7_EEvRNS_18TensorIteratorBaseEdT_ENKUlvE_clEvENKUlvE_clEvEUlfE_EEvSA_T1_T2_EUlP24curandStatePhilox4_32_10E0_ZNS1_27distribution_nullary_kernelIhf6float4S7_SJ_SE_EEvSA_SG_RKT3_T4_EUlifE_EEvlNS_15PhiloxCudaStateESF_SG_ --------------------------
	.section	.nv.info._ZN2at6native57_GLOBAL__N__cd6b329d_24_DistributionBernoulli_cu_7537a20d43distribution_elementwise_grid_stride_kernelIfLi4EZNS0_9templates4cuda21uniform_and_transformIhfPNS_17CUDAGeneratorImplEZZZNS4_16bernoulli_kernelIS7_EEvRNS_18TensorIteratorBaseEdT_ENKUlvE_clEvENKUlvE_clEvEUlfE_EEvSA_T1_T2_EUlP24curandStatePhilox4_32_10E0_ZNS1_27distribution_nullary_kernelIhf6float4S7_SJ_SE_EEvSA_SG_RKT3_T4_EUlifE_EEvlNS_15PhiloxCudaStateESF_SG_,"",@"SHT_CUDA_INFO"
	.sectionflags	@""
	.align	4


	//----- nvinfo : EIATTR_CUDA_API_VERSION
	.align		4
        /*0000*/ 	.byte	0x04, 0x37
        /*0002*/ 	.short	(.L_1862 - .L_1861)
.L_1861:
        /*0004*/ 	.word	0x00000082


	//----- nvinfo : EIATTR_KPARAM_INFO
	.align		4
.L_1862:
        /*0008*/ 	.byte	0x04, 0x17
        /*000a*/ 	.short	(.L_1864 - .L_1863)
.L_1863:
        /*000c*/ 	.word	0x00000000
        /*0010*/ 	.short	0x0003
        /*0012*/ 	.short	0x0028
        /*0014*/ 	.byte	0x00, 0xf0, 0x61, 0x00


	//----- nvinfo : EIATTR_KPARAM_INFO
	.align		4
.L_1864:
        /*0018*/ 	.byte	0x04, 0x17
        /*001a*/ 	.short	(.L_1866 - .L_1865)
.L_1865:
        /*001c*/ 	.word	0x00000000
        /*0020*/ 	.short	0x0002
        /*0022*/ 	.short	0x0020
        /*0024*/ 	.byte	0x00, 0xf0, 0x05, 0x00


	//----- nvinfo : EIATTR_KPARAM_INFO
	.align		4
.L_1866:
        /*0028*/ 	.byte	0x04, 0x17
        /*002a*/ 	.short	(.L_1868 - .L_1867)
.L_1867:
        /*002c*/ 	.word	0x00000000
        /*0030*/ 	.short	0x0001
        /*0032*/ 	.short	0x0008
        /*0034*/ 	.byte	0x00, 0xf0, 0x61, 0x00


	//----- nvinfo : EIATTR_KPARAM_INFO
	.align		4
.L_1868:
        /*0038*/ 	.byte	0x04, 0x17
        /*003a*/ 	.short	(.L_1870 - .L_1869)
.L_1869:
        /*003c*/ 	.word	0x00000000
        /*0040*/ 	.short	0x0000
        /*0042*/ 	.short	0x0000
        /*0044*/ 	.byte	0x00, 0xf0, 0x21, 0x00


	//----- nvinfo : EIATTR_SPARSE_MMA_MASK
	.align		4
.L_1870:
        /*0048*/ 	.byte	0x03, 0x50
        /*004a*/ 	.short	0x0000


	//----- nvinfo : EIATTR_MAXREG_COUNT
	.align		4
        /*004c*/ 	.byte	0x03, 0x1b
        /*004e*/ 	.short	0x0040


	//----- nvinfo : EIATTR_NUM_BARRIERS
	.align		4
        /*0050*/ 	.byte	0x02, 0x4c
        /*0052*/ 	.byte	0x01
	.zero		1


	//----- nvinfo : EIATTR_MERCURY_ISA_VERSION
	.align		4
        /*0054*/ 	.byte	0x03, 0x5f
        /*0056*/ 	.short	0x0101


	//----- nvinfo : EIATTR_VRC_CTA_INIT_COUNT
	.align		4
        /*0058*/ 	.byte	0x02, 0x4a
	.zero		1
	.zero		1


	//----- nvinfo : EIATTR_EXIT_INSTR_OFFSETS
	.align		4
        /*005c*/ 	.byte	0x04, 0x1c
        /*005e*/ 	.short	(.L_1872 - .L_1871)


	//   ....[0]....
.L_1871:
        /*0060*/ 	.word	0x000007d0


	//   ....[1]....
        /*0064*/ 	.word	0x00001180


	//----- nvinfo : EIATTR_MAX_THREADS
	.align		4
.L_1872:
        /*0068*/ 	.byte	0x04, 0x05
        /*006a*/ 	.short	(.L_1874 - .L_1873)
.L_1873:
        /*006c*/ 	.word	0x00000100
        /*0070*/ 	.word	0x00000001
        /*0074*/ 	.word	0x00000001


	//----- nvinfo : EIATTR_CRS_STACK_SIZE
	.align		4
.L_1874:
        /*0078*/ 	.byte	0x04, 0x1e
        /*007a*/ 	.short	(.L_1876 - .L_1875)
.L_1875:
        /*007c*/ 	.word	0x00000000


	//----- nvinfo : EIATTR_CBANK_PARAM_SIZE
	.align		4
.L_1876:
        /*0080*/ 	.byte	0x03, 0x19
        /*0082*/ 	.short	0x0040


	//----- nvinfo : EIATTR_PARAM_CBANK
	.align		4
        /*0084*/ 	.byte	0x04, 0x0a
        /*0086*/ 	.short	(.L_1878 - .L_1877)
	.align		4
.L_1877:
        /*0088*/ 	.word	index@(.nv.constant0._ZN2at6native57_GLOBAL__N__cd6b329d_24_DistributionBernoulli_cu_7537a20d43distribution_elementwise_grid_stride_kernelIfLi4EZNS0_9templates4cuda21uniform_and_transformIhfPNS_17CUDAGeneratorImplEZZZNS4_16bernoulli_kernelIS7_EEvRNS_18TensorIteratorBaseEdT_ENKUlvE_clEvENKUlvE_clEvEUlfE_EEvSA_T1_T2_EUlP24curandStatePhilox4_32_10E0_ZNS1_27distribution_nullary_kernelIhf6float4S7_SJ_SE_EEvSA_SG_RKT3_T4_EUlifE_EEvlNS_15PhiloxCudaStateESF_SG_)
        /*008c*/ 	.short	0x0380
        /*008e*/ 	.short	0x0040


	//----- nvinfo : EIATTR_SW_WAR
	.align		4
.L_1878:
        /*0090*/ 	.byte	0x04, 0x36
        /*0092*/ 	.short	(.L_1880 - .L_1879)
.L_1879:
        /*0094*/ 	.word	0x00000008
.L_1880:


//--------------------- .nv.info._ZN2at6native57_GLOBAL__N__cd6b329d_24_DistributionBernoulli_cu_7537a20d43distribution_elementwise_grid_stride_kernelIfLi4EZNS0_9templates4cuda21uniform_and_transformIhfPNS_17CUDAGeneratorImplEZZZNS4_16bernoulli_kernelIS7_EEvRNS_18TensorIteratorBaseEdT_ENKUlvE_clEvENKUlvE_clEvEUlfE_EEvSA_T1_T2_EUlP24curandStatePhilox4_32_10E_ZNS1_27distribution_nullary_kernelIhf7double2S7_SJ_SE_EEvSA_SG_RKT3_T4_EUlifE0_EEvlNS_15PhiloxCudaStateESF_SG_ --------------------------
	.section	.nv.info._ZN2at6native57_GLOBAL__N__cd6b329d_24_DistributionBernoulli_cu_7537a20d43distribution_elementwise_grid_stride_kernelIfLi4EZNS0_9templates4cuda21uniform_and_transformIhfPNS_17CUDAGeneratorImplEZZZNS4_16bernoulli_kernelIS7_EEvRNS_18TensorIteratorBaseEdT_ENKUlvE_clEvENKUlvE_clEvEUlfE_EEvSA_T1_T2_EUlP24curandStatePhilox4_32_10E_ZNS1_27distribution_nullary_kernelIhf7double2S7_SJ_SE_EEvSA_SG_RKT3_T4_EUlifE0_EEvlNS_15PhiloxCudaStateESF_SG_,"",@"SHT_CUDA_INFO"
	.sectionflags	@""
	.align	4


	//----- nvinfo : EIATTR_CUDA_API_VERSION
	.align		4
        /*0000*/ 	.byte	0x04, 0x37
        /*0002*/ 	.short	(.L_1882 - .L_1881)
.L_1881:
        /*0004*/ 	.word	0x00000082


	//----- nvinfo : EIATTR_KPARAM_INFO
	.align		4
.L_1882:
        /*0008*/ 	.byte	0x04, 0x17
        /*000a*/ 	.short	(.L_1884 - .L_1883)
.L_1883:
        /*000c*/ 	.word	0x00000000
        /*0010*/ 	.short	0x0003
        /*0012*/ 	.short	0x0028
        /*0014*/ 	.byte	0x00, 0xf0, 0xa1, 0x06


	//----- nvinfo : EIATTR_KPARAM_INFO
	.align		4
.L_1884:
        /*0018*/ 	.byte	0x04, 0x17
        /*001a*/ 	.short	(.L_1886 - .L_1885)
.L_1885:
        /*001c*/ 	.word	0x00000000
        /*0020*/ 	.short	0x0002
        /*0022*/ 	.short	0x0020
        /*0024*/ 	.byte	0x00, 0xf0, 0x05, 0x00


	//----- nvinfo : EIATTR_KPARAM_INFO
	.align		4
.L_1886:
        /*0028*/ 	.byte	0x04, 0x17
        /*002a*/ 	.short	(.L_1888 - .L_1887)
.L_1887:
        /*002c*/ 	.word	0x00000000
        /*0030*/ 	.short	0x0001
        /*0032*/ 	.short	0x0008
        /*0034*/ 	.byte	0x00, 0xf0, 0x61, 0x00


	//----- nvinfo : EIATTR_KPARAM_INFO
	.align		4
.L_1888:
        /*0038*/ 	.byte	0x04, 0x17
        /*003a*/ 	.short	(.L_1890 - .L_1889)
.L_1889:
        /*003c*/ 	.word	0x00000000
        /*0040*/ 	.short	0x0000
        /*0042*/ 	.short	0x0000
        /*0044*/ 	.byte	0x00, 0xf0, 0x21, 0x00


	//----- nvinfo : EIATTR_SPARSE_MMA_MASK
	.align		4
.L_1890:
        /*0048*/ 	.byte	0x03, 0x50
        /*004a*/ 	.short	0x0000


	//----- nvinfo : EIATTR_MAXREG_COUNT
	.align		4
        /*004c*/ 	.byte	0x03, 0x1b
        /*004e*/ 	.short	0x0040


	//----- nvinfo : EIATTR_NUM_BARRIERS
	.align		4
        /*0050*/ 	.byte	0x02, 0x4c
        /*0052*/ 	.byte	0x01
	.zero		1


	//----- nvinfo : EIATTR_MERCURY_ISA_VERSION
	.align		4
        /*0054*/ 	.byte	0x03, 0x5f
        /*0056*/ 	.short	0x0101


	//----- nvinfo : EIATTR_VRC_CTA_INIT_COUNT
	.align		4
        /*0058*/ 	.byte	0x02, 0x4a
	.zero		1
	.zero		1


	//----- nvinfo : EIATTR_EXIT_INSTR_OFFSETS
	.align		4
        /*005c*/ 	.byte	0x04, 0x1c
        /*005e*/ 	.short	(.L_1892 - .L_1891)


	//   ....[0]....
.L_1891:
        /*0060*/ 	.word	0x000007c0


	//   ....[1]....
        /*0064*/ 	.word	0x000054a0


	//----- nvinfo : EIATTR_MAX_THREADS
	.align		4
.L_1892:
        /*0068*/ 	.byte	0x04, 0x05
        /*006a*/ 	.short	(.L_1894 - .L_1893)
.L_1893:
        /*006c*/ 	.word	0x00000100
        /*0070*/ 	.word	0x00000001
        /*0074*/ 	.word	0x00000001


	//----- nvinfo : EIATTR_CRS_STACK_SIZE
	.align		4
.L_1894:
        /*0078*/ 	.byte	0x04, 0x1e
        /*007a*/ 	.short	(.L_1896 - .L_1895)
.L_1895:
        /*007c*/ 	.word	0x00000000


	//----- nvinfo : EIATTR_CBANK_PARAM_SIZE
	.align		4
.L_1896:
        /*0080*/ 	.byte	0x03, 0x19
        /*0082*/ 	.short	0x01d0


	//----- nvinfo : EIATTR_PARAM_CBANK
	.align		4
        /*0084*/ 	.byte	0x04, 0x0a
        /*0086*/ 	.short	(.L_1898 - .L_1897)
	.align		4
.L_1897:
        /*0088*/ 	.word	index@(.nv.constant0._ZN2at6native57_GLOBAL__N__cd6b329d_24_DistributionBernoulli_cu_7537a20d43distribution_elementwise_grid_stride_kernelIfLi4EZNS0_9templates4cuda21uniform_and_transformIhfPNS_17CUDAGeneratorImplEZZZNS4_16bernoulli_kernelIS7_EEvRNS_18TensorIteratorBaseEdT_ENKUlvE_clEvENKUlvE_clEvEUlfE_EEvSA_T1_T2_EUlP24curandStatePhilox4_32_10E_ZNS1_27distribution_nullary_kernelIhf7double2S7_SJ_SE_EEvSA_SG_RKT3_T4_EUlifE0_EEvlNS_15PhiloxCudaStateESF_SG_)
        /*008c*/ 	.short	0x0380
        /*008e*/ 	.short	0x01d0


	//----- nvinfo : EIATTR_SW_WAR
	.align		4
.L_1898:
        /*0090*/ 	.byte	0x04, 0x36
        /*0092*/ 	.short	(.L_1900 - .L_1899)
.L_1899:
        /*0094*/ 	.word	0x00000008
.L_1900:


//--------------------- .nv.info._ZN2at6native57_GLOBAL__N__cd6b329d_24_DistributionBernoulli_cu_7537a20d43distribution_elementwise_grid_stride_kernelIfLi4EZNS0_9templates4cuda21uniform_and_transformIhfPNS_17CUDAGeneratorImplEZZZNS4_16bernoulli_kernelIS7_EEvRNS_18TensorIteratorBaseEdT_ENKUlvE_clEvENKUlvE_clEvEUlfE_EEvSA_T1_T2_EUlP24curandStatePhilox4_32_10E_ZNS1_27distribution_nullary_kernelIhf7double2S7_SJ_SE_EEvSA_SG_RKT3_T4_EUlifE_EEvlNS_15PhiloxCudaStateESF_SG_ --------------------------
	.section	.nv.info._ZN2at6native57_GLOBAL__N__cd6b329d_24_DistributionBernoulli_cu_7537a20d43distribution_elementwise_grid_stride_kernelIfLi4EZNS0_9templates4cuda21uniform_and_transformIhfPNS_17CUDAGeneratorImplEZZZNS4_16bernoulli_kernelIS7_EEvRNS_18TensorIteratorBaseEdT_ENKUlvE_clEvENKUlvE_clEvEUlfE_EEvSA_T1_T2_EUlP24curandStatePhilox4_32_10E_ZNS1_27distribution_nullary_kernelIhf7double2S7_SJ_SE_EEvSA_SG_RKT3_T4_EUlifE_EEvlNS_15PhiloxCudaStateESF_SG_,"",@"SHT_CUDA_INFO"
	.sectionflags	@""
	.align	4


	//----- nvinfo : EIATTR_CUDA_API_VERSION
	.align		4
        /*0000*/ 	.byte	0x04, 0x37
        /*0002*/ 	.short	(.L_1902 - .L_1901)
.L_1901:
        /*0004*/ 	.word	0x00000082


	//----- nvinfo : EIATTR_KPARAM_INFO
	.align		4
.L_1902:
        /*0008*/ 	.byte	0x04, 0x17
        /*000a*/ 	.short	(.L_1904 - .L_1903)
.L_1903:
        /*000c*/ 	.word	0x00000000
        /*0010*/ 	.short	0x0003
        /*0012*/ 	.short	0x0028
        /*0014*/ 	.byte	0x00, 0xf0, 0x61, 0x00


	//----- nvinfo : EIATTR_KPARAM_INFO
	.align		4
.L_1904:
        /*0018*/ 	.byte	0x04, 0x17
        /*001a*/ 	.short	(.L_1906 - .L_1905)
.L_1905:
        /*001c*/ 	.word	0x00000000
        /*0020*/ 	.short	0x0002
        /*0022*/ 	.short	0x0020
        /*0024*/ 	.byte	0x00, 0xf0, 0x05, 0x00


	//----- nvinfo : EIATTR_KPARAM_INFO
	.align		4
.L_1906:
        /*0028*/ 	.byte	0x04, 0x17
        /*002a*/ 	.short	(.L_1908 - .L_1907)
.L_1907:
        /*002c*/ 	.word	0x00000000
        /*0030*/ 	.short	0x0001
        /*0032*/ 	.short	0x0008
        /*0034*/ 	.byte	0x00, 0xf0, 0x61, 0x00


	//----- nvinfo : EIATTR_KPARAM_INFO
	.align		4
.L_1908:
        /*0038*/ 	.byte	0x04, 0x17
        /*003a*/ 	.short	(.L_1910 - .L_1909)
.L_1909:
        /*003c*/ 	.word	0x00000000
        /*0040*/ 	.short	0x0000
        /*0042*/ 	.short	0x0000
        /*0044*/ 	.byte	0x00, 0xf0, 0x21, 0x00


	//----- nvinfo : EIATTR_SPARSE_MMA_MASK
	.align		4
.L_1910:
        /*0048*/ 	.byte	0x03, 0x50
        /*004a*/ 	.short	0x0000


	//----- nvinfo : EIATTR_MAXREG_COUNT
	.align		4
        /*004c*/ 	.byte	0x03, 0x1b
        /*004e*/ 	.short	0x0040


	//----- nvinfo : EIATTR_NUM_BARRIERS
	.align		4
        /*0050*/ 	.byte	0x02, 0x4c
        /*0052*/ 	.byte	0x01
	.zero		1


	//----- nvinfo : EIATTR_MERCURY_ISA_VERSION
	.align		4
        /*0054*/ 	.byte	0x03, 0x5f
        /*0056*/ 	.short	0x0101


	//----- nvinfo : EIATTR_VRC_CTA_INIT_COUNT
	.align		4
        /*0058*/ 	.byte	0x02, 0x4a
	.zero		1
	.zero		1


	//----- nvinfo : EIATTR_EXIT_INSTR_OFFSETS
	.align		4
        /*005c*/ 	.byte	0x04, 0x1c
        /*005e*/ 	.short	(.L_1912 - .L_1911)


	//   ....[0]....
.L_1911:
        /*0060*/ 	.word	0x000007b0


	//   ....[1]....
        /*0064*/ 	.word	0x000011e0


	//----- nvinfo : EIATTR_MAX_THREADS
	.align		4
.L_1912:
        /*0068*/ 	.byte	0x04, 0x05
        /*006a*/ 	.short	(.L_1914 - .L_1913)
.L_1913:
        /*006c*/ 	.word	0x00000100
        /*0070*/ 	.word	0x00000001
        /*0074*/ 	.word	0x00000001


	//----- nvinfo : EIATTR_CRS_STACK_SIZE
	.align		4
.L_1914:
        /*0078*/ 	.byte	0x04, 0x1e
        /*007a*/ 	.short	(.L_1916 - .L_1915)
.L_1915:
        /*007c*/ 	.word	0x00000000


	//----- nvinfo : EIATTR_CBANK_PARAM_SIZE
	.align		4
.L_1916:
        /*0080*/ 	.byte	0x03, 0x19
        /*0082*/ 	.short	0x0040


	//----- nvinfo : EIATTR_PARAM_CBANK
	.align		4
        /*0084*/ 	.byte	0x04, 0x0a
        /*0086*/ 	.short	(.L_1918 - .L_1917)
	.align		4
.L_1917:
        /*0088*/ 	.word	index@(.nv.constant0._ZN2at6native57_GLOBAL__N__cd6b329d_24_DistributionBernoulli_cu_7537a20d43distribution_elementwise_grid_stride_kernelIfLi4EZNS0_9templates4cuda21uniform_and_transformIhfPNS_17CUDAGeneratorImplEZZZNS4_16bernoulli_kernelIS7_EEvRNS_18TensorIteratorBaseEdT_ENKUlvE_clEvENKUlvE_clEvEUlfE_EEvSA_T1_T2_EUlP24curandStatePhilox4_32_10E_ZNS1_27distribution_nullary_kernelIhf7double2S7_SJ_SE_EEvSA_SG_RKT3_T4_EUlifE_EEvlNS_15PhiloxCudaStateESF_SG_)
        /*008c*/ 	.short	0x0380
        /*008e*/ 	.short	0x0040


	//----- nvinfo : EIATTR_SW_WAR
	.align		4
.L_1918:
        /*0090*/ 	.byte	0x04, 0x36
        /*0092*/ 	.short	(.L_1920 - .L_1919)
.L_1919:
        /*0094*/ 	.word	0x00000008
.L_1920:


//--------------------- .nv.info._ZN2at4cuda57_GLOBAL__N__cd6b329d_24_DistributionBernoulli_cu_7537a20d21kernelPointwiseApply2IZNS_6native9templates4cuda28bernoulli_tensor_cuda_kernelIbfEEvRKNS_10TensorBaseES9_NS_15PhiloxCudaStateEEUliRbSB_SB_SB_RKfSD_SD_SD_E_bSC_mLin1ELin1ELi4ELi512ELi2EEEvNS0_6detail10TensorInfoIT0_T2_EENSG_IT1_SI_EESI_T_ --------------------------
	.section	.nv.info._ZN2at4cuda57_GLOBAL__N__cd6b329d_24_DistributionBernoulli_cu_7537a20d21kernelPointwiseApply2IZNS_6native9templates4cuda28bernoulli_tensor_cuda_kernelIbfEEvRKNS_10TensorBaseES9_NS_15PhiloxCudaStateEEUliRbSB_SB_SB_RKfSD_SD_SD_E_bSC_mLin1ELin1ELi4ELi512ELi2EEEvNS0_6detail10TensorInfoIT0_T2_EENSG_IT1_SI_EESI_T_,"",@"SHT_CUDA_INFO"
	.sectionflags	@""
	.align	4


	//----- nvinfo : EIATTR_CUDA_API_VERSION
	.align		4
        /*0000*/ 	.byte	0x04, 0x37
        /*0002*/ 	.short	(.L_1922 - .L_1921)
.L_1921:
        /*0004*/ 	.word	0x00000082


	//----- nvinfo : EIATTR_KPARAM_INFO
	.align		4
.L_1922:
        /*0008*/ 	.byte	0x04, 0x17
        /*000a*/ 	.short	(.L_1924 - .L_1923)
.L_1923:
        /*000c*/ 	.word	0x00000000
        /*0010*/ 	.short	0x0003
        /*0012*/ 	.short	0x0348
        /*0014*/ 	.byte	0x00, 0xf0, 0x61, 0x00


	//----- nvinfo : EIATTR_KPARAM_INFO
	.align		4
.L_1924:
        /*0018*/ 	.byte	0x04, 0x17
        /*001a*/ 	.short	(.L_1926 - .L_1925)
.L_1925:
        /*001c*/ 	.word	0x00000000
        /*0020*/ 	.short	0x0002
        /*0022*/ 	.short	0x0340
        /*0024*/ 	.byte	0x00, 0xf0, 0x21, 0x00


	//----- nvinfo : EIATTR_KPARAM_INFO
	.align		4
.L_1926:
        /*0028*/ 	.byte	0x04, 0x17
        /*002a*/ 	.short	(.L_1928 - .L_1927)
.L_1927:
        /*002c*/ 	.word	0x00000000
        /*0030*/ 	.short	0x0001
        /*0032*/ 	.short	0x01a0
        /*0034*/ 	.byte	0x00, 0xf0, 0x81, 0x06


	//----- nvinfo : EIATTR_KPARAM_INFO
	.align		4
.L_1928:
        /*0038*/ 	.byte	0x04, 0x17
        /*003a*/ 	.short	(.L_1930 - .L_1929)
.L_1929:
        /*003c*/ 	.word	0x00000000
        /*0040*/ 	.short	0x0000
        /*0042*/ 	.short	0x0000
        /*0044*/ 	.byte	0x00, 0xf0, 0x81, 0x06


	//----- nvinfo : EIATTR_SPARSE_MMA_MASK
	.align		4
.L_1930:
        /*0048*/ 	.byte	0x03, 0x50
        /*004a*/ 	.short	0x0000


	//----- nvinfo : EIATTR_MAXREG_COUNT
	.align		4
        /*004c*/ 	.byte	0x03, 0x1b
        /*004e*/ 	.short	0x0040


	//----- nvinfo : EIATTR_EXTERNS
	.align		4
        /*0050*/ 	.byte	0x04, 0x0f
        /*0052*/ 	.short	(.L_1932 - .L_1931)


	//   ....[0]....
	.align		4
.L_1931:
        /*0054*/ 	.word	index@(__assertfail)


	//----- nvinfo : EIATTR_MERCURY_ISA_VERSION
	.align		4
.L_1932:
        /*0058*/ 	.byte	0x03, 0x5f
        /*005a*/ 	.short	0x0101


	//----- nvinfo : EIATTR_VRC_CTA_INIT_COUNT
	.align		4
        /*005c*/ 	.byte	0x02, 0x4a
	.zero		1
	.zero		1


	//----- nvinfo : EIATTR_SYSCALL_OFFSETS
	.align		4
        /*0060*/ 	.byte	0x04, 0x46
        /*0062*/ 	.short	(.L_1934 - .L_1933)


	//   ....[0]....
.L_1933:
        /*0064*/ 	.word	0x0001c560


	//   ....[1]....
        /*0068*/ 	.word	0x0001c770


	//   ....[2]....
        /*006c*/ 	.word	0x0001c970


	//   ....[3]....
        /*0070*/ 	.word	0x0001cb80


	//----- nvinfo : EIATTR_EXIT_INSTR_OFFSETS
	.align		4
.L_1934:
        /*0074*/ 	.byte	0x04, 0x1c
        /*0076*/ 	.short	(.L_1936 - .L_1935)


	//   ....[0]....
.L_1935:
        /*0078*/ 	.word	0x00000090


	//   ....[1]....
        /*007c*/ 	.word	0x0001ccc0


	//----- nvinfo : EIATTR_INDIRECT_BRANCH_TARGETS
	.align		4
.L_1936:
        /*0080*/ 	.byte	0x04, 0x34
        /*0082*/ 	.short	(.L_1938 - .L_1937)


	//   ....[0]....
.L_1937:
        /*0084*/ 	.word	.L_x_9992@srel
        /*0088*/ 	.short	0x0
        /*008a*/ 	.short	0x0
        /*008c*/ 	.word	0x3
        /*0090*/ 	.word	.L_x_9993@srel
        /*0094*/ 	.word	.L_x_9994@srel
        /*0098*/ 	.word	.L_x_9995@srel


	//----- nvinfo : EIATTR_MAX_THREADS
	.align		4
.L_1938:
        /*009c*/ 	.byte	0x04, 0x05
        /*009e*/ 	.short	(.L_1940 - .L_1939)
.L_1939:
        /*00a0*/ 	.word	0x00000200
        /*00a4*/ 	.word	0x00000001
        /*00a8*/ 	.word	0x00000001


	//----- nvinfo : EIATTR_CRS_STACK_SIZE
	.align		4
.L_1940:
        /*00ac*/ 	.byte	0x04, 0x1e
        /*00ae*/ 	.short	(.L_1942 - .L_1941)
.L_1941:
        /*00b0*/ 	.word	0x00000000


	//----- nvinfo : EIATTR_CBANK_PARAM_SIZE
	.align		4
.L_1942:
        /*00b4*/ 	.byte	0x03, 0x19
        /*00b6*/ 	.short	0x0360


	//----- nvinfo : EIATTR_PARAM_CBANK
	.align		4
        /*00b8*/ 	.byte	0x04, 0x0a
        /*00ba*/ 	.short	(.L_1944 - .L_1943)
	.align		4
.L_1943:
        /*00bc*/ 	.word	index@(.nv.constant0._ZN2at4cuda57_GLOBAL__N__cd6b329d_24_DistributionBernoulli_cu_7537a20d21kernelPointwiseApply2IZNS_6native9templates4cuda28bernoulli_tensor_cuda_kernelIbfEEvRKNS_10TensorBaseES9_NS_15PhiloxCudaStateEEUliRbSB_SB_SB_RKfSD_SD_SD_E_bSC_mLin1ELin1ELi4ELi512ELi2EEEvNS0_6detail10TensorInfoIT0_T2_EENSG_IT1_SI_EESI_T_)
        /*00c0*/ 	.short	0x0380
        /*00c2*/ 	.short	0x0360


	//----- nvinfo : EIATTR_SW_WAR
	.align		4
.L_1944:
        /*00c4*/ 	.byte	0x04, 0x36
        /*00c6*/ 	.short	(.L_1946 - .L_1945)
.L_1945:
        /*00c8*/ 	.word	0x00000008
.L_1946:


//--------------------- .nv.info._ZN2at4cuda57_GLOBAL__N__cd6b329d_24_DistributionBernoulli_cu_7537a20d21kernelPointwiseApply2IZNS_6native9templates4cuda28bernoulli_tensor_cuda_kernelIbfEEvRKNS_10TensorBaseES9_NS_15PhiloxCudaStateEEUliRbSB_SB_SB_RKfSD_SD_SD_E_bSC_mLi1ELi1ELi4ELi512ELi2EEEvNS0_6detail10TensorInfoIT0_T2_EENSG_IT1_SI_EESI_T_ --------------------------
	.section	.nv.info._ZN2at4cuda57_GLOBAL__N__cd6b329d_24_DistributionBernoulli_cu_7537a20d21kernelPointwiseApply2IZNS_6native9templates4cuda28bernoulli_tensor_cuda_kernelIbfEEvRKNS_10TensorBaseES9_NS_15PhiloxCudaStateEEUliRbSB_SB_SB_RKfSD_SD_SD_E_bSC_mLi1ELi1ELi4ELi512ELi2EEEvNS0_6detail10TensorInfoIT0_T2_EENSG_IT1_SI_EESI_T_,"",@"SHT_CUDA_INFO"
	.sectionflags	@""
	.align	4


	//----- nvinfo : EIATTR_CUDA_API_VERSION
	.align		4
        /*0000*/ 	.byte	0x04, 0x37
        /*0002*/ 	.short	(.L_1948 - .L_1947)
.L_1947:
        /*0004*/ 	.word	0x00000082


	//----- nvinfo : EIATTR_KPARAM_INFO
	.align		4
.L_1948:
        /*0008*/ 	.byte	0x04, 0x17
        /*000a*/ 	.short	(.L_1950 - .L_1949)
.L_1949:
        /*000c*/ 	.word	0x00000000
        /*0010*/ 	.short	0x0003
        /*0012*/ 	.short	0x0348
        /*0014*/ 	.byte	0x00, 0xf0, 0x61, 0x00


	//----- nvinfo : EIATTR_KPARAM_INFO
	.align		4
.L_1950:
        /*0018*/ 	.byte	0x04, 0x17
        /*001a*/ 	.short	(.L_1952 - .L_1951)
.L_1951:
        /*001c*/ 	.word	0x00000000
        /*0020*/ 	.short	0x0002
        /*0022*/ 	.short	0x0340
        /*0024*/ 	.byte	0x00, 0xf0, 0x21, 0x00


	//----- nvinfo : EIATTR_KPARAM_INFO
	.align		4
.L_1952:
        /*0028*/ 	.byte	0x04, 0x17
        /*002a*/ 	.short	(.L_1954 - .L_1953)
.L_1953:
        /*002c*/ 	.word	0x00000000
        /*0030*/ 	.short	0x0001
        /*0032*/ 	.short	0x01a0
        /*0034*/ 	.byte	0x00, 0xf0, 0x81, 0x06


	//----- nvinfo : EIATTR_KPARAM_INFO
	.align		4
.L_1954:
        /*0038*/ 	.byte	0x04, 0x17
        /*003a*/ 	.short	(.L_1956 - .L_1955)
.L_1955:
        /*003c*/ 	.word	0x00000000
        /*0040*/ 	.short	0x0000
        /*0042*/ 	.short	0x0000
        /*0044*/ 	.byte	0x00, 0xf0, 0x81, 0x06


	//----- nvinfo : EIATTR_SPARSE_MMA_MASK
	.align		4
.L_1956:
        /*0048*/ 	.byte	0x03, 0x50
        /*004a*/ 	.short	0x0000


	//----- nvinfo : EIATTR_MAXREG_COUNT
	.align		4
        /*004c*/ 	.byte	0x03, 0x1b
        /*004e*/ 	.short	0x0040


	//----- nvinfo : EIATTR_EXTERNS
	.align		4
        /*0050*/ 	.byte	0x04, 0x0f
        /*0052*/ 	.short	(.L_1958 - .L_1957)


	//   ....[0]....
	.align		4
.L_1957:
        /*0054*/ 	.word	index@(__assertfail)


	//----- nvinfo : EIATTR_MERCURY_ISA_VERSION
	.align		4
.L_1958:
        /*0058*/ 	.byte	0x03, 0x5f
        /*005a*/ 	.short	0x0101


	//----- nvinfo : EIATTR_VRC_CTA_INIT_COUNT
	.align		4
        /*005c*/ 	.byte	0x02, 0x4a
	.zero		1
	.zero		1


	//----- nvinfo : EIATTR_SYSCALL_OFFSETS
	.align		4
        /*0060*/ 	.byte	0x04, 0x46
        /*0062*/ 	.short	(.L_1960 - .L_1959)


	//   ....[0]....
.L_1959:
        /*0064*/ 	.word	0x00000fb0


	//   ....[1]....
        /*0068*/ 	.word	0x000011a0


	//   ....[2]....
        /*006c*/ 	.word	0x00001380


	//   ....[3]....
        /*0070*/ 	.word	0x00001570


	//----- nvinfo : EIATTR_EXIT_INSTR_OFFSETS
	.align		4
.L_1960:
        /*0074*/ 	.byte	0x04, 0x1c
        /*0076*/ 	.short	(.L_1962 - .L_1961)


	//   ....[0]....
.L_1961:
        /*0078*/ 	.word	0x00000090


	//   ....[1]....
        /*007c*/ 	.word	0x00001650


	//----- nvinfo : EIATTR_INDIRECT_BRANCH_TARGETS
	.align		4
.L_1962:
        /*0080*/ 	.byte	0x04, 0x34
        /*0082*/ 	.short	(.L_1964 - .L_1963)


	//   ....[0]....
.L_1963:
        /*0084*/ 	.word	.L_x_9996@srel
        /*0088*/ 	.short	0x0
        /*008a*/ 	.short	0x0
        /*008c*/ 	.word	0x3
        /*0090*/ 	.word	.L_x_9997@srel
        /*0094*/ 	.word	.L_x_9998@srel
        /*0098*/ 	.word	.L_x_9999@srel


	//----- nvinfo : EIATTR_MAX_THREADS
	.align		4
.L_1964:
        /*009c*/ 	.byte	0x04, 0x05
        /*009e*/ 	.short	(.L_1966 - .L_1965)
.L_1965:
        /*00a0*/ 	.word	0x00000200
        /*00a4*/ 	.word	0x00000001
        /*00a8*/ 	.word	0x00000001


	//----- nvinfo : EIATTR_CRS_STACK_SIZE
	.align		4
.L_1966:
        /*00ac*/ 	.byte	0x04, 0x1e
        /*00ae*/ 	.short	(.L_1968 - .L_1967)
.L_1967:
        /*00b0*/ 	.word	0x00000000


	//----- nvinfo : EIATTR_CBANK_PARAM_SIZE
	.align		4
.L_1968:
        /*00b4*/ 	.byte	0x03, 0x19
        /*00b6*/ 	.short	0x0360


	//----- nvinfo : EIATTR_PARAM_CBANK
	.align		4
        /*00b8*/ 	.byte	0x04, 0x0a
        /*00ba*/ 	.short	(.L_1970 - .L_1969)
	.align		4
.L_1969:
        /*00bc*/ 	.word	index@(.nv.constant0._ZN2at4cuda57_GLOBAL__N__cd6b329d_24_DistributionBernoulli_cu_7537a20d21kernelPointwiseApply2IZNS_6native9templates4cuda28bernoulli_tensor_cuda_kernelIbfEEvRKNS_10TensorBaseES9_NS_15PhiloxCudaStateEEUliRbSB_SB_SB_RKfSD_SD_SD_E_bSC_mLi1ELi1ELi4ELi512ELi2EEEvNS0_6detail10TensorInfoIT0_T2_EENSG_IT1_SI_EESI_T_)
        /*00c0*/ 	.short	0x0380
        /*00c2*/ 	.short	0x0360


	//----- nvinfo : EIATTR_SW_WAR
	.align		4
.L_1970:
        /*00c4*/ 	.byte	0x04, 0x36
        /*00c6*/ 	.short	(.L_1972 - .L_1971)
.L_1971:
        /*00c8*/ 	.word	0x00000008
.L_1972:


//--------------------- .nv.info._ZN2at4cuda57_GLOBAL__N__cd6b329d_24_DistributionBernoulli_cu_7537a20d21kernelPointwiseApply2IZNS_6native9templates4cuda28bernoulli_tensor_cuda_kernelIbfEEvRKNS_10TensorBaseES9_NS_15PhiloxCudaStateEEUliRbSB_SB_SB_RKfSD_SD_SD_E_bSC_jLin1ELin1ELi4ELi512ELi2EEEvNS0_6detail10TensorInfoIT0_T2_EENSG_IT1_SI_EESI_T_ --------------------------
	.section	.nv.info._ZN2at4cuda57_GLOBAL__N__cd6b329d_24_DistributionBernoulli_cu_7537a20d21kernelPointwiseApply2IZNS_6native9templates4cuda28bernoulli_tensor_cuda_kernelIbfEEvRKNS_10TensorBaseES9_NS_15PhiloxCudaStateEEUliRbSB_SB_SB_RKfSD_SD_SD_E_bSC_jLin1ELin1ELi4ELi512ELi2EEEvNS0_6detail10TensorInfoIT0_T2_EENSG_IT1_SI_EESI_T_,"",@"SHT_CUDA_INFO"
	.sectionflags	@""
	.align	4


	//----- nvinfo : EIATTR_CUDA_API_VERSION
	.align		4
        /*0000*/ 	.byte	0x04, 0x37
        /*0002*/ 	.short	(.L_1974 - .L_1973)
.L_1973:
        /*0004*/ 	.word	0x00000082


	//----- nvinfo : EIATTR_KPARAM_INFO
	.align		4
.L_1974:
        /*0008*/ 	.byte	0x04, 0x17
        /*000a*/ 	.short	(.L_1976 - .L_1975)
.L_1975:
        /*000c*/ 	.word	0x00000000
        /*0010*/ 	.short	0x0003
        /*0012*/ 	.short	0x01b8
        /*0014*/ 	.byte	0x00, 0xf0, 0x61, 0x00


	//----- nvinfo : EIATTR_KPARAM_INFO
	.align		4
.L_1976:
        /*0018*/ 	.byte	0x04, 0x17
        /*001a*/ 	.short	(.L_1978 - .L_1977)
.L_1977:
        /*001c*/ 	.word	0x00000000
        /*0020*/ 	.short	0x0002
        /*0022*/ 	.short	0x01b0
        /*0024*/ 	.byte	0x00, 0xf0, 0x11, 0x00


	//----- nvinfo : EIATTR_KPARAM_INFO
	.align		4
.L_1978:
        /*0028*/ 	.byte	0x04, 0x17
        /*002a*/ 	.short	(.L_1980 - .L_1979)
.L_1979:
        /*002c*/ 	.word	0x00000000
        /*0030*/ 	.short	0x0001
        /*0032*/ 	.short	0x00d8
        /*0034*/ 	.byte	0x00, 0xf0, 0x61, 0x03


	//----- nvinfo : EIATTR_KPARAM_INFO
	.align		4
.L_1980:
        /*0038*/ 	.byte	0x04, 0x17
        /*003a*/ 	.short	(.L_1982 - .L_1981)
.L_1981:
        /*003c*/ 	.word	0x00000000
        /*0040*/ 	.short	0x0000
        /*0042*/ 	.short	0x0000
        /*0044*/ 	.byte	0x00, 0xf0, 0x61, 0x03


	//----- nvinfo : EIATTR_SPARSE_MMA_MASK
	.align		4
.L_1982:
        /*0048*/ 	.byte	0x03, 0x50
        /*004a*/ 	.short	0x0000


	//----- nvinfo : EIATTR_MAXREG_COUNT
	.align		4
        /*004c*/ 	.byte	0x03, 0x1b
        /*004e*/ 	.short	0x0040


	//----- nvinfo : EIATTR_EXTERNS
	.align		4
        /*0050*/ 	.byte	0x04, 0x0f
        /*0052*/ 	.short	(.L_1984 - .L_1983)


	//   ....[0]....
	.align		4
.L_1983:
        /*0054*/ 	.word	index@(__assertfail)


	//----- nvinfo : EIATTR_MERCURY_ISA_VERSION
	.align		4
.L_1984:
        /*0058*/ 	.byte	0x03, 0x5f
        /*005a*/ 	.short	0x0101


	//----- nvinfo : EIATTR_VRC_CTA_INIT_COUNT
	.align		4
        /*005c*/ 	.byte	0x02, 0x4a
	.zero		1
	.zero		1


	//----- nvinfo : EIATTR_SYSCALL_OFFSETS
	.align		4
        /*0060*/ 	.byte	0x04, 0x46
        /*0062*/ 	.short	(.L_1986 - .L_1985)


	//   ....[0]....
.L_1985:
        /*0064*/ 	.word	0x0000dda0


	//   ....[1]....
        /*0068*/ 	.word	0x0000dfb0


	//   ....[2]....
        /*006c*/ 	.word	0x0000e1b0


	//   ....[3]....
        /*0070*/ 	.word	0x0000e3c0


	//----- nvinfo : EIATTR_EXIT_INSTR_OFFSETS
	.align		4
.L_1986:
        /*0074*/ 	.byte	0x04, 0x1c
        /*0076*/ 	.short	(.L_1988 - .L_1987)


	//   ....[0]....
.L_1987:
        /*0078*/ 	.word	0x00000080


	//   ....[1]....
        /*007c*/ 	.word	0x0000e4f0


	//----- nvinfo : EIATTR_INDIRECT_BRANCH_TARGETS
	.align		4
.L_1988:
        /*0080*/ 	.byte	0x04, 0x34
        /*0082*/ 	.short	(.L_1990 - .L_1989)


	//   ....[0]....
.L_1989:
        /*0084*/ 	.word	.L_x_10000@srel
        /*0088*/ 	.short	0x0
        /*008a*/ 	.short	0x0
        /*008c*/ 	.word	0x3
        /*0090*/ 	.word	.L_x_10001@srel
        /*0094*/ 	.word	.L_x_10002@srel
        /*0098*/ 	.word	.L_x_10003@srel


	//----- nvinfo : EIATTR_MAX_THREADS
	.align		4
.L_1990:
        /*009c*/ 	.byte	0x04, 0x05
        /*009e*/ 	.short	(.L_1992 - .L_1991)
.L_1991:
        /*00a0*/ 	.word	0x00000200
        /*00a4*/ 	.word	0x00000001
        /*00a8*/ 	.word	0x00000001


	//----- nvinfo : EIATTR_CRS_STACK_SIZE
	.align		4
.L_1992:
        /*00ac*/ 	.byte	0x04, 0x1e
        /*00ae*/ 	.short	(.L_1994 - .L_1993)
.L_1993:
        /*00b0*/ 	.word	0x00000000


	//----- nvinfo : EIATTR_CBANK_PARAM_SIZE
	.align		4
.L_1994:
        /*00b4*/ 	.byte	0x03, 0x19
        /*00b6*/ 	.short	0x01d0


	//----- nvinfo : EIATTR_PARAM_CBANK
	.align		4
        /*00b8*/ 	.byte	0x04, 0x0a
        /*00ba*/ 	.short	(.L_1996 - .L_1995)
	.align		4
.L_1995:
        /*00bc*/ 	.word	index@(.nv.constant0._ZN2at4cuda57_GLOBAL__N__cd6b329d_24_DistributionBernoulli_cu_7537a20d21kernelPointwiseApply2IZNS_6native9templates4cuda28bernoulli_tensor_cuda_kernelIbfEEvRKNS_10TensorBaseES9_NS_15PhiloxCudaStateEEUliRbSB_SB_SB_RKfSD_SD_SD_E_bSC_jLin1ELin1ELi4ELi512ELi2EEEvNS0_6detail10TensorInfoIT0_T2_EENSG_IT1_SI_EESI_T_)
        /*00c0*/ 	.short	0x0380
        /*00c2*/ 	.short	0x01d0


	//----- nvinfo : EIATTR_SW_WAR
	.align		4
.L_1996:
        /*00c4*/ 	.byte	0x04, 0x36
        /*00c6*/ 	.short	(.L_1998 - .L_1997)
.L_1997:
        /*00c8*/ 	.word	0x00000008
.L_1998:


//--------------------- .nv.info._ZN2at4cuda57_GLOBAL__N__cd6b329d_24_DistributionBernoulli_cu_7537a20d21kernelPointwiseApply2IZNS_6native9templates4cuda28bernoulli_tensor_cuda_kernelIbfEEvRKNS_10TensorBaseES9_NS_15PhiloxCudaStateEEUliRbSB_SB_SB_RKfSD_SD_SD_E_bSC_jLin1ELi2ELi4ELi512ELi2EEEvNS0_6detail10TensorInfoIT0_T2_EENSG_IT1_SI_EESI_T_ --------------------------
	.section	.nv.info._ZN2at4cuda57_GLOBAL__N__cd6b329d_24_DistributionBernoulli_cu_7537a20d21kernelPointwiseApply2IZNS_6native9templates4cuda28bernoulli_tensor_cuda_kernelIbfEEvRKNS_10TensorBaseES9_NS_15PhiloxCudaStateEEUliRbSB_SB_SB_RKfSD_SD_SD_E_bSC_jLin1ELi2ELi4ELi512ELi2EEEvNS0_6detail10TensorInfoIT0_T2_EENSG_IT1_SI_EESI_T_,"",@"SHT_CUDA_INFO"
	.sectionflags	@""
	.align	4


	//----- nvinfo : EIATTR_CUDA_API_VERSION
	.align		4
        /*0000*/ 	.byte	0x04, 0x37
        /*0002*/ 	.short	(.L_2000 - .L_1999)
.L_1999:
        /*0004*/ 	.word	0x00000082


	//----- nvinfo : EIATTR_KPARAM_INFO
	.align		4
.L_2000:
        /*0008*/ 	.byte	0x04, 0x17
        /*000a*/ 	.short	(.L_2002 - .L_2001)
.L_2001:
        /*000c*/ 	.word	0x00000000
        /*0010*/ 	.short	0x0003
        /*0012*/ 	.short	0x01b8
        /*0014*/ 	.byte	0x00, 0xf0, 0x61, 0x00


	//----- nvinfo : EIATTR_KPARAM_INFO
	.align		4
.L_2002:
        /*0018*/ 	.byte	0x04, 0x17
        /*001a*/ 	.short	(.L_2004 - .L_2003)
.L_2003:
        /*001c*/ 	.word	0x00000000
        /*0020*/ 	.short	0x0002
        /*0022*/ 	.short	0x01b0
        /*0024*/ 	.byte	0x00, 0xf0, 0x11, 0x00


	//----- nvinfo : EIATTR_KPARAM_INFO
	.align		4
.L_2004:
        /*0028*/ 	.byte	0x04, 0x17
        /*002a*/ 	.short	(.L_2006 - .L_2005)
.L_2005:
        /*002c*/ 	.word	0x00000000
        /*0030*/ 	.short	0x0001
        /*0032*/ 	.short	0x00d8
        /*0034*/ 	.byte	0x00, 0xf0, 0x61, 0x03


	//----- nvinfo : EIATTR_KPARAM_INFO
	.align		4
.L_2006:
        /*0038*/ 	.byte	0x04, 0x17
        /*003a*/ 	.short	(.L_2008 - .L_2007)
.L_2007:
        /*003c*/ 	.word	0x00000000
        /*0040*/ 	.short	0x0000
        /*0042*/ 	.short	0x0000
        /*0044*/ 	.byte	0x00, 0xf0, 0x61, 0x03


	//----- nvinfo : EIATTR_SPARSE_MMA_MASK
	.align		4
.L_2008:
        /*0048*/ 	.byte	0x03, 0x50
        /*004a*/ 	.short	0x0000


	//----- nvinfo : EIATTR_MAXREG_COUNT
	.align		4
        /*004c*/ 	.byte	0x03, 0x1b
        /*004e*/ 	.short	0x0040


	//----- nvinfo : EIATTR_EXTERNS
	.align		4
        /*0050*/ 	.byte	0x04, 0x0f
        /*0052*/ 	.short	(.L_2010 - .L_2009)


	//   ....[0]....
	.align		4
.L_2009:
        /*0054*/ 	.word	index@(__assertfail)


	//----- nvinfo : EIATTR_MERCURY_ISA_VERSION
	.align		4
.L_2010:
        /*0058*/ 	.byte	0x03, 0x5f
        /*005a*/ 	.short	0x0101


	//----- nvinfo : EIATTR_VRC_CTA_INIT_COUNT
	.align		4
        /*005c*/ 	.byte	0x02, 0x4a
	.zero		1
	.zero		1


	//----- nvinfo : EIATTR_SYSCALL_OFFSETS
	.align		4
        /*0060*/ 	.byte	0x04, 0x46
        /*0062*/ 	.short	(.L_2012 - .L_2011)


	//   ....[0]....
.L_2011:
        /*0064*/ 	.word	0x00007c40


	//   ....[1]....
        /*0068*/ 	.word	0x00007e50


	//   ....[2]....
        /*006c*/ 	.word	0x00008050


	//   ....[3]....
        /*0070*/ 	.word	0x00008260


	//----- nvinfo : EIATTR_EXIT_INSTR_OFFSETS
	.align		4
.L_2012:
        /*0074*/ 	.byte	0x04, 0x1c
        /*0076*/ 	.short	(.L_2014 - .L_2013)


	//   ....[0]....
.L_2013:
        /*0078*/ 	.word	0x00000080


	//   ....[1]....
        /*007c*/ 	.word	0x00008390


	//----- nvinfo : EIATTR_INDIRECT_BRANCH_TARGETS
	.align		4
.L_2014:
        /*0080*/ 	.byte	0x04, 0x34
        /*0082*/ 	.short	(.L_2016 - .L_2015)


	//   ....[0]....
.L_2015:
        /*0084*/ 	.word	.L_x_10004@srel
        /*0088*/ 	.short	0x0
        /*008a*/ 	.short	0x0
        /*008c*/ 	.word	0x3
        /*0090*/ 	.word	.L_x_10005@srel
        /*0094*/ 	.word	.L_x_10006@srel
        /*0098*/ 	.word	.L_x_10007@srel


	//----- nvinfo : EIATTR_MAX_THREADS
	.align		4
.L_2016:
        /*009c*/ 	.byte	0x04, 0x05
        /*009e*/ 	.short	(.L_2018 - .L_2017)
.L_2017:
        /*00a0*/ 	.word	0x00000200
        /*00a4*/ 	.word	0x00000001
        /*00a8*/ 	.word	0x00000001


	//----- nvinfo : EIATTR_CRS_STACK_SIZE
	.align		4
.L_2018:
        /*00ac*/ 	.byte	0x04, 0x1e
        /*00ae*/ 	.short	(.L_2020 - .L_2019)
.L_2019:
        /*00b0*/ 	.word	0x00000000


	//----- nvinfo : EIATTR_CBANK_PARAM_SIZE
	.align		4
.L_2020:
        /*00b4*/ 	.byte	0x03, 0x19
        /*00b6*/ 	.short	0x01d0


	//----- nvinfo : EIATTR_PARAM_CBANK
	.align		4
        /*00b8*/ 	.byte	0x04, 0x0a
        /*00ba*/ 	.short	(.L_2022 - .L_2021)
	.align		4
.L_2021:
        /*00bc*/ 	.word	index@(.nv.constant0._ZN2at4cuda57_GLOBAL__N__cd6b329d_24_DistributionBernoulli_cu_7537a20d21kernelPointwiseApply2IZNS_6native9templates4cuda28bernoulli_tensor_cuda_kernelIbfEEvRKNS_10TensorBaseES9_NS_15PhiloxCudaStateEEUliRbSB_SB_SB_RKfSD_SD_SD_E_bSC_jLin1ELi2ELi4ELi512ELi2EEEvNS0_6detail10TensorInfoIT0_T2_EENSG_IT1_SI_EESI_T_)
        /*00c0*/ 	.short	0x0380
        /*00c2*/ 	.short	0x01d0


	//----- nvinfo : EIATTR_SW_WAR
	.align		4
.L_2022:
        /*00c4*/ 	.byte	0x04, 0x36
        /*00c6*/ 	.short	(.L_2024 - .L_2023)
.L_2023:
        /*00c8*/ 	.word	0x00000008
.L_2024:


//--------------------- .nv.info._ZN2at4cuda57_GLOBAL__N__cd6b329d_24_DistributionBernoulli_cu_7537a20d21kernelPointwiseApply2IZNS_6native9templates4cuda28bernoulli_tensor_cuda_kernelIbfEEvRKNS_10TensorBaseES9_NS_15PhiloxCudaStateEEUliRbSB_SB_SB_RKfSD_SD_SD_E_bSC_jLin1ELi1ELi4ELi512ELi2EEEvNS0_6detail10TensorInfoIT0_T2_EENSG_IT1_SI_EESI_T_ --------------------------
	.section	.nv.info._ZN2at4cuda57_GLOBAL__N__cd6b329d_24_DistributionBernoulli_cu_7537a20d21kernelPointwiseApply2IZNS_6native9templates4cuda28bernoulli_tensor_cuda_kernelIbfEEvRKNS_10TensorBaseES9_NS_15PhiloxCudaStateEEUliRbSB_SB_SB_RKfSD_SD_SD_E_bSC_jLin1ELi1ELi4ELi512ELi2EEEvNS0_6detail10TensorInfoIT0_T2_EENSG_IT1_SI_EESI_T_,"",@"SHT_CUDA_INFO"
	.sectionflags	@""
	.align	4


	//----- nvinfo : EIATTR_CUDA_API_VERSION
	.align		4
        /*0000*/ 	.byte	0x04, 0x37
        /*0002*/ 	.short	(.L_2026 - .L_2025)
.L_2025:
        /*0004*/ 	.word	0x00000082


	//----- nvinfo : EIATTR_KPARAM_INFO
	.align		4
.L_2026:
        /*0008*/ 	.byte	0x04, 0x17
        /*000a*/ 	.short	(.L_2028 - .L_2027)
.L_2027:
        /*000c*/ 	.word	0x00000000
        /*0010*/ 	.short	0x0003
        /*0012*/ 	.short	0x01b8
        /*0014*/ 	.byte	0x00, 0xf0, 0x61, 0x00


	//----- nvinfo : EIATTR_KPARAM_INFO
	.align		4
.L_2028:
        /*0018*/ 	.byte	0x04, 0x17
        /*001a*/ 	.short	(.L_2030 - .L_2029)
.L_2029:
        /*001c*/ 	.word	0x00000000
        /*0020*/ 	.short	0x0002
        /*0022*/ 	.short	0x01b0
        /*0024*/ 	.byte	0x00, 0xf0, 0x11, 0x00


	//----- nvinfo : EIATTR_KPARAM_INFO
	.align		4
.L_2030:
        /*0028*/ 	.byte	0x04, 0x17
        /*002a*/ 	.short	(.L_2032 - .L_2031)
.L_2031:
        /*002c*/ 	.word	0x00000000
        /*0030*/ 	.short	0x0001
        /*0032*/ 	.short	0x00d8
        /*0034*/ 	.byte	0x00, 0xf0, 0x61, 0x03


	//----- nvinfo : EIATTR_KPARAM_INFO
	.align		4
.L_2032:
        /*0038*/ 	.byte	0x04, 0x17
        /*003a*/ 	.short	(.L_2034 - .L_2033)
.L_2033:
        /*003c*/ 	.word	0x00000000
        /*0040*/ 	.short	0x0000
        /*0042*/ 	.short	0x0000
        /*0044*/ 	.byte	0x00, 0xf0, 0x61, 0x03


	//----- nvinfo : EIATTR_SPARSE_MMA_MASK
	.align		4
.L_2034:
        /*0048*/ 	.byte	0x03, 0x50
        /*004a*/ 	.short	0x0000


	//----- nvinfo : EIATTR_MAXREG_COUNT
	.align		4
        /*004c*/ 	.byte	0x03, 0x1b
        /*004e*/ 	.short	0x0040


	//----- nvinfo : EIATTR_EXTERNS
	.align		4
        /*0050*/ 	.byte	0x04, 0x0f
        /*0052*/ 	.short	(.L_2036 - .L_2035)


	//   ....[0]....
	.align		4
.L_2035:
        /*0054*/ 	.word	index@(__assertfail)


	//----- nvinfo : EIATTR_MERCURY_ISA_VERSION
	.align		4
.L_2036:
        /*0058*/ 	.byte	0x03, 0x5f
        /*005a*/ 	.short	0x0101


	//----- nvinfo : EIATTR_VRC_CTA_INIT_COUNT
	.align		4
        /*005c*/ 	.byte	0x02, 0x4a
	.zero		1
	.zero		1


	//----- nvinfo : EIATTR_SYSCALL_OFFSETS
	.align		4
        /*0060*/ 	.byte	0x04, 0x46
        /*0062*/ 	.short	(.L_2038 - .L_2037)


	//   ....[0]....
.L_2037:
        /*0064*/ 	.word	0x00007570


	//   ....[1]....
        /*0068*/ 	.word	0x000077e0


	//   ....[2]....
        /*006c*/ 	.word	0x00007a30


	//   ....[3]....
        /*0070*/ 	.word	0x00007c90


	//----- nvinfo : EIATTR_EXIT_INSTR_OFFSETS
	.align		4
.L_2038:
        /*0074*/ 	.byte	0x04, 0x1c
        /*0076*/ 	.short	(.L_2040 - .L_2039)


	//   ....[0]....
.L_2039:
        /*0078*/ 	.word	0x00000080


	//   ....[1]....
        /*007c*/ 	.word	0x00007d90


	//----- nvinfo : EIATTR_INDIRECT_BRANCH_TARGETS
	.align		4
.L_2040:
        /*0080*/ 	.byte	0x04, 0x34
        /*0082*/ 	.short	(.L_2042 - .L_2041)


	//   ....[0]....
.L_2041:
        /*0084*/ 	.word	.L_x_10008@srel
        /*0088*/ 	.short	0x0
        /*008a*/ 	.short	0x0
        /*008c*/ 	.word	0x3
        /*0090*/ 	.word	.L_x_10009@srel
        /*0094*/ 	.word	.L_x_10010@srel
        /*0098*/ 	.word	.L_x_10011@srel


	//----- nvinfo : EIATTR_MAX_THREADS
	.align		4
.L_2042:
        /*009c*/ 	.byte	0x04, 0x05
        /*009e*/ 	.short	(.L_2044 - .L_2043)
.L_2043:
        /*00a0*/ 	.word	0x00000200
        /*00a4*/ 	.word	0x00000001
        /*00a8*/ 	.word	0x00000001


	//----- nvinfo : EIATTR_CRS_STACK_SIZE
	.align		4
.L_2044:
        /*00ac*/ 	.byte	0x04, 0x1e
        /*00ae*/ 	.short	(.L_2046 - .L_2045)
.L_2045:
        /*00b0*/ 	.word	0x00000000


	//----- nvinfo : EIATTR_CBANK_PARAM_SIZE
	.align		4
.L_2046:
        /*00b4*/ 	.byte	0x03, 0x19
        /*00b6*/ 	.short	0x01d0


	//----- nvinfo : EIATTR_PARAM_CBANK
	.align		4
        /*00b8*/ 	.byte	0x04, 0x0a
        /*00ba*/ 	.short	(.L_2048 - .L_2047)
	.align		4
.L_2047:
        /*00bc*/ 	.word	index@(.nv.constant0._ZN2at4cuda57_GLOBAL__N__cd6b329d_24_DistributionBernoulli_cu_7537a20d21kernelPointwiseApply2IZNS_6native9templates4cuda28bernoulli_tensor_cuda_kernelIbfEEvRKNS_10TensorBaseES9_NS_15PhiloxCudaStateEEUliRbSB_SB_SB_RKfSD_SD_SD_E_bSC_jLin1ELi1ELi4ELi512ELi2EEEvNS0_6detail10TensorInfoIT0_T2_EENSG_IT1_SI_EESI_T_)
        /*00c0*/ 	.short	0x0380
        /*00c2*/ 	.short	0x01d0


	//----- nvinfo : EIATTR_SW_WAR
	.align		4
.L_2048:
        /*00c4*/ 	.byte	0x04, 0x36
        /*00c6*/ 	.short	(.L_2050 - .L_2049)
.L_2049:
        /*00c8*/ 	.word	0x00000008
.L_2050:


//--------------------- .nv.info._ZN2at4cuda57_GLOBAL__N__cd6b329d_24_DistributionBernoulli_cu_7537a20d21kernelPointwiseApply2IZNS_6native9templates4cuda28bernoulli_tensor_cuda_kernelIbfEEvRKNS_10TensorBaseES9_NS_15PhiloxCudaStateEEUliRbSB_SB_SB_RKfSD_SD_SD_E_bSC_jLi2ELin1ELi4ELi512ELi2EEEvNS0_6detail10TensorInfoIT0_T2_EENSG_IT1_SI_EESI_T_ --------------------------
	.section	.nv.info._ZN2at4cuda57_GLOBAL__N__cd6b329d_24_DistributionBernoulli_cu_7537a20d21kernelPointwiseApply2IZNS_6native9templates4cuda28bernoulli_tensor_cuda_kernelIbfEEvRKNS_10TensorBaseES9_NS_15PhiloxCudaStateEEUliRbSB_SB_SB_RKfSD_SD_SD_E_bSC_jLi2ELin1ELi4ELi512ELi2EEEvNS0_6detail10TensorInfoIT0_T2_EENSG_IT1_SI_EESI_T_,"",@"SHT_CUDA_INFO"
	.sectionflags	@""
	.align	4


	//----- nvinfo : EIATTR_CUDA_API_VERSION
	.align		4
        /*0000*/ 	.byte	0x04, 0x37
        /*0002*/ 	.short	(.L_2052 - .L_2051)
.L_2051:
        /*0004*/ 	.word	0x00000082


	//----- nvinfo : EIATTR_KPARAM_INFO
	.align		4
.L_2052:
        /*0008*/ 	.byte	0x04, 0x17
        /*000a*/ 	.short	(.L_2054 - .L_2053)
.L_2053:
        /*000c*/ 	.word	0x00000000
        /*0010*/ 	.short	0x0003
        /*0012*/ 	.short	0x01b8
        /*0014*/ 	.byte	0x00, 0xf0, 0x61, 0x00


	//----- nvinfo : EIATTR_KPARAM_INFO
	.align		4
.L_2054:
        /*0018*/ 	.byte	0x04, 0x17
        /*001a*/ 	.short	(.L_2056 - .L_2055)
.L_2055:
        /*001c*/ 	.word	0x00000000
        /*0020*/ 	.short	0x0002
        /*0022*/ 	.short	0x01b0
        /*0024*/ 	.byte	0x00, 0xf0, 0x11, 0x00


	//----- nvinfo : EIATTR_KPARAM_INFO
	.align		4
.L_2056:
        /*0028*/ 	.byte	0x04, 0x17
        /*002a*/ 	.short	(.L_2058 - .L_2057)
.L_2057:
        /*002c*/ 	.word	0x00000000
        /*0030*/ 	.short	0x0001
        /*0032*/ 	.short	0x00d8
        /*0034*/ 	.byte	0x00, 0xf0, 0x61, 0x03


	//----- nvinfo : EIATTR_KPARAM_INFO
	.align		4
.L_2058:
        /*0038*/ 	.byte	0x04, 0x17
        /*003a*/ 	.short	(.L_2060 - .L_2059)
.L_2059:
        /*003c*/ 	.word	0x00000000
        /*0040*/ 	.short	0x0000
        /*0042*/ 	.short	0x0000
        /*0044*/ 	.byte	0x00, 0xf0, 0x61, 0x03


	//----- nvinfo : EIATTR_SPARSE_MMA_MASK
	.align		4
.L_2060:
        /*0048*/ 	.byte	0x03, 0x50
        /*004a*/ 	.short	0x0000


	//----- nvinfo : EIATTR_MAXREG_COUNT
	.align		4
        /*004c*/ 	.byte	0x03, 0x1b
        /*004e*/ 	.short	0x0040


	//----- nvinfo : EIATTR_EXTERNS
	.align		4
        /*0050*/ 	.byte	0x04, 0x0f
        /*0052*/ 	.short	(.L_2062 - .L_2061)


	//   ....[0]....
	.align		4
.L_2061:
        /*0054*/ 	.word	index@(__assertfail)


	//----- nvinfo : EIATTR_MERCURY_ISA_VERSION
	.align		4
.L_2062:
        /*0058*/ 	.byte	0x03, 0x5f
        /*005a*/ 	.short	0x0101


	//----- nvinfo : EIATTR_VRC_CTA_INIT_COUNT
	.align		4
        /*005c*/ 	.byte	0x02, 0x4a
	.zero		1
	.zero		1


	//----- nvinfo : EIATTR_SYSCALL_OFFSETS
	.align		4
        /*0060*/ 	.byte	0x04, 0x46
        /*0062*/ 	.short	(.L_2064 - .L_2063)


	//   ....[0]....
.L_2063:
        /*0064*/ 	.word	0x00007d40


	//   ....[1]....
        /*0068*/ 	.word	0x00007f50


	//   ....[2]....
        /*006c*/ 	.word	0x00008150


	//   ....[3]....
        /*0070*/ 	.word	0x00008360


	//----- nvinfo : EIATTR_EXIT_INSTR_OFFSETS
	.align		4
.L_2064:
        /*0074*/ 	.byte	0x04, 0x1c
        /*0076*/ 	.short	(.L_2066 - .L_2065)


	//   ....[0]....
.L_2065:
        /*0078*/ 	.word	0x00000080


	//   ....[1]....
        /*007c*/ 	.word	0x00008490


	//----- nvinfo : EIATTR_INDIRECT_BRANCH_TARGETS
	.align		4
.L_2066:
        /*0080*/ 	.byte	0x04, 0x34
        /*0082*/ 	.short	(.L_2068 - .L_2067)


	//   ....[0]....
.L_2067:
        /*0084*/ 	.word	.L_x_10012@srel
        /*0088*/ 	.short	0x0
        /*008a*/ 	.short	0x0
        /*008c*/ 	.word	0x3
        /*0090*/ 	.word	.L_x_10013@srel
        /*0094*/ 	.word	.L_x_10014@srel
        /*0098*/ 	.word	.L_x_10015@srel


	//----- nvinfo : EIATTR_MAX_THREADS
	.align		4
.L_2068:
        /*009c*/ 	.byte	0x04, 0x05
        /*009e*/ 	.short	(.L_2070 - .L_2069)
.L_2069:
        /*00a0*/ 	.word	0x00000200
        /*00a4*/ 	.word	0x00000001
        /*00a8*/ 	.word	0x00000001


	//----- nvinfo : EIATTR_CRS_STACK_SIZE
	.align		4
.L_2070:
        /*00ac*/ 	.byte	0x04, 0x1e
        /*00ae*/ 	.short	(.L_2072 - .L_2071)
.L_2071:
        /*00b0*/ 	.word	0x00000000


	//----- nvinfo : EIATTR_CBANK_PARAM_SIZE
	.align		4
.L_2072:
        /*00b4*/ 	.byte	0x03, 0x19
        /*00b6*/ 	.short	0x01d0


	//----- nvinfo : EIATTR_PARAM_CBANK
	.align		4
        /*00b8*/ 	.byte	0x04, 0x0a
        /*00ba*/ 	.short	(.L_2074 - .L_2073)
	.align		4
.L_2073:
        /*00bc*/ 	.word	index@(.nv.constant0._ZN2at4cuda57_GLOBAL__N__cd6b329d_24_DistributionBernoulli_cu_7537a20d21kernelPointwiseApply2IZNS_6native9templates4cuda28bernoulli_tensor_cuda_kernelIbfEEvRKNS_10TensorBaseES9_NS_15PhiloxCudaStateEEUliRbSB_SB_SB_RKfSD_SD_SD_E_bSC_jLi2ELin1ELi4ELi512ELi2EEEvNS0_6detail10TensorInfoIT0_T2_EENSG_IT1_SI_EESI_T_)
        /*00c0*/ 	.short	0x0380
        /*00c2*/ 	.short	0x01d0


	//----- nvinfo : EIATTR_SW_WAR
	.align		4
.L_2074:
        /*00c4*/ 	.byte	0x04, 0x36
        /*00c6*/ 	.short	(.L_2076 - .L_2075)
.L_2075:
        /*00c8*/ 	.word	0x00000008
.L_2076:


//--------------------- .nv.info._ZN2at4cuda57_GLOBAL__N__cd6b329d_24_DistributionBernoulli_cu_7537a20d21kernelPointwiseApply2IZNS_6native9templates4cuda28bernoulli_tensor_cuda_kernelIbfEEvRKNS_10TensorBaseES9_NS_15PhiloxCudaStateEEUliRbSB_SB_SB_RKfSD_SD_SD_E_bSC_jLi2ELi2ELi4ELi512ELi2EEEvNS0_6detail10TensorInfoIT0_T2_EENSG_IT1_SI_EESI_T_ --------------------------
	.section	.nv.info._ZN2at4cuda57_GLOBAL__N__cd6b329d_24_DistributionBernoulli_cu_7537a20d21kernelPointwiseApply2IZNS_6native9templates4cuda28bernoulli_tensor_cuda_kernelIbfEEvRKNS_10TensorBaseES9_NS_15PhiloxCudaStateEEUliRbSB_SB_SB_RKfSD_SD_SD_E_bSC_jLi2ELi2ELi4ELi512ELi2EEEvNS0_6detail10TensorInfoIT0_T2_EENSG_IT1_SI_EESI_T_,"",@"SHT_CUDA_INFO"
	.sectionflags	@""
	.align	4


	//----- nvinfo : EIATTR_CUDA_API_VERSION
	.align		4
        /*0000*/ 	.byte	0x04, 0x37
        /*0002*/ 	.short	(.L_2078 - .L_2077)
.L_2077:
        /*0004*/ 	.word	0x00000082


	//----- nvinfo : EIATTR_KPARAM_INFO
	.align		4
.L_2078:
        /*0008*/ 	.byte	0x04, 0x17
        /*000a*/ 	.short	(.L_2080 - .L_2079)
.L_2079:
        /*000c*/ 	.word	0x00000000
        /*0010*/ 	.short	0x0003
        /*0012*/ 	.short	0x01b8
        /*0014*/ 	.byte	0x00, 0xf0, 0x61, 0x00


	//----- nvinfo : EIATTR_KPARAM_INFO
	.align		4
.L_2080:
        /*0018*/ 	.byte	0x04, 0x17
        /*001a*/ 	.short	(.L_2082 - .L_2081)
.L_2081:
        /*001c*/ 	.word	0x00000000
        /*0020*/ 	.short	0x0002
        /*0022*/ 	.short	0x01b0
        /*0024*/ 	.byte	0x00, 0xf0, 0x11, 0x00


	//----- nvinfo : EIATTR_KPARAM_INFO
	.align		4
.L_2082:
        /*0028*/ 	.byte	0x04, 0x17
        /*002a*/ 	.short	(.L_2084 - .L_2083)
.L_2083:
        /*002c*/ 	.word	0x00000000
        /*0030*/ 	.short	0x0001
        /*0032*/ 	.short	0x00d8
        /*0034*/ 	.byte	0x00, 0xf0, 0x61, 0x03


	//----- nvinfo : EIATTR_KPARAM_INFO
	.align		4
.L_2084:
        /*0038*/ 	.byte	0x04, 0x17
        /*003a*/ 	.short	(.L_2086 - .L_2085)
.L_2085:
        /*003c*/ 	.word	0x00000000
        /*0040*/ 	.short	0x0000
        /*0042*/ 	.short	0x0000
        /*0044*/ 	.byte	0x00, 0xf0, 0x61, 0x03


	//----- nvinfo : EIATTR_SPARSE_MMA_MASK
	.align		4
.L_2086:
        /*0048*/ 	.byte	0x03, 0x50
        /*004a*/ 	.short	0x0000


	//----- nvinfo : EIATTR_MAXREG_COUNT
	.align		4
        /*004c*/ 	.byte	0x03, 0x1b
        /*004e*/ 	.short	0x0040


	//----- nvinfo : EIATTR_EXTERNS
	.align		4
        /*0050*/ 	.byte	0x04, 0x0f
        /*0052*/ 	.short	(.L_2088 - .L_2087)


	//   ....[0]....
	.align		4
.L_2087:
        /*0054*/ 	.word	index@(__assertfail)


	//----- nvinfo : EIATTR_MERCURY_ISA_VERSION
	.align		4
.L_2088:
        /*0058*/ 	.byte	0x03, 0x5f
        /*005a*/ 	.short	0x0101


	//----- nvinfo : EIATTR_VRC_CTA_INIT_COUNT
	.align		4
        /*005c*/ 	.byte	0x02, 0x4a
	.zero		1
	.zero		1


	//----- nvinfo : EIATTR_SYSCALL_OFFSETS
	.align		4
        /*0060*/ 	.byte	0x04, 0x46
        /*0062*/ 	.short	(.L_2090 - .L_2089)


	//   ....[0]....
.L_2089:
        /*0064*/ 	.word	0x00001a10


	//   ....[1]....
        /*0068*/ 	.word	0x00001c00


	//   ....[2]....
        /*006c*/ 	.word	0x00001de0


	//   ....[3]....
        /*0070*/ 	.word	0x00001fd0


	//----- nvinfo : EIATTR_EXIT_INSTR_OFFSETS
	.align		4
.L_2090:
        /*0074*/ 	.byte	0x04, 0x1c
        /*0076*/ 	.short	(.L_2092 - .L_2091)


	//   ....[0]....
.L_2091:
        /*0078*/ 	.word	0x00000080


	//   ....[1]....
        /*007c*/ 	.word	0x000020f0


	//----- nvinfo : EIATTR_INDIRECT_BRANCH_TARGETS
	.align		4
.L_2092:
        /*0080*/ 	.byte	0x04, 0x34
        /*0082*/ 	.short	(.L_2094 - .L_2093)


	//   ....[0]....
.L_2093:
        /*0084*/ 	.word	.L_x_10016@srel
        /*0088*/ 	.short	0x0
        /*008a*/ 	.short	0x0
        /*008c*/ 	.word	0x3
        /*0090*/ 	.word	.L_x_10017@srel
        /*0094*/ 	.word	.L_x_10018@srel
        /*0098*/ 	.word	.L_x_10019@srel


	//----- nvinfo : EIATTR_MAX_THREADS
	.align		4
.L_2094:
        /*009c*/ 	.byte	0x04, 0x05
        /*009e*/ 	.short	(.L_2096 - .L_2095)
.L_2095:
        /*00a0*/ 	.word	0x00000200
        /*00a4*/ 	.word	0x00000001
        /*00a8*/ 	.word	0x00000001


	//----- nvinfo : EIATTR_CRS_STACK_SIZE
	.align		4
.L_2096:
        /*00ac*/ 	.byte	0x04, 0x1e
        /*00ae*/ 	.short	(.L_2098 - .L_2097)
.L_2097:
        /*00b0*/ 	.word	0x00000000


	//----- nvinfo : EIATTR_CBANK_PARAM_SIZE
	.align		4
.L_2098:
        /*00b4*/ 	.byte	0x03, 0x19
        /*00b6*/ 	.short	0x01d0


	//----- nvinfo : EIATTR_PARAM_CBANK
	.align		4
        /*00b8*/ 	.byte	0x04, 0x0a
        /*00ba*/ 	.short	(.L_2100 - .L_2099)
	.align		4
.L_2099:
        /*00bc*/ 	.word	index@(.nv.constant0._ZN2at4cuda57_GLOBAL__N__cd6b329d_24_DistributionBernoulli_cu_7537a20d21kernelPointwiseApply2IZNS_6native9templates4cuda28bernoulli_tensor_cuda_kernelIbfEEvRKNS_10TensorBaseES9_NS_15PhiloxCudaStateEEUliRbSB_SB_SB_RKfSD_SD_SD_E_bSC_jLi2ELi2ELi4ELi512ELi2EEEvNS0_6detail10TensorInfoIT0_T2_EENSG_IT1_SI_EESI_T_)
        /*00c0*/ 	.short	0x0380
        /*00c2*/ 	.short	0x01d0


	//----- nvinfo : EIATTR_SW_WAR
	.align		4
.L_2100:
        /*00c4*/ 	.byte	0x04, 0x36
        /*00c6*/ 	.short	(.L_2102 - .L_2101)
.L_2101:
        /*00c8*/ 	.word	0x00000008
.L_2102:


//--------------------- .nv.info._ZN2at4cuda57_GLOBAL__N__cd6b329d_24_DistributionBernoulli_cu_7537a20d21kernelPointwiseApply2IZNS_6native9templates4cuda28bernoulli_tensor_cuda_kernelIbfEEvRKNS_10TensorBaseES9_NS_15PhiloxCudaStateEEUliRbSB_SB_SB_RKfSD_SD_SD_E_bSC_jLi2ELi1ELi4ELi512ELi2EEEvNS0_6detail10TensorInfoIT0_T2_EENSG_IT1_SI_EESI_T_ --------------------------
	.section	.nv.info._ZN2at4cuda57_GLOBAL__N__cd6b329d_24_DistributionBernoulli_cu_7537a20d21kernelPointwiseApply2IZNS_6native9templates4cuda28bernoulli_tensor_cuda_kernelIbfEEvRKNS_10TensorBaseES9_NS_15PhiloxCudaStateEEUliRbSB_SB_SB_RKfSD_SD_SD_E_bSC_jLi2ELi1ELi4ELi512ELi2EEEvNS0_6detail10TensorInfoIT0_T2_EENSG_IT1_SI_EESI_T_,"",@"SHT_CUDA_INFO"
	.sectionflags	@""
	.align	4


	//----- nvinfo : EIATTR_CUDA_API_VERSION
	.align		4
        /*0000*/ 	.byte	0x04, 0x37
        /*0002*/ 	.short	(.L_2104 - .L_2103)
.L_2103:
        /*0004*/ 	.word	0x00000082


	//----- nvinfo : EIATTR_KPARAM_INFO
	.align		4
.L_2104:
        /*0008*/ 	.byte	0x04, 0x17
        /*000a*/ 	.short	(.L_2106 - .L_2105)
.L_2105:
        /*000c*/ 	.word	0x00000000
        /*0010*/ 	.short	0x0003
        /*0012*/ 	.short	0x01b8
        /*0014*/ 	.byte	0x00, 0xf0, 0x61, 0x00


	//----- nvinfo : EIATTR_KPARAM_INFO
	.align		4
.L_2106:
        /*0018*/ 	.byte	0x04, 0x17
        /*001a*/ 	.short	(.L_2108 - .L_2107)
.L_2107:
        /*001c*/ 	.word	0x00000000
        /*0020*/ 	.short	0x0002
        /*0022*/ 	.short	0x01b0
        /*0024*/ 	.byte	0x00, 0xf0, 0x11, 0x00


	//----- nvinfo : EIATTR_KPARAM_INFO
	.align		4
.L_2108:
        /*0028*/ 	.byte	0x04, 0x17
        /*002a*/ 	.short	(.L_2110 - .L_2109)
.L_2109:
        /*002c*/ 	.word	0x00000000
        /*0030*/ 	.short	0x0001
        /*0032*/ 	.short	0x00d8
        /*0034*/ 	.byte	0x00, 0xf0, 0x61, 0x03


	//----- nvinfo : EIATTR_KPARAM_INFO
	.align		4
.L_2110:
        /*0038*/ 	.byte	0x04, 0x17
        /*003a*/ 	.short	(.L_2112 - .L_2111)
.L_2111:
        /*003c*/ 	.word	0x00000000
        /*0040*/ 	.short	0x0000
        /*0042*/ 	.short	0x0000
        /*0044*/ 	.byte	0x00, 0xf0, 0x61, 0x03


	//----- nvinfo : EIATTR_SPARSE_MMA_MASK
	.align		4
.L_2112:
        /*0048*/ 	.byte	0x03, 0x50
        /*004a*/ 	.short	0x0000


	//----- nvinfo : EIATTR_MAXREG_COUNT
	.align		4
        /*004c*/ 	.byte	0x03, 0x1b
        /*004e*/ 	.short	0x0040


	//----- nvinfo : EIATTR_EXTERNS
	.align		4
        /*0050*/ 	.byte	0x04, 0x0f
        /*0052*/ 	.short	(.L_2114 - .L_2113)


	//   ....[0]....
	.align		4
.L_2113:
        /*0054*/ 	.word	index@(__assertfail)


	//----- nvinfo : EIATTR_MERCURY_ISA_VERSION
	.align		4
.L_2114:
        /*0058*/ 	.byte	0x03, 0x5f
        /*005a*/ 	.short	0x0101


	//----- nvinfo : EIATTR_VRC_CTA_INIT_COUNT
	.align		4
        /*005c*/ 	.byte	0x02, 0x4a
	.zero		1
	.zero		1


	//----- nvinfo : EIATTR_SYSCALL_OFFSETS
	.align		4
        /*0060*/ 	.byte	0x04, 0x46
        /*0062*/ 	.short	(.L_2116 - .L_2115)


	//   ....[0]....
.L_2115:
        /*0064*/ 	.word	0x000014d0


	//   ....[1]....
        /*0068*/ 	.word	0x000016c0


	//   ....[2]....
        /*006c*/ 	.word	0x000018a0


	//   ....[3]....
        /*0070*/ 	.word	0x00001a90


	//----- nvinfo : EIATTR_EXIT_INSTR_OFFSETS
	.align		4
.L_2116:
        /*0074*/ 	.byte	0x04, 0x1c
        /*0076*/ 	.short	(.L_2118 - .L_2117)


	//   ....[0]....
.L_2117:
        /*0078*/ 	.word	0x00000080


	//   ....[1]....
        /*007c*/ 	.word	0x00001b80


	//----- nvinfo : EIATTR_INDIRECT_BRANCH_TARGETS
	.align		4
.L_2118:
        /*0080*/ 	.byte	0x04, 0x34
        /*0082*/ 	.short	(.L_2120 - .L_2119)


	//   ....[0]....
.L_2119:
        /*0084*/ 	.word	.L_x_10020@srel
        /*0088*/ 	.short	0x0
        /*008a*/ 	.short	0x0
        /*008c*/ 	.word	0x3
        /*0090*/ 	.word	.L_x_10021@srel
        /*0094*/ 	.word	.L_x_10022@srel
        /*0098*/ 	.word	.L_x_10023@srel


	//----- nvinfo : EIATTR_MAX_THREADS
	.align		4
.L_2120:
        /*009c*/ 	.byte	0x04, 0x05
        /*009e*/ 	.short	(.L_2122 - .L_2121)
.L_2121:
        /*00a0*/ 	.word	0x00000200
        /*00a4*/ 	.word	0x00000001
        /*00a8*/ 	.word	0x00000001


	//----- nvinfo : EIATTR_CRS_STACK_SIZE
	.align		4
.L_2122:
        /*00ac*/ 	.byte	0x04, 0x1e
        /*00ae*/ 	.short	(.L_2124 - .L_2123)
.L_2123:
        /*00b0*/ 	.word	0x00000000


	//----- nvinfo : EIATTR_CBANK_PARAM_SIZE
	.align		4
.L_2124:
        /*00b4*/ 	.byte	0x03, 0x19
        /*00b6*/ 	.short	0x01d0


	//----- nvinfo : EIATTR_PARAM_CBANK
	.align		4
        /*00b8*/ 	.byte	0x04, 0x0a
        /*00ba*/ 	.short	(.L_2126 - .L_2125)
	.align		4
.L_2125:
        /*00bc*/ 	.word	index@(.nv.constant0._ZN2at4cuda57_GLOBAL__N__cd6b329d_24_DistributionBernoulli_cu_7537a20d21kernelPointwiseApply2IZNS_6native9templates4cuda28bernoulli_tensor_cuda_kernelIbfEEvRKNS_10TensorBaseES9_NS_15PhiloxCudaStateEEUliRbSB_SB_SB_RKfSD_SD_SD_E_bSC_jLi2ELi1ELi4ELi512ELi2EEEvNS0_6detail10TensorInfoIT0_T2_EENSG_IT1_SI_EESI_T_)
        /*00c0*/ 	.short	0x0380
        /*00c2*/ 	.short	0x01d0


	//----- nvinfo : EIATTR_SW_WAR
	.align		4
.L_2126:
        /*00c4*/ 	.byte	0x04, 0x36
        /*00c6*/ 	.short	(.L_2128 - .L_2127)
.L_2127:
        /*00c8*/ 	.word	0x00000008
.L_2128:


//--------------------- .nv.info._ZN2at4cuda57_GLOBAL__N__cd6b329d_24_DistributionBernoulli_cu_7537a20d21kernelPointwiseApply2IZNS_6native9templates4cuda28bernoulli_tensor_cuda_kernelIbfEEvRKNS_10TensorBaseES9_NS_15PhiloxCudaStateEEUliRbSB_SB_SB_RKfSD_SD_SD_E_bSC_jLi1ELin1ELi4ELi512ELi2EEEvNS0_6detail10TensorInfoIT0_T2_EENSG_IT1_SI_EESI_T_ --------------------------
	.section	.nv.info._ZN2at4cuda57_GLOBAL__N__cd6b329d_24_DistributionBernoulli_cu_7537a20d21kernelPointwiseApply2IZNS_6native9templates4cuda28bernoulli_tensor_cuda_kernelIbfEEvRKNS_10TensorBaseES9_NS_15PhiloxCudaStateEEUliRbSB_SB_SB_RKfSD_SD_SD_E_bSC_jLi1ELin1ELi4ELi512ELi2EEEvNS0_6detail10TensorInfoIT0_T2_EENSG_IT1_SI_EESI_T_,"",@"SHT_CUDA_INFO"
	.sectionflags	@""
	.align	4


	//----- nvinfo : EIATTR_CUDA_API_VERSION
	.align		4
        /*0000*/ 	.byte	0x04, 0x37
        /*0002*/ 	.short	(.L_2130 - .L_2129)
.L_2129:
        /*0004*/ 	.word	0x00000082


	//----- nvinfo : EIATTR_KPARAM_INFO
	.align		4
.L_2130:
        /*0008*/ 	.byte	0x04, 0x17
        /*000a*/ 	.short	(.L_2132 - .L_2131)
.L_2131:
        /*000c*/ 	.word	0x00000000
        /*0010*/ 	.short	0x0003
        /*0012*/ 	.short	0x01b8
        /*0014*/ 	.byte	0x00, 0xf0, 0x61, 0x00


	//----- nvinfo : EIATTR_KPARAM_INFO
	.align		4
.L_2132:
        /*0018*/ 	.byte	0x04, 0x17
        /*001a*/ 	.short	(.L_2134 - .L_2133)
.L_2133:
        /*001c*/ 	.word	0x00000000
        /*0020*/ 	.short	0x0002
        /*0022*/ 	.short	0x01b0
        /*0024*/ 	.byte	0x00, 0xf0, 0x11, 0x00


	//----- nvinfo : EIATTR_KPARAM_INFO
	.align		4
.L_2134:
        /*0028*/ 	.byte	0x04, 0x17
        /*002a*/ 	.short	(.L_2136 - .L_2135)
.L_2135:
        /*002c*/ 	.word	0x00000000
        /*0030*/ 	.short	0x0001
        /*0032*/ 	.short	0x00d8
        /*0034*/ 	.byte	0x00, 0xf0, 0x61, 0x03


	//----- nvinfo : EIATTR_KPARAM_INFO
	.align		4
.L_2136:
        /*0038*/ 	.byte	0x04, 0x17
        /*003a*/ 	.short	(.L_2138 - .L_2137)
.L_2137:
        /*003c*/ 	.word	0x00000000
        /*0040*/ 	.short	0x0000
        /*0042*/ 	.short	0x0000
        /*0044*/ 	.byte	0x00, 0xf0, 0x61, 0x03


	//----- nvinfo : EIATTR_SPARSE_MMA_MASK
	.align		4
.L_2138:
        /*0048*/ 	.byte	0x03, 0x50
        /*004a*/ 	.short	0x0000


	//----- nvinfo : EIATTR_MAXREG_COUNT
	.align		4
        /*004c*/ 	.byte	0x03, 0x1b
        /*004e*/ 	.short	0x0040


	//----- nvinfo : EIATTR_EXTERNS
	.align		4
        /*0050*/ 	.byte	0x04, 0x0f
        /*0052*/ 	.short	(.L_2140 - .L_2139)


	//   ....[0]....
	.align		4
.L_2139:
        /*0054*/ 	.word	index@(__assertfail)


	//----- nvinfo : EIATTR_MERCURY_ISA_VERSION
	.align		4
.L_2140:
        /*0058*/ 	.byte	0x03, 0x5f
        /*005a*/ 	.short	0x0101


	//----- nvinfo : EIATTR_VRC_CTA_INIT_COUNT
	.align		4
        /*005c*/ 	.byte	0x02, 0x4a
	.zero		1
	.zero		1


	//----- nvinfo : EIATTR_SYSCALL_OFFSETS
	.align		4
        /*0060*/ 	.byte	0x04, 0x46
        /*0062*/ 	.short	(.L_2142 - .L_2141)


	//   ....[0]....
.L_2141:
        /*0064*/ 	.word	0x00007630


	//   ....[1]....
        /*0068*/ 	.word	0x000078b0


	//   ....[2]....
        /*006c*/ 	.word	0x00007b20


	//   ....[3]....
        /*0070*/ 	.word	0x00007d90


	//----- nvinfo : EIATTR_EXIT_INSTR_OFFSETS
	.align		4
.L_2142:
        /*0074*/ 	.byte	0x04, 0x1c
        /*0076*/ 	.short	(.L_2144 - .L_2143)


	//   ....[0]....
.L_2143:
        /*0078*/ 	.word	0x00000080


	//   ....[1]....
        /*007c*/ 	.word	0x00007ef0


	//----- nvinfo : EIATTR_INDIRECT_BRANCH_TARGETS
	.align		4
.L_2144:
        /*0080*/ 	.byte	0x04, 0x34
        /*0082*/ 	.short	(.L_2146 - .L_2145)


	//   ....[0]....
.L_2145:
        /*0084*/ 	.word	.L_x_10024@srel
        /*0088*/ 	.short	0x0
        /*008a*/ 	.short	0x0
        /*008c*/ 	.word	0x3
        /*0090*/ 	.word	.L_x_10025@srel
        /*0094*/ 	.word	.L_x_10026@srel
        /*0098*/ 	.word	.L_x_10027@srel


	//----- nvinfo : EIATTR_MAX_THREADS
	.align		4
.L_2146:
        /*009c*/ 	.byte	0x04, 0x05
        /*009e*/ 	.short	(.L_2148 - .L_2147)
.L_2147:
        /*00a0*/ 	.word	0x00000200
        /*00a4*/ 	.word	0x00000001
        /*00a8*/ 	.word	0x00000001


	//----- nvinfo : EIATTR_CRS_STACK_SIZE
	.align		4
.L_2148:
        /*00ac*/ 	.byte	0x04, 0x1e
        /*00ae*/ 	.short	(.L_2150 - .L_2149)
.L_2149:
        /*00b0*/ 	.word	0x00000000


	//----- nvinfo : EIATTR_CBANK_PARAM_SIZE
	.align		4
.L_2150:
        /*00b4*/ 	.byte	0x03, 0x19
        /*00b6*/ 	.short	0x01d0


	//----- nvinfo : EIATTR_PARAM_CBANK
	.align		4
        /*00b8*/ 	.byte	0x04, 0x0a
        /*00ba*/ 	.short	(.L_2152 - .L_2151)
	.align		4
.L_2151:
        /*00bc*/ 	.word	index@(.nv.constant0._ZN2at4cuda57_GLOBAL__N__cd6b329d_24_DistributionBernoulli_cu_7537a20d21kernelPointwiseApply2IZNS_6native9templates4cuda28bernoulli_tensor_cuda_kernelIbfEEvRKNS_10TensorBaseES9_NS_15PhiloxCudaStateEEUliRbSB_SB_SB_RKfSD_SD_SD_E_bSC_jLi1ELin1ELi4ELi512ELi2EEEvNS0_6detail10TensorInfoIT0_T2_EENSG_IT1_SI_EESI_T_)
        /*00c0*/ 	.short	0x0380
        /*00c2*/ 	.short	0x01d0


	//----- nvinfo : EIATTR_SW_WAR
	.align		4
.L_2152:
        /*00c4*/ 	.byte	0x04, 0x36
        /*00c6*/ 	.short	(.L_2154 - .L_2153)
.L_2153:
        /*00c8*/ 	.word	0x00000008
.L_2154:


//--------------------- .nv.info._ZN2at4cuda57_GLOBAL__N__cd6b329d_24_DistributionBernoulli_cu_7537a20d21kernelPointwiseApply2IZNS_6native9templates4cuda28bernoulli_tensor_cuda_kernelIbfEEvRKNS_10TensorBaseES9_NS_15PhiloxCudaStateEEUliRbSB_SB_SB_RKfSD_SD_SD_E_bSC_jLi1ELi2ELi4ELi512ELi2EEEvNS0_6detail10TensorInfoIT0_T2_EENSG_IT1_SI_EESI_T_ --------------------------
	.section	.nv.info._ZN2at4cuda57_GLOBAL__N__cd6b329d_24_DistributionBernoulli_cu_7537a20d21kernelPointwiseApply2IZNS_6native9templates4cuda28bernoulli_tensor_cuda_kernelIbfEEvRKNS_10TensorBaseES9_NS_15PhiloxCudaStateEEUliRbSB_SB_SB_RKfSD_SD_SD_E_bSC_jLi1ELi2ELi4ELi512ELi2EEEvNS0_6detail10TensorInfoIT0_T2_EENSG_IT1_SI_EESI_T_,"",@"SHT_CUDA_INFO"
	.sectionflags	@""
	.align	4


	//----- nvinfo : EIATTR_CUDA_API_VERSION
	.align		4
        /*0000*/ 	.byte	0x04, 0x37
        /*0002*/ 	.short	(.L_2156 - .L_2155)
.L_2155:
        /*0004*/ 	.word	0x00000082


	//----- nvinfo : EIATTR_KPARAM_INFO
	.align		4
.L_2156:
        /*0008*/ 	.byte	0x04, 0x17
        /*000a*/ 	.short	(.L_2158 - .L_2157)
.L_2157:
        /*000c*/ 	.word	0x00000000
        /*0010*/ 	.short	0x0003
        /*0012*/ 	.short	0x01b8
        /*0014*/ 	.byte	0x00, 0xf0, 0x61, 0x00


	//----- nvinfo : EIATTR_KPARAM_INFO
	.align		4
.L_2158:
        /*0018*/ 	.byte	0x04, 0x17
        /*001a*/ 	.short	(.L_2160 - .L_2159)
.L_2159:
        /*001c*/ 	.word	0x00000000
        /*0020*/ 	.short	0x0002
        /*0022*/ 	.short	0x01b0
        /*0024*/ 	.byte	0x00, 0xf0, 0x11, 0x00


	//----- nvinfo : EIATTR_KPARAM_INFO
	.align		4
.L_2160:
        /*0028*/ 	.byte	0x04, 0x17
        /*002a*/ 	.short	(.L_2162 - .L_2161)
.L_2161:
        /*002c*/ 	.word	0x00000000
        /*0030*/ 	.short	0x0001
        /*0032*/ 	.short	0x00d8
        /*0034*/ 	.byte	0x00, 0xf0, 0x61, 0x03


	//----- nvinfo : EIATTR_KPARAM_INFO
	.align		4
.L_2162:
        /*0038*/ 	.byte	0x04, 0x17
        /*003a*/ 	.short	(.L_2164 - .L_2163)
.L_2163:
        /*003c*/ 	.word	0x00000000
        /*0040*/ 	.short	0x0000
        /*0042*/ 	.short	0x0000
        /*0044*/ 	.byte	0x00, 0xf0, 0x61, 0x03


	//----- nvinfo : EIATTR_SPARSE_MMA_MASK
	.align		4
.L_2164:
        /*0048*/ 	.byte	0x03, 0x50
        /*004a*/ 	.short	0x0000


	//----- nvinfo : EIATTR_MAXREG_COUNT
	.align		4
        /*004c*/ 	.byte	0x03, 0x1b
        /*004e*/ 	.short	0x0040


	//----- nvinfo : EIATTR_EXTERNS
	.align		4
        /*0050*/ 	.byte	0x04, 0x0f
        /*0052*/ 	.short	(.L_2166 - .L_2165)


	//   ....[0]....
	.align		4
.L_2165:
        /*0054*/ 	.word	index@(__assertfail)


	//----- nvinfo : EIATTR_MERCURY_ISA_VERSION
	.align		4
.L_2166:
        /*0058*/ 	.byte	0x03, 0x5f
        /*005a*/ 	.short	0x0101


	//----- nvinfo : EIATTR_VRC_CTA_INIT_COUNT
	.align		4
        /*005c*/ 	.byte	0x02, 0x4a
	.zero		1
	.zero		1


	//----- nvinfo : EIATTR_SYSCALL_OFFSETS
	.align		4
        /*0060*/ 	.byte	0x04, 0x46
        /*0062*/ 	.short	(.L_2168 - .L_2167)


	//   ....[0]....
.L_2167:
        /*0064*/ 	.word	0x000014c0


	//   ....[1]....
        /*0068*/ 	.word	0x000016b0


	//   ....[2]....
        /*006c*/ 	.word	0x00001890


	//   ....[3]....
        /*0070*/ 	.word	0x00001a80


	//----- nvinfo : EIATTR_EXIT_INSTR_OFFSETS
	.align		4
.L_2168:
        /*0074*/ 	.byte	0x04, 0x1c
        /*0076*/ 	.short	(.L_2170 - .L_2169)


	//   ....[0]....
.L_2169:
        /*0078*/ 	.word	0x00000080


	//   ....[1]....
        /*007c*/ 	.word	0x00001bc0


	//----- nvinfo : EIATTR_INDIRECT_BRANCH_TARGETS
	.align		4
.L_2170:
        /*0080*/ 	.byte	0x04, 0x34
        /*0082*/ 	.short	(.L_2172 - .L_2171)


	//   ....[0]....
.L_2171:
        /*0084*/ 	.word	.L_x_10028@srel
        /*0088*/ 	.short	0x0
        /*008a*/ 	.short	0x0
        /*008c*/ 	.word	0x3
        /*0090*/ 	.word	.L_x_10029@srel
        /*0094*/ 	.word	.L_x_10030@srel
        /*0098*/ 	.word	.L_x_10031@srel


	//----- nvinfo : EIATTR_MAX_THREADS
	.align		4
.L_2172:
        /*009c*/ 	.byte	0x04, 0x05
        /*009e*/ 	.short	(.L_2174 - .L_2173)
.L_2173:
        /*00a0*/ 	.word	0x00000200
        /*00a4*/ 	.word	0x00000001
        /*00a8*/ 	.word	0x00000001


	//----- nvinfo : EIATTR_CRS_STACK_SIZE
	.align		4
.L_2174:
        /*00ac*/ 	.byte	0x04, 0x1e
        /*00ae*/ 	.short	(.L_2176 - .L_2175)
.L_2175:
        /*00b0*/ 	.word	0x00000000


	//----- nvinfo : EIATTR_CBANK_PARAM_SIZE
	.align		4
.L_2176:
        /*00b4*/ 	.byte	0x03, 0x19
        /*00b6*/ 	.short	0x01d0


	//----- nvinfo : EIATTR_PARAM_CBANK
	.align		4
        /*00b8*/ 	.byte	0x04, 0x0a
        /*00ba*/ 	.short	(.L_2178 - .L_2177)
	.align		4
.L_2177:
        /*00bc*/ 	.word	index@(.nv.constant0._ZN2at4cuda57_GLOBAL__N__cd6b329d_24_DistributionBernoulli_cu_7537a20d21kernelPointwiseApply2IZNS_6native9templates4cuda28bernoulli_tensor_cuda_kernelIbfEEvRKNS_10TensorBaseES9_NS_15PhiloxCudaStateEEUliRbSB_SB_SB_RKfSD_SD_SD_E_bSC_jLi1ELi2ELi4ELi512ELi2EEEvNS0_6detail10TensorInfoIT0_T2_EENSG_IT1_SI_EESI_T_)
        /*00c0*/ 	.short	0x0380
        /*00c2*/ 	.short	0x01d0


	//----- nvinfo : EIATTR_SW_WAR
	.align		4
.L_2178:
        /*00c4*/ 	.byte	0x04, 0x36
        /*00c6*/ 	.short	(.L_2180 - .L_2179)
.L_2179:
        /*00c8*/ 	.word	0x00000008
.L_2180:


//--------------------- .nv.info._ZN2at4cuda57_GLOBAL__N__cd6b329d_24_DistributionBernoulli_cu_7537a20d21kernelPointwiseApply2IZNS_6native9templates4cuda28bernoulli_tensor_cuda_kernelIbfEEvRKNS_10TensorBaseES9_NS_15PhiloxCudaStateEEUliRbSB_SB_SB_RKfSD_SD_SD_E_bSC_jLi1ELi1ELi4ELi512ELi2EEEvNS0_6detail10TensorInfoIT0_T2_EENSG_IT1_SI_EESI_T_ --------------------------
	.section	.nv.info._ZN2at4cuda57_GLOBAL__N__cd6b329d_24_DistributionBernoulli_cu_7537a20d21kernelPointwiseApply2IZNS_6native9templates4cuda28bernoulli_tensor_cuda_kernelIbfEEvRKNS_10TensorBaseES9_NS_15PhiloxCudaStateEEUliRbSB_SB_SB_RKfSD_SD_SD_E_bSC_jLi1ELi1ELi4ELi512ELi2EEEvNS0_6detail10TensorInfoIT0_T2_EENSG_IT1_SI_EESI_T_,"",@"SHT_CUDA_INFO"
	.sectionflags	@""
	.align	4


	//----- nvinfo : EIATTR_CUDA_API_VERSION
	.align		4
        /*0000*/ 	.byte	0x04, 0x37
        /*0002*/ 	.short	(.L_2182 - .L_2181)
.L_2181:
        /*0004*/ 	.word	0x00000082


	//----- nvinfo : EIATTR_KPARAM_INFO
	.align		4
.L_2182:
        /*0008*/ 	.byte	0x04, 0x17
        /*000a*/ 	.short	(.L_2184 - .L_2183)
.L_2183:
        /*000c*/ 	.word	0x00000000
        /*0010*/ 	.short	0x0003
        /*0012*/ 	.short	0x01b8
        /*0014*/ 	.byte	0x00, 0xf0, 0x61, 0x00


	//----- nvinfo : EIATTR_KPARAM_INFO
	.align		4
.L_2184:
        /*0018*/ 	.byte	0x04, 0x17
        /*001a*/ 	.short	(.L_2186 - .L_2185)
.L_2185:
        /*001c*/ 	.word	0x00000000
        /*0020*/ 	.short	0x0002
        /*0022*/ 	.short	0x01b0
        /*0024*/ 	.byte	0x00, 0xf0, 0x11, 0x00


	//----- nvinfo : EIATTR_KPARAM_INFO
	.align		4
.L_2186:
        /*0028*/ 	.byte	0x04, 0x17
        /*002a*/ 	.short	(.L_2188 - .L_2187)
.L_2187:
        /*002c*/ 	.word	0x00000000
        /*0030*/ 	.short	0x0001
        /*0032*/ 	.short	0x00d8
        /*0034*/ 	.byte	0x00, 0xf0, 0x61, 0x03


	//----- nvinfo : EIATTR_KPARAM_INFO
	.align		4
.L_2188:
        /*0038*/ 	.byte	0x04, 0x17
        /*003a*/ 	.short	(.L_2190 - .L_2189)
.L_2189:
        /*003c*/ 	.word	0x00000000
        /*0040*/ 	.short	0x0000
        /*0042*/ 	.short	0x0000
        /*0044*/ 	.byte	0x00, 0xf0, 0x61, 0x03


	//----- nvinfo : EIATTR_SPARSE_MMA_MASK
	.align		4
.L_2190:
        /*0048*/ 	.byte	0x03, 0x50
        /*004a*/ 	.short	0x0000


	//----- nvinfo : EIATTR_MAXREG_COUNT
	.align		4
        /*004c*/ 	.byte	0x03, 0x1b
        /*004e*/ 	.short	0x0040


	//----- nvinfo : EIATTR_EXTERNS
	.align		4
        /*0050*/ 	.byte	0x04, 0x0f
        /*0052*/ 	.short	(.L_2192 - .L_2191)


	//   ....[0]....
	.align		4
.L_2191:
        /*0054*/ 	.word	index@(__assertfail)


	//----- nvinfo : EIATTR_MERCURY_ISA_VERSION
	.align		4
.L_2192:
        /*0058*/ 	.byte	0x03, 0x5f
        /*005a*/ 	.short	0x0101


	//----- nvinfo : EIATTR_VRC_CTA_INIT_COUNT
	.align		4
        /*005c*/ 	.byte	0x02, 0x4a
	.zero		1
	.zero		1


	//----- nvinfo : EIATTR_SYSCALL_OFFSETS
	.align		4
        /*0060*/ 	.byte	0x04, 0x46
        /*0062*/ 	.short	(.L_2194 - .L_2193)


	//   ....[0]....
.L_2193:
        /*0064*/ 	.word	0x00000e20


	//   ....[1]....
        /*0068*/ 	.word	0x00001010


	//   ....[2]....
        /*006c*/ 	.word	0x000011f0


	//   ....[3]....
        /*0070*/ 	.word	0x000013e0


	//----- nvinfo : EIATTR_EXIT_INSTR_OFFSETS
	.align		4
.L_2194:
        /*0074*/ 	.byte	0x04, 0x1c
        /*0076*/ 	.short	(.L_2196 - .L_2195)


	//   ....[0]....
.L_2195:
        /*0078*/ 	.word	0x00000080


	//   ....[1]....
        /*007c*/ 	.word	0x000014b0


	//----- nvinfo : EIATTR_INDIRECT_BRANCH_TARGETS
	.align		4
.L_2196:
        /*0080*/ 	.byte	0x04, 0x34
        /*0082*/ 	.short	(.L_2198 - .L_2197)


	//   ....[0]....
.L_2197:
        /*0084*/ 	.word	.L_x_10032@srel
        /*0088*/ 	.short	0x0
        /*008a*/ 	.short	0x0
        /*008c*/ 	.word	0x3
        /*0090*/ 	.word	.L_x_10033@srel
        /*0094*/ 	.word	.L_x_10034@srel
        /*0098*/ 	.word	.L_x_10035@srel


	//----- nvinfo : EIATTR_MAX_THREADS
	.align		4
.L_2198:
        /*009c*/ 	.byte	0x04, 0x05
        /*009e*/ 	.short	(.L_2200 - .L_2199)
.L_2199:
        /*00a0*/ 	.word	0x00000200
        /*00a4*/ 	.word	0x00000001
        /*00a8*/ 	.word	0x00000001


	//----- nvinfo : EIATTR_CRS_STACK_SIZE
	.align		4
.L_2200:
        /*00ac*/ 	.byte	0x04, 0x1e
        /*00ae*/ 	.short	(.L_2202 - .L_2201)
.L_2201:
        /*00b0*/ 	.word	0x00000000


	//----- nvinfo : EIATTR_CBANK_PARAM_SIZE
	.align		4
.L_2202:
        /*00b4*/ 	.byte	0x03, 0x19
        /*00b6*/ 	.short	0x01d0


	//----- nvinfo : EIATTR_PARAM_CBANK
	.align		4
        /*00b8*/ 	.byte	0x04, 0x0a
        /*00ba*/ 	.short	(.L_2204 - .L_2203)
	.align		4
.L_2203:
        /*00bc*/ 	.word	index@(.nv.constant0._ZN2at4cuda57_GLOBAL__N__cd6b329d_24_DistributionBernoulli_cu_7537a20d21kernelPointwiseApply2IZNS_6native9templates4cuda28bernoulli_tensor_cuda_kernelIbfEEvRKNS_10TensorBaseES9_NS_15PhiloxCudaStateEEUliRbSB_SB_SB_RKfSD_SD_SD_E_bSC_jLi1ELi1ELi4ELi512ELi2EEEvNS0_6detail10TensorInfoIT0_T2_EENSG_IT1_SI_EESI_T_)
        /*00c0*/ 	.short	0x0380
        /*00c2*/ 	.short	0x01d0


	//----- nvinfo : EIATTR_SW_WAR
	.align		4
.L_2204:
        /*00c4*/ 	.byte	0x04, 0x36
        /*00c6*/ 	.short	(.L_2206 - .L_2205)
.L_2205:
        /*00c8*/ 	.word	0x00000008
.L_2206:


//--------------------- .nv.info._ZN2at4cuda57_GLOBAL__N__cd6b329d_24_DistributionBernoulli_cu_7537a20d21kernelPointwiseApply2IZNS_6native9templates4cuda28bernoulli_tensor_cuda_kernelIN3c108BFloat16EfEEvRKNS_10TensorBaseESB_NS_15PhiloxCudaStateEEUliRS8_SD_SD_SD_RKfSF_SF_SF_E_S8_SE_mLin1ELin1ELi4ELi512ELi2EEEvNS0_6detail10TensorInfoIT0_T2_EENSI_IT1_SK_EESK_T_ --------------------------
	.section	.nv.info._ZN2at4cuda57_GLOBAL__N__cd6b329d_24_DistributionBernoulli_cu_7537a20d21kernelPointwiseApply2IZNS_6native9templates4cuda28bernoulli_tensor_cuda_kernelIN3c108BFloat16EfEEvRKNS_10TensorBaseESB_NS_15PhiloxCudaStateEEUliRS8_SD_SD_SD_RKfSF_SF_SF_E_S8_SE_mLin1ELin1ELi4ELi512ELi2EEEvNS0_6detail10TensorInfoIT0_T2_EENSI_IT1_SK_EESK_T_,"",@"SHT_CUDA_INFO"
	.sectionflags	@""
	.align	4


	//----- nvinfo : EIATTR_CUDA_API_VERSION
	.align		4
        /*0000*/ 	.byte	0x04, 0x37
        /*0002*/ 	.short	(.L_2208 - .L_2207)
.L_2207:
        /*0004*/ 	.word	0x00000082


	//----- nvinfo : EIATTR_KPARAM_INFO
	.align		4
.L_2208:
        /*0008*/ 	.byte	0x04, 0x17
        /*000a*/ 	.short	(.L_2210 - .L_2209)
.L_2209:
        /*000c*/ 	.word	0x00000000
        /*0010*/ 	.short	0x0003
        /*0012*/ 	.short	0x0348
        /*0014*/ 	.byte	0x00, 0xf0, 0x61, 0x00


	//----- nvinfo : EIATTR_KPARAM_INFO
	.align		4
.L_2210:
        /*0018*/ 	.byte	0x04, 0x17
        /*001a*/ 	.short	(.L_2212 - .L_2211)
.L_2211:
        /*001c*/ 	.word	0x00000000
        /*0020*/ 	.short	0x0002
        /*0022*/ 	.short	0x0340
        /*0024*/ 	.byte	0x00, 0xf0, 0x21, 0x00


	//----- nvinfo : EIATTR_KPARAM_INFO
	.align		4
.L_2212:
        /*0028*/ 	.byte	0x04, 0x17
        /*002a*/ 	.short	(.L_2214 - .L_2213)
.L_2213:
        /*002c*/ 	.word	0x00000000
        /*0030*/ 	.short	0x0001
        /*0032*/ 	.short	0x01a0
        /*0034*/ 	.byte	0x00, 0xf0, 0x81, 0x06


	//----- nvinfo : EIATTR_KPARAM_INFO
	.align		4
.L_2214:
        /*0038*/ 	.byte	0x04, 0x17
        /*003a*/ 	.short	(.L_2216 - .L_2215)
.L_2215:
        /*003c*/ 	.word	0x00000000
        /*0040*/ 	.short	0x0000
        /*0042*/ 	.short	0x0000
        /*0044*/ 	.byte	0x00, 0xf0, 0x81, 0x06


	//----- nvinfo : EIATTR_SPARSE_MMA_MASK
	.align		4
.L_2216:
        /*0048*/ 	.byte	0x03, 0x50
        /*004a*/ 	.short	0x0000


	//----- nvinfo : EIATTR_MAXREG_COUNT
	.align		4
        /*004c*/ 	.byte	0x03, 0x1b
        /*004e*/ 	.short	0x0040


	//----- nvinfo : EIATTR_EXTERNS
	.align		4
        /*0050*/ 	.byte	0x04, 0x0f
        /*0052*/ 	.short	(.L_2218 - .L_2217)


	//   ....[0]....
	.align		4
.L_2217:
        /*0054*/ 	.word	index@(__assertfail)


	//----- nvinfo : EIATTR_MERCURY_ISA_VERSION
	.align		4
.L_2218:
        /*0058*/ 	.byte	0x03, 0x5f
        /*005a*/ 	.short	0x0101


	//----- nvinfo : EIATTR_VRC_CTA_INIT_COUNT
	.align		4
        /*005c*/ 	.byte	0x02, 0x4a
	.zero		1
	.zero		1


	//----- nvinfo : EIATTR_SYSCALL_OFFSETS
	.align		4
        /*0060*/ 	.byte	0x04, 0x46
        /*0062*/ 	.short	(.L_2220 - .L_2219)


	//   ....[0]....
.L_2219:
        /*0064*/ 	.word	0x0001c560


	//   ....[1]....
        /*0068*/ 	.word	0x0001c770


	//   ....[2]....
        /*006c*/ 	.word	0x0001c970


	//   ....[3]....
        /*0070*/ 	.word	0x0001cb80


	//----- nvinfo : EIATTR_EXIT_INSTR_OFFSETS
	.align		4
.L_2220:
        /*0074*/ 	.byte	0x04, 0x1c
        /*0076*/ 	.short	(.L_2222 - .L_2221)


	//   ....[0]....
.L_2221:
        /*0078*/ 	.word	0x00000090


	//   ....[1]....
        /*007c*/ 	.word	0x0001ccc0


	//----- nvinfo : EIATTR_INDIRECT_BRANCH_TARGETS
	.align		4
.L_2222:
        /*0080*/ 	.byte	0x04, 0x34
        /*0082*/ 	.short	(.L_2224 - .L_2223)


	//   ....[0]....
.L_2223:
        /*0084*/ 	.word	.L_x_10036@srel
        /*0088*/ 	.short	0x0
        /*008a*/ 	.short	0x0
        /*008c*/ 	.word	0x3
        /*0090*/ 	.word	.L_x_10037@srel
        /*0094*/ 	.word	.L_x_10038@srel
        /*0098*/ 	.word	.L_x_10039@srel


	//----- nvinfo : EIATTR_MAX_THREADS
	.align		4
.L_2224:
        /*009c*/ 	.byte	0x04, 0x05
        /*009e*/ 	.short	(.L_2226 - .L_2225)
.L_2225:
        /*00a0*/ 	.word	0x00000200
        /*00a4*/ 	.word	0x00000001
        /*00a8*/ 	.word	0x00000001


	//----- nvinfo : EIATTR_CRS_STACK_SIZE
	.align		4
.L_2226:
        /*00ac*/ 	.byte	0x04, 0x1e
        /*00ae*/ 	.short	(.L_2228 - .L_2227)
.L_2227:
        /*00b0*/ 	.word	0x00000000


	//----- nvinfo : EIATTR_CBANK_PARAM_SIZE
	.align		4
.L_2228:
        /*00b4*/ 	.byte	0x03, 0x19
        /*00b6*/ 	.short	0x0360


	//----- nvinfo : EIATTR_PARAM_CBANK
	.align		4
        /*00b8*/ 	.byte	0x04, 0x0a
        /*00ba*/ 	.short	(.L_2230 - .L_2229)
	.align		4
.L_2229:
        /*00bc*/ 	.word	index@(.nv.constant0._ZN2at4cuda57_GLOBAL__N__cd6b329d_24_DistributionBernoulli_cu_7537a20d21kernelPointwiseApply2IZNS_6native9templates4cuda28bernoulli_tensor_cuda_kernelIN3c108BFloat16EfEEvRKNS_10TensorBaseESB_NS_15PhiloxCudaStateEEUliRS8_SD_SD_SD_RKfSF_SF_SF_E_S8_SE_mLin1ELin1ELi4ELi512ELi2EEEvNS0_6detail10TensorInfoIT0_T2_EENSI_IT1_SK_EESK_T_)
        /*00c0*/ 	.short	0x0380
        /*00c2*/ 	.short	0x0360


	//----- nvinfo : EIATTR_SW_WAR
	.align		4
.L_2230:
        /*00c4*/ 	.byte	0x04, 0x36
        /*00c6*/ 	.short	(.L_2232 - .L_2231)
.L_2231:
        /*00c8*/ 	.word	0x00000008
.L_2232:


//--------------------- .nv.info._ZN2at4cuda57_GLOBAL__N__cd6b329d_24_DistributionBernoulli_cu_7537a20d21kernelPointwiseApply2IZNS_6native9templates4cuda28bernoulli_tensor_cuda_kernelIN3c108BFloat16EfEEvRKNS_10TensorBaseESB_NS_15PhiloxCudaStateEEUliRS8_SD_SD_SD_RKfSF_SF_SF_E_S8_SE_mLi1ELi1ELi4ELi512ELi2EEEvNS0_6detail10TensorInfoIT0_T2_EENSI_IT1_SK_EESK_T_ --------------------------
	.section	.nv.info._ZN2at4cuda57_GLOBAL__N__cd6b329d_24_DistributionBernoulli_cu_7537a20d21kernelPointwiseApply2IZNS_6native9templates4cuda28bernoulli_tensor_cuda_kernelIN3c108BFloat16EfEEvRKNS_10TensorBaseESB_NS_15PhiloxCudaStateEEUliRS8_SD_SD_SD_RKfSF_SF_SF_E_S8_SE_mLi1ELi1ELi4ELi512ELi2EEEvNS0_6detail10TensorInfoIT0_T2_EENSI_IT1_SK_EESK_T_,"",@"SHT_CUDA_INFO"
	.sectionflags	@""
	.align	4


	//----- nvinfo : EIATTR_CUDA_API_VERSION
	.align		4
        /*0000*/ 	.byte	0x04, 0x37
        /*0002*/ 	.short	(.L_2234 - .L_2233)
.L_2233:
        /*0004*/ 	.word	0x00000082


	//----- nvinfo : EIATTR_KPARAM_INFO
	.align		4
.L_2234:
        /*0008*/ 	.byte	0x04, 0x17
        /*000a*/ 	.short	(.L_2236 - .L_2235)
.L_2235:
        /*000c*/ 	.word	0x00000000
        /*0010*/ 	.short	0x0003
        /*0012*/ 	.short	0x0348
        /*0014*/ 	.byte	0x00, 0xf0, 0x61, 0x00


	//----- nvinfo : EIATTR_KPARAM_INFO
	.align		4
.L_2236:
        /*0018*/ 	.byte	0x04, 0x17
        /*001a*/ 	.short	(.L_2238 - .L_2237)
.L_2237:
        /*001c*/ 	.word	0x00000000
        /*0020*/ 	.short	0x0002
        /*0022*/ 	.short	0x0340
        /*0024*/ 	.byte	0x00, 0xf0, 0x21, 0x00


	//----- nvinfo : EIATTR_KPARAM_INFO
	.align		4
.L_2238:
        /*0028*/ 	.byte	0x04, 0x17
        /*002a*/ 	.short	(.L_2240 - .L_2239)
.L_2239:
        /*002c*/ 	.word	0x00000000
        /*0030*/ 	.short	0x0001
        /*0032*/ 	.short	0x01a0
        /*0034*/ 	.byte	0x00, 0xf0, 0x81, 0x06


	//----- nvinfo : EIATTR_KPARAM_INFO
	.align		4
.L_2240:
        /*0038*/ 	.byte	0x04, 0x17
        /*003a*/ 	.short	(.L_2242 - .L_2241)
.L_2241:
        /*003c*/ 	.word	0x00000000
        /*0040*/ 	.short	0x0000
        /*0042*/ 	.short	0x0000
        /*0044*/ 	.byte	0x00, 0xf0, 0x81, 0x06


	//----- nvinfo : EIATTR_SPARSE_MMA_MASK
	.align		4
.L_2242:
        /*0048*/ 	.byte	0x03, 0x50
        /*004a*/ 	.short	0x0000


	//----- nvinfo : EIATTR_MAXREG_COUNT
	.align		4
        /*004c*/ 	.byte	0x03, 0x1b
        /*004e*/ 	.short	0x0040


	//----- nvinfo : EIATTR_EXTERNS
	.align		4
        /*0050*/ 	.byte	0x04, 0x0f
        /*0052*/ 	.short	(.L_2244 - .L_2243)


	//   ....[0]....
	.align		4
.L_2243:
        /*0054*/ 	.word	index@(__assertfail)


	//----- nvinfo : EIATTR_MERCURY_ISA_VERSION
	.align		4
.L_2244:
        /*0058*/ 	.byte	0x03, 0x5f
        /*005a*/ 	.short	0x0101


	//----- nvinfo : EIATTR_VRC_CTA_INIT_COUNT
	.align		4
        /*005c*/ 	.byte	0x02, 0x4a
	.zero		1
	.zero		1


	//----- nvinfo : EIATTR_SYSCALL_OFFSETS
	.align		4
        /*0060*/ 	.byte	0x04, 0x46
        /*0062*/ 	.short	(.L_2246 - .L_2245)


	//   ....[0]....
.L_2245:
        /*0064*/ 	.word	0x00000fb0


	//   ....[1]....
        /*0068*/ 	.word	0x000011a0


	//   ....[2]....
        /*006c*/ 	.word	0x00001380


	//   ....[3]....
        /*0070*/ 	.word	0x00001570


	//----- nvinfo : EIATTR_EXIT_INSTR_OFFSETS
	.align		4
.L_2246:
        /*0074*/ 	.byte	0x04, 0x1c
        /*0076*/ 	.short	(.L_2248 - .L_2247)


	//   ....[0]....
.L_2247:
        /*0078*/ 	.word	0x00000090


	//   ....[1]....
        /*007c*/ 	.word	0x00001650


	//----- nvinfo : EIATTR_INDIRECT_BRANCH_TARGETS
	.align		4
.L_2248:
        /*0080*/ 	.byte	0x04, 0x34
        /*0082*/ 	.short	(.L_2250 - .L_2249)


	//   ....[0]....
.L_2249:
        /*0084*/ 	.word	.L_x_10040@srel
        /*0088*/ 	.short	0x0
        /*008a*/ 	.short	0x0
        /*008c*/ 	.word	0x3
        /*0090*/ 	.word	.L_x_10041@srel
        /*0094*/ 	.word	.L_x_10042@srel
        /*0098*/ 	.word	.L_x_10043@srel


	//----- nvinfo : EIATTR_MAX_THREADS
	.align		4
.L_2250:
        /*009c*/ 	.byte	0x04, 0x05
        /*009e*/ 	.short	(.L_2252 - .L_2251)
.L_2251:
        /*00a0*/ 	.word	0x00000200
        /*00a4*/ 	.word	0x00000001
        /*00a8*/ 	.word	0x00000001


	//----- nvinfo : EIATTR_CRS_STACK_SIZE
	.align		4
.L_2252:
        /*00ac*/ 	.byte	0x04, 0x1e
        /*00ae*/ 	.short	(.L_2254 - .L_2253)
.L_2253:
        /*00b0*/ 	.word	0x00000000


	//----- nvinfo : EIATTR_CBANK_PARAM_SIZE
	.align		4
.L_2254:
        /*00b4*/ 	.byte	0x03, 0x19
        /*00b6*/ 	.short	0x0360


	//----- nvinfo : EIATTR_PARAM_CBANK
	.align		4
        /*00b8*/ 	.byte	0x04, 0x0a
        /*00ba*/ 	.short	(.L_2256 - .L_2255)
	.align		4
.L_2255:
        /*00bc*/ 	.word	index@(.nv.constant0._ZN2at4cuda57_GLOBAL__N__cd6b329d_24_DistributionBernoulli_cu_7537a20d21kernelPointwiseApply2IZNS_6native9templates4cuda28bernoulli_tensor_cuda_kernelIN3c108BFloat16EfEEvRKNS_10TensorBaseESB_NS_15PhiloxCudaStateEEUliRS8_SD_SD_SD_RKfSF_SF_SF_E_S8_SE_mLi1ELi1ELi4ELi512ELi2EEEvNS0_6detail10TensorInfoIT0_T2_EENSI_IT1_SK_EESK_T_)
        /*00c0*/ 	.short	0x0380
        /*00c2*/ 	.short	0x0360


	//----- nvinfo : EIATTR_SW_WAR
	.align		4
.L_2256:
        /*00c4*/ 	.byte	0x04, 0x36
        /*00c6*/ 	.short	(.L_2258 - .L_2257)
.L_2257:
        /*00c8*/ 	.word	0x00000008
.L_2258:


//--------------------- .nv.info._ZN2at4cuda57_GLOBAL__N__cd6b329d_24_DistributionBernoulli_cu_7537a20d21kernelPointwiseApply2IZNS_6native9templates4cuda28bernoulli_tensor_cuda_kernelIN3c108BFloat16EfEEvRKNS_10TensorBaseESB_NS_15PhiloxCudaStateEEUliRS8_SD_SD_SD_RKfSF_SF_SF_E_S8_SE_jLin1ELin1ELi4ELi512ELi2EEEvNS0_6detail10TensorInfoIT0_T2_EENSI_IT1_SK_EESK_T_ --------------------------
	.section	.nv.info._ZN2at4cuda57_GLOBAL__N__cd6b329d_24_DistributionBernoulli_cu_7537a20d21kernelPointwiseApply2IZNS_6native9templates4cuda28bernoulli_tensor_cuda_kernelIN3c108BFloat16EfEEvRKNS_10TensorBaseESB_NS_15PhiloxCudaStateEEUliRS8_SD_SD_SD_RKfSF_SF_SF_E_S8_SE_jLin1ELin1ELi4ELi512ELi2EEEvNS0_6detail10TensorInfoIT0_T2_EENSI_IT1_SK_EESK_T_,"",@"SHT_CUDA_INFO"
	.sectionflags	@""
	.align	4


	//----- nvinfo : EIATTR_CUDA_API_VERSION
	.align		4
        /*0000*/ 	.byte	0x04, 0x37
        /*0002*/ 	.short	(.L_2260 - .L_2259)
.L_2259:
        /*0004*/ 	.word	0x00000082


	//----- nvinfo : EIATTR_KPARAM_INFO
	.align		4
.L_2260:
        /*0008*/ 	.byte	0x04, 0x17
        /*000a*/ 	.short	(.L_2262 - .L_2261)
.L_2261:
        /*000c*/ 	.word	0x00000000
        /*0010*/ 	.short	0x0003
        /*0012*/ 	.short	0x01b8
        /*0014*/ 	.byte	0x00, 0xf0, 0x61, 0x00


	//----- nvinfo : EIATTR_KPARAM_INFO
	.align		4
.L_2262:
        /*0018*/ 	.byte	0x04, 0x17
        /*001a*/ 	.short	(.L_2264 - .L_2263)
.L_2263:
        /*001c*/ 	.word	0x00000000
        /*0020*/ 	.short	0x0002
        /*0022*/ 	.short	0x01b0
        /*0024*/ 	.byte	0x00, 0xf0, 0x11, 0x00


	//----- nvinfo : EIATTR_KPARAM_INFO
	.align		4
.L_2264:
        /*0028*/ 	.byte	0x04, 0x17
        /*002a*/ 	.short	(.L_2266 - .L_2265)
.L_2265:
        /*002c*/ 	.word	0x00000000
        /*0030*/ 	.short	0x0001
        /*0032*/ 	.short	0x00d8
        /*0034*/ 	.byte	0x00, 0xf0, 0x61, 0x03


	//----- nvinfo : EIATTR_KPARAM_INFO
	.align		4
.L_2266:
        /*0038*/ 	.byte	0x04, 0x17
        /*003a*/ 	.short	(.L_2268 - .L_2267)
.L_2267:
        /*003c*/ 	.word	0x00000000
        /*0040*/ 	.short	0x0000
        /*0042*/ 	.short	0x0000
        /*0044*/ 	.byte	0x00, 0xf0, 0x61, 0x03


	//----- nvinfo : EIATTR_SPARSE_MMA_MASK
	.align		4
.L_2268:
        /*0048*/ 	.byte	0x03, 0x50
        /*004a*/ 	.short	0x0000


	//----- nvinfo : EIATTR_MAXREG_COUNT
	.align		4
        /*004c*/ 	.byte	0x03, 0x1b
        /*004e*/ 	.short	0x0040


	//----- nvinfo : EIATTR_EXTERNS
	.align		4
        /*0050*/ 	.byte	0x04, 0x0f
        /*0052*/ 	.short	(.L_2270 - .L_2269)


	//   ....[0]....
	.align		4
.L_2269:
        /*0054*/ 	.word	index@(__assertfail)


	//----- nvinfo : EIATTR_MERCURY_ISA_VERSION
	.align		4
.L_2270:
        /*0058*/ 	.byte	0x03, 0x5f
        /*005a*/ 	.short	0x0101


	//----- nvinfo : EIATTR_VRC_CTA_INIT_COUNT
	.align		4
        /*005c*/ 	.byte	0x02, 0x4a
	.zero		1
	.zero		1


	//----- nvinfo : EIATTR_SYSCALL_OFFSETS
	.align		4
        /*0060*/ 	.byte	0x04, 0x46
        /*0062*/ 	.short	(.L_2272 - .L_2271)


	//   ....[0]....
.L_2271:
        /*0064*/ 	.word	0x0000dda0


	//   ....[1]....
        /*0068*/ 	.word	0x0000dfb0


	//   ....[2]....
        /*006c*/ 	.word	0x0000e1b0


	//   ....[3]....
        /*0070*/ 	.word	0x0000e3c0


	//----- nvinfo : EIATTR_EXIT_INSTR_OFFSETS
	.align		4
.L_2272:
        /*0074*/ 	.byte	0x04, 0x1c
        /*0076*/ 	.short	(.L_2274 - .L_2273)


	//   ....[0]....
.L_2273:
        /*0078*/ 	.word	0x00000080


	//   ....[1]....
        /*007c*/ 	.word	0x0000e4f0


	//----- nvinfo : EIATTR_INDIRECT_BRANCH_TARGETS
	.align		4
.L_2274:
        /*0080*/ 	.byte	0x04, 0x34
        /*0082*/ 	.short	(.L_2276 - .L_2275)


	//   ....[0]....
.L_2275:
        /*0084*/ 	.word	.L_x_10044@srel
        /*0088*/ 	.short	0x0
        /*008a*/ 	.short	0x0
        /*008c*/ 	.word	0x3
        /*0090*/ 	.word	.L_x_10045@srel
        /*0094*/ 	.word	.L_x_10046@srel
        /*0098*/ 	.word	.L_x_10047@srel


	//----- nvinfo : EIATTR_MAX_THREADS
	.align		4
.L_2276:
        /*009c*/ 	.byte	0x04, 0x05
        /*009e*/ 	.short	(.L_2278 - .L_2277)
.L_2277:
        /*00a0*/ 	.word	0x00000200
        /*00a4*/ 	.word	0x00000001
        /*00a8*/ 	.word	0x00000001


	//----- nvinfo : EIATTR_CRS_STACK_SIZE
	.align		4
.L_2278:
        /*00ac*/ 	.byte	0x04, 0x1e
        /*00ae*/ 	.short	(.L_2280 - .L_2279)
.L_2279:
        /*00b0*/ 	.word	0x00000000


	//----- nvinfo : EIATTR_CBANK_PARAM_SIZE
	.align		4
.L_2280:
        /*00b4*/ 	.byte	0x03, 0x19
        /*00b6*/ 	.short	0x01d0


	//----- nvinfo : EIATTR_PARAM_CBANK
	.align		4
        /*00b8*/ 	.byte	0x04, 0x0a
        /*00ba*/ 	.short	(.L_2282 - .L_2281)
	.align		4
.L_2281:
        /*00bc*/ 	.word	index@(.nv.constant0._ZN2at4cuda57_GLOBAL__N__cd6b329d_24_DistributionBernoulli_cu_7537a20d21kernelPointwiseApply2IZNS_6native9templates4cuda28bernoulli_tensor_cuda_kernelIN3c108BFloat16EfEEvRKNS_10TensorBaseESB_NS_15PhiloxCudaStateEEUliRS8_SD_SD_SD_RKfSF_SF_SF_E_S8_SE_jLin1ELin1ELi4ELi512ELi2EEEvNS0_6detail10TensorInfoIT0_T2_EENSI_IT1_SK_EESK_T_)
        /*00c0*/ 	.short	0x0380
        /*00c2*/ 	.short	0x01d0


	//----- nvinfo : EIATTR_SW_WAR
	.align		4
.L_2282:
        /*00c4*/ 	.byte	0x04, 0x36
        /*00c6*/ 	.short	(.L_2284 - .L_2283)
.L_2283:
        /*00c8*/ 	.word	0x00000008
.L_2284:


//--------------------- .nv.info._ZN2at4cuda57_GLOBAL__N__cd6b329d_24_DistributionBernoulli_cu_7537a20d21kernelPointwiseApply2IZNS_6native9templates4cuda28bernoulli_tensor_cuda_kernelIN3c108BFloat16EfEEvRKNS_10TensorBaseESB_NS_15PhiloxCudaStateEEUliRS8_SD_SD_SD_RKfSF_SF_SF_E_S8_SE_jLin1ELi2ELi4ELi512ELi2EEEvNS0_6detail10TensorInfoIT0_T2_EENSI_IT1_SK_EESK_T_ --------------------------
	.section	.nv.info._ZN2at4cuda57_GLOBAL__N__cd6b329d_24_DistributionBernoulli_cu_7537a20d21kernelPointwiseApply2IZNS_6native9templates4cuda28bernoulli_tensor_cuda_kernelIN3c108BFloat16EfEEvRKNS_10TensorBaseESB_NS_15PhiloxCudaStateEEUliRS8_SD_SD_SD_RKfSF_SF_SF_E_S8_SE_jLin1ELi2ELi4ELi512ELi2EEEvNS0_6detail10TensorInfoIT0_T2_EENSI_IT1_SK_EESK_T_,"",@"SHT_CUDA_INFO"
	.sectionflags	@""
	.align	4


	//----- nvinfo : EIATTR_CUDA_API_VERSION
	.align		4
        /*0000*/ 	.byte	0x04, 0x37
        /*0002*/ 	.short	(.L_2286 - .L_2285)
.L_2285:
        /*0004*/ 	.word	0x00000082


	//----- nvinfo : EIATTR_KPARAM_INFO
	.align		4
.L_2286:
        /*0008*/ 	.byte	0x04, 0x17
        /*000a*/ 	.short	(.L_2288 - .L_2287)
.L_2287:
        /*000c*/ 	.word	0x00000000
        /*0010*/ 	.short	0x0003
        /*0012*/ 	.short	0x01b8
        /*0014*/ 	.byte	0x00, 0xf0, 0x61, 0x00


	//----- nvinfo : EIATTR_KPARAM_INFO
	.align		4
.L_2288:
        /*0018*/ 	.byte	0x04, 0x17
        /*001a*/ 	.short	(.L_2290 - .L_2289)
.L_2289:
        /*001c*/ 	.word	0x00000000
        /*0020*/ 	.short	0x0002
        /*0022*/ 	.short	0x01b0
        /*0024*/ 	.byte	0x00, 0xf0, 0x11, 0x00


	//----- nvinfo : EIATTR_KPARAM_INFO
	.align		4
.L_2290:
        /*0028*/ 	.byte	0x04, 0x17
        /*002a*/ 	.short	(.L_2292 - .L_2291)
.L_2291:
        /*002c*/ 	.word	0x00000000
        /*0030*/ 	.short	0x0001
        /*0032*/ 	.short	0x00d8
        /*0034*/ 	.byte	0x00, 0xf0, 0x61, 0x03


	//----- nvinfo : EIATTR_KPARAM_INFO
	.align		4
.L_2292:
        /*0038*/ 	.byte	0x04, 0x17
        /*003a*/ 	.short	(.L_2294 - .L_2293)
.L_2293:
        /*003c*/ 	.word	0x00000000
        /*0040*/ 	.short	0x0000
        /*0042*/ 	.short	0x0000
        /*0044*/ 	.byte	0x00, 0xf0, 0x61, 0x03


	//----- nvinfo : EIATTR_SPARSE_MMA_MASK
	.align		4
.L_2294:
        /*0048*/ 	.byte	0x03, 0x50
        /*004a*/ 	.short	0x0000


	//----- nvinfo : EIATTR_MAXREG_COUNT
	.align		4
        /*004c*/ 	.byte	0x03, 0x1b
        /*004e*/ 	.short	0x0040


	//----- nvinfo : EIATTR_EXTERNS
	.align		4
        /*0050*/ 	.byte	0x04, 0x0f
        /*0052*/ 	.short	(.L_2296 - .L_2295)


	//   ....[0]....
	.align		4
.L_2295:
        /*0054*/ 	.word	index@(__assertfail)


	//----- nvinfo : EIATTR_MERCURY_ISA_VERSION
	.align		4
.L_2296:
        /*0058*/ 	.byte	0x03, 0x5f
        /*005a*/ 	.short	0x0101


	//----- nvinfo : EIATTR_VRC_CTA_INIT_COUNT
	.align		4
        /*005c*/ 	.byte	0x02, 0x4a
	.zero		1
	.zero		1


	//----- nvinfo : EIATTR_SYSCALL_OFFSETS
	.align		4
        /*0060*/ 	.byte	0x04, 0x46
        /*0062*/ 	.short	(.L_2298 - .L_2297)


	//   ....[0]....
.L_2297:
        /*0064*/ 	.word	0x00007c40


	//   ....[1]....
        /*0068*/ 	.word	0x00007e50


	//   ....[2]....
        /*006c*/ 	.word	0x00008050


	//   ....[3]....
        /*0070*/ 	.word	0x00008260


	//----- nvinfo : EIATTR_EXIT_INSTR_OFFSETS
	.align		4
.L_2298:
        /*0074*/ 	.byte	0x04, 0x1c
        /*0076*/ 	.short	(.L_2300 - .L_2299)


	//   ....[0]....
.L_2299:
        /*0078*/ 	.word	0x00000080


	//   ....[1]....
        /*007c*/ 	.word	0x00008390


	//----- nvinfo : EIATTR_INDIRECT_BRANCH_TARGETS
	.align		4
.L_2300:
        /*0080*/ 	.byte	0x04, 0x34
        /*0082*/ 	.short	(.L_2302 - .L_2301)


	//   ....[0]....
.L_2301:
        /*0084*/ 	.word	.L_x_10048@srel
        /*0088*/ 	.short	0x0
        /*008a*/ 	.short	0x0
        /*008c*/ 	.word	0x3
        /*0090*/ 	.word	.L_x_10049@srel
        /*0094*/ 	.word	.L_x_10050@srel
        /*0098*/ 	.word	.L_x_10051@srel


	//----- nvinfo : EIATTR_MAX_THREADS
	.align		4
.L_2302:
        /*009c*/ 	.byte	0x04, 0x05
        /*009e*/ 	.short	(.L_2304 - .L_2303)
.L_2303:
        /*00a0*/ 	.word	0x00000200
        /*00a4*/ 	.word	0x00000001
        /*00a8*/ 	.word	0x00000001


	//----- nvinfo : EIATTR_CRS_STACK_SIZE
	.align		4
.L_2304:
        /*00ac*/ 	.byte	0x04, 0x1e
        /*00ae*/ 	.short	(.L_2306 - .L_2305)
.L_2305:
        /*00b0*/ 	.word	0x00000000


	//----- nvinfo : EIATTR_CBANK_PARAM_SIZE
	.align		4
.L_2306:
        /*00b4*/ 	.byte	0x03, 0x19
        /*00b6*/ 	.short	0x01d0


	//----- nvinfo : EIATTR_PARAM_CBANK
	.align		4
        /*00b8*/ 	.byte	0x04, 0x0a
        /*00ba*/ 	.short	(.L_2308 - .L_2307)
	.align		4
.L_2307:
        /*00bc*/ 	.word	index@(.nv.constant0._ZN2at4cuda57_GLOBAL__N__cd6b329d_24_DistributionBernoulli_cu_7537a20d21kernelPointwiseApply2IZNS_6native9templates4cuda28bernoulli_tensor_cuda_kernelIN3c108BFloat16EfEEvRKNS_10TensorBaseESB_NS_15PhiloxCudaStateEEUliRS8_SD_SD_SD_RKfSF_SF_SF_E_S8_SE_jLin1ELi2ELi4ELi512ELi2EEEvNS0_6detail10TensorInfoIT0_T2_EENSI_IT1_SK_EESK_T_)
        /*00c0*/ 	.short	0x0380
        /*00c2*/ 	.short	0x01d0


	//----- nvinfo : EIATTR_SW_WAR
	.align		4
.L_2308:
        /*00c4*/ 	.byte	0x04, 0x36
        /*00c6*/ 	.short	(.L_2310 - .L_2309)
.L_2309:
        /*00c8*/ 	.word	0x00000008
.L_2310:


//--------------------- .nv.info._ZN2at4cuda57_GLOBAL__N__cd6b329d_24_DistributionBernoulli_cu_7537a20d21kernelPointwiseApply2IZNS_6native9templates4cuda28bernoulli_tensor_cuda_kernelIN3c108BFloat16EfEEvRKNS_10TensorBaseESB_NS_15PhiloxCudaStateEEUliRS8_SD_SD_SD_RKfSF_SF_SF_E_S8_SE_jLin1ELi1ELi4ELi512ELi2EEEvNS0_6detail10TensorInfoIT0_T2_EENSI_IT1_SK_EESK_T_ --------------------------
	.section	.nv.info._ZN2at4cuda57_GLOBAL__N__cd6b329d_24_DistributionBernoulli_cu_7537a20d21kernelPointwiseApply2IZNS_6native9templates4cuda28bernoulli_tensor_cuda_kernelIN3c108BFloat16EfEEvRKNS_10TensorBaseESB_NS_15PhiloxCudaStateEEUliRS8_SD_SD_SD_RKfSF_SF_SF_E_S8_SE_jLin1ELi1ELi4ELi512ELi2EEEvNS0_6detail10TensorInfoIT0_T2_EENSI_IT1_SK_EESK_T_,"",@"SHT_CUDA_INFO"
	.sectionflags	@""
	.align	4


	//----- nvinfo : EIATTR_CUDA_API_VERSION
	.align		4
        /*0000*/ 	.byte	0x04, 0x37
        /*0002*/ 	.short	(.L_2312 - .L_2311)
.L_2311:
        /*0004*/ 	.word	0x00000082


	//----- nvinfo : EIATTR_KPARAM_INFO
	.align		4
.L_2312:
        /*0008*/ 	.byte	0x04, 0x17
        /*000a*/ 	.short	(.L_2314 - .L_2313)
.L_2313:
        /*000c*/ 	.word	0x00000000
        /*0010*/ 	.short	0x0003
        /*0012*/ 	.short	0x01b8
        /*0014*/ 	.byte	0x00, 0xf0, 0x61, 0x00


	//----- nvinfo : EIATTR_KPARAM_INFO
	.align		4
.L_2314:
        /*0018*/ 	.byte	0x04, 0x17
        /*001a*/ 	.short	(.L_2316 - .L_2315)
.L_2315:
        /*001c*/ 	.word	0x00000000
        /*0020*/ 	.short	0x0002
        /*0022*/ 	.short	0x01b0
        /*0024*/ 	.byte	0x00, 0xf0, 0x11, 0x00


	//----- nvinfo : EIATTR_KPARAM_INFO
	.align		4
.L_2316:
        /*0028*/ 	.byte	0x04, 0x17
        /*002a*/ 	.short	(.L_2318 - .L_2317)
.L_2317:
        /*002c*/ 	.word	0x00000000
        /*0030*/ 	.short	0x0001
        /*0032*/ 	.short	0x00d8
        /*0034*/ 	.byte	0x00, 0xf0, 0x61, 0x03


	//----- nvinfo : EIATTR_KPARAM_INFO
	.align		4
.L_2318:
        /*0038*/ 	.byte	0x04, 0x17
        /*003a*/ 	.short	(.L_2320 - .L_2319)
.L_2319:
        /*003c*/ 	.word	0x00000000
        /*0040*/ 	.short	0x0000
        /*0042*/ 	.short	0x0000
        /*0044*/ 	.byte	0x00, 0xf0, 0x61, 0x03


	//----- nvinfo : EIATTR_SPARSE_MMA_MASK
	.align		4
.L_2320:
        /*0048*/ 	.byte	0x03, 0x50
        /*004a*/ 	.short	0x0000


	//----- nvinfo : EIATTR_MAXREG_COUNT
	.align		4
        /*004c*/ 	.byte	0x03, 0x1b
        /*004e*/ 	.short	0x0040


	//----- nvinfo : EIATTR_EXTERNS
	.align		4
        /*0050*/ 	.byte	0x04, 0x0f
        /*0052*/ 	.short	(.L_2322 - .L_2321)


	//   ....[0]....
	.align		4
.L_2321:
        /*0054*/ 	.word	index@(__assertfail)


	//----- nvinfo : EIATTR_MERCURY_ISA_VERSION
	.align		4
.L_2322:
        /*0058*/ 	.byte	0x03, 0x5f
        /*005a*/ 	.short	0x0101


	//----- nvinfo : EIATTR_VRC_CTA_INIT_COUNT
	.align		4
        /*005c*/ 	.byte	0x02, 0x4a
	.zero		1
	.zero		1


	//----- nvinfo : EIATTR_SYSCALL_OFFSETS
	.align		4
        /*0060*/ 	.byte	0x04, 0x46
        /*0062*/ 	.short	(.L_2324 - .L_2323)


	//   ....[0]....
.L_2323:
        /*0064*/ 	.word	0x00007570


	//   ....[1]....
        /*0068*/ 	.word	0x000077e0


	//   ....[2]....
        /*006c*/ 	.word	0x00007a30


	//   ....[3]....
        /*0070*/ 	.word	0x00007c90


	//----- nvinfo : EIATTR_EXIT_INSTR_OFFSETS
	.align		4
.L_2324:
        /*0074*/ 	.byte	0x04, 0x1c
        /*0076*/ 	.short	(.L_2326 - .L_2325)


	//   ....[0]....
.L_2325:
        /*0078*/ 	.word	0x00000080


	//   ....[1]....
        /*007c*/ 	.word	0x00007d90


	//----- nvinfo : EIATTR_INDIRECT_BRANCH_TARGETS
	.align		4
.L_2326:
        /*0080*/ 	.byte	0x04, 0x34
        /*0082*/ 	.short	(.L_2328 - .L_2327)


	//   ....[0]....
.L_2327:
        /*0084*/ 	.word	.L_x_10052@srel
        /*0088*/ 	.short	0x0
        /*008a*/ 	.short	0x0
        /*008c*/ 	.word	0x3
        /*0090*/ 	.word	.L_x_10053@srel
        /*0094*/ 	.word	.L_x_10054@srel
        /*0098*/ 	.word	.L_x_10055@srel


	//----- nvinfo : EIATTR_MAX_THREADS
	.align		4
.L_2328:
        /*009c*/ 	.byte	0x04, 0x05
        /*009e*/ 	.short	(.L_2330 - .L_2329)
.L_2329:
        /*00a0*/ 	.word	0x00000200
        /*00a4*/ 	.word	0x00000001
        /*00a8*/ 	.word	0x00000001


	//----- nvinfo : EIATTR_CRS_STACK_SIZE
	.align		4
.L_2330:
        /*00ac*/ 	.byte	0x04, 0x1e
        /*00ae*/ 	.short	(.L_2332 - .L_2331)
.L_2331:
        /*00b0*/ 	.word	0x00000000


	//----- nvinfo : EIATTR_CBANK_PARAM_SIZE
	.align		4
.L_2332:
        /*00b4*/ 	.byte	0x03, 0x19
        /*00b6*/ 	.short	0x01d0


	//----- nvinfo : EIATTR_PARAM_CBANK
	.align		4
        /*00b8*/ 	.byte	0x04, 0x0a
        /*00ba*/ 	.short	(.L_2334 - .L_2333)
	.align		4
.L_2333:
        /*00bc*/ 	.word	index@(.nv.constant0._ZN2at4cuda57_GLOBAL__N__cd6b329d_24_DistributionBernoulli_cu_7537a20d21kernelPointwiseApply2IZNS_6native9templates4cuda28bernoulli_tensor_cuda_kernelIN3c108BFloat16EfEEvRKNS_10TensorBaseESB_NS_15PhiloxCudaStateEEUliRS8_SD_SD_SD_RKfSF_SF_SF_E_S8_SE_jLin1ELi1ELi4ELi512ELi2EEEvNS0_6detail10TensorInfoIT0_T2_EENSI_IT1_SK_EESK_T_)
        /*00c0*/ 	.short	0x0380
        /*00c2*/ 	.short	0x01d0


	//----- nvinfo : EIATTR_SW_WAR
	.align		4
.L_2334:
        /*00c4*/ 	.byte	0x04, 0x36
        /*00c6*/ 	.short	(.L_2336 - .L_2335)
.L_2335:
        /*00c8*/ 	.word	0x00000008
.L_2336:


//--------------------- .nv.info._ZN2at4cuda57_GLOBAL__N__cd6b329d_24_DistributionBernoulli_cu_7537a20d21kernelPointwiseApply2IZNS_6native9templates4cuda28bernoulli_tensor_cuda_kernelIN3c108BFloat16EfEEvRKNS_10TensorBaseESB_NS_15PhiloxCudaStateEEUliRS8_SD_SD_SD_RKfSF_SF_SF_E_S8_SE_jLi2ELin1ELi4ELi512ELi2EEEvNS0_6detail10TensorInfoIT0_T2_EENSI_IT1_SK_EESK_T_ --------------------------
	.section	.nv.info._ZN2at4cuda57_GLOBAL__N__cd6b329d_24_DistributionBernoulli_cu_7537a20d21kernelPointwiseApply2IZNS_6native9templates4cuda28bernoulli_tensor_cuda_kernelIN3c108BFloat16EfEEvRKNS_10TensorBaseESB_NS_15PhiloxCudaStateEEUliRS8_SD_SD_SD_RKfSF_SF_SF_E_S8_SE_jLi2ELin1ELi4ELi512ELi2EEEvNS0_6detail10TensorInfoIT0_T2_EENSI_IT1_SK_EESK_T_,"",@"SHT_CUDA_INFO"
	.sectionflags	@""
	.align	4


	//----- nvinfo : EIATTR_CUDA_API_VERSION
	.align		4
        /*0000*/ 	.byte	0x04, 0x37
        /*0002*/ 	.short	(.L_2338 - .L_2337)
.L_2337:
        /*0004*/ 	.word	0x00000082


	//----- nvinfo : EIATTR_KPARAM_INFO
	.align		4
.L_2338:
        /*0008*/ 	.byte	0x04, 0x17
        /*000a*/ 	.short	(.L_2340 - .L_2339)
.L_2339:
        /*000c*/ 	.word	0x00000000
        /*0010*/ 	.short	0x0003
        /*0012*/ 	.short	0x01b8
        /*0014*/ 	.byte	0x00, 0xf0, 0x61, 0x00


	//----- nvinfo : EIATTR_KPARAM_INFO
	.align		4
.L_2340:
        /*0018*/ 	.byte	0x04, 0x17
        /*001a*/ 	.short	(.L_2342 - .L_2341)
.L_2341:
        /*001c*/ 	.word	0x00000000
        /*0020*/ 	.short	0x0002
        /*0022*/ 	.short	0x01b0
        /*0024*/ 	.byte	0x00, 0xf0, 0x11, 0x00


	//----- nvinfo : EIATTR_KPARAM_INFO
	.align		4
.L_2342:
        /*0028*/ 	.byte	0x04, 0x17
        /*002a*/ 	.short	(.L_2344 - .L_2343)
.L_2343:
        /*002c*/ 	.word	0x00000000
        /*0030*/ 	.short	0x0001
        /*0032*/ 	.short	0x00d8
        /*0034*/ 	.byte	0x00, 0xf0, 0x61, 0x03


	//----- nvinfo : EIATTR_KPARAM_INFO
	.align		4
.L_2344:
        /*0038*/ 	.byte	0x04, 0x17
        /*003a*/ 	.short	(.L_2346 - .L_2345)
.L_2345:
        /*003c*/ 	.word	0x00000000
        /*0040*/ 	.short	0x0000
        /*0042*/ 	.short	0x0000
        /*0044*/ 	.byte	0x00, 0xf0, 0x61, 0x03


	//----- nvinfo : EIATTR_SPARSE_MMA_MASK
	.align		4
.L_2346:
        /*0048*/ 	.byte	0x03, 0x50
        /*004a*/ 	.short	0x0000


	//----- nvinfo : EIATTR_MAXREG_COUNT
	.align		4
        /*004c*/ 	.byte	0x03, 0x1b
        /*004e*/ 	.short	0x0040


	//----- nvinfo : EIATTR_EXTERNS
	.align		4
        /*0050*/ 	.byte	0x04, 0x0f
        /*0052*/ 	.short	(.L_2348 - .L_2347)


	//   ....[0]....
	.align		4
.L_2347:
        /*0054*/ 	.word	index@(__assertfail)


	//----- nvinfo : EIATTR_MERCURY_ISA_VERSION
	.align		4
.L_2348:
        /*0058*/ 	.byte	0x03, 0x5f
        /*005a*/ 	.short	0x0101


	//----- nvinfo : EIATTR_VRC_CTA_INIT_COUNT
	.align		4
        /*005c*/ 	.byte	0x02, 0x4a
	.zero		1
	.zero		1


	//----- nvinfo : EIATTR_SYSCALL_OFFSETS
	.align		4
        /*0060*/ 	.byte	0x04, 0x46
        /*0062*/ 	.short	(.L_2350 - .L_2349)


	//   ....[0]....
.L_2349:
        /*0064*/ 	.word	0x00007d40


	//   ....[1]....
        /*0068*/ 	.word	0x00007f50


	//   ....[2]....
        /*006c*/ 	.word	0x00008150


	//   ....[3]....
        /*0070*/ 	.word	0x00008360


	//----- nvinfo : EIATTR_EXIT_INSTR_OFFSETS
	.align		4
.L_2350:
        /*0074*/ 	.byte	0x04, 0x1c
        /*0076*/ 	.short	(.L_2352 - .L_2351)


	//   ....[0]....
.L_2351:
        /*0078*/ 	.word	0x00000080


	//   ....[1]....
        /*007c*/ 	.word	0x00008490


	//----- nvinfo : EIATTR_INDIRECT_BRANCH_TARGETS
	.align		4
.L_2352:
        /*0080*/ 	.byte	0x04, 0x34
        /*0082*/ 	.short	(.L_2354 - .L_2353)


	//   ....[0]....
.L_2353:
        /*0084*/ 	.word	.L_x_10056@srel
        /*0088*/ 	.short	0x0
        /*008a*/ 	.short	0x0
        /*008c*/ 	.word	0x3
        /*0090*/ 	.word	.L_x_10057@srel
        /*0094*/ 	.word	.L_x_10058@srel
        /*0098*/ 	.word	.L_x_10059@srel


	//----- nvinfo : EIATTR_MAX_THREADS
	.align		4
.L_2354:
        /*009c*/ 	.byte	0x04, 0x05
        /*009e*/ 	.short	(.L_2356 - .L_2355)
.L_2355:
        /*00a0*/ 	.word	0x00000200
        /*00a4*/ 	.word	0x00000001
        /*00a8*/ 	.word	0x00000001


	//----- nvinfo : EIATTR_CRS_STACK_SIZE
	.align		4
.L_2356:
        /*00ac*/ 	.byte	0x04, 0x1e
        /*00ae*/ 	.short	(.L_2358 - .L_2357)
.L_2357:
        /*00b0*/ 	.word	0x00000000


	//----- nvinfo : EIATTR_CBANK_PARAM_SIZE
	.align		4
.L_2358:
        /*00b4*/ 	.byte	0x03, 0x19
        /*00b6*/ 	.short	0x01d0


	//----- nvinfo : EIATTR_PARAM_CBANK
	.align		4
        /*00b8*/ 	.byte	0x04, 0x0a
        /*00ba*/ 	.short	(.L_2360 - .L_2359)
	.align		4
.L_2359:
        /*00bc*/ 	.word	index@(.nv.constant0._ZN2at4cuda57_GLOBAL__N__cd6b329d_24_DistributionBernoulli_cu_7537a20d21kernelPointwiseApply2IZNS_6native9templates4cuda28bernoulli_tensor_cuda_kernelIN3c108BFloat16EfEEvRKNS_10TensorBaseESB_NS_15PhiloxCudaStateEEUliRS8_SD_SD_SD_RKfSF_SF_SF_E_S8_SE_jLi2ELin1ELi4ELi512ELi2EEEvNS0_6detail10TensorInfoIT0_T2_EENSI_IT1_SK_EESK_T_)
        /*00c0*/ 	.short	0x0380
        /*00c2*/ 	.short	0x01d0


	//----- nvinfo : EIATTR_SW_WAR
	.align		4
.L_2360:
        /*00c4*/ 	.byte	0x04, 0x36
        /*00c6*/ 	.short	(.L_2362 - .L_2361)
.L_2361:
        /*00c8*/ 	.word	0x00000008
.L_2362:


//--------------------- .nv.info._ZN2at4cuda57_GLOBAL__N__cd6b329d_24_DistributionBernoulli_cu_7537a20d21kernelPointwiseApply2IZNS_6native9templates4cuda28bernoulli_tensor_cuda_kernelIN3c108BFloat16EfEEvRKNS_10TensorBaseESB_NS_15PhiloxCudaStateEEUliRS8_SD_SD_SD_RKfSF_SF_SF_E_S8_SE_jLi2ELi2ELi4ELi512ELi2EEEvNS0_6detail10TensorInfoIT0_T2_EENSI_IT1_SK_EESK_T_ --------------------------
	.section	.nv.info._ZN2at4cuda57_GLOBAL__N__cd6b329d_24_DistributionBernoulli_cu_7537a20d21kernelPointwiseApply2IZNS_6native9templates4cuda28bernoulli_tensor_cuda_kernelIN3c108BFloat16EfEEvRKNS_10TensorBaseESB_NS_15PhiloxCudaStateEEUliRS8_SD_SD_SD_RKfSF_SF_SF_E_S8_SE_jLi2ELi2ELi4ELi512ELi2EEEvNS0_6detail10TensorInfoIT0_T2_EENSI_IT1_SK_EESK_T_,"",@"SHT_CUDA_INFO"
	.sectionflags	@""
	.align	4


	//----- nvinfo : EIATTR_CUDA_API_VERSION
	.align		4
        /*0000*/ 	.byte	0x04, 0x37
        /*0002*/ 	.short	(.L_2364 - .L_2363)
.L_2363:
        /*0004*/ 	.word	0x00000082


	//----- nvinfo : EIATTR_KPARAM_INFO
	.align		4
.L_2364:
        /*0008*/ 	.byte	0x04, 0x17
        /*000a*/ 	.short	(.L_2366 - .L_2365)
.L_2365:
        /*000c*/ 	.word	0x00000000
        /*0010*/ 	.short	0x0003
        /*0012*/ 	.short	0x01b8
        /*0014*/ 	.byte	0x00, 0xf0, 0x61, 0x00


	//----- nvinfo : EIATTR_KPARAM_INFO
	.align		4
.L_2366:
        /*0018*/ 	.byte	0x04, 0x17
        /*001a*/ 	.short	(.L_2368 - .L_2367)
.L_2367:
        /*001c*/ 	.word	0x00000000
        /*0020*/ 	.short	0x0002
        /*0022*/ 	.short	0x01b0
        /*0024*/ 	.byte	0x00, 0xf0, 0x11, 0x00


	//----- nvinfo : EIATTR_KPARAM_INFO
	.align		4
.L_2368:
        /*0028*/ 	.byte	0x04, 0x17
        /*002a*/ 	.short	(.L_2370 - .L_2369)
.L_2369:
        /*002c*/ 	.word	0x00000000
        /*0030*/ 	.short	0x0001
        /*0032*/ 	.short	0x00d8
        /*0034*/ 	.byte	0x00, 0xf0, 0x61, 0x03


	//----- nvinfo : EIATTR_KPARAM_INFO
	.align		4
.L_2370:
        /*0038*/ 	.byte	0x04, 0x17
        /*003a*/ 	.short	(.L_2372 - .L_2371)
.L_2371:
        /*003c*/ 	.word	0x00000000
        /*0040*/ 	.short	0x0000
        /*0042*/ 	.short	0x0000
        /*0044*/ 	.byte	0x00, 0xf0, 0x61, 0x03


	//----- nvinfo : EIATTR_SPARSE_MMA_MASK
	.align		4
.L_2372:
        /*0048*/ 	.byte	0x03, 0x50
        /*004a*/ 	.short	0x0000


	//----- nvinfo : EIATTR_MAXREG_COUNT
	.align		4
        /*004c*/ 	.byte	0x03, 0x1b
        /*004e*/ 	.short	0x0040


	//----- nvinfo : EIATTR_EXTERNS
	.align		4
        /*0050*/ 	.byte	0x04, 0x0f
        /*0052*/ 	.short	(.L_2374 - .L_2373)


	//   ....[0]....
	.align		4
.L_2373:
        /*0054*/ 	.word	index@(__assertfail)


	//----- nvinfo : EIATTR_MERCURY_ISA_VERSION
	.align		4
.L_2374:
        /*0058*/ 	.byte	0x03, 0x5f
        /*005a*/ 	.short	0x0101


	//----- nvinfo : EIATTR_VRC_CTA_INIT_COUNT
	.align		4
        /*005c*/ 	.byte	0x02, 0x4a
	.zero		1
	.zero		1


	//----- nvinfo : EIATTR_SYSCALL_OFFSETS
	.align		4
        /*0060*/ 	.byte	0x04, 0x46
        /*0062*/ 	.short	(.L_2376 - .L_2375)


	//   ....[0]....
.L_2375:
        /*0064*/ 	.word	0x00001a10


	//   ....[1]....
        /*0068*/ 	.word	0x00001c00


	//   ....[2]....
        /*006c*/ 	.word	0x00001de0


	//   ....[3]....
        /*0070*/ 	.word	0x00001fd0


	//----- nvinfo : EIATTR_EXIT_INSTR_OFFSETS
	.align		4
.L_2376:
        /*0074*/ 	.byte	0x04, 0x1c
        /*0076*/ 	.short	(.L_2378 - .L_2377)


	//   ....[0]....
.L_2377:
        /*0078*/ 	.word	0x00000080


	//   ....[1]....
        /*007c*/ 	.word	0x000020f0


	//----- nvinfo : EIATTR_INDIRECT_BRANCH_TARGETS
	.align		4
.L_2378:
        /*0080*/ 	.byte	0x04, 0x34
        /*0082*/ 	.short	(.L_2380 - .L_2379)


	//   ....[0]....
.L_2379:
        /*0084*/ 	.word	.L_x_10060@srel
        /*0088*/ 	.short	0x0
        /*008a*/ 	.short	0x0
        /*008c*/ 	.word	0x3
        /*0090*/ 	.word	.L_x_10061@srel
        /*0094*/ 	.word	.L_x_10062@srel
        /*0098*/ 	.word	.L_x_10063@srel


	//----- nvinfo : EIATTR_MAX_THREADS
	.align		4
.L_2380:
        /*009c*/ 	.byte	0x04, 0x05
        /*009e*/ 	.short	(.L_2382 - .L_2381)
.L_2381:
        /*00a0*/ 	.word	0x00000200
        /*00a4*/ 	.word	0x00000001
        /*00a8*/ 	.word	0x00000001


	//----- nvinfo : EIATTR_CRS_STACK_SIZE
	.align		4
.L_2382:
        /*00ac*/ 	.byte	0x04, 0x1e
        /*00ae*/ 	.short	(.L_2384 - .L_2383)
.L_2383:
        /*00b0*/ 	.word	0x00000000


	//----- nvinfo : EIATTR_CBANK_PARAM_SIZE
	.align		4
.L_2384:
        /*00b4*/ 	.byte	0x03, 0x19
        /*00b6*/ 	.short	0x01d0


	//----- nvinfo : EIATTR_PARAM_CBANK
	.align		4
        /*00b8*/ 	.byte	0x04, 0x0a
        /*00ba*/ 	.short	(.L_2386 - .L_2385)
	.align		4
.L_2385:
        /*00bc*/ 	.word	index@(.nv.constant0._ZN2at4cuda57_GLOBAL__N__cd6b329d_24_DistributionBernoulli_cu_7537a20d21kernelPointwiseApply2IZNS_6native9templates4cuda28bernoulli_tensor_cuda_kernelIN3c108BFloat16EfEEvRKNS_10TensorBaseESB_NS_15PhiloxCudaStateEEUliRS8_SD_SD_SD_RKfSF_SF_SF_E_S8_SE_jLi2ELi2ELi4ELi512ELi2EEEvNS0_6detail10TensorInfoIT0_T2_EENSI_IT1_SK_EESK_T_)
        /*00c0*/ 	.short	0x0380
        /*00c2*/ 	.short	0x01d0


	//----- nvinfo : EIATTR_SW_WAR
	.align		4
.L_2386:
        /*00c4*/ 	.byte	0x04, 0x36
        /*00c6*/ 	.short	(.L_2388 - .L_2387)
.L_2387:
        /*00c8*/ 	.word	0x00000008
.L_2388:


//--------------------- .nv.info._ZN2at4cuda57_GLOBAL__N__cd6b329d_24_DistributionBernoulli_cu_7537a20d21kernelPointwiseApply2IZNS_6native9templates4cuda28bernoulli_tensor_cuda_kernelIN3c108BFloat16EfEEvRKNS_10TensorBaseESB_NS_15PhiloxCudaStateEEUliRS8_SD_SD_SD_RKfSF_SF_SF_E_S8_SE_jLi2ELi1ELi4ELi512ELi2EEEvNS0_6detail10TensorInfoIT0_T2_EENSI_IT1_SK_EESK_T_ --------------------------
	.section	.nv.info._ZN2at4cuda57_GLOBAL__N__cd6b329d_24_DistributionBernoulli_cu_7537a20d21kernelPointwiseApply2IZNS_6native9templates4cuda28bernoulli_tensor_cuda_kernelIN3c108BFloat16EfEEvRKNS_10TensorBaseESB_NS_15PhiloxCudaStateEEUliRS8_SD_SD_SD_RKfSF_SF_SF_E_S8_SE_jLi2ELi1ELi4ELi512ELi2EEEvNS0_6detail10TensorInfoIT0_T2_EENSI_IT1_SK_EESK_T_,"",@"SHT_CUDA_INFO"
	.sectionflags	@""
	.align	4


	//----- nvinfo : EIATTR_CUDA_API_VERSION
	.align		4
        /*0000*/ 	.byte	0x04, 0x37
        /*0002*/ 	.short	(.L_2390 - .L_2389)
.L_2389:
        /*0004*/ 	.word	0x00000082


	//----- nvinfo : EIATTR_KPARAM_INFO
	.align		4
.L_2390:
        /*0008*/ 	.byte	0x04, 0x17
        /*000a*/ 	.short	(.L_2392 - .L_2391)
.L_2391:
        /*000c*/ 	.word	0x00000000
        /*0010*/ 	.short	0x0003
        /*0012*/ 	.short	0x01b8
        /*0014*/ 	.byte	0x00, 0xf0, 0x61, 0x00


	//----- nvinfo : EIATTR_KPARAM_INFO
	.align		4
.L_2392:
        /*0018*/ 	.byte	0x04, 0x17
        /*001a*/ 	.short	(.L_2394 - .L_2393)
.L_2393:
        /*001c*/ 	.word	0x00000000
        /*0020*/ 	.short	0x0002
        /*0022*/ 	.short	0x01b0
        /*0024*/ 	.byte	0x00, 0xf0, 0x11, 0x00


	//----- nvinfo : EIATTR_KPARAM_INFO
	.align		4
.L_2394:
        /*0028*/ 	.byte	0x04, 0x17
        /*002a*/ 	.short	(.L_2396 - .L_2395)
.L_2395:
        /*002c*/ 	.word	0x00000000
        /*0030*/ 	.short	0x0001
        /*0032*/ 	.short	0x00d8
        /*0034*/ 	.byte	0x00, 0xf0, 0x61, 0x03


	//----- nvinfo : EIATTR_KPARAM_INFO
	.align		4
.L_2396:
        /*0038*/ 	.byte	0x04, 0x17
        /*003a*/ 	.short	(.L_2398 - .L_2397)
.L_2397:
        /*003c*/ 	.word	0x00000000
        /*0040*/ 	.short	0x0000
        /*0042*/ 	.short	0x0000
        /*0044*/ 	.byte	0x00, 0xf0, 0x61, 0x03


	//----- nvinfo : EIATTR_SPARSE_MMA_MASK
	.align		4
.L_2398:
        /*0048*/ 	.byte	0x03, 0x50
        /*004a*/ 	.short	0x0000


	//----- nvinfo : EIATTR_MAXREG_COUNT
	.align		4
        /*004c*/ 	.byte	0x03, 0x1b
        /*004e*/ 	.short	0x0040


	//----- nvinfo : EIATTR_EXTERNS
	.align		4
        /*0050*/ 	.byte	0x04, 0x0f
        /*0052*/ 	.short	(.L_2400 - .L_2399)


	//   ....[0]....
	.align		4
.L_2399:
        /*0054*/ 	.word	index@(__assertfail)


	//----- nvinfo : EIATTR_MERCURY_ISA_VERSION
	.align		4
.L_2400:
        /*0058*/ 	.byte	0x03, 0x5f
        /*005a*/ 	.short	0x0101


	//----- nvinfo : EIATTR_VRC_CTA_INIT_COUNT
	.align		4
        /*005c*/ 	.byte	0x02, 0x4a
	.zero		1
	.zero		1


	//----- nvinfo : EIATTR_SYSCALL_OFFSETS
	.align		4
        /*0060*/ 	.byte	0x04, 0x46
        /*0062*/ 	.short	(.L_2402 - .L_2401)


	//   ....[0]....
.L_2401:
        /*0064*/ 	.word	0x000014d0


	//   ....[1]....
        /*0068*/ 	.word	0x000016c0


	//   ....[2]....
        /*006c*/ 	.word	0x000018a0


	//   ....[3]....
        /*0070*/ 	.word	0x00001a90


	//----- nvinfo : EIATTR_EXIT_INSTR_OFFSETS
	.align		4
.L_2402:
        /*0074*/ 	.byte	0x04, 0x1c
        /*0076*/ 	.short	(.L_2404 - .L_2403)


	//   ....[0]....
.L_2403:
        /*0078*/ 	.word	0x00000080


	//   ....[1]....
        /*007c*/ 	.word	0x00001b80


	//----- nvinfo : EIATTR_INDIRECT_BRANCH_TARGETS
	.align		4
.L_2404:
        /*0080*/ 	.byte	0x04, 0x34
        /*0082*/ 	.short	(.L_2406 - .L_2405)


	//   ....[0]....
.L_2405:
        /*0084*/ 	.word	.L_x_10064@srel
        /*0088*/ 	.short	0x0
        /*008a*/ 	.short	0x0
        /*008c*/ 	.word	0x3
        /*0090*/ 	.word	.L_x_10065@srel
        /*0094*/ 	.word	.L_x_10066@srel
        /*0098*/ 	.word	.L_x_10067@srel


	//----- nvinfo : EIATTR_MAX_THREADS
	.align		4
.L_2406:
        /*009c*/ 	.byte	0x04, 0x05
        /*009e*/ 	.short	(.L_2408 - .L_2407)
.L_2407:
        /*00a0*/ 	.word	0x00000200
        /*00a4*/ 	.word	0x00000001
        /*00a8*/ 	.word	0x00000001


	//----- nvinfo : EIATTR_CRS_STACK_SIZE
	.align		4
.L_2408:
        /*00ac*/ 	.byte	0x04, 0x1e
        /*00ae*/ 	.short	(.L_2410 - .L_2409)
.L_2409:
        /*00b0*/ 	.word	0x00000000


	//----- nvinfo : EIATTR_CBANK_PARAM_SIZE
	.align		4
.L_2410:
        /*00b4*/ 	.byte	0x03, 0x19
        /*00b6*/ 	.short	0x01d0


	//----- nvinfo : EIATTR_PARAM_CBANK
	.align		4
        /*00b8*/ 	.byte	0x04, 0x0a
        /*00ba*/ 	.short	(.L_2412 - .L_2411)
	.align		4
.L_2411:
        /*00bc*/ 	.word	index@(.nv.constant0._ZN2at4cuda57_GLOBAL__N__cd6b329d_24_DistributionBernoulli_cu_7537a20d21kernelPointwiseApply2IZNS_6native9templates4cuda28bernoulli_tensor_cuda_kernelIN3c108BFloat16EfEEvRKNS_10TensorBaseESB_NS_15PhiloxCudaStateEEUliRS8_SD_SD_SD_RKfSF_SF_SF_E_S8_SE_jLi2ELi1ELi4ELi512ELi2EEEvNS0_6detail10TensorInfoIT0_T2_EENSI_IT1_SK_EESK_T_)
        /*00c0*/ 	.short	0x0380
        /*00c2*/ 	.short	0x01d0


	//----- nvinfo : EIATTR_SW_WAR
	.align		4
.L_2412:
        /*00c4*/ 	.byte	0x04, 0x36
        /*00c6*/ 	.short	(.L_2414 - .L_2413)
.L_2413:
        /*00c8*/ 	.word	0x00000008
.L_2414:


//--------------------- .nv.info._ZN2at4cuda57_GLOBAL__N__cd6b329d_24_DistributionBernoulli_cu_7537a20d21kernelPointwiseApply2IZNS_6native9templates4cuda28bernoulli_tensor_cuda_kernelIN3c108BFloat16EfEEvRKNS_10TensorBaseESB_NS_15PhiloxCudaStateEEUliRS8_SD_SD_SD_RKfSF_SF_SF_E_S8_SE_jLi1ELin1ELi4ELi512ELi2EEEvNS0_6detail10TensorInfoIT0_T2_EENSI_IT1_SK_EESK_T_ --------------------------
	.section	.nv.info._ZN2at4cuda57_GLOBAL__N__cd6b329d_24_DistributionBernoulli_cu_7537a20d21kernelPointwiseApply2IZNS_6native9templates4cuda28bernoulli_tensor_cuda_kernelIN3c108BFloat16EfEEvRKNS_10TensorBaseESB_NS_15PhiloxCudaStateEEUliRS8_SD_SD_SD_RKfSF_SF_SF_E_S8_SE_jLi1ELin1ELi4ELi512ELi2EEEvNS0_6detail10TensorInfoIT0_T2_EENSI_IT1_SK_EESK_T_,"",@"SHT_CUDA_INFO"
	.sectionflags	@""
	.align	4


	//----- nvinfo : EIATTR_CUDA_API_VERSION
	.align		4
        /*0000*/ 	.byte	0x04, 0x37
        /*0002*/ 	.short	(.L_2416 - .L_2415)
.L_2415:
        /*0004*/ 	.word	0x00000082


	//----- nvinfo : EIATTR_KPARAM_INFO
	.align		4
.L_2416:
        /*0008*/ 	.byte	0x04, 0x17
        /*000a*/ 	.short	(.L_2418 - .L_2417)
.L_2417:
        /*000c*/ 	.word	0x00000000
        /*0010*/ 	.short	0x0003
        /*0012*/ 	.short	0x01b8
        /*0014*/ 	.byte	0x00, 0xf0, 0x61, 0x00


	//----- nvinfo : EIATTR_KPARAM_INFO
	.align		4
.L_2418:
        /*0018*/ 	.byte	0x04, 0x17
        /*001a*/ 	.short	(.L_2420 - .L_2419)
.L_2419:
        /*001c*/ 	.word	0x00000000
        /*0020*/ 	.short	0x0002
        /*0022*/ 	.short	0x01b0
        /*0024*/ 	.byte	0x00, 0xf0, 0x11, 0x00


	//----- nvinfo : EIATTR_KPARAM_INFO
	.align		4
.L_2420:
        /*0028*/ 	.byte	0x04, 0x17
        /*002a*/ 	.short	(.L_2422 - .L_2421)
.L_2421:
        /*002c*/ 	.word	0x00000000
        /*0030*/ 	.short	0x0001
        /*0032*/ 	.short	0x00d8
        /*0034*/ 	.byte	0x00, 0xf0, 0x61, 0x03


	//----- nvinfo : EIATTR_KPARAM_INFO
	.align		4
.L_2422:
        /*0038*/ 	.byte	0x04, 0x17
        /*003a*/ 	.short	(.L_2424 - .L_2423)
.L_2423:
        /*003c*/ 	.word	0x00000000
        /*0040*/ 	.short	0x0000
        /*0042*/ 	.short	0x0000
        /*0044*/ 	.byte	0x00, 0xf0, 0x61, 0x03


	//----- nvinfo : EIATTR_SPARSE_MMA_MASK
	.align		4
.L_2424:
        /*0048*/ 	.byte	0x03, 0x50
        /*004a*/ 	.short	0x0000


	//----- nvinfo : EIATTR_MAXREG_COUNT
	.align		4
        /*004c*/ 	.byte	0x03, 0x1b
        /*004e*/ 	.short	0x0040


	//----- nvinfo : EIATTR_EXTERNS
	.align		4
        /*0050*/ 	.byte	0x04, 0x0f
        /*0052*/ 	.short	(.L_2426 - .L_2425)


	//   ....[0]....
	.align		4
.L_2425:
        /*0054*/ 	.word	index@(__assertfail)


	//----- nvinfo : EIATTR_MERCURY_ISA_VERSION
	.align		4
.L_2426:
        /*0058*/ 	.byte	0x03, 0x5f
        /*005a*/ 	.short	0x0101


	//----- nvinfo : EIATTR_VRC_CTA_INIT_COUNT
	.align		4
        /*005c*/ 	.byte	0x02, 0x4a
	.zero		1
	.zero		1


	//----- nvinfo : EIATTR_SYSCALL_OFFSETS
	.align		4
        /*0060*/ 	.byte	0x04, 0x46
        /*0062*/ 	.short	(.L_2428 - .L_2427)


	//   ....[0]....
.L_2427:
        /*0064*/ 	.word	0x00007630


	//   ....[1]....
        /*0068*/ 	.word	0x000078a0


	//   ....[2]....
        /*006c*/ 	.word	0x00007b00


	//   ....[3]....
        /*0070*/ 	.word	0x00007d60


	//----- nvinfo : EIATTR_EXIT_INSTR_OFFSETS
	.align		4
.L_2428:
        /*0074*/ 	.byte	0x04, 0x1c
        /*0076*/ 	.short	(.L_2430 - .L_2429)


	//   ....[0]....
.L_2429:
        /*0078*/ 	.word	0x00000080


	//   ....[1]....
        /*007c*/ 	.word	0x00007eb0


	//----- nvinfo : EIATTR_INDIRECT_BRANCH_TARGETS
	.align		4
.L_2430:
        /*0080*/ 	.byte	0x04, 0x34
        /*0082*/ 	.short	(.L_2432 - .L_2431)


	//   ....[0]....
.L_2431:
        /*0084*/ 	.word	.L_x_10068@srel
        /*0088*/ 	.short	0x0
        /*008a*/ 	.short	0x0
        /*008c*/ 	.word	0x3
        /*0090*/ 	.word	.L_x_10069@srel
        /*0094*/ 	.word	.L_x_10070@srel
        /*0098*/ 	.word	.L_x_10071@srel


	//----- nvinfo : EIATTR_MAX_THREADS
	.align		4
.L_2432:
        /*009c*/ 	.byte	0x04, 0x05
        /*009e*/ 	.short	(.L_2434 - .L_2433)
.L_2433:
        /*00a0*/ 	.word	0x00000200
        /*00a4*/ 	.word	0x00000001
        /*00a8*/ 	.word	0x00000001


	//----- nvinfo : EIATTR_CRS_STACK_SIZE
	.align		4
.L_2434:
        /*00ac*/ 	.byte	0x04, 0x1e
        /*00ae*/ 	.short	(.L_2436 - .L_2435)
.L_2435:
        /*00b0*/ 	.word	0x00000000


	//----- nvinfo : EIATTR_CBANK_PARAM_SIZE
	.align		4
.L_2436:
        /*00b4*/ 	.byte	0x03, 0x19
        /*00b6*/ 	.short	0x01d0


	//----- nvinfo : EIATTR_PARAM_CBANK
	.align		4
        /*00b8*/ 	.byte	0x04, 0x0a
        /*00ba*/ 	.short	(.L_2438 - .L_2437)
	.align		4
.L_2437:
        /*00bc*/ 	.word	index@(.nv.constant0._ZN2at4cuda57_GLOBAL__N__cd6b329d_24_DistributionBernoulli_cu_7537a20d21kernelPointwiseApply2IZNS_6native9templates4cuda28bernoulli_tensor_cuda_kernelIN3c108BFloat16EfEEvRKNS_10TensorBaseESB_NS_15PhiloxCudaStateEEUliRS8_SD_SD_SD_RKfSF_SF_SF_E_S8_SE_jLi1ELin1ELi4ELi512ELi2EEEvNS0_6detail10TensorInfoIT0_T2_EENSI_IT1_SK_EESK_T_)
        /*00c0*/ 	.short	0x0380
        /*00c2*/ 	.short	0x01d0


	//----- nvinfo : EIATTR_SW_WAR
	.align		4
.L_2438:
        /*00c4*/ 	.byte	0x04, 0x36
        /*00c6*/ 	.short	(.L_2440 - .L_2439)
.L_2439:
        /*00c8*/ 	.word	0x00000008
.L_2440:


//--------------------- .nv.info._ZN2at4cuda57_GLOBAL__N__cd6b329d_24_DistributionBernoulli_cu_7537a20d21kernelPointwiseApply2IZNS_6native9templates4cuda28bernoulli_tensor_cuda_kernelIN3c108BFloat16EfEEvRKNS_10TensorBaseESB_NS_15PhiloxCudaStateEEUliRS8_SD_SD_SD_RKfSF_SF_SF_E_S8_SE_jLi1ELi2ELi4ELi512ELi2EEEvNS0_6detail10TensorInfoIT0_T2_EENSI_IT1_SK_EESK_T_ --------------------------
	.section	.nv.info._ZN2at4cuda57_GLOBAL__N__cd6b329d_24_DistributionBernoulli_cu_7537a20d21kernelPointwiseApply2IZNS_6native9templates4cuda28bernoulli_tensor_cuda_kernelIN3c108BFloat16EfEEvRKNS_10TensorBaseESB_NS_15PhiloxCudaStateEEUliRS8_SD_SD_SD_RKfSF_SF_SF_E_S8_SE_jLi1ELi2ELi4ELi512ELi2EEEvNS0_6detail10TensorInfoIT0_T2_EENSI_IT1_SK_EESK_T_,"",@"SHT_CUDA_INFO"
	.sectionflags	@""
	.align	4


	//----- nvinfo : EIATTR_CUDA_API_VERSION
	.align		4
        /*0000*/ 	.byte	0x04, 0x37
        /*0002*/ 	.short	(.L_2442 - .L_2441)
.L_2441:
        /*0004*/ 	.word	0x00000082


	//----- nvinfo : EIATTR_KPARAM_INFO
	.align		4
.L_2442:
        /*0008*/ 	.byte	0x04, 0x17
        /*000a*/ 	.short	(.L_2444 - .L_2443)
.L_2443:
        /*000c*/ 	.word	0x00000000
        /*0010*/ 	.short	0x0003
        /*0012*/ 	.short	0x01b8
        /*0014*/ 	.byte	0x00, 0xf0, 0x61, 0x00


	//----- nvinfo : EIATTR_KPARAM_INFO
	.align		4
.L_2444:
        /*0018*/ 	.byte	0x04, 0x17
        /*001a*/ 	.short	(.L_2446 - .L_2445)
.L_2445:
        /*001c*/ 	.word	0x00000000
        /*0020*/ 	.short	0x0002
        /*0022*/ 	.short	0x01b0
        /*0024*/ 	.byte	0x00, 0xf0, 0x11, 0x00


	//----- nvinfo : EIATTR_KPARAM_INFO
	.align		4
.L_2446:
        /*0028*/ 	.byte	0x04, 0x17
        /*002a*/ 	.short	(.L_2448 - .L_2447)
.L_2447:
        /*002c*/ 	.word	0x00000000
        /*0030*/ 	.short	0x0001
        /*0032*/ 	.short	0x00d8
        /*0034*/ 	.byte	0x00, 0xf0, 0x61, 0x03


	//----- nvinfo : EIATTR_KPARAM_INFO
	.align		4
.L_2448:
        /*0038*/ 	.byte	0x04, 0x17
        /*003a*/ 	.short	(.L_2450 - .L_2449)
.L_2449:
        /*003c*/ 	.word	0x00000000
        /*0040*/ 	.short	0x0000
        /*0042*/ 	.short	0x0000
        /*0044*/ 	.byte	0x00, 0xf0, 0x61, 0x03


	//----- nvinfo : EIATTR_SPARSE_MMA_MASK
	.align		4
.L_2450:
        /*0048*/ 	.byte	0x03, 0x50
        /*004a*/ 	.short	0x0000


	//----- nvinfo : EIATTR_MAXREG_COUNT
	.align		4
        /*004c*/ 	.byte	0x03, 0x1b
        /*004e*/ 	.short	0x0040


	//----- nvinfo : EIATTR_EXTERNS
	.align		4
        /*0050*/ 	.byte	0x04, 0x0f
        /*0052*/ 	.short	(.L_2452 - .L_2451)


	//   ....[0]....
	.align		4
.L_2451:
        /*0054*/ 	.word	index@(__assertfail)


	//----- nvinfo : EIATTR_MERCURY_ISA_VERSION
	.align		4
.L_2452:
        /*0058*/ 	.byte	0x03, 0x5f
        /*005a*/ 	.short	0x0101


	//----- nvinfo : EIATTR_VRC_CTA_INIT_COUNT
	.align		4
        /*005c*/ 	.byte	0x02, 0x4a
	.zero		1
	.zero		1


	//----- nvinfo : EIATTR_SYSCALL_OFFSETS
	.align		4
        /*0060*/ 	.byte	0x04, 0x46
        /*0062*/ 	.short	(.L_2454 - .L_2453)


	//   ....[0]....
.L_2453:
        /*0064*/ 	.word	0x000014c0


	//   ....[1]....
        /*0068*/ 	.word	0x000016b0


	//   ....[2]....
        /*006c*/ 	.word	0x00001890


	//   ....[3]....
        /*0070*/ 	.word	0x00001a80


	//----- nvinfo : EIATTR_EXIT_INSTR_OFFSETS
	.align		4
.L_2454:
        /*0074*/ 	.byte	0x04, 0x1c
        /*0076*/ 	.short	(.L_2456 - .L_2455)


	//   ....[0]....
.L_2455:
        /*0078*/ 	.word	0x00000080


	//   ....[1]....
        /*007c*/ 	.word	0x00001bc0


	//----- nvinfo : EIATTR_INDIRECT_BRANCH_TARGETS
	.align		4
.L_2456:
        /*0080*/ 	.byte	0x04, 0x34
        /*0082*/ 	.short	(.L_2458 - .L_2457)


	//   ....[0]....
.L_2457:
        /*0084*/ 	.word	.L_x_10072@srel
        /*0088*/ 	.short	0x0
        /*008a*/ 	.short	0x0
        /*008c*/ 	.word	0x3
        /*0090*/ 	.word	.L_x_10073@srel
        /*0094*/ 	.word	.L_x_10074@srel
        /*0098*/ 	.word	.L_x_10075@srel


	//----- nvinfo : EIATTR_MAX_THREADS
	.align		4
.L_2458:
        /*009c*/ 	.byte	0x04, 0x05
        /*009e*/ 	.short	(.L_2460 - .L_2459)
.L_2459:
        /*00a0*/ 	.word	0x00000200
        /*00a4*/ 	.word	0x00000001
        /*00a8*/ 	.word	0x00000001


	//----- nvinfo : EIATTR_CRS_STACK_SIZE
	.align		4
.L_2460:
        /*00ac*/ 	.byte	0x04, 0x1e
        /*00ae*/ 	.short	(.L_2462 - .L_2461)
.L_2461:
        /*00b0*/ 	.word	0x00000000


	//----- nvinfo : EIATTR_CBANK_PARAM_SIZE
	.align		4
.L_2462:
        /*00b4*/ 	.byte	0x03, 0x19
        /*00b6*/ 	.short	0x01d0


	//----- nvinfo : EIATTR_PARAM_CBANK
	.align		4
        /*00b8*/ 	.byte	0x04, 0x0a
        /*00ba*/ 	.short	(.L_2464 - .L_2463)
	.align		4
.L_2463:
        /*00bc*/ 	.word	index@(.nv.constant0._ZN2at4cuda57_GLOBAL__N__cd6b329d_24_DistributionBernoulli_cu_7537a20d21kernelPointwiseApply2IZNS_6native9templates4cuda28bernoulli_tensor_cuda_kernelIN3c108BFloat16EfEEvRKNS_10TensorBaseESB_NS_15PhiloxCudaStateEEUliRS8_SD_SD_SD_RKfSF_SF_SF_E_S8_SE_jLi1ELi2ELi4ELi512ELi2EEEvNS0_6detail10TensorInfoIT0_T2_EENSI_IT1_SK_EESK_T_)
        /*00c0*/ 	.short	0x0380
        /*00c2*/ 	.short	0x01d0


	//----- nvinfo : EIATTR_SW_WAR
	.align		4
.L_2464:
        /*00c4*/ 	.byte	0x04, 0x36
        /*00c6*/ 	.short	(.L_2466 - .L_2465)
.L_2465:
        /*00c8*/ 	.word	0x00000008
.L_2466:


//--------------------- .nv.info._ZN2at4cuda57_GLOBAL__N__cd6b329d_24_DistributionBernoulli_cu_7537a20d21kernelPointwiseApply2IZNS_6native9templates4cuda28bernoulli_tensor_cuda_kernelIN3c108BFloat16EfEEvRKNS_10TensorBaseESB_NS_15PhiloxCudaStateEEUliRS8_SD_SD_SD_RKfSF_SF_SF_E_S8_SE_jLi1ELi1ELi4ELi512ELi2EEEvNS0_6detail10TensorInfoIT0_T2_EENSI_IT1_SK_EESK_T_ --------------------------
	.section	.nv.info._ZN2at4cuda57_GLOBAL__N__cd6b329d_24_DistributionBernoulli_cu_7537a20d21kernelPointwiseApply2IZNS_6native9templates4cuda28bernoulli_tensor_cuda_kernelIN3c108BFloat16EfEEvRKNS_10TensorBaseESB_NS_15PhiloxCudaStateEEUliRS8_SD_SD_SD_RKfSF_SF_SF_E_S8_SE_jLi1ELi1ELi4ELi512ELi2EEEvNS0_6detail10TensorInfoIT0_T2_EENSI_IT1_SK_EESK_T_,"",@"SHT_CUDA_INFO"
	.sectionflags	@""
	.align	4


	//----- nvinfo : EIATTR_CUDA_API_VERSION
	.align		4
        /*0000*/ 	.byte	0x04, 0x37
        /*0002*/ 	.short	(.L_2468 - .L_2467)
.L_2467:
        /*0004*/ 	.word	0x00000082


	//----- nvinfo : EIATTR_KPARAM_INFO
	.align		4
.L_2468:
        /*0008*/ 	.byte	0x04, 0x17
        /*000a*/ 	.short	(.L_2470 - .L_2469)
.L_2469:
        /*000c*/ 	.word	0x00000000
        /*0010*/ 	.short	0x0003
        /*0012*/ 	.short	0x01b8
        /*0014*/ 	.byte	0x00, 0xf0, 0x61, 0x00


	//----- nvinfo : EIATTR_KPARAM_INFO
	.align		4
.L_2470:
        /*0018*/ 	.byte	0x04, 0x17
        /*001a*/ 	.short	(.L_2472 - .L_2471)
.L_2471:
        /*001c*/ 	.word	0x00000000
        /*0020*/ 	.short	0x0002
        /*0022*/ 	.short	0x01b0
        /*0024*/ 	.byte	0x00, 0xf0, 0x11, 0x00


	//----- nvinfo : EIATTR_KPARAM_INFO
	.align		4
.L_2472:
        /*0028*/ 	.byte	0x04, 0x17
        /*002a*/ 	.short	(.L_2474 - .L_2473)
.L_2473:
        /*002c*/ 	.word	0x00000000
        /*0030*/ 	.short	0x0001
        /*0032*/ 	.short	0x00d8
        /*0034*/ 	.byte	0x00, 0xf0, 0x61, 0x03


	//----- nvinfo : EIATTR_KPARAM_INFO
	.align		4
.L_2474:
        /*0038*/ 	.byte	0x04, 0x17
        /*003a*/ 	.short	(.L_2476 - .L_2475)
.L_2475:
        /*003c*/ 	.word	0x00000000
        /*0040*/ 	.short	0x0000
        /*0042*/ 	.short	0x0000
        /*0044*/ 	.byte	0x00, 0xf0, 0x61, 0x03


	//----- nvinfo : EIATTR_SPARSE_MMA_MASK
	.align		4
.L_2476:
        /*0048*/ 	.byte	0x03, 0x50
        /*004a*/ 	.short	0x0000


	//----- nvinfo : EIATTR_MAXREG_COUNT
	.align		4
        /*004c*/ 	.byte	0x03, 0x1b
        /*004e*/ 	.short	0x0040


	//----- nvinfo : EIATTR_EXTERNS
	.align		4
        /*0050*/ 	.byte	0x04, 0x0f
        /*0052*/ 	.short	(.L_2478 - .L_2477)


	//   ....[0]....
	.align		4
.L_2477:
        /*0054*/ 	.word	index@(__assertfail)


	//----- nvinfo : EIATTR_MERCURY_ISA_VERSION
	.align		4
.L_2478:
        /*0058*/ 	.byte	0x03, 0x5f
        /*005a*/ 	.short	0x0101


	//----- nvinfo : EIATTR_VRC_CTA_INIT_COUNT
	.align		4
        /*005c*/ 	.byte	0x02, 0x4a
	.zero		1
	.zero		1


	//----- nvinfo : EIATTR_SYSCALL_OFFSETS
	.align		4
        /*0060*/ 	.byte	0x04, 0x46
        /*0062*/ 	.short	(.L_2480 - .L_2479)


	//   ....[0]....
.L_2479:
        /*0064*/ 	.word	0x00000e20


	//   ....[1]....
        /*0068*/ 	.word	0x00001010


	//   ....[2]....
        /*006c*/ 	.word	0x000011f0


	//   ....[3]....
        /*0070*/ 	.word	0x000013e0


	//----- nvinfo : EIATTR_EXIT_INSTR_OFFSETS
	.align		4
.L_2480:
        /*0074*/ 	.byte	0x04, 0x1c
        /*0076*/ 	.short	(.L_2482 - .L_2481)


	//   ....[0]....
.L_2481:
        /*0078*/ 	.word	0x00000080


	//   ....[1]....
        /*007c*/ 	.word	0x000014b0


	//----- nvinfo : EIATTR_INDIRECT_BRANCH_TARGETS
	.align		4
.L_2482:
        /*0080*/ 	.byte	0x04, 0x34
        /*0082*/ 	.short	(.L_2484 - .L_2483)


	//   ....[0]....
.L_2483:
        /*0084*/ 	.word	.L_x_10076@srel
        /*0088*/ 	.short	0x0
        /*008a*/ 	.short	0x0
        /*008c*/ 	.word	0x3
        /*0090*/ 	.word	.L_x_10077@srel
        /*0094*/ 	.word	.L_x_10078@srel
        /*0098*/ 	.word	.L_x_10079@srel


	//----- nvinfo : EIATTR_MAX_THREADS
	.align		4
.L_2484:
        /*009c*/ 	.byte	0x04, 0x05
        /*009e*/ 	.short	(.L_2486 - .L_2485)
.L_2485:
        /*00a0*/ 	.word	0x00000200
        /*00a4*/ 	.word	0x00000001
        /*00a8*/ 	.word	0x00000001


	//----- nvinfo : EIATTR_CRS_STACK_SIZE
	.align		4
.L_2486:
        /*00ac*/ 	.byte	0x04, 0x1e
        /*00ae*/ 	.short	(.L_2488 - .L_2487)
.L_2487:
        /*00b0*/ 	.word	0x00000000


	//----- nvinfo : EIATTR_CBANK_PARAM_SIZE
	.align		4
.L_2488:
        /*00b4*/ 	.byte	0x03, 0x19
        /*00b6*/ 	.short	0x01d0


	//----- nvinfo : EIATTR_PARAM_CBANK
	.align		4
        /*00b8*/ 	.byte	0x04, 0x0a
        /*00ba*/ 	.short	(.L_2490 - .L_2489)
	.align		4
.L_2489:
        /*00bc*/ 	.word	index@(.nv.constant0._ZN2at4cuda57_GLOBAL__N__cd6b329d_24_DistributionBernoulli_cu_7537a20d21kernelPointwiseApply2IZNS_6native9templates4cuda28bernoulli_tensor_cuda_kernelIN3c108BFloat16EfEEvRKNS_10TensorBaseESB_NS_15PhiloxCudaStateEEUliRS8_SD_SD_SD_RKfSF_SF_SF_E_S8_SE_jLi1ELi1ELi4ELi512ELi2EEEvNS0_6detail10TensorInfoIT0_T2_EENSI_IT1_SK_EESK_T_)
        /*00c0*/ 	.short	0x0380
        /*00c2*/ 	.short	0x01d0


	//----- nvinfo : EIATTR_SW_WAR
	.align		4
.L_2490:
        /*00c4*/ 	.byte	0x04, 0x36
        /*00c6*/ 	.short	(.L_2492 - .L_2491)
.L_2491:
        /*00c8*/ 	.word	0x00000008
.L_2492:


//--------------------- .nv.info._ZN2at4cuda57_GLOBAL__N__cd6b329d_24_DistributionBernoulli_cu_7537a20d21kernelPointwiseApply2IZNS_6native9templates4cuda28bernoulli_tensor_cuda_kernelIN3c104HalfEfEEvRKNS_10TensorBaseESB_NS_15PhiloxCudaStateEEUliRS8_SD_SD_SD_RKfSF_SF_SF_E_S8_SE_mLin1ELin1ELi4ELi512ELi2EEEvNS0_6detail10TensorInfoIT0_T2_EENSI_IT1_SK_EESK_T_ --------------------------
	.section	.nv.info._ZN2at4cuda57_GLOBAL__N__cd6b329d_24_DistributionBernoulli_cu_7537a20d21kernelPointwiseApply2IZNS_6native9templates4cuda28bernoulli_tensor_cuda_kernelIN3c104HalfEfEEvRKNS_10TensorBaseESB_NS_15PhiloxCudaStateEEUliRS8_SD_SD_SD_RKfSF_SF_SF_E_S8_SE_mLin1ELin1ELi4ELi512ELi2EEEvNS0_6detail10TensorInfoIT0_T2_EENSI_IT1_SK_EESK_T_,"",@"SHT_CUDA_INFO"
	.sectionflags	@""
	.align	4


	//----- nvinfo : EIATTR_CUDA_API_VERSION
	.align		4
        /*0000*/ 	.byte	0x04, 0x37
        /*0002*/ 	.short	(.L_2494 - .L_2493)
.L_2493:
        /*0004*/ 	.word	0x00000082


	//----- nvinfo : EIATTR_KPARAM_INFO
	.align		4
.L_2494:
        /*0008*/ 	.byte	0x04, 0x17
        /*000a*/ 	.short	(.L_2496 - .L_2495)
.L_2495:
        /*000c*/ 	.word	0x00000000
        /*0010*/ 	.short	0x0003
        /*0012*/ 	.short	0x0348
        /*0014*/ 	.byte	0x00, 0xf0, 0x61, 0x00


	//----- nvinfo : EIATTR_KPARAM_INFO
	.align		4
.L_2496:
        /*0018*/ 	.byte	0x04, 0x17
        /*001a*/ 	.short	(.L_2498 - .L_2497)
.L_2497:
        /*001c*/ 	.word	0x00000000
        /*0020*/ 	.short	0x0002
        /*0022*/ 	.short	0x0340
        /*0024*/ 	.byte	0x00, 0xf0, 0x21, 0x00


	//----- nvinfo : EIATTR_KPARAM_INFO
	.align		4
.L_2498:
        /*0028*/ 	.byte	0x04, 0x17
        /*002a*/ 	.short	(.L_2500 - .L_2499)
.L_2499:
        /*002c*/ 	.word	0x00000000
        /*0030*/ 	.short	0x0001
        /*0032*/ 	.short	0x01a0
        /*0034*/ 	.byte	0x00, 0xf0, 0x81, 0x06


	//----- nvinfo : EIATTR_KPARAM_INFO
	.align		4
.L_2500:
        /*0038*/ 	.byte	0x04, 0x17
        /*003a*/ 	.short	(.L_2502 - .L_2501)
.L_2501:
        /*003c*/ 	.word	0x00000000
        /*0040*/ 	.short	0x0000
        /*0042*/ 	.short	0x0000
        /*0044*/ 	.byte	0x00, 0xf0, 0x81, 0x06


	//----- nvinfo : EIATTR_SPARSE_MMA_MASK
	.align		4
.L_2502:
        /*0048*/ 	.byte	0x03, 0x50
        /*004a*/ 	.short	0x0000


	//----- nvinfo : EIATTR_MAXREG_COUNT
	.align		4
        /*004c*/ 	.byte	0x03, 0x1b
        /*004e*/ 	.short	0x0040


	//----- nvinfo : EIATTR_EXTERNS
	.align		4
        /*0050*/ 	.byte	0x04, 0x0f
        /*0052*/ 	.short	(.L_2504 - .L_2503)


	//   ....[0]....
	.align		4
.L_2503:
        /*0054*/ 	.word	index@(__assertfail)


	//----- nvinfo : EIATTR_MERCURY_ISA_VERSION
	.align		4
.L_2504:
        /*0058*/ 	.byte	0x03, 0x5f
        /*005a*/ 	.short	0x0101


	//----- nvinfo : EIATTR_VRC_CTA_INIT_COUNT
	.align		4
        /*005c*/ 	.byte	0x02, 0x4a
	.zero		1
	.zero		1


	//----- nvinfo : EIATTR_SYSCALL_OFFSETS
	.align		4
        /*0060*/ 	.byte	0x04, 0x46
        /*0062*/ 	.short	(.L_2506 - .L_2505)


	//   ....[0]....
.L_2505:
        /*0064*/ 	.word	0x0001c560


	//   ....[1]....
        /*0068*/ 	.word	0x0001c770


	//   ....[2]....
        /*006c*/ 	.word	0x0001c970


	//   ....[3]....
        /*0070*/ 	.word	0x0001cb80


	//----- nvinfo : EIATTR_EXIT_INSTR_OFFSETS
	.align		4
.L_2506:
        /*0074*/ 	.byte	0x04, 0x1c
        /*0076*/ 	.short	(.L_2508 - .L_2507)


	//   ....[0]....
.L_2507:
        /*0078*/ 	.word	0x00000090


	//   ....[1]....
        /*007c*/ 	.word	0x0001ccc0


	//----- nvinfo : EIATTR_INDIRECT_BRANCH_TARGETS
	.align		4
.L_2508:
        /*0080*/ 	.byte	0x04, 0x34
        /*0082*/ 	.short	(.L_2510 - .L_2509)


	//   ....[0]....
.L_2509:
        /*0084*/ 	.word	.L_x_10080@srel
        /*0088*/ 	.short	0x0
        /*008a*/ 	.short	0x0
        /*008c*/ 	.word	0x3
        /*0090*/ 	.word	.L_x_10081@srel
        /*0094*/ 	.word	.L_x_10082@srel
        /*0098*/ 	.word	.L_x_10083@srel


	//----- nvinfo : EIATTR_MAX_THREADS
	.align		4
.L_2510:
        /*009c*/ 	.byte	0x04, 0x05
        /*009e*/ 	.short	(.L_2512 - .L_2511)
.L_2511:
        /*00a0*/ 	.word	0x00000200
        /*00a4*/ 	.word	0x00000001
        /*00a8*/ 	.word	0x00000001


	//----- nvinfo : EIATTR_CRS_STACK_SIZE
	.align		4
.L_2512:
        /*00ac*/ 	.byte	0x04, 0x1e
        /*00ae*/ 	.short	(.L_2514 - .L_2513)
.L_2513:
        /*00b0*/ 	.word	0x00000000


	//----- nvinfo : EIATTR_CBANK_PARAM_SIZE
	.align		4
.L_2514:
        /*00b4*/ 	.byte	0x03, 0x19
        /*00b6*/ 	.short	0x0360


	//----- nvinfo : EIATTR_PARAM_CBANK
	.align		4
        /*00b8*/ 	.byte	0x04, 0x0a
        /*00ba*/ 	.short	(.L_2516 - .L_2515)
	.align		4
.L_2515:
        /*00bc*/ 	.word	index@(.nv.constant0._ZN2at4cuda57_GLOBAL__N__cd6b329d_24_DistributionBernoulli_cu_7537a20d21kernelPointwiseApply2IZNS_6native9templates4cuda28bernoulli_tensor_cuda_kernelIN3c104HalfEfEEvRKNS_10TensorBaseESB_NS_15PhiloxCudaStateEEUliRS8_SD_SD_SD_RKfSF_SF_SF_E_S8_SE_mLin1ELin1ELi4ELi512ELi2EEEvNS0_6detail10TensorInfoIT0_T2_EENSI_IT1_SK_EESK_T_)
        /*00c0*/ 	.short	0x0380
        /*00c2*/ 	.short	0x0360


	//----- nvinfo : EIATTR_SW_WAR
	.align		4
.L_2516:
        /*00c4*/ 	.byte	0x04, 0x36
        /*00c6*/ 	.short	(.L_2518 - .L_2517)
.L_2517:
        /*00c8*/ 	.word	0x00000008
.L_2518:


//--------------------- .nv.info._ZN2at4cuda57_GLOBAL__N__cd6b329d_24_DistributionBernoulli_cu_7537a20d21kernelPointwiseApply2IZNS_6native9templates4cuda28bernoulli_tensor_cuda_kernelIN3c104HalfEfEEvRKNS_10TensorBaseESB_NS_15PhiloxCudaStateEEUliRS8_SD_SD_SD_RKfSF_SF_SF_E_S8_SE_mLi1ELi1ELi4ELi512ELi2EEEvNS0_6detail10TensorInfoIT0_T2_EENSI_IT1_SK_EESK_T_ --------------------------
	.section	.nv.info._ZN2at4cuda57_GLOBAL__N__cd6b329d_24_DistributionBernoulli_cu_7537a20d21kernelPointwiseApply2IZNS_6native9templates4cuda28bernoulli_tensor_cuda_kernelIN3c104HalfEfEEvRKNS_10TensorBaseESB_NS_15PhiloxCudaStateEEUliRS8_SD_SD_SD_RKfSF_SF_SF_E_S8_SE_mLi1ELi1ELi4ELi512ELi2EEEvNS0_6detail10TensorInfoIT0_T2_EENSI_IT1_SK_EESK_T_,"",@"SHT_CUDA_INFO"
	.sectionflags	@""
	.align	4


	//----- nvinfo : EIATTR_CUDA_API_VERSION
	.align		4
        /*0000*/ 	.byte	0x04, 0x37
        /*0002*/ 	.short	(.L_2520 - .L_2519)
.L_2519:
        /*0004*/ 	.word	0x00000082


	//----- nvinfo : EIATTR_KPARAM_INFO
	.align		4
.L_2520:
        /*0008*/ 	.byte	0x04, 0x17
        /*000a*/ 	.short	(.L_2522 - .L_2521)
.L_2521:
        /*000c*/ 	.word	0x00000000
        /*0010*/ 	.short	0x0003
        /*0012*/ 	.short	0x0348
        /*0014*/ 	.byte	0x00, 0xf0, 0x61, 0x00


	//----- nvinfo : EIATTR_KPARAM_INFO
	.align		4
.L_2522:
        /*0018*/ 	.byte	0x04, 0x17
        /*001a*/ 	.short	(.L_2524 - .L_2523)
.L_2523:
        /*001c*/ 	.word	0x00000000
        /*0020*/ 	.short	0x0002
        /*0022*/ 	.short	0x0340
        /*0024*/ 	.byte	0x00, 0xf0, 0x21, 0x00


	//----- nvinfo : EIATTR_KPARAM_INFO
	.align		4
.L_2524:
        /*0028*/ 	.byte	0x04, 0x17
        /*002a*/ 	.short	(.L_2526 - .L_2525)
.L_2525:
        /*002c*/ 	.word	0x00000000
        /*0030*/ 	.short	0x0001
        /*0032*/ 	.short	0x01a0
        /*0034*/ 	.byte	0x00, 0xf0, 0x81, 0x06


	//----- nvinfo : EIATTR_KPARAM_INFO
	.align		4
.L_2526:
        /*0038*/ 	.byte	0x04, 0x17
        /*003a*/ 	.short	(.L_2528 - .L_2527)
.L_2527:
        /*003c*/ 	.word	0x00000000
        /*0040*/ 	.short	0x0000
        /*0042*/ 	.short	0x0000
        /*0044*/ 	.byte	0x00, 0xf0, 0x81, 0x06


	//----- nvinfo : EIATTR_SPARSE_MMA_MASK
	.align		4
.L_2528:
        /*0048*/ 	.byte	0x03, 0x50
        /*004a*/ 	.short	0x0000


	//----- nvinfo : EIATTR_MAXREG_COUNT
	.align		4
        /*004c*/ 	.byte	0x03, 0x1b
        /*004e*/ 	.short	0x0040


	//----- nvinfo : EIATTR_EXTERNS
	.align		4
        /*0050*/ 	.byte	0x04, 0x0f
        /*0052*/ 	.short	(.L_2530 - .L_2529)


	//   ....[0]....
	.align		4
.L_2529:
        /*0054*/ 	.word	index@(__assertfail)


	//----- nvinfo : EIATTR_MERCURY_ISA_VERSION
	.align		4
.L_2530:
        /*0058*/ 	.byte	0x03, 0x5f
        /*005a*/ 	.short	0x0101


	//----- nvinfo : EIATTR_VRC_CTA_INIT_COUNT
	.align		4
        /*005c*/ 	.byte	0x02, 0x4a
	.zero		1
	.zero		1


	//----- nvinfo : EIATTR_SYSCALL_OFFSETS
	.align		4
        /*0060*/ 	.byte	0x04, 0x46
        /*0062*/ 	.short	(.L_2532 - .L_2531)


	//   ....[0]....
.L_2531:
        /*0064*/ 	.word	0x00000fb0


	//   ....[1]....
        /*0068*/ 	.word	0x000011a0


	//   ....[2]....
        /*006c*/ 	.word	0x00001380


	//   ....[3]....
        /*0070*/ 	.word	0x00001570


	//----- nvinfo : EIATTR_EXIT_INSTR_OFFSETS
	.align		4
.L_2532:
        /*0074*/ 	.byte	0x04, 0x1c
        /*0076*/ 	.short	(.L_2534 - .L_2533)


	//   ....[0]....
.L_2533:
        /*0078*/ 	.word	0x00000090


	//   ....[1]....
        /*007c*/ 	.word	0x00001650


	//----- nvinfo : EIATTR_INDIRECT_BRANCH_TARGETS
	.align		4
.L_2534:
        /*0080*/ 	.byte	0x04, 0x34
        /*0082*/ 	.short	(.L_2536 - .L_2535)


	//   ....[0]....
.L_2535:
        /*0084*/ 	.word	.L_x_10084@srel
        /*0088*/ 	.short	0x0
        /*008a*/ 	.short	0x0
        /*008c*/ 	.word	0x3
        /*0090*/ 	.word	.L_x_10085@srel
        /*0094*/ 	.word	.L_x_10086@srel
        /*0098*/ 	.word	.L_x_10087@srel


	//----- nvinfo : EIATTR_MAX_THREADS
	.align		4
.L_2536:
        /*009c*/ 	.byte	0x04, 0x05
        /*009e*/ 	.short	(.L_2538 - .L_2537)
.L_2537:
        /*00a0*/ 	.word	0x00000200
        /*00a4*/ 	.word	0x00000001
        /*00a8*/ 	.word	0x00000001


	//----- nvinfo : EIATTR_CRS_STACK_SIZE
	.align		4
.L_2538:
        /*00ac*/ 	.byte	0x04, 0x1e
        /*00ae*/ 	.short	(.L_2540 - .L_2539)
.L_2539:
        /*00b0*/ 	.word	0x00000000


	//----- nvinfo : EIATTR_CBANK_PARAM_SIZE
	.align		4
.L_2540:
        /*00b4*/ 	.byte	0x03, 0x19
        /*00b6*/ 	.short	0x0360


	//----- nvinfo : EIATTR_PARAM_CBANK
	.align		4
        /*00b8*/ 	.byte	0x04, 0x0a
        /*00ba*/ 	.short	(.L_2542 - .L_2541)
	.align		4
.L_2541:
        /*00bc*/ 	.word	index@(.nv.constant0._ZN2at4cuda57_GLOBAL__N__cd6b329d_24_DistributionBernoulli_cu_7537a20d21kernelPointwiseApply2IZNS_6native9templates4cuda28bernoulli_tensor_cuda_kernelIN3c104HalfEfEEvRKNS_10TensorBaseESB_NS_15PhiloxCudaStateEEUliRS8_SD_SD_SD_RKfSF_SF_SF_E_S8_SE_mLi1ELi1ELi4ELi512ELi2EEEvNS0_6detail10TensorInfoIT0_T2_EENSI_IT1_SK_EESK_T_)
        /*00c0*/ 	.short	0x0380
        /*00c2*/ 	.short	0x0360


	//----- nvinfo : EIATTR_SW_WAR
	.align		4
.L_2542:
        /*00c4*/ 	.byte	0x04, 0x36
        /*00c6*/ 	.short	(.L_2544 - .L_2543)
.L_2543:
        /*00c8*/ 	.word	0x00000008
.L_2544:


//--------------------- .nv.info._ZN2at4cuda57_GLOBAL__N__cd6b329d_24_DistributionBernoulli_cu_7537a20d21kernelPointwiseApply2IZNS_6native9templates4cuda28bernoulli_tensor_cuda_kernelIN3c104HalfEfEEvRKNS_10TensorBaseESB_NS_15PhiloxCudaStateEEUliRS8_SD_SD_SD_RKfSF_SF_SF_E_S8_SE_jLin1ELin1ELi4ELi512ELi2EEEvNS0_6detail10TensorInfoIT0_T2_EENSI_IT1_SK_EESK_T_ --------------------------
	.section	.nv.info._ZN2at4cuda57_GLOBAL__N__cd6b329d_24_DistributionBernoulli_cu_7537a20d21kernelPointwiseApply2IZNS_6native9templates4cuda28bernoulli_tensor_cuda_kernelIN3c104HalfEfEEvRKNS_10TensorBaseESB_NS_15PhiloxCudaStateEEUliRS8_SD_SD_SD_RKfSF_SF_SF_E_S8_SE_jLin1ELin1ELi4ELi512ELi2EEEvNS0_6detail10TensorInfoIT0_T2_EENSI_IT1_SK_EESK_T_,"",@"SHT_CUDA_INFO"
	.sectionflags	@""
	.align	4


	//----- nvinfo : EIATTR_CUDA_API_VERSION
	.align		4
        /*0000*/ 	.byte	0x04, 0x37
        /*0002*/ 	.short	(.L_2546 - .L_2545)
.L_2545:
        /*0004*/ 	.word	0x00000082


	//----- nvinfo : EIATTR_KPARAM_INFO
	.align		4
.L_2546:
        /*0008*/ 	.byte	0x04, 0x17
        /*000a*/ 	.short	(.L_2548 - .L_2547)
.L_2547:
        /*000c*/ 	.word	0x00000000
        /*0010*/ 	.short	0x0003
        /*0012*/ 	.short	0x01b8
        /*0014*/ 	.byte	0x00, 0xf0, 0x61, 0x00


	//----- nvinfo : EIATTR_KPARAM_INFO
	.align		4
.L_2548:
        /*0018*/ 	.byte	0x04, 0x17
        /*001a*/ 	.short	(.L_2550 - .L_2549)
.L_2549:
        /*001c*/ 	.word	0x00000000
        /*0020*/ 	.short	0x0002
        /*0022*/ 	.short	0x01b0
        /*0024*/ 	.byte	0x00, 0xf0, 0x11, 0x00


	//----- nvinfo : EIATTR_KPARAM_INFO
	.align		4
.L_2550:
        /*0028*/ 	.byte	0x04, 0x17
        /*002a*/ 	.short	(.L_2552 - .L_2551)
.L_2551:
        /*002c*/ 	.word	0x00000000
        /*0030*/ 	.short	0x0001
        /*0032*/ 	.short	0x00d8
        /*0034*/ 	.byte	0x00, 0xf0, 0x61, 0x03


	//----- nvinfo : EIATTR_KPARAM_INFO
	.align		4
.L_2552:
        /*0038*/ 	.byte	0x04, 0x17
        /*003a*/ 	.short	(.L_2554 - .L_2553)
.L_2553:
        /*003c*/ 	.word	0x00000000
        /*0040*/ 	.short	0x0000
        /*0042*/ 	.short	0x0000
        /*0044*/ 	.byte	0x00, 0xf0, 0x61, 0x03


	//----- nvinfo : EIATTR_SPARSE_MMA_MASK
	.align		4
.L_2554:
        /*0048*/ 	.byte	0x03, 0x50
        /*004a*/ 	.short	0x0000


	//----- nvinfo : EIATTR_MAXREG_COUNT
	.align		4
        /*004c*/ 	.byte	0x03, 0x1b
        /*004e*/ 	.short	0x0040


	//----- nvinfo : EIATTR_EXTERNS
	.align		4
        /*0050*/ 	.byte	0x04, 0x0f
        /*0052*/ 	.short	(.L_2556 - .L_2555)


	//   ....[0]....
	.align		4
.L_2555:
        /*0054*/ 	.word	index@(__assertfail)


	//----- nvinfo : EIATTR_MERCURY_ISA_VERSION
	.align		4
.L_2556:
        /*0058*/ 	.byte	0x03, 0x5f
        /*005a*/ 	.short	0x0101


	//----- nvinfo : EIATTR_VRC_CTA_INIT_COUNT
	.align		4
        /*005c*/ 	.byte	0x02, 0x4a
	.zero		1
	.zero		1


	//----- nvinfo : EIATTR_SYSCALL_OFFSETS
	.align		4
        /*0060*/ 	.byte	0x04, 0x46
        /*0062*/ 	.short	(.L_2558 - .L_2557)


	//   ....[0]....
.L_2557:
        /*0064*/ 	.word	0x0000dda0


	//   ....[1]....
        /*0068*/ 	.word	0x0000dfb0


	//   ....[2]....
        /*006c*/ 	.word	0x0000e1b0


	//   ....[3]....
        /*0070*/ 	.word	0x0000e3c0


	//----- nvinfo : EIATTR_EXIT_INSTR_OFFSETS
	.align		4
.L_2558:
        /*0074*/ 	.byte	0x04, 0x1c
        /*0076*/ 	.short	(.L_2560 - .L_2559)


	//   ....[0]....
.L_2559:
        /*0078*/ 	.word	0x00000080


	//   ....[1]....
        /*007c*/ 	.word	0x0000e4f0


	//----- nvinfo : EIATTR_INDIRECT_BRANCH_TARGETS
	.align		4
.L_2560:
        /*0080*/ 	.byte	0x04, 0x34
        /*0082*/ 	.short	(.L_2562 - .L_2561)


	//   ....[0]....
.L_2561:
        /*0084*/ 	.word	.L_x_10088@srel
        /*0088*/ 	.short	0x0
        /*008a*/ 	.short	0x0
        /*008c*/ 	.word	0x3
        /*0090*/ 	.word	.L_x_10089@srel
        /*0094*/ 	.word	.L_x_10090@srel
        /*0098*/ 	.word	.L_x_10091@srel


	//----- nvinfo : EIATTR_MAX_THREADS
	.align		4
.L_2562:
        /*009c*/ 	.byte	0x04, 0x05
        /*009e*/ 	.short	(.L_2564 - .L_2563)
.L_2563:
        /*00a0*/ 	.word	0x00000200
        /*00a4*/ 	.word	0x00000001
        /*00a8*/ 	.word	0x00000001


	//----- nvinfo : EIATTR_CRS_STACK_SIZE
	.align		4
.L_2564:
        /*00ac*/ 	.byte	0x04, 0x1e
        /*00ae*/ 	.short	(.L_2566 - .L_2565)
.L_2565:
        /*00b0*/ 	.word	0x00000000


	//----- nvinfo : EIATTR_CBANK_PARAM_SIZE
	.align		4
.L_2566:
        /*00b4*/ 	.byte	0x03, 0x19
        /*00b6*/ 	.short	0x01d0


	//----- nvinfo : EIATTR_PARAM_CBANK
	.align		4
        /*00b8*/ 	.byte	0x04, 0x0a
        /*00ba*/ 	.short	(.L_2568 - .L_2567)
	.align		4
.L_2567:
        /*00bc*/ 	.word	index@(.nv.constant0._ZN2at4cuda57_GLOBAL__N__cd6b329d_24_DistributionBernoulli_cu_7537a20d21kernelPointwiseApply2IZNS_6native9templates4cuda28bernoulli_tensor_cuda_kernelIN3c104HalfEfEEvRKNS_10TensorBaseESB_NS_15PhiloxCudaStateEEUliRS8_SD_SD_SD_RKfSF_SF_SF_E_S8_SE_jLin1ELin1ELi4ELi512ELi2EEEvNS0_6detail10TensorInfoIT0_T2_EENSI_IT1_SK_EESK_T_)
        /*00c0*/ 	.short	0x0380
        /*00c2*/ 	.short	0x01d0


	//----- nvinfo : EIATTR_SW_WAR
	.align		4
.L_2568:
        /*00c4*/ 	.byte	0x04, 0x36
        /*00c6*/ 	.short	(.L_2570 - .L_2569)
.L_2569:
        /*00c8*/ 	.word	0x00000008
.L_2570:


//--------------------- .nv.info._ZN2at4cuda57_GLOBAL__N__cd6b329d_24_DistributionBernoulli_cu_7537a20d21kernelPointwiseApply2IZNS_6native9templates4cuda28bernoulli_tensor_cuda_kernelIN3c104HalfEfEEvRKNS_10TensorBaseESB_NS_15PhiloxCudaStateEEUliRS8_SD_SD_SD_RKfSF_SF_SF_E_S8_SE_jLin1ELi2ELi4ELi512ELi2EEEvNS0_6detail10TensorInfoIT0_T2_EENSI_IT1_SK_EESK_T_ --------------------------
	.section	.nv.info._ZN2at4cuda57_GLOBAL__N__cd6b329d_24_DistributionBernoulli_cu_7537a20d21kernelPointwiseApply2IZNS_6native9templates4cuda28bernoulli_tensor_cuda_kernelIN3c104HalfEfEEvRKNS_10TensorBaseESB_NS_15PhiloxCudaStateEEUliRS8_SD_SD_SD_RKfSF_SF_SF_E_S8_SE_jLin1ELi2ELi4ELi512ELi2EEEvNS0_6detail10TensorInfoIT0_T2_EENSI_IT1_SK_EESK_T_,"",@"SHT_CUDA_INFO"
	.sectionflags	@""
	.align	4


	//----- nvinfo : EIATTR_CUDA_API_VERSION
	.align		4
        /*0000*/ 	.byte	0x04, 0x37
        /*0002*/ 	.short	(.L_2572 - .L_2571)
.L_2571:
        /*0004*/ 	.word	0x00000082


	//----- nvinfo : EIATTR_KPARAM_INFO
	.align		4
.L_2572:
        /*0008*/ 	.byte	0x04, 0x17
        /*000a*/ 	.short	(.L_2574 - .L_2573)
.L_2573:
        /*000c*/ 	.word	0x00000000
        /*0010*/ 	.short	0x0003
        /*0012*/ 	.short	0x01b8
        /*0014*/ 	.byte	0x00, 0xf0, 0x61, 0x00


	//----- nvinfo : EIATTR_KPARAM_INFO
	.align		4
.L_2574:
        /*0018*/ 	.byte	0x04, 0x17
        /*001a*/ 	.short	(.L_2576 - .L_2575)
.L_2575:
        /*001c*/ 	.word	0x00000000
        /*0020*/ 	.short	0x0002
        /*0022*/ 	.short	0x01b0
        /*0024*/ 	.byte	0x00, 0xf0, 0x11, 0x00


	//----- nvinfo : EIATTR_KPARAM_INFO
	.align		4
.L_2576:
        /*0028*/ 	.byte	0x04, 0x17
        /*002a*/ 	.short	(.L_2578 - .L_2577)
.L_2577:
        /*002c*/ 	.word	0x00000000
        /*0030*/ 	.short	0x0001
        /*0032*/ 	.short	0x00d8
        /*0034*/ 	.byte	0x00, 0xf0, 0x61, 0x03


	//----- nvinfo : EIATTR_KPARAM_INFO
	.align		4
.L_2578:
        /*0038*/ 	.byte	0x04, 0x17
        /*003a*/ 	.short	(.L_2580 - .L_2579)
.L_2579:
        /*003c*/ 	.word	0x00000000
        /*0040*/ 	.short	0x0000
        /*0042*/ 	.short	0x0000
        /*0044*/ 	.byte	0x00, 0xf0, 0x61, 0x03


	//----- nvinfo : EIATTR_SPARSE_MMA_MASK
	.align		4
.L_2580:
        /*0048*/ 	.byte	0x03, 0x50
        /*004a*/ 	.short	0x0000


	//----- nvinfo : EIATTR_MAXREG_COUNT
	.align		4
        /*004c*/ 	.byte	0x03, 0x1b
        /*004e*/ 	.short	0x0040


	//----- nvinfo : EIATTR_EXTERNS
	.align		4
        /*0050*/ 	.byte	0x04, 0x0f
        /*0052*/ 	.short	(.L_2582 - .L_2581)


	//   ....[0]....
	.align		4
.L_2581:
        /*0054*/ 	.word	index@(__assertfail)


	//----- nvinfo : EIATTR_MERCURY_ISA_VERSION
	.align		4
.L_2582:
        /*0058*/ 	.byte	0x03, 0x5f
        /*005a*/ 	.short	0x0101


	//----- nvinfo : EIATTR_VRC_CTA_INIT_COUNT
	.align		4
        /*005c*/ 	.byte	0x02, 0x4a
	.zero		1
	.zero		1


	//----- nvinfo : EIATTR_SYSCALL_OFFSETS
	.align		4
        /*0060*/ 	.byte	0x04, 0x46
        /*0062*/ 	.short	(.L_2584 - .L_2583)


	//   ....[0]....
.L_2583:
        /*0064*/ 	.word	0x00007c40


	//   ....[1]....
        /*0068*/ 	.word	0x00007e50


	//   ....[2]....
        /*006c*/ 	.word	0x00008050


	//   ....[3]....
        /*0070*/ 	.word	0x00008260


	//----- nvinfo : EIATTR_EXIT_INSTR_OFFSETS
	.align		4
.L_2584:
        /*0074*/ 	.byte	0x04, 0x1c
        /*0076*/ 	.short	(.L_2586 - .L_2585)


	//   ....[0]....
.L_2585:
        /*0078*/ 	.word	0x00000080


	//   ....[1]....
        /*007c*/ 	.word	0x00008390


	//----- nvinfo : EIATTR_INDIRECT_BRANCH_TARGETS
	.align		4
.L_2586:
        /*0080*/ 	.byte	0x04, 0x34
        /*0082*/ 	.short	(.L_2588 - .L_2587)


	//   ....[0]....
.L_2587:
        /*0084*/ 	.word	.L_x_10092@srel
        /*0088*/ 	.short	0x0
        /*008a*/ 	.short	0x0
        /*008c*/ 	.word	0x3
        /*0090*/ 	.word	.L_x_10093@srel
        /*0094*/ 	.word	.L_x_10094@srel
        /*0098*/ 	.word	.L_x_10095@srel


	//----- nvinfo : EIATTR_MAX_THREADS
	.align		4
.L_2588:
        /*009c*/ 	.byte	0x04, 0x05
        /*009e*/ 	.short	(.L_2590 - .L_2589)
.L_2589:
        /*00a0*/ 	.word	0x00000200
        /*00a4*/ 	.word	0x00000001
        /*00a8*/ 	.word	0x00000001


	//----- nvinfo : EIATTR_CRS_STACK_SIZE
	.align		4
.L_2590:
        /*00ac*/ 	.byte	0x04, 0x1e
        /*00ae*/ 	.short	(.L_2592 - .L_2591)
.L_2591:
        /*00b0*/ 	.word	0x00000000


	//----- nvinfo : EIATTR_CBANK_PARAM_SIZE
	.align		4
.L_2592:
        /*00b4*/ 	.byte	0x03, 0x19
        /*00b6*/ 	.short	0x01d0


	//----- nvinfo : EIATTR_PARAM_CBANK
	.align		4
        /*00b8*/ 	.byte	0x04, 0x0a
        /*00ba*/ 	.short	(.L_2594 - .L_2593)
	.align		4
.L_2593:
        /*00bc*/ 	.word	index@(.nv.constant0._ZN2at4cuda57_GLOBAL__N__cd6b329d_24_DistributionBernoulli_cu_7537a20d21kernelPointwiseApply2IZNS_6native9templates4cuda28bernoulli_tensor_cuda_kernelIN3c104HalfEfEEvRKNS_10TensorBaseESB_NS_15PhiloxCudaStateEEUliRS8_SD_SD_SD_RKfSF_SF_SF_E_S8_SE_jLin1ELi2ELi4ELi512ELi2EEEvNS0_6detail10TensorInfoIT0_T2_EENSI_IT1_SK_EESK_T_)
        /*00c0*/ 	.short	0x0380
        /*00c2*/ 	.short	0x01d0


	//----- nvinfo : EIATTR_SW_WAR
	.align		4
.L_2594:
        /*00c4*/ 	.byte	0x04, 0x36
        /*00c6*/ 	.short	(.L_2596 - .L_2595)
.L_2595:
        /*00c8*/ 	.word	0x00000008
.L_2596:


//--------------------- .nv.info._ZN2at4cuda57_GLOBAL__N__cd6b329d_24_DistributionBernoulli_cu_7537a20d21kernelPointwiseApply2IZNS_6native9templates4cuda28bernoulli_tensor_cuda_kernelIN3c104HalfEfEEvRKNS_10TensorBaseESB_NS_15PhiloxCudaStateEEUliRS8_SD_SD_SD_RKfSF_SF_SF_E_S8_SE_jLin1ELi1ELi4ELi512ELi2EEEvNS0_6detail10TensorInfoIT0_T2_EENSI_IT1_SK_EESK_T_ --------------------------
	.section	.nv.info._ZN2at4cuda57_GLOBAL__N__cd6b329d_24_DistributionBernoulli_cu_7537a20d21kernelPointwiseApply2IZNS_6native9templates4cuda28bernoulli_tensor_cuda_kernelIN3c104HalfEfEEvRKNS_10TensorBaseESB_NS_15PhiloxCudaStateEEUliRS8_SD_SD_SD_RKfSF_SF_SF_E_S8_SE_jLin1ELi1ELi4ELi512ELi2EEEvNS0_6detail10TensorInfoIT0_T2_EENSI_IT1_SK_EESK_T_,"",@"SHT_CUDA_INFO"
	.sectionflags	@""
	.align	4


	//----- nvinfo : EIATTR_CUDA_API_VERSION
	.align		4
        /*0000*/ 	.byte	0x04, 0x37
        /*0002*/ 	.short	(.L_2598 - .L_2597)
.L_2597:
        /*0004*/ 	.word	0x00000082


	//----- nvinfo : EIATTR_KPARAM_INFO
	.align		4
.L_2598:
        /*0008*/ 	.byte	0x04, 0x17
        /*000a*/ 	.short	(.L_2600 - .L_2599)
.L_2599:
        /*000c*/ 	.word	0x00000000
        /*0010*/ 	.short	0x0003
        /*0012*/ 	.short	0x01b8
        /*0014*/ 	.byte	0x00, 0xf0, 0x61, 0x00


	//----- nvinfo : EIATTR_KPARAM_INFO
	.align		4
.L_2600:
        /*0018*/ 	.byte	0x04, 0x17
        /*001a*/ 	.short	(.L_2602 - .L_2601)
.L_2601:
        /*001c*/ 	.word	0x00000000
        /*0020*/ 	.short	0x0002
        /*0022*/ 	.short	0x01b0
        /*0024*/ 	.byte	0x00, 0xf0, 0x11, 0x00


	//----- nvinfo : EIATTR_KPARAM_INFO
	.align		4
.L_2602:
        /*0028*/ 	.byte	0x04, 0x17
        /*002a*/ 	.short	(.L_2604 - .L_2603)
.L_2603:
        /*002c*/ 	.word	0x00000000
        /*0030*/ 	.short	0x0001
        /*0032*/ 	.short	0x00d8
        /*0034*/ 	.byte	0x00, 0xf0, 0x61, 0x03


	//----- nvinfo : EIATTR_KPARAM_INFO
	.align		4
.L_2604:
        /*0038*/ 	.byte	0x04, 0x17
        /*003a*/ 	.short	(.L_2606 - .L_2605)
.L_2605:
        /*003c*/ 	.word	0x00000000
        /*0040*/ 	.short	0x0000
        /*0042*/ 	.short	0x0000
        /*0044*/ 	.byte	0x00, 0xf0, 0x61, 0x03


	//----- nvinfo : EIATTR_SPARSE_MMA_MASK
	.align		4
.L_2606:
        /*0048*/ 	.byte	0x03, 0x50
        /*004a*/ 	.short	0x0000


	//----- nvinfo : EIATTR_MAXREG_COUNT
	.align		4
        /*004c*/ 	.byte	0x03, 0x1b
        /*004e*/ 	.short	0x0040


	//----- nvinfo : EIATTR_EXTERNS
	.align		4
        /*0050*/ 	.byte	0x04, 0x0f
        /*0052*/ 	.short	(.L_2608 - .L_2607)


	//   ....[0]....
	.align		4
.L_2607:
        /*0054*/ 	.word	index@(__assertfail)


	//----- nvinfo : EIATTR_MERCURY_ISA_VERSION
	.align		4
.L_2608:
        /*0058*/ 	.byte	0x03, 0x5f
        /*005a*/ 	.short	0x0101


	//----- nvinfo : EIATTR_VRC_CTA_INIT_COUNT
	.align		4
        /*005c*/ 	.byte	0x02, 0x4a
	.zero		1
	.zero		1


	//----- nvinfo : EIATTR_SYSCALL_OFFSETS
	.align		4
        /*0060*/ 	.byte	0x04, 0x46
        /*0062*/ 	.short	(.L_2610 - .L_2609)


	//   ....[0]....
.L_2609:
        /*0064*/ 	.word	0x00007570


	//   ....[1]....
        /*0068*/ 	.word	0x000077e0


	//   ....[2]....
        /*006c*/ 	.word	0x00007a30


	//   ....[3]....
        /*0070*/ 	.word	0x00007c90


	//----- nvinfo : EIATTR_EXIT_INSTR_OFFSETS
	.align		4
.L_2610:
        /*0074*/ 	.byte	0x04, 0x1c
        /*0076*/ 	.short	(.L_2612 - .L_2611)


	//   ....[0]....
.L_2611:
        /*0078*/ 	.word	0x00000080


	//   ....[1]....
        /*007c*/ 	.word	0x00007d90


	//----- nvinfo : EIATTR_INDIRECT_BRANCH_TARGETS
	.align		4
.L_2612:
        /*0080*/ 	.byte	0x04, 0x34
        /*0082*/ 	.short	(.L_2614 - .L_2613)


	//   ....[0]....
.L_2613:
        /*0084*/ 	.word	.L_x_10096@srel
        /*0088*/ 	.short	0x0
        /*008a*/ 	.short	0x0
        /*008c*/ 	.word	0x3
        /*0090*/ 	.word	.L_x_10097@srel
        /*0094*/ 	.word	.L_x_10098@srel
        /*0098*/ 	.word	.L_x_10099@srel


	//----- nvinfo : EIATTR_MAX_THREADS
	.align		4
.L_2614:
        /*009c*/ 	.byte	0x04, 0x05
        /*009e*/ 	.short	(.L_2616 - .L_2615)
.L_2615:
        /*00a0*/ 	.word	0x00000200
        /*00a4*/ 	.word	0x00000001
        /*00a8*/ 	.word	0x00000001


	//----- nvinfo : EIATTR_CRS_STACK_SIZE
	.align		4
.L_2616:
        /*00ac*/ 	.byte	0x04, 0x1e
        /*00ae*/ 	.short	(.L_2618 - .L_2617)
.L_2617:
        /*00b0*/ 	.word	0x00000000


	//----- nvinfo : EIATTR_CBANK_PARAM_SIZE
	.align		4
.L_2618:
        /*00b4*/ 	.byte	0x03, 0x19
        /*00b6*/ 	.short	0x01d0


	//----- nvinfo : EIATTR_PARAM_CBANK
	.align		4
        /*00b8*/ 	.byte	0x04, 0x0a
        /*00ba*/ 	.short	(.L_2620 - .L_2619)
	.align		4
.L_2619:
        /*00bc*/ 	.word	index@(.nv.constant0._ZN2at4cuda57_GLOBAL__N__cd6b329d_24_DistributionBernoulli_cu_7537a20d21kernelPointwiseApply2IZNS_6native9templates4cuda28bernoulli_tensor_cuda_kernelIN3c104HalfEfEEvRKNS_10TensorBaseESB_NS_15PhiloxCudaStateEEUliRS8_SD_SD_SD_RKfSF_SF_SF_E_S8_SE_jLin1ELi1ELi4ELi512ELi2EEEvNS0_6detail10TensorInfoIT0_T2_EENSI_IT1_SK_EESK_T_)
        /*00c0*/ 	.short	0x0380
        /*00c2*/ 	.short	0x01d0


	//----- nvinfo : EIATTR_SW_WAR
	.align		4
.L_2620:
        /*00c4*/ 	.byte	0x04, 0x36
        /*00c6*/ 	.short	(.L_2622 - .L_2621)
.L_2621:
        /*00c8*/ 	.word	0x00000008
.L_2622:


//--------------------- .nv.info._ZN2at4cuda57_GLOBAL__N__cd6b329d_24_DistributionBernoulli_cu_7537a20d21kernelPointwiseApply2IZNS_6native9templates4cuda28bernoulli_tensor_cuda_kernelIN3c104HalfEfEEvRKNS_10TensorBaseESB_NS_15PhiloxCudaStateEEUliRS8_SD_SD_SD_RKfSF_SF_SF_E_S8_SE_jLi2ELin1ELi4ELi512ELi2EEEvNS0_6detail10TensorInfoIT0_T2_EENSI_IT1_SK_EESK_T_ --------------------------
	.section	.nv.info._ZN2at4cuda57_GLOBAL__N__cd6b329d_24_DistributionBernoulli_cu_7537a20d21kernelPointwiseApply2IZNS_6native9templates4cuda28bernoulli_tensor_cuda_kernelIN3c104HalfEfEEvRKNS_10TensorBaseESB_NS_15PhiloxCudaStateEEUliRS8_SD_SD_SD_RKfSF_SF_SF_E_S8_SE_jLi2ELin1ELi4ELi512ELi2EEEvNS0_6detail10TensorInfoIT0_T2_EENSI_IT1_SK_EESK_T_,"",@"SHT_CUDA_INFO"
	.sectionflags	@""
	.align	4


	//----- nvinfo : EIATTR_CUDA_API_VERSION
	.align		4
        /*0000*/ 	.byte	0x04, 0x37
        /*0002*/ 	.short	(.L_2624 - .L_2623)
.L_2623:
        /*0004*/ 	.word	0x00000082


	//----- nvinfo : EIATTR_KPARAM_INFO
	.align		4
.L_2624:
        /*0008*/ 	.byte	0x04, 0x17
        /*000a*/ 	.short	(.L_2626 - .L_2625)
.L_2625:
        /*000c*/ 	.word	0x00000000
        /*0010*/ 	.short	0x0003
        /*0012*/ 	.short	0x01b8
        /*0014*/ 	.byte	0x00, 0xf0, 0x61, 0x00


	//----- nvinfo : EIATTR_KPARAM_INFO
	.align		4
.L_2626:
        /*0018*/ 	.byte	0x04, 0x17
        /*001a*/ 	.short	(.L_2628 - .L_2627)
.L_2627:
        /*001c*/ 	.word	0x00000000
        /*0020*/ 	.short	0x0002
        /*0022*/ 	.short	0x01b0
        /*0024*/ 	.byte	0x00, 0xf0, 0x11, 0x00


	//----- nvinfo : EIATTR_KPARAM_INFO
	.align		4
.L_2628:
        /*0028*/ 	.byte	0x04, 0x17
        /*002a*/ 	.short	(.L_2630 - .L_2629)
.L_2629:
        /*002c*/ 	.word	0x00000000
        /*0030*/ 	.short	0x0001
        /*0032*/ 	.short	0x00d8
        /*0034*/ 	.byte	0x00, 0xf0, 0x61, 0x03


	//----- nvinfo : EIATTR_KPARAM_INFO
	.align		4
.L_2630:
        /*0038*/ 	.byte	0x04, 0x17
        /*003a*/ 	.short	(.L_2632 - .L_2631)
.L_2631:
        /*003c*/ 	.word	0x00000000
        /*0040*/ 	.short	0x0000
        /*0042*/ 	.short	0x0000
        /*0044*/ 	.byte	0x00, 0xf0, 0x61, 0x03


	//----- nvinfo : EIATTR_SPARSE_MMA_MASK
	.align		4
.L_2632:
        /*0048*/ 	.byte	0x03, 0x50
        /*004a*/ 	.short	0x0000


	//----- nvinfo : EIATTR_MAXREG_COUNT
	.align		4
        /*004c*/ 	.byte	0x03, 0x1b
        /*004e*/ 	.short	0x0040


	//----- nvinfo : EIATTR_EXTERNS
	.align		4
        /*0050*/ 	.byte	0x04, 0x0f
        /*0052*/ 	.short	(.L_2634 - .L_2633)


	//   ....[0]....
	.align		4
.L_2633:
        /*0054*/ 	.word	index@(__assertfail)


	//----- nvinfo : EIATTR_MERCURY_ISA_VERSION
	.align		4
.L_2634:
        /*0058*/ 	.byte	0x03, 0x5f
        /*005a*/ 	.short	0x0101


	//----- nvinfo : EIATTR_VRC_CTA_INIT_COUNT
	.align		4
        /*005c*/ 	.byte	0x02, 0x4a
	.zero		1
	.zero		1


	//----- nvinfo : EIATTR_SYSCALL_OFFSETS
	.align		4
        /*0060*/ 	.byte	0x04, 0x46
        /*0062*/ 	.short	(.L_2636 - .L_2635)


	//   ....[0]....
.L_2635:
        /*0064*/ 	.word	0x00007d40


	//   ....[1]....
        /*0068*/ 	.word	0x00007f50


	//   ....[2]....
        /*006c*/ 	.word	0x00008150


	//   ....[3]....
        /*0070*/ 	.word	0x00008360


	//----- nvinfo : EIATTR_EXIT_INSTR_OFFSETS
	.align		4
.L_2636:
        /*0074*/ 	.byte	0x04, 0x1c
        /*0076*/ 	.short	(.L_2638 - .L_2637)


	//   ....[0]....
.L_2637:
        /*0078*/ 	.word	0x00000080


	//   ....[1]....
        /*007c*/ 	.word	0x00008490


	//----- nvinfo : EIATTR_INDIRECT_BRANCH_TARGETS
	.align		4
.L_2638:
        /*0080*/ 	.byte	0x04, 0x34
        /*0082*/ 	.short	(.L_2640 - .L_2639)


	//   ....[0]....
.L_2639:
        /*0084*/ 	.word	.L_x_10100@srel
        /*0088*/ 	.short	0x0
        /*008a*/ 	.short	0x0
        /*008c*/ 	.word	0x3
        /*0090*/ 	.word	.L_x_10101@srel
        /*0094*/ 	.word	.L_x_10102@srel
        /*0098*/ 	.word	.L_x_10103@srel


	//----- nvinfo : EIATTR_MAX_THREADS
	.align		4
.L_2640:
        /*009c*/ 	.byte	0x04, 0x05
        /*009e*/ 	.short	(.L_2642 - .L_2641)
.L_2641:
        /*00a0*/ 	.word	0x00000200
        /*00a4*/ 	.word	0x00000001
        /*00a8*/ 	.word	0x00000001


	//----- nvinfo : EIATTR_CRS_STACK_SIZE
	.align		4
.L_2642:
        /*00ac*/ 	.byte	0x04, 0x1e
        /*00ae*/ 	.short	(.L_2644 - .L_2643)
.L_2643:
        /*00b0*/ 	.word	0x00000000


	//----- nvinfo : EIATTR_CBANK_PARAM_SIZE
	.align		4
.L_2644:
        /*00b4*/ 	.byte	0x03, 0x19
        /*00b6*/ 	.short	0x01d0


	//----- nvinfo : EIATTR_PARAM_CBANK
	.align		4
        /*00b8*/ 	.byte	0x04, 0x0a
        /*00ba*/ 	.short	(.L_2646 - .L_2645)
	.align		4
.L_2645:
        /*00bc*/ 	.word	index@(.nv.constant0._ZN2at4cuda57_GLOBAL__N__cd6b329d_24_DistributionBernoulli_cu_7537a20d21kernelPointwiseApply2IZNS_6native9templates4cuda28bernoulli_tensor_cuda_kernelIN3c104HalfEfEEvRKNS_10TensorBaseESB_NS_15PhiloxCudaStateEEUliRS8_SD_SD_SD_RKfSF_SF_SF_E_S8_SE_jLi2ELin1ELi4ELi512ELi2EEEvNS0_6detail10TensorInfoIT0_T2_EENSI_IT1_SK_EESK_T_)
        /*00c0*/ 	.short	0x0380
        /*00c2*/ 	.short	0x01d0


	//----- nvinfo : EIATTR_SW_WAR
	.align		4
.L_2646:
        /*00c4*/ 	.byte	0x04, 0x36
        /*00c6*/ 	.short	(.L_2648 - .L_2647)
.L_2647:
        /*00c8*/ 	.word	0x00000008
.L_2648:


//--------------------- .nv.info._ZN2at4cuda57_GLOBAL__N__cd6b329d_24_DistributionBernoulli_cu_7537a20d21kernelPointwiseApply2IZNS_6native9templates4cuda28bernoulli_tensor_cuda_kernelIN3c104HalfEfEEvRKNS_10TensorBaseESB_NS_15PhiloxCudaStateEEUliRS8_SD_SD_SD_RKfSF_SF_SF_E_S8_SE_jLi2ELi2ELi4ELi512ELi2EEEvNS0_6detail10TensorInfoIT0_T2_EENSI_IT1_SK_EESK_T_ --------------------------
	.section	.nv.info._ZN2at4cuda57_GLOBAL__N__cd6b329d_24_DistributionBernoulli_cu_7537a20d21kernelPointwiseApply2IZNS_6native9templates4cuda28bernoulli_tensor_cuda_kernelIN3c104HalfEfEEvRKNS_10TensorBaseESB_NS_15PhiloxCudaStateEEUliRS8_SD_SD_SD_RKfSF_SF_SF_E_S8_SE_jLi2ELi2ELi4ELi512ELi2EEEvNS0_6detail10TensorInfoIT0_T2_EENSI_IT1_SK_EESK_T_,"",@"SHT_CUDA_INFO"
	.sectionflags	@""
	.align	4


	//----- nvinfo : EIATTR_CUDA_API_VERSION
	.align		4
        /*0000*/ 	.byte	0x04, 0x37
        /*0002*/ 	.short	(.L_2650 - .L_2649)
.L_2649:
        /*0004*/ 	.word	0x00000082


	//----- nvinfo : EIATTR_KPARAM_INFO
	.align		4
.L_2650:
        /*0008*/ 	.byte	0x04, 0x17
        /*000a*/ 	.short	(.L_2652 - .L_2651)
.L_2651:
        /*000c*/ 	.word	0x00000000
        /*0010*/ 	.short	0x0003
        /*0012*/ 	.short	0x01b8
        /*0014*/ 	.byte	0x00, 0xf0, 0x61, 0x00


	//----- nvinfo : EIATTR_KPARAM_INFO
	.align		4
.L_2652:
        /*0018*/ 	.byte	0x04, 0x17
        /*001a*/ 	.short	(.L_2654 - .L_2653)
.L_2653:
        /*001c*/ 	.word	0x00000000
        /*0020*/ 	.short	0x0002
        /*0022*/ 	.short	0x01b0
        /*0024*/ 	.byte	0x00, 0xf0, 0x11, 0x00


	//----- nvinfo : EIATTR_KPARAM_INFO
	.align		4
.L_2654:
        /*0028*/ 	.byte	0x04, 0x17
        /*002a*/ 	.short	(.L_2656 - .L_2655)
.L_2655:
        /*002c*/ 	.word	0x00000000
        /*0030*/ 	.short	0x0001
        /*0032*/ 	.short	0x00d8
        /*0034*/ 	.byte	0x00, 0xf0, 0x61, 0x03


	//----- nvinfo : EIATTR_KPARAM_INFO
	.align		4
.L_2656:
        /*0038*/ 	.byte	0x04, 0x17
        /*003a*/ 	.short	(.L_2658 - .L_2657)
.L_2657:
        /*003c*/ 	.word	0x00000000
        /*0040*/ 	.short	0x0000
        /*0042*/ 	.short	0x0000
        /*0044*/ 	.byte	0x00, 0xf0, 0x61, 0x03


	//----- nvinfo : EIATTR_SPARSE_MMA_MASK
	.align		4
.L_2658:
        /*0048*/ 	.byte	0x03, 0x50
        /*004a*/ 	.short	0x0000


	//----- nvinfo : EIATTR_MAXREG_COUNT
	.align		4
        /*004c*/ 	.byte	0x03, 0x1b
        /*004e*/ 	.short	0x0040


	//----- nvinfo : EIATTR_EXTERNS
	.align		4
        /*0050*/ 	.byte	0x04, 0x0f
        /*0052*/ 	.short	(.L_2660 - .L_2659)


	//   ....[0]....
	.align		4
.L_2659:
        /*0054*/ 	.word	index@(__assertfail)


	//----- nvinfo : EIATTR_MERCURY_ISA_VERSION
	.align		4
.L_2660:
        /*0058*/ 	.byte	0x03, 0x5f
        /*005a*/ 	.short	0x0101


	//----- nvinfo : EIATTR_VRC_CTA_INIT_COUNT
	.align		4
        /*005c*/ 	.byte	0x02, 0x4a
	.zero		1
	.zero		1


	//----- nvinfo : EIATTR_SYSCALL_OFFSETS
	.align		4
        /*0060*/ 	.byte	0x04, 0x46
        /*0062*/ 	.short	(.L_2662 - .L_2661)


	//   ....[0]....
.L_2661:
        /*0064*/ 	.word	0x00001a10


	//   ....[1]....
        /*0068*/ 	.word	0x00001c00


	//   ....[2]....
        /*006c*/ 	.word	0x00001de0


	//   ....[3]....
        /*0070*/ 	.word	0x00001fd0


	//----- nvinfo : EIATTR_EXIT_INSTR_OFFSETS
	.align		4
.L_2662:
        /*0074*/ 	.byte	0x04, 0x1c
        /*0076*/ 	.short	(.L_2664 - .L_2663)


	//   ....[0]....
.L_2663:
        /*0078*/ 	.word	0x00000080


	//   ....[1]....
        /*007c*/ 	.word	0x000020f0


	//----- nvinfo : EIATTR_INDIRECT_BRANCH_TARGETS
	.align		4
.L_2664:
        /*0080*/ 	.byte	0x04, 0x34
        /*0082*/ 	.short	(.L_2666 - .L_2665)


	//   ....[0]....
.L_2665:
        /*0084*/ 	.word	.L_x_10104@srel
        /*0088*/ 	.short	0x0
        /*008a*/ 	.short	0x0
        /*008c*/ 	.word	0x3
        /*0090*/ 	.word	.L_x_10105@srel
        /*0094*/ 	.word	.L_x_10106@srel
        /*0098*/ 	.word	.L_x_10107@srel


	//----- nvinfo : EIATTR_MAX_THREADS
	.align		4
.L_2666:
        /*009c*/ 	.byte	0x04, 0x05
        /*009e*/ 	.short	(.L_2668 - .L_2667)
.L_2667:
        /*00a0*/ 	.word	0x00000200
        /*00a4*/ 	.word	0x00000001
        /*00a8*/ 	.word	0x00000001


	//----- nvinfo : EIATTR_CRS_STACK_SIZE
	.align		4
.L_2668:
        /*00ac*/ 	.byte	0x04, 0x1e
        /*00ae*/ 	.short	(.L_2670 - .L_2669)
.L_2669:
        /*00b0*/ 	.word	0x00000000


	//----- nvinfo : EIATTR_CBANK_PARAM_SIZE
	.align		4
.L_2670:
        /*00b4*/ 	.byte	0x03, 0x19
        /*00b6*/ 	.short	0x01d0


	//----- nvinfo : EIATTR_PARAM_CBANK
	.align		4
        /*00b8*/ 	.byte	0x04, 0x0a
        /*00ba*/ 	.short	(.L_2672 - .L_2671)
	.align		4
.L_2671:
        /*00bc*/ 	.word	index@(.nv.constant0._ZN2at4cuda57_GLOBAL__N__cd6b329d_24_DistributionBernoulli_cu_7537a20d21kernelPointwiseApply2IZNS_6native9templates4cuda28bernoulli_tensor_cuda_kernelIN3c104HalfEfEEvRKNS_10TensorBaseESB_NS_15PhiloxCudaStateEEUliRS8_SD_SD_SD_RKfSF_SF_SF_E_S8_SE_jLi2ELi2ELi4ELi512ELi2EEEvNS0_6detail10TensorInfoIT0_T2_EENSI_IT1_SK_EESK_T_)
        /*00c0*/ 	.short	0x0380
        /*00c2*/ 	.short	0x01d0


	//----- nvinfo : EIATTR_SW_WAR
	.align		4
.L_2672:
        /*00c4*/ 	.byte	0x04, 0x36
        /*00c6*/ 	.short	(.L_2674 - .L_2673)
.L_2673:
        /*00c8*/ 	.word	0x00000008
.L_2674:


//--------------------- .nv.info._ZN2at4cuda57_GLOBAL__N__cd6b329d_24_DistributionBernoulli_cu_7537a20d21kernelPointwiseApply2IZNS_6native9templates4cuda28bernoulli_tensor_cuda_kernelIN3c104HalfEfEEvRKNS_10TensorBaseESB_NS_15PhiloxCudaStateEEUliRS8_SD_SD_SD_RKfSF_SF_SF_E_S8_SE_jLi2ELi1ELi4ELi512ELi2EEEvNS0_6detail10TensorInfoIT0_T2_EENSI_IT1_SK_EESK_T_ --------------------------
	.section	.nv.info._ZN2at4cuda57_GLOBAL__N__cd6b329d_24_DistributionBernoulli_cu_7537a20d21kernelPointwiseApply2IZNS_6native9templates4cuda28bernoulli_tensor_cuda_kernelIN3c104HalfEfEEvRKNS_10TensorBaseESB_NS_15PhiloxCudaStateEEUliRS8_SD_SD_SD_RKfSF_SF_SF_E_S8_SE_jLi2ELi1ELi4ELi512ELi2EEEvNS0_6detail10TensorInfoIT0_T2_EENSI_IT1_SK_EESK_T_,"",@"SHT_CUDA_INFO"
	.sectionflags	@""
	.align	4


	//----- nvinfo : EIATTR_CUDA_API_VERSION
	.align		4
        /*0000*/ 	.byte	0x04, 0x37
        /*0002*/ 	.short	(.L_2676 - .L_2675)
.L_2675:
        /*0004*/ 	.word	0x00000082


	//----- nvinfo : EIATTR_KPARAM_INFO
	.align		4
.L_2676:
        /*0008*/ 	.byte	0x04, 0x17
        /*000a*/ 	.short	(.L_2678 - .L_2677)
.L_2677:
        /*000c*/ 	.word	0x00000000
        /*0010*/ 	.short	0x0003
        /*0012*/ 	.short	0x01b8
        /*0014*/ 	.byte	0x00, 0xf0, 0x61, 0x00


	//----- nvinfo : EIATTR_KPARAM_INFO
	.align		4
.L_2678:
        /*0018*/ 	.byte	0x04, 0x17
        /*001a*/ 	.short	(.L_2680 - .L_2679)
.L_2679:
        /*001c*/ 	.word	0x00000000
        /*0020*/ 	.short	0x0002
        /*0022*/ 	.short	0x01b0
        /*0024*/ 	.byte	0x00, 0xf0, 0x11, 0x00


	//----- nvinfo : EIATTR_KPARAM_INFO
	.align		4
.L_2680:
        /*0028*/ 	.byte	0x04, 0x17
        /*002a*/ 	.short	(.L_2682 - .L_2681)
.L_2681:
        /*002c*/ 	.word	0x00000000
        /*0030*/ 	.short	0x0001
        /*0032*/ 	.short	0x00d8
        /*0034*/ 	.byte	0x00, 0xf0, 0x61, 0x03


	//----- nvinfo : EIATTR_KPARAM_INFO
	.align		4
.L_2682:
        /*0038*/ 	.byte	0x04, 0x17
        /*003a*/ 	.short	(.L_2684 - .L_2683)
.L_2683:
        /*003c*/ 	.word	0x00000000
        /*0040*/ 	.short	0x0000
        /*0042*/ 	.short	0x0000
        /*0044*/ 	.byte	0x00, 0xf0, 0x61, 0x03


	//----- nvinfo : EIATTR_SPARSE_MMA_MASK
	.align		4
.L_2684:
        /*0048*/ 	.byte	0x03, 0x50
        /*004a*/ 	.short	0x0000


	//----- nvinfo : EIATTR_MAXREG_COUNT
	.align		4
        /*004c*/ 	.byte	0x03, 0x1b
        /*004e*/ 	.short	0x0040


	//----- nvinfo : EIATTR_EXTERNS
	.align		4
        /*0050*/ 	.byte	0x04, 0x0f
        /*0052*/ 	.short	(.L_2686 - .L_2685)


	//   ....[0]....
	.align		4
.L_2685:
        /*0054*/ 	.word	index@(__assertfail)


	//----- nvinfo : EIATTR_MERCURY_ISA_VERSION
	.align		4
.L_2686:
        /*0058*/ 	.byte	0x03, 0x5f
        /*005a*/ 	.short	0x0101


	//----- nvinfo : EIATTR_VRC_CTA_INIT_COUNT
	.align		4
        /*005c*/ 	.byte	0x02, 0x4a
	.zero		1
	.zero		1


	//----- nvinfo : EIATTR_SYSCALL_OFFSETS
	.align		4
        /*0060*/ 	.byte	0x04, 0x46
        /*0062*/ 	.short	(.L_2688 - .L_2687)


	//   ....[0]....
.L_2687:
        /*0064*/ 	.word	0x000014d0


	//   ....[1]....
        /*0068*/ 	.word	0x000016c0


	//   ....[2]....
        /*006c*/ 	.word	0x000018a0


	//   ....[3]....
        /*0070*/ 	.word	0x00001a90


	//----- nvinfo : EIATTR_EXIT_INSTR_OFFSETS
	.align		4
.L_2688:
        /*0074*/ 	.byte	0x04, 0x1c
        /*0076*/ 	.short	(.L_2690 - .L_2689)


	//   ....[0]....
.L_2689:
        /*0078*/ 	.word	0x00000080


	//   ....[1]....
        /*007c*/ 	.word	0x00001b80


	//----- nvinfo : EIATTR_INDIRECT_BRANCH_TARGETS
	.align		4
.L_2690:
        /*0080*/ 	.byte	0x04, 0x34
        /*0082*/ 	.short	(.L_2692 - .L_2691)


	//   ....[0]....
.L_2691:
        /*0084*/ 	.word	.L_x_10108@srel
        /*0088*/ 	.short	0x0
        /*008a*/ 	.short	0x0
        /*008c*/ 	.word	0x3
        /*0090*/ 	.word	.L_x_10109@srel
        /*0094*/ 	.word	.L_x_10110@srel
        /*0098*/ 	.word	.L_x_10111@srel


	//----- nvinfo : EIATTR_MAX_THREADS
	.align		4
.L_2692:
        /*009c*/ 	.byte	0x04, 0x05
        /*009e*/ 	.short	(.L_2694 - .L_2693)
.L_2693:
        /*00a0*/ 	.word	0x00000200
        /*00a4*/ 	.word	0x00000001
        /*00a8*/ 	.word	0x00000001


	//----- nvinfo : EIATTR_CRS_STACK_SIZE
	.align		4
.L_2694:
        /*00ac*/ 	.byte	0x04, 0x1e
        /*00ae*/ 	.short	(.L_2696 - .L_2695)
.L_2695:
        /*00b0*/ 	.word	0x00000000


	//----- nvinfo : EIATTR_CBANK_PARAM_SIZE
	.align		4
.L_2696:
        /*00b4*/ 	.byte	0x03, 0x19
        /*00b6*/ 	.short	0x01d0


	//----- nvinfo : EIATTR_PARAM_CBANK
	.align		4
        /*00b8*/ 	.byte	0x04, 0x0a
        /*00ba*/ 	.short	(.L_2698 - .L_2697)
	.align		4
.L_2697:
        /*00bc*/ 	.word	index@(.nv.constant0._ZN2at4cuda57_GLOBAL__N__cd6b329d_24_DistributionBernoulli_cu_7537a20d21kernelPointwiseApply2IZNS_6native9templates4cuda28bernoulli_tensor_cuda_kernelIN3c104HalfEfEEvRKNS_10TensorBaseESB_NS_15PhiloxCudaStateEEUliRS8_SD_SD_SD_RKfSF_SF_SF_E_S8_SE_jLi2ELi1ELi4ELi512ELi2EEEvNS0_6detail10TensorInfoIT0_T2_EENSI_IT1_SK_EESK_T_)
        /*00c0*/ 	.short	0x0380
        /*00c2*/ 	.short	0x01d0


	//----- nvinfo : EIATTR_SW_WAR
	.align		4
.L_2698:
        /*00c4*/ 	.byte	0x04, 0x36
        /*00c6*/ 	.short	(.L_2700 - .L_2699)
.L_2699:
        /*00c8*/ 	.word	0x00000008
.L_2700:


//--------------------- .nv.info._ZN2at4cuda57_GLOBAL__N__cd6b329d_24_DistributionBernoulli_cu_7537a20d21kernelPointwiseApply2IZNS_6native9templates4cuda28bernoulli_tensor_cuda_kernelIN3c104HalfEfEEvRKNS_10TensorBaseESB_NS_15PhiloxCudaStateEEUliRS8_SD_SD_SD_RKfSF_SF_SF_E_S8_SE_jLi1ELin1ELi4ELi512ELi2EEEvNS0_6detail10TensorInfoIT0_T2_EENSI_IT1_SK_EESK_T_ --------------------------
	.section	.nv.info._ZN2at4cuda57_GLOBAL__N__cd6b329d_24_DistributionBernoulli_cu_7537a20d21kernelPointwiseApply2IZNS_6native9templates4cuda28bernoulli_tensor_cuda_kernelIN3c104HalfEfEEvRKNS_10TensorBaseESB_NS_15PhiloxCudaStateEEUliRS8_SD_SD_SD_RKfSF_SF_SF_E_S8_SE_jLi1ELin1ELi4ELi512ELi2EEEvNS0_6detail10TensorInfoIT0_T2_EENSI_IT1_SK_EESK_T_,"",@"SHT_CUDA_INFO"
	.sectionflags	@""
	.align	4


	//----- nvinfo : EIATTR_CUDA_API_VERSION
	.align		4
        /*0000*/ 	.byte	0x04, 0x37
        /*0002*/ 	.short	(.L_2702 - .L_2701)
.L_2701:
        /*0004*/ 	.word	0x00000082


	//----- nvinfo : EIATTR_KPARAM_INFO
	.align		4
.L_2702:
        /*0008*/ 	.byte	0x04, 0x17
        /*000a*/ 	.short	(.L_2704 - .L_2703)
.L_2703:
        /*000c*/ 	.word	0x00000000
        /*0010*/ 	.short	0x0003
        /*0012*/ 	.short	0x01b8
        /*0014*/ 	.byte	0x00, 0xf0, 0x61, 0x00


	//----- nvinfo : EIATTR_KPARAM_INFO
	.align		4
.L_2704:
        /*0018*/ 	.byte	0x04, 0x17
        /*001a*/ 	.short	(.L_2706 - .L_2705)
.L_2705:
        /*001c*/ 	.word	0x00000000
        /*0020*/ 	.short	0x0002
        /*0022*/ 	.short	0x01b0
        /*0024*/ 	.byte	0x00, 0xf0, 0x11, 0x00


	//----- nvinfo : EIATTR_KPARAM_INFO
	.align		4
.L_2706:
        /*0028*/ 	.byte	0x04, 0x17
        /*002a*/ 	.short	(.L_2708 - .L_2707)
.L_2707:
        /*002c*/ 	.word	0x00000000
        /*0030*/ 	.short	0x0001
        /*0032*/ 	.short	0x00d8
        /*0034*/ 	.byte	0x00, 0xf0, 0x61, 0x03


	//----- nvinfo : EIATTR_KPARAM_INFO
	.align		4
.L_2708:
        /*0038*/ 	.byte	0x04, 0x17
        /*003a*/ 	.short	(.L_2710 - .L_2709)
.L_2709:
        /*003c*/ 	.word	0x00000000
        /*0040*/ 	.short	0x0000
        /*0042*/ 	.short	0x0000
        /*0044*/ 	.byte	0x00, 0xf0, 0x61, 0x03


	//----- nvinfo : EIATTR_SPARSE_MMA_MASK
	.align		4
.L_2710:
        /*0048*/ 	.byte	0x03, 0x50
        /*004a*/ 	.short	0x0000


	//----- nvinfo : EIATTR_MAXREG_COUNT
	.align		4
        /*004c*/ 	.byte	0x03, 0x1b
        /*004e*/ 	.short	0x0040


	//----- nvinfo : EIATTR_EXTERNS
	.align		4
        /*0050*/ 	.byte	0x04, 0x0f
        /*0052*/ 	.short	(.L_2712 - .L_2711)


	//   ....[0]....
	.align		4
.L_2711:
        /*0054*/ 	.word	index@(__assertfail)


	//----- nvinfo : EIATTR_MERCURY_ISA_VERSION
	.align		4
.L_2712:
        /*0058*/ 	.byte	0x03, 0x5f
        /*005a*/ 	.short	0x0101


	//----- nvinfo : EIATTR_VRC_CTA_INIT_COUNT
	.align		4
        /*005c*/ 	.byte	0x02, 0x4a
	.zero		1
	.zero		1


	//----- nvinfo : EIATTR_SYSCALL_OFFSETS
	.align		4
        /*0060*/ 	.byte	0x04, 0x46
        /*0062*/ 	.short	(.L_2714 - .L_2713)


	//   ....[0]....
.L_2713:
        /*0064*/ 	.word	0x00007630


	//   ....[1]....
        /*0068*/ 	.word	0x000078a0


	//   ....[2]....
        /*006c*/ 	.word	0x00007b00


	//   ....[3]....
        /*0070*/ 	.word	0x00007d60


	//----- nvinfo : EIATTR_EXIT_INSTR_OFFSETS
	.align		4
.L_2714:
        /*0074*/ 	.byte	0x04, 0x1c
        /*0076*/ 	.short	(.L_2716 - .L_2715)


	//   ....[0]....
.L_2715:
        /*0078*/ 	.word	0x00000080


	//   ....[1]....
        /*007c*/ 	.word	0x00007eb0


	//----- nvinfo : EIATTR_INDIRECT_BRANCH_TARGETS
	.align		4
.L_2716:
        /*0080*/ 	.byte	0x04, 0x34
        /*0082*/ 	.short	(.L_2718 - .L_2717)


	//   ....[0]....
.L_2717:
        /*0084*/ 	.word	.L_x_10112@srel
        /*0088*/ 	.short	0x0
        /*008a*/ 	.short	0x0
        /*008c*/ 	.word	0x3
        /*0090*/ 	.word	.L_x_10113@srel
        /*0094*/ 	.word	.L_x_10114@srel
        /*0098*/ 	.word	.L_x_10115@srel


	//----- nvinfo : EIATTR_MAX_THREADS
	.align		4
.L_2718:
        /*009c*/ 	.byte	0x04, 0x05
        /*009e*/ 	.short	(.L_2720 - .L_2719)
.L_2719:
        /*00a0*/ 	.word	0x00000200
        /*00a4*/ 	.word	0x00000001
        /*00a8*/ 	.word	0x00000001


	//----- nvinfo : EIATTR_CRS_STACK_SIZE
	.align		4
.L_2720:
        /*00ac*/ 	.byte	0x04, 0x1e
        /*00ae*/ 	.short	(.L_2722 - .L_2721)
.L_2721:
        /*00b0*/ 	.word	0x00000000


	//----- nvinfo : EIATTR_CBANK_PARAM_SIZE
	.align		4
.L_2722:
        /*00b4*/ 	.byte	0x03, 0x19
        /*00b6*/ 	.short	0x01d0


	//----- nvinfo : EIATTR_PARAM_CBANK
	.align		4
        /*00b8*/ 	.byte	0x04, 0x0a
        /*00ba*/ 	.short	(.L_2724 - .L_2723)
	.align		4
.L_2723:
        /*00bc*/ 	.word	index@(.nv.constant0._ZN2at4cuda57_GLOBAL__N__cd6b329d_24_DistributionBernoulli_cu_7537a20d21kernelPointwiseApply2IZNS_6native9templates4cuda28bernoulli_tensor_cuda_kernelIN3c104HalfEfEEvRKNS_10TensorBaseESB_NS_15PhiloxCudaStateEEUliRS8_SD_SD_SD_RKfSF_SF_SF_E_S8_SE_jLi1ELin1ELi4ELi512ELi2EEEvNS0_6detail10TensorInfoIT0_T2_EENSI_IT1_SK_EESK_T_)
        /*00c0*/ 	.short	0x0380
        /*00c2*/ 	.short	0x01d0


	//----- nvinfo : EIATTR_SW_WAR
	.align		4
.L_2724:
        /*00c4*/ 	.byte	0x04, 0x36
        /*00c6*/ 	.short	(.L_2726 - .L_2725)
.L_2725:
        /*00c8*/ 	.word	0x00000008
.L_2726:


//--------------------- .nv.info._ZN2at4cuda57_GLOBAL__N__cd6b329d_24_DistributionBernoulli_cu_7537a20d21kernelPointwiseApply2IZNS_6native9templates4cuda28bernoulli_tensor_cuda_kernelIN3c104HalfEfEEvRKNS_10TensorBaseESB_NS_15PhiloxCudaStateEEUliRS8_SD_SD_SD_RKfSF_SF_SF_E_S8_SE_jLi1ELi2ELi4ELi512ELi2EEEvNS0_6detail10TensorInfoIT0_T2_EENSI_IT1_SK_EESK_T_ --------------------------
	.section	.nv.info._ZN2at4cuda57_GLOBAL__N__cd6b329d_24_DistributionBernoulli_cu_7537a20d21kernelPointwiseApply2IZNS_6native9templates4cuda28bernoulli_tensor_cuda_kernelIN3c104HalfEfEEvRKNS_10TensorBaseESB_NS_15PhiloxCudaStateEEUliRS8_SD_SD_SD_RKfSF_SF_SF_E_S8_SE_jLi1ELi2ELi4ELi512ELi2EEEvNS0_6detail10TensorInfoIT0_T2_EENSI_IT1_SK_EESK_T_,"",@"SHT_CUDA_INFO"
	.sectionflags	@""
	.align	4


	//----- nvinfo : EIATTR_CUDA_API_VERSION
	.align		4
        /*0000*/ 	.byte	0x04, 0x37
        /*0002*/ 	.short	(.L_2728 - .L_2727)
.L_2727:
        /*0004*/ 	.word	0x00000082


	//----- nvinfo : EIATTR_KPARAM_INFO
	.align		4
.L_2728:
        /*0008*/ 	.byte	0x04, 0x17
        /*000a*/ 	.short	(.L_2730 - .L_2729)
.L_2729:
        /*000c*/ 	.word	0x00000000
        /*0010*/ 	.short	0x0003
        /*0012*/ 	.short	0x01b8
        /*0014*/ 	.byte	0x00, 0xf0, 0x61, 0x00


	//----- nvinfo : EIATTR_KPARAM_INFO
	.align		4
.L_2730:
        /*0018*/ 	.byte	0x04, 0x17
        /*001a*/ 	.short	(.L_2732 - .L_2731)
.L_2731:
        /*001c*/ 	.word	0x00000000
        /*0020*/ 	.short	0x0002
        /*0022*/ 	.short	0x01b0
        /*0024*/ 	.byte	0x00, 0xf0, 0x11, 0x00


	//----- nvinfo : EIATTR_KPARAM_INFO
	.align		4
.L_2732:
        /*0028*/ 	.byte	0x04, 0x17
        /*002a*/ 	.short	(.L_2734 - .L_2733)
.L_2733:
        /*002c*/ 	.word	0x00000000
        /*0030*/ 	.short	0x0001
        /*0032*/ 	.short	0x00d8
        /*0034*/ 	.byte	0x00, 0xf0, 0x61, 0x03


	//----- nvinfo : EIATTR_KPARAM_INFO
	.align		4
.L_2734:
        /*0038*/ 	.byte	0x04, 0x17
        /*003a*/ 	.short	(.L_2736 - .L_2735)
.L_2735:
        /*003c*/ 	.word	0x00000000
        /*0040*/ 	.short	0x0000
        /*0042*/ 	.short	0x0000
        /*0044*/ 	.byte	0x00, 0xf0, 0x61, 0x03


	//----- nvinfo : EIATTR_SPARSE_MMA_MASK
	.align		4
.L_2736:
        /*0048*/ 	.byte	0x03, 0x50
        /*004a*/ 	.short	0x0000


	//----- nvinfo : EIATTR_MAXREG_COUNT
	.align		4
        /*004c*/ 	.byte	0x03, 0x1b
        /*004e*/ 	.short	0x0040


	//----- nvinfo : EIATTR_EXTERNS
	.align		4
        /*0050*/ 	.byte	0x04, 0x0f
        /*0052*/ 	.short	(.L_2738 - .L_2737)


	//   ....[0]....
	.align		4
.L_2737:
        /*0054*/ 	.word	index@(__assertfail)


	//----- nvinfo : EIATTR_MERCURY_ISA_VERSION
	.align		4
.L_2738:
        /*0058*/ 	.byte	0x03, 0x5f
        /*005a*/ 	.short	0x0101


	//----- nvinfo : EIATTR_VRC_CTA_INIT_COUNT
	.align		4
        /*005c*/ 	.byte	0x02, 0x4a
	.zero		1
	.zero		1


	//----- nvinfo : EIATTR_SYSCALL_OFFSETS
	.align		4
        /*0060*/ 	.byte	0x04, 0x46
        /*0062*/ 	.short	(.L_2740 - .L_2739)


	//   ....[0]....
.L_2739:
        /*0064*/ 	.word	0x000014c0


	//   ....[1]....
        /*0068*/ 	.word	0x000016b0


	//   ....[2]....
        /*006c*/ 	.word	0x00001890


	//   ....[3]....
        /*0070*/ 	.word	0x00001a80


	//----- nvinfo : EIATTR_EXIT_INSTR_OFFSETS
	.align		4
.L_2740:
        /*0074*/ 	.byte	0x04, 0x1c
        /*0076*/ 	.short	(.L_2742 - .L_2741)


	//   ....[0]....
.L_2741:
        /*0078*/ 	.word	0x00000080


	//   ....[1]....
        /*007c*/ 	.word	0x00001bc0


	//----- nvinfo : EIATTR_INDIRECT_BRANCH_TARGETS
	.align		4
.L_2742:
        /*0080*/ 	.byte	0x04, 0x34
        /*0082*/ 	.short	(.L_2744 - .L_2743)


	//   ....[0]....
.L_2743:
        /*0084*/ 	.word	.L_x_10116@srel
        /*0088*/ 	.short	0x0
        /*008a*/ 	.short	0x0
        /*008c*/ 	.word	0x3
        /*0090*/ 	.word	.L_x_10117@srel
        /*0094*/ 	.word	.L_x_10118@srel
        /*0098*/ 	.word	.L_x_10119@srel


	//----- nvinfo : EIATTR_MAX_THREADS
	.align		4
.L_2744:
        /*009c*/ 	.byte	0x04, 0x05
        /*009e*/ 	.short	(.L_2746 - .L_2745)
.L_2745:
        /*00a0*/ 	.word	0x00000200
        /*00a4*/ 	.word	0x00000001
        /*00a8*/ 	.word	0x00000001


	//----- nvinfo : EIATTR_CRS_STACK_SIZE
	.align		4
.L_2746:
        /*00ac*/ 	.byte	0x04, 0x1e
        /*00ae*/ 	.short	(.L_2748 - .L_2747)
.L_2747:
        /*00b0*/ 	.word	0x00000000


	//----- nvinfo : EIATTR_CBANK_PARAM_SIZE
	.align		4
.L_2748:
        /*00b4*/ 	.byte	0x03, 0x19
        /*00b6*/ 	.short	0x01d0


	//----- nvinfo : EIATTR_PARAM_CBANK
	.align		4
        /*00b8*/ 	.byte	0x04, 0x0a
        /*00ba*/ 	.short	(.L_2750 - .L_2749)
	.align		4
.L_2749:
        /*00bc*/ 	.word	index@(.nv.constant0._ZN2at4cuda57_GLOBAL__N__cd6b329d_24_DistributionBernoulli_cu_7537a20d21kernelPointwiseApply2IZNS_6native9templates4cuda28bernoulli_tensor_cuda_kernelIN3c104HalfEfEEvRKNS_10TensorBaseESB_NS_15PhiloxCudaStateEEUliRS8_SD_SD_SD_RKfSF_SF_SF_E_S8_SE_jLi1ELi2ELi4ELi512ELi2EEEvNS0_6detail10TensorInfoIT0_T2_EENSI_IT1_SK_EESK_T_)
        /*00c0*/ 	.short	0x0380
        /*00c2*/ 	.short	0x01d0


	//----- nvinfo : EIATTR_SW_WAR
	.align		4
.L_2750:
        /*00c4*/ 	.byte	0x04, 0x36
        /*00c6*/ 	.short	(.L_2752 - .L_2751)
.L_2751:
        /*00c8*/ 	.word	0x00000008
.L_2752:


//--------------------- .nv.info._ZN2at4cuda57_GLOBAL__N__cd6b329d_24_DistributionBernoulli_cu_7537a20d21kernelPointwiseApply2IZNS_6native9templates4cuda28bernoulli_tensor_cuda_kernelIN3c104HalfEfEEvRKNS_10TensorBaseESB_NS_15PhiloxCudaStateEEUliRS8_SD_SD_SD_RKfSF_SF_SF_E_S8_SE_jLi1ELi1ELi4ELi512ELi2EEEvNS0_6detail10TensorInfoIT0_T2_EENSI_IT1_SK_EESK_T_ --------------------------
	.section	.nv.info._ZN2at4cuda57_GLOBAL__N__cd6b329d_24_DistributionBernoulli_cu_7537a20d21kernelPointwiseApply2IZNS_6native9templates4cuda28bernoulli_tensor_cuda_kernelIN3c104HalfEfEEvRKNS_10TensorBaseESB_NS_15PhiloxCudaStateEEUliRS8_SD_SD_SD_RKfSF_SF_SF_E_S8_SE_jLi1ELi1ELi4ELi512ELi2EEEvNS0_6detail10TensorInfoIT0_T2_EENSI_IT1_SK_EESK_T_,"",@"SHT_CUDA_INFO"
	.sectionflags	@""
	.align	4


	//----- nvinfo : EIATTR_CUDA_API_VERSION
	.align		4
        /*0000*/ 	.byte	0x04, 0x37
        /*0002*/ 	.short	(.L_2754 - .L_2753)
.L_2753:
        /*0004*/ 	.word	0x00000082


	//----- nvinfo : EIATTR_KPARAM_INFO
	.align		4
.L_2754:
        /*0008*/ 	.byte	0x04, 0x17
        /*000a*/ 	.short	(.L_2756 - .L_2755)
.L_2755:
        /*000c*/ 	.word	0x00000000
        /*0010*/ 	.short	0x0003
        /*0012*/ 	.short	0x01b8
        /*0014*/ 	.byte	0x00, 0xf0, 0x61, 0x00


	//----- nvinfo : EIATTR_KPARAM_INFO
	.align		4
.L_2756:
        /*0018*/ 	.byte	0x04, 0x17
        /*001a*/ 	.short	(.L_2758 - .L_2757)
.L_2757:
        /*001c*/ 	.word	0x00000000
        /*0020*/ 	.short	0x0002
        /*0022*/ 	.short	0x01b0
        /*0024*/ 	.byte	0x00, 0xf0, 0x11, 0x00


	//----- nvinfo : EIATTR_KPARAM_INFO
	.align		4
.L_2758:
        /*0028*/ 	.byte	0x04, 0x17
        /*002a*/ 	.short	(.L_2760 - .L_2759)
.L_2759:
        /*002c*/ 	.word	0x00000000
        /*0030*/ 	.short	0x0001
        /*0032*/ 	.short	0x00d8
        /*0034*/ 	.byte	0x00, 0xf0, 0x61, 0x03


	//----- nvinfo : EIATTR_KPARAM_INFO
	.align		4
.L_2760:
        /*0038*/ 	.byte	0x04, 0x17
        /*003a*/ 	.short	(.L_2762 - .L_2761)
.L_2761:
        /*003c*/ 	.word	0x00000000
        /*0040*/ 	.short	0x0000
        /*0042*/ 	.short	0x0000
        /*0044*/ 	.byte	0x00, 0xf0, 0x61, 0x03


	//----- nvinfo : EIATTR_SPARSE_MMA_MASK
	.align		4
.L_2762:
        /*0048*/ 	.byte	0x03, 0x50
        /*004a*/ 	.short	0x0000


	//----- nvinfo : EIATTR_MAXREG_COUNT
	.align		4
        /*004c*/ 	.byte	0x03, 0x1b
        /*004e*/ 	.short	0x0040


	//----- nvinfo : EIATTR_EXTERNS
	.align		4
        /*0050*/ 	.byte	0x04, 0x0f
        /*0052*/ 	.short	(.L_2764 - .L_2763)


	//   ....[0]....
	.align		4
.L_2763:
        /*0054*/ 	.word	index@(__assertfail)


	//----- nvinfo : EIATTR_MERCURY_ISA_VERSION
	.align		4
.L_2764:
        /*0058*/ 	.byte	0x03, 0x5f
        /*005a*/ 	.short	0x0101


	//----- nvinfo : EIATTR_VRC_CTA_INIT_COUNT
	.align		4
        /*005c*/ 	.byte	0x02, 0x4a
	.zero		1
	.zero		1


	//----- nvinfo : EIATTR_SYSCALL_OFFSETS
	.align		4
        /*0060*/ 	.byte	0x04, 0x46
        /*0062*/ 	.short	(.L_2766 - .L_2765)


	//   ....[0]....
.L_2765:
        /*0064*/ 	.word	0x00000e20


	//   ....[1]....
        /*0068*/ 	.word	0x00001010


	//   ....[2]....
        /*006c*/ 	.word	0x000011f0


	//   ....[3]....
        /*0070*/ 	.word	0x000013e0


	//----- nvinfo : EIATTR_EXIT_INSTR_OFFSETS
	.align		4
.L_2766:
        /*0074*/ 	.byte	0x04, 0x1c
        /*0076*/ 	.short	(.L_2768 - .L_2767)


	//   ....[0]....
.L_2767:
        /*0078*/ 	.word	0x00000080


	//   ....[1]....
        /*007c*/ 	.word	0x000014b0


	//----- nvinfo : EIATTR_INDIRECT_BRANCH_TARGETS
	.align		4
.L_2768:
        /*0080*/ 	.byte	0x04, 0x34
        /*0082*/ 	.short	(.L_2770 - .L_2769)


	//   ....[0]....
.L_2769:
        /*0084*/ 	.word	.L_x_10120@srel
        /*0088*/ 	.short	0x0
        /*008a*/ 	.short	0x0
        /*008c*/ 	.word	0x3
        /*0090*/ 	.word	.L_x_10121@srel
        /*0094*/ 	.word	.L_x_10122@srel
        /*0098*/ 	.word	.L_x_10123@srel


	//----- nvinfo : EIATTR_MAX_THREADS
	.align		4
.L_2770:
        /*009c*/ 	.byte	0x04, 0x05
        /*009e*/ 	.short	(.L_2772 - .L_2771)
.L_2771:
        /*00a0*/ 	.word	0x00000200
        /*00a4*/ 	.word	0x00000001
        /*00a8*/ 	.word	0x00000001


	//----- nvinfo : EIATTR_CRS_STACK_SIZE
	.align		4
.L_2772:
        /*00ac*/ 	.byte	0x04, 0x1e
        /*00ae*/ 	.short	(.L_2774 - .L_2773)
.L_2773:
        /*00b0*/ 	.word	0x00000000


	//----- nvinfo : EIATTR_CBANK_PARAM_SIZE
	.align		4
.L_2774:
        /*00b4*/ 	.byte	0x03, 0x19
        /*00b6*/ 	.short	0x01d0


	//----- nvinfo : EIATTR_PARAM_CBANK
	.align		4
        /*00b8*/ 	.byte	0x04, 0x0a
        /*00ba*/ 	.short	(.L_2776 - .L_2775)
	.align		4
.L_2775:
        /*00bc*/ 	.word	index@(.nv.constant0._ZN2at4cuda57_GLOBAL__N__cd6b329d_24_DistributionBernoulli_cu_7537a20d21kernelPointwiseApply2IZNS_6native9templates4cuda28bernoulli_tensor_cuda_kernelIN3c104HalfEfEEvRKNS_10TensorBaseESB_NS_15PhiloxCudaStateEEUliRS8_SD_SD_SD_RKfSF_SF_SF_E_S8_SE_jLi1ELi1ELi4ELi512ELi2EEEvNS0_6detail10TensorInfoIT0_T2_EENSI_IT1_SK_EESK_T_)
        /*00c0*/ 	.short	0x0380
        /*00c2*/ 	.short	0x01d0


	//----- nvinfo : EIATTR_SW_WAR
	.align		4
.L_2776:
        /*00c4*/ 	.byte	0x04, 0x36
        /*00c6*/ 	.short	(.L_2778 - .L_2777)
.L_2777:
        /*00c8*/ 	.word	0x00000008
.L_2778:


//--------------------- .nv.info._ZN2at4cuda57_GLOBAL__N__cd6b329d_24_DistributionBernoulli_cu_7537a20d21kernelPointwiseApply2IZNS_6native9templates4cuda28bernoulli_tensor_cuda_kernelIffEEvRKNS_10TensorBaseES9_NS_15PhiloxCudaStateEEUliRfSB_SB_SB_RKfSD_SD_SD_E_fSC_mLin1ELin1ELi4ELi512ELi2EEEvNS0_6detail10TensorInfoIT0_T2_EENSG_IT1_SI_EESI_T_ --------------------------
	.section	.nv.info._ZN2at4cuda57_GLOBAL__N__cd6b329d_24_DistributionBernoulli_cu_7537a20d21kernelPointwiseApply2IZNS_6native9templates4cuda28bernoulli_tensor_cuda_kernelIffEEvRKNS_10TensorBaseES9_NS_15PhiloxCudaStateEEUliRfSB_SB_SB_RKfSD_SD_SD_E_fSC_mLin1ELin1ELi4ELi512ELi2EEEvNS0_6detail10TensorInfoIT0_T2_EENSG_IT1_SI_EESI_T_,"",@"SHT_CUDA_INFO"
	.sectionflags	@""
	.align	4


	//----- nvinfo : EIATTR_CUDA_API_VERSION
	.align		4
        /*0000*/ 	.byte	0x04, 0x37
        /*0002*/ 	.short	(.L_2780 - .L_2779)
.L_2779:
        /*0004*/ 	.word	0x00000082


	//----- nvinfo : EIATTR_KPARAM_INFO
	.align		4
.L_2780:
        /*0008*/ 	.byte	0x04, 0x17
        /*000a*/ 	.short	(.L_2782 - .L_2781)
.L_2781:
        /*000c*/ 	.word	0x00000000
        /*0010*/ 	.short	0x0003
        /*0012*/ 	.short	0x0348
        /*0014*/ 	.byte	0x00, 0xf0, 0x61, 0x00


	//----- nvinfo : EIATTR_KPARAM_INFO
	.align		4
.L_2782:
        /*0018*/ 	.byte	0x04, 0x17
        /*001a*/ 	.short	(.L_2784 - .L_2783)
.L_2783:
        /*001c*/ 	.word	0x00000000
        /*0020*/ 	.short	0x0002
        /*0022*/ 	.short	0x0340
        /*0024*/ 	.byte	0x00, 0xf0, 0x21, 0x00


	//----- nvinfo : EIATTR_KPARAM_INFO
	.align		4
.L_2784:
        /*0028*/ 	.byte	0x04, 0x17
        /*002a*/ 	.short	(.L_2786 - .L_2785)
.L_2785:
        /*002c*/ 	.word	0x00000000
        /*0030*/ 	.short	0x0001
        /*0032*/ 	.short	0x01a0
        /*0034*/ 	.byte	0x00, 0xf0, 0x81, 0x06


	//----- nvinfo : EIATTR_KPARAM_INFO
	.align		4
.L_2786:
        /*0038*/ 	.byte	0x04, 0x17
        /*003a*/ 	.short	(.L_2788 - .L_2787)
.L_2787:
        /*003c*/ 	.word	0x00000000
        /*0040*/ 	.short	0x0000
        /*0042*/ 	.short	0x0000
        /*0044*/ 	.byte	0x00, 0xf0, 0x81, 0x06


	//----- nvinfo : EIATTR_SPARSE_MMA_MASK
	.align		4
.L_2788:
        /*0048*/ 	.byte	0x03, 0x50
        /*004a*/ 	.short	0x0000


	//----- nvinfo : EIATTR_MAXREG_COUNT
	.align		4
        /*004c*/ 	.byte	0x03, 0x1b
        /*004e*/ 	.short	0x0040


	//----- nvinfo : EIATTR_EXTERNS
	.align		4
        /*0050*/ 	.byte	0x04, 0x0f
        /*0052*/ 	.short	(.L_2790 - .L_2789)


	//   ....[0]....
	.align		4
.L_2789:
        /*0054*/ 	.word	index@(__assertfail)


	//----- nvinfo : EIATTR_MERCURY_ISA_VERSION
	.align		4
.L_2790:
        /*0058*/ 	.byte	0x03, 0x5f
        /*005a*/ 	.short	0x0101


	//----- nvinfo : EIATTR_VRC_CTA_INIT_COUNT
	.align		4
        /*005c*/ 	.byte	0x02, 0x4a
	.zero		1
	.zero		1


	//----- nvinfo : EIATTR_SYSCALL_OFFSETS
	.align		4
        /*0060*/ 	.byte	0x04, 0x46
        /*0062*/ 	.short	(.L_2792 - .L_2791)


	//   ....[0]....
.L_2791:
        /*0064*/ 	.word	0x0001c560


	//   ....[1]....
        /*0068*/ 	.word	0x0001c760


	//   ....[2]....
        /*006c*/ 	.word	0x0001c950


	//   ....[3]....
        /*0070*/ 	.word	0x0001cb50


	//----- nvinfo : EIATTR_EXIT_INSTR_OFFSETS
	.align		4
.L_2792:
        /*0074*/ 	.byte	0x04, 0x1c
        /*0076*/ 	.short	(.L_2794 - .L_2793)


	//   ....[0]....
.L_2793:
        /*0078*/ 	.word	0x00000090


	//   ....[1]....
        /*007c*/ 	.word	0x0001cc80


	//----- nvinfo : EIATTR_INDIRECT_BRANCH_TARGETS
	.align		4
.L_2794:
        /*0080*/ 	.byte	0x04, 0x34
        /*0082*/ 	.short	(.L_2796 - .L_2795)


	//   ....[0]....
.L_2795:
        /*0084*/ 	.word	.L_x_10124@srel
        /*0088*/ 	.short	0x0
        /*008a*/ 	.short	0x0
        /*008c*/ 	.word	0x3
        /*0090*/ 	.word	.L_x_10125@srel
        /*0094*/ 	.word	.L_x_10126@srel
        /*0098*/ 	.word	.L_x_10127@srel


	//----- nvinfo : EIATTR_MAX_THREADS
	.align		4
.L_2796:
        /*009c*/ 	.byte	0x04, 0x05
        /*009e*/ 	.short	(.L_2798 - .L_2797)
.L_2797:
        /*00a0*/ 	.word	0x00000200
        /*00a4*/ 	.word	0x00000001
        /*00a8*/ 	.word	0x00000001


	//----- nvinfo : EIATTR_CRS_STACK_SIZE
	.align		4
.L_2798:
        /*00ac*/ 	.byte	0x04, 0x1e
        /*00ae*/ 	.short	(.L_2800 - .L_2799)
.L_2799:
        /*00b0*/ 	.word	0x00000000


	//----- nvinfo : EIATTR_CBANK_PARAM_SIZE
	.align		4
.L_2800:
        /*00b4*/ 	.byte	0x03, 0x19
        /*00b6*/ 	.short	0x0360


	//----- nvinfo : EIATTR_PARAM_CBANK
	.align		4
        /*00b8*/ 	.byte	0x04, 0x0a
        /*00ba*/ 	.short	(.L_2802 - .L_2801)
	.align		4
.L_2801:
        /*00bc*/ 	.word	index@(.nv.constant0._ZN2at4cuda57_GLOBAL__N__cd6b329d_24_DistributionBernoulli_cu_7537a20d21kernelPointwiseApply2IZNS_6native9templates4cuda28bernoulli_tensor_cuda_kernelIffEEvRKNS_10TensorBaseES9_NS_15PhiloxCudaStateEEUliRfSB_SB_SB_RKfSD_SD_SD_E_fSC_mLin1ELin1ELi4ELi512ELi2EEEvNS0_6detail10TensorInfoIT0_T2_EENSG_IT1_SI_EESI_T_)
        /*00c0*/ 	.short	0x0380
        /*00c2*/ 	.short	0x0360


	//----- nvinfo : EIATTR_SW_WAR
	.align		4
.L_2802:
        /*00c4*/ 	.byte	0x04, 0x36
        /*00c6*/ 	.short	(.L_2804 - .L_2803)
.L_2803:
        /*00c8*/ 	.word	0x00000008
.L_2804:


//--------------------- .nv.info._ZN2at4cuda57_GLOBAL__N__cd6b329d_24_DistributionBernoulli_cu_7537a20d21kernelPointwiseApply2IZNS_6native9templates4cuda28bernoulli_tensor_cuda_kernelIffEEvRKNS_10TensorBaseES9_NS_15PhiloxCudaStateEEUliRfSB_SB_SB_RKfSD_SD_SD_E_fSC_mLi1ELi1ELi4ELi512ELi2EEEvNS0_6detail10TensorInfoIT0_T2_EENSG_IT1_SI_EESI_T_ --------------------------
	.section	.nv.info._ZN2at4cuda57_GLOBAL__N__cd6b329d_24_DistributionBernoulli_cu_7537a20d21kernelPointwiseApply2IZNS_6native9templates4cuda28bernoulli_tensor_cuda_kernelIffEEvRKNS_10TensorBaseES9_NS_15PhiloxCudaStateEEUliRfSB_SB_SB_RKfSD_SD_SD_E_fSC_mLi1ELi1ELi4ELi512ELi2EEEvNS0_6detail10TensorInfoIT0_T2_EENSG_IT1_SI_EESI_T_,"",@"SHT_CUDA_INFO"
	.sectionflags	@""
	.align	4


	//----- nvinfo : EIATTR_CUDA_API_VERSION
	.align		4
        /*0000*/ 	.byte	0x04, 0x37
        /*0002*/ 	.short	(.L_2806 - .L_2805)
.L_2805:
        /*0004*/ 	.word	0x00000082


	//----- nvinfo : EIATTR_KPARAM_INFO
	.align		4
.L_2806:
        /*0008*/ 	.byte	0x04, 0x17
        /*000a*/ 	.short	(.L_2808 - .L_2807)
.L_2807:
        /*000c*/ 	.word	0x00000000
        /*0010*/ 	.short	0x0003
        /*0012*/ 	.short	0x0348
        /*0014*/ 	.byte	0x00, 0xf0, 0x61, 0x00


	//----- nvinfo : EIATTR_KPARAM_INFO
	.align		4
.L_2808:
        /*0018*/ 	.byte	0x04, 0x17
        /*001a*/ 	.short	(.L_2810 - .L_2809)
.L_2809:
        /*001c*/ 	.word	0x00000000
        /*0020*/ 	.short	0x0002
        /*0022*/ 	.short	0x0340
        /*0024*/ 	.byte	0x00, 0xf0, 0x21, 0x00


	//----- nvinfo : EIATTR_KPARAM_INFO
	.align		4
.L_2810:
        /*0028*/ 	.byte	0x04, 0x17
        /*002a*/ 	.short	(.L_2812 - .L_2811)
.L_2811:
        /*002c*/ 	.word	0x00000000
        /*0030*/ 	.short	0x0001
        /*0032*/ 	.short	0x01a0
        /*0034*/ 	.byte	0x00, 0xf0, 0x81, 0x06


	//----- nvinfo : EIATTR_KPARAM_INFO
	.align		4
.L_2812:
        /*0038*/ 	.byte	0x04, 0x17
        /*003a*/ 	.short	(.L_2814 - .L_2813)
.L_2813:
        /*003c*/ 	.word	0x00000000
        /*0040*/ 	.short	0x0000
        /*0042*/ 	.short	0x0000
        /*0044*/ 	.byte	0x00, 0xf0, 0x81, 0x06


	//----- nvinfo : EIATTR_SPARSE_MMA_MASK
	.align		4
.L_2814:
        /*0048*/ 	.byte	0x03, 0x50
        /*004a*/ 	.short	0x0000


	//----- nvinfo : EIATTR_MAXREG_COUNT
	.align		4
        /*004c*/ 	.byte	0x03, 0x1b
        /*004e*/ 	.short	0x0040


	//----- nvinfo : EIATTR_EXTERNS
	.align		4
        /*0050*/ 	.byte	0x04, 0x0f
        /*0052*/ 	.short	(.L_2816 - .L_2815)


	//   ....[0]....
	.align		4
.L_2815:
        /*0054*/ 	.word	index@(__assertfail)


	//----- nvinfo : EIATTR_MERCURY_ISA_VERSION
	.align		4
.L_2816:
        /*0058*/ 	.byte	0x03, 0x5f
        /*005a*/ 	.short	0x0101


	//----- nvinfo : EIATTR_VRC_CTA_INIT_COUNT
	.align		4
        /*005c*/ 	.byte	0x02, 0x4a
	.zero		1
	.zero		1


	//----- nvinfo : EIATTR_SYSCALL_OFFSETS
	.align		4
        /*0060*/ 	.byte	0x04, 0x46
        /*0062*/ 	.short	(.L_2818 - .L_2817)


	//   ....[0]....
.L_2817:
        /*0064*/ 	.word	0x00000fb0


	//   ....[1]....
        /*0068*/ 	.word	0x00001190


	//   ....[2]....
        /*006c*/ 	.word	0x00001360


	//   ....[3]....
        /*0070*/ 	.word	0x00001540


	//----- nvinfo : EIATTR_EXIT_INSTR_OFFSETS
	.align		4
.L_2818:
        /*0074*/ 	.byte	0x04, 0x1c
        /*0076*/ 	.short	(.L_2820 - .L_2819)


	//   ....[0]....
.L_2819:
        /*0078*/ 	.word	0x00000090


	//   ....[1]....
        /*007c*/ 	.word	0x00001610


	//----- nvinfo : EIATTR_INDIRECT_BRANCH_TARGETS
	.align		4
.L_2820:
        /*0080*/ 	.byte	0x04, 0x34
        /*0082*/ 	.short	(.L_2822 - .L_2821)


	//   ....[0]....
.L_2821:
        /*0084*/ 	.word	.L_x_10128@srel
        /*0088*/ 	.short	0x0
        /*008a*/ 	.short	0x0
        /*008c*/ 	.word	0x3
        /*0090*/ 	.word	.L_x_10129@srel
        /*0094*/ 	.word	.L_x_10130@srel
        /*0098*/ 	.word	.L_x_10131@srel


	//----- nvinfo : EIATTR_MAX_THREADS
	.align		4
.L_2822:
        /*009c*/ 	.byte	0x04, 0x05
        /*009e*/ 	.short	(.L_2824 - .L_2823)
.L_2823:
        /*00a0*/ 	.word	0x00000200
        /*00a4*/ 	.word	0x00000001
        /*00a8*/ 	.word	0x00000001


	//----- nvinfo : EIATTR_CRS_STACK_SIZE
	.align		4
.L_2824:
        /*00ac*/ 	.byte	0x04, 0x1e
        /*00ae*/ 	.short	(.L_2826 - .L_2825)
.L_2825:
        /*00b0*/ 	.word	0x00000000


	//----- nvinfo : EIATTR_CBANK_PARAM_SIZE
	.align		4
.L_2826:
        /*00b4*/ 	.byte	0x03, 0x19
        /*00b6*/ 	.short	0x0360


	//----- nvinfo : EIATTR_PARAM_CBANK
	.align		4
        /*00b8*/ 	.byte	0x04, 0x0a
        /*00ba*/ 	.short	(.L_2828 - .L_2827)
	.align		4
.L_2827:
        /*00bc*/ 	.word	index@(.nv.constant0._ZN2at4cuda57_GLOBAL__N__cd6b329d_24_DistributionBernoulli_cu_7537a20d21kernelPointwiseApply2IZNS_6native9templates4cuda28bernoulli_tensor_cuda_kernelIffEEvRKNS_10TensorBaseES9_NS_15PhiloxCudaStateEEUliRfSB_SB_SB_RKfSD_SD_SD_E_fSC_mLi1ELi1ELi4ELi512ELi2EEEvNS0_6detail10TensorInfoIT0_T2_EENSG_IT1_SI_EESI_T_)
        /*00c0*/ 	.short	0x0380
        /*00c2*/ 	.short	0x0360


	//----- nvinfo : EIATTR_SW_WAR
	.align		4
.L_2828:
        /*00c4*/ 	.byte	0x04, 0x36
        /*00c6*/ 	.short	(.L_2830 - .L_2829)
.L_2829:
        /*00c8*/ 	.word	0x00000008
.L_2830:


//--------------------- .nv.info._ZN2at4cuda57_GLOBAL__N__cd6b329d_24_DistributionBernoulli_cu_7537a20d21kernelPointwiseApply2IZNS_6native9templates4cuda28bernoulli_tensor_cuda_kernelIffEEvRKNS_10TensorBaseES9_NS_15PhiloxCudaStateEEUliRfSB_SB_SB_RKfSD_SD_SD_E_fSC_jLin1ELin1ELi4ELi512ELi2EEEvNS0_6detail10TensorInfoIT0_T2_EENSG_IT1_SI_EESI_T_ --------------------------
	.section	.nv.info._ZN2at4cuda57_GLOBAL__N__cd6b329d_24_DistributionBernoulli_cu_7537a20d21kernelPointwiseApply2IZNS_6native9templates4cuda28bernoulli_tensor_cuda_kernelIffEEvRKNS_10TensorBaseES9_NS_15PhiloxCudaStateEEUliRfSB_SB_SB_RKfSD_SD_SD_E_fSC_jLin1ELin1ELi4ELi512ELi2EEEvNS0_6detail10TensorInfoIT0_T2_EENSG_IT1_SI_EESI_T_,"",@"SHT_CUDA_INFO"
	.sectionflags	@""
	.align	4


	//----- nvinfo : EIATTR_CUDA_API_VERSION
	.align		4
        /*0000*/ 	.byte	0x04, 0x37
        /*0002*/ 	.short	(.L_2832 - .L_2831)
.L_2831:
        /*0004*/ 	.word	0x00000082


	//----- nvinfo : EIATTR_KPARAM_INFO
	.align		4
.L_2832:
        /*0008*/ 	.byte	0x04, 0x17
        /*000a*/ 	.short	(.L_2834 - .L_2833)
.L_2833:
        /*000c*/ 	.word	0x00000000
        /*0010*/ 	.short	0x0003
        /*0012*/ 	.short	0x01b8
        /*0014*/ 	.byte	0x00, 0xf0, 0x61, 0x00


	//----- nvinfo : EIATTR_KPARAM_INFO
	.align		4
.L_2834:
        /*0018*/ 	.byte	0x04, 0x17
        /*001a*/ 	.short	(.L_2836 - .L_2835)
.L_2835:
        /*001c*/ 	.word	0x00000000
        /*0020*/ 	.short	0x0002
        /*0022*/ 	.short	0x01b0
        /*0024*/ 	.byte	0x00, 0xf0, 0x11, 0x00


	//----- nvinfo : EIATTR_KPARAM_INFO
	.align		4
.L_2836:
        /*0028*/ 	.byte	0x04, 0x17
        /*002a*/ 	.short	(.L_2838 - .L_2837)
.L_2837:
        /*002c*/ 	.word	0x00000000
        /*0030*/ 	.short	0x0001
        /*0032*/ 	.short	0x00d8
        /*0034*/ 	.byte	0x00, 0xf0, 0x61, 0x03


	//----- nvinfo : EIATTR_KPARAM_INFO
	.align		4
.L_2838:
        /*0038*/ 	.byte	0x04, 0x17
        /*003a*/ 	.short	(.L_2840 - .L_2839)
.L_2839:
        /*003c*/ 	.word	0x00000000
        /*0040*/ 	.short	0x0000
        /*0042*/ 	.short	0x0000
        /*0044*/ 	.byte	0x00, 0xf0, 0x61, 0x03


	//----- nvinfo : EIATTR_SPARSE_MMA_MASK
	.align		4
.L_2840:
        /*0048*/ 	.byte	0x03, 0x50
        /*004a*/ 	.short	0x0000


	//----- nvinfo : EIATTR_MAXREG_COUNT
	.align		4
        /*004c*/ 	.byte	0x03, 0x1b
        /*004e*/ 	.short	0x0040


	//----- nvinfo : EIATTR_EXTERNS
	.align		4
        /*0050*/ 	.byte	0x04, 0x0f
        /*0052*/ 	.short	(.L_2842 - .L_2841)


	//   ....[0]....
	.align		4
.L_2841:
        /*0054*/ 	.word	index@(__assertfail)


	//----- nvinfo : EIATTR_MERCURY_ISA_VERSION
	.align		4
.L_2842:
        /*0058*/ 	.byte	0x03, 0x5f
        /*005a*/ 	.short	0x0101


	//----- nvinfo : EIATTR_VRC_CTA_INIT_COUNT
	.align		4
        /*005c*/ 	.byte	0x02, 0x4a
	.zero		1
	.zero		1


	//----- nvinfo : EIATTR_SYSCALL_OFFSETS
	.align		4
        /*0060*/ 	.byte	0x04, 0x46
        /*0062*/ 	.short	(.L_2844 - .L_2843)


	//   ....[0]....
.L_2843:
        /*0064*/ 	.word	0x0000dda0


	//   ....[1]....
        /*0068*/ 	.word	0x0000dfa0


	//   ....[2]....
        /*006c*/ 	.word	0x0000e190


	//   ....[3]....
        /*0070*/ 	.word	0x0000e390


	//----- nvinfo : EIATTR_EXIT_INSTR_OFFSETS
	.align		4
.L_2844:
        /*0074*/ 	.byte	0x04, 0x1c
        /*0076*/ 	.short	(.L_2846 - .L_2845)


	//   ....[0]....
.L_2845:
        /*0078*/ 	.word	0x00000080


	//   ....[1]....
        /*007c*/ 	.word	0x0000e4b0


	//----- nvinfo : EIATTR_INDIRECT_BRANCH_TARGETS
	.align		4
.L_2846:
        /*0080*/ 	.byte	0x04, 0x34
        /*0082*/ 	.short	(.L_2848 - .L_2847)


	//   ....[0]....
.L_2847:
        /*0084*/ 	.word	.L_x_10132@srel
        /*0088*/ 	.short	0x0
        /*008a*/ 	.short	0x0
        /*008c*/ 	.word	0x3
        /*0090*/ 	.word	.L_x_10133@srel
        /*0094*/ 	.word	.L_x_10134@srel
        /*0098*/ 	.word	.L_x_10135@srel


	//----- nvinfo : EIATTR_MAX_THREADS
	.align		4
.L_2848:
        /*009c*/ 	.byte	0x04, 0x05
        /*009e*/ 	.short	(.L_2850 - .L_2849)
.L_2849:
        /*00a0*/ 	.word	0x00000200
        /*00a4*/ 	.word	0x00000001
        /*00a8*/ 	.word	0x00000001


	//----- nvinfo : EIATTR_CRS_STACK_SIZE
	.align		4
.L_2850:
        /*00ac*/ 	.byte	0x04, 0x1e
        /*00ae*/ 	.short	(.L_2852 - .L_2851)
.L_2851:
        /*00b0*/ 	.word	0x00000000


	//----- nvinfo : EIATTR_CBANK_PARAM_SIZE
	.align		4
.L_2852:
        /*00b4*/ 	.byte	0x03, 0x19
        /*00b6*/ 	.short	0x01d0


	//----- nvinfo : EIATTR_PARAM_CBANK
	.align		4
        /*00b8*/ 	.byte	0x04, 0x0a
        /*00ba*/ 	.short	(.L_2854 - .L_2853)
	.align		4
.L_2853:
        /*00bc*/ 	.word	index@(.nv.constant0._ZN2at4cuda57_GLOBAL__N__cd6b329d_24_DistributionBernoulli_cu_7537a20d21kernelPointwiseApply2IZNS_6native9templates4cuda28bernoulli_tensor_cuda_kernelIffEEvRKNS_10TensorBaseES9_NS_15PhiloxCudaStateEEUliRfSB_SB_SB_RKfSD_SD_SD_E_fSC_jLin1ELin1ELi4ELi512ELi2EEEvNS0_6detail10TensorInfoIT0_T2_EENSG_IT1_SI_EESI_T_)
        /*00c0*/ 	.short	0x0380
        /*00c2*/ 	.short	0x01d0


	//----- nvinfo : EIATTR_SW_WAR
	.align		4
.L_2854:
        /*00c4*/ 	.byte	0x04, 0x36
        /*00c6*/ 	.short	(.L_2856 - .L_2855)
.L_2855:
        /*00c8*/ 	.word	0x00000008
.L_2856:


//--------------------- .nv.info._ZN2at4cuda57_GLOBAL__N__cd6b329d_24_DistributionBernoulli_cu_7537a20d21kernelPointwiseApply2IZNS_6native9templates4cuda28bernoulli_tensor_cuda_kernelIffEEvRKNS_10TensorBaseES9_NS_15PhiloxCudaStateEEUliRfSB_SB_SB_RKfSD_SD_SD_E_fSC_jLin1ELi2ELi4ELi512ELi2EEEvNS0_6detail10TensorInfoIT0_T2_EENSG_IT1_SI_EESI_T_ --------------------------
	.section	.nv.info._ZN2at4cuda57_GLOBAL__N__cd6b329d_24_DistributionBernoulli_cu_7537a20d21kernelPointwiseApply2IZNS_6native9templates4cuda28bernoulli_tensor_cuda_kernelIffEEvRKNS_10TensorBaseES9_NS_15PhiloxCudaStateEEUliRfSB_SB_SB_RKfSD_SD_SD_E_fSC_jLin1ELi2ELi4ELi512ELi2EEEvNS0_6detail10TensorInfoIT0_T2_EENSG_IT1_SI_EESI_T_,"",@"SHT_CUDA_INFO"
	.sectionflags	@""
	.align	4


	//----- nvinfo : EIATTR_CUDA_API_VERSION
	.align		4
        /*0000*/ 	.byte	0x04, 0x37
        /*0002*/ 	.short	(.L_2858 - .L_2857)
.L_2857:
        /*0004*/ 	.word	0x00000082


	//----- nvinfo : EIATTR_KPARAM_INFO
	.align		4
.L_2858:
        /*0008*/ 	.byte	0x04, 0x17
        /*000a*/ 	.short	(.L_2860 - .L_2859)
.L_2859:
        /*000c*/ 	.word	0x00000000
        /*0010*/ 	.short	0x0003
        /*0012*/ 	.short	0x01b8
        /*0014*/ 	.byte	0x00, 0xf0, 0x61, 0x00


	//----- nvinfo : EIATTR_KPARAM_INFO
	.align		4
.L_2860:
        /*0018*/ 	.byte	0x04, 0x17
        /*001a*/ 	.short	(.L_2862 - .L_2861)
.L_2861:
        /*001c*/ 	.word	0x00000000
        /*0020*/ 	.short	0x0002
        /*0022*/ 	.short	0x01b0
        /*0024*/ 	.byte	0x00, 0xf0, 0x11, 0x00


	//----- nvinfo : EIATTR_KPARAM_INFO
	.align		4
.L_2862:
        /*0028*/ 	.byte	0x04, 0x17
        /*002a*/ 	.short	(.L_2864 - .L_2863)
.L_2863:
        /*002c*/ 	.word	0x00000000
        /*0030*/ 	.short	0x0001
        /*0032*/ 	.short	0x00d8
        /*0034*/ 	.byte	0x00, 0xf0, 0x61, 0x03


	//----- nvinfo : EIATTR_KPARAM_INFO
	.align		4
.L_2864:
        /*0038*/ 	.byte	0x04, 0x17
        /*003a*/ 	.short	(.L_2866 - .L_2865)
.L_2865:
        /*003c*/ 	.word	0x00000000
        /*0040*/ 	.short	0x0000
        /*0042*/ 	.short	0x0000
        /*0044*/ 	.byte	0x00, 0xf0, 0x61, 0x03


	//----- nvinfo : EIATTR_SPARSE_MMA_MASK
	.align		4
.L_2866:
        /*0048*/ 	.byte	0x03, 0x50
        /*004a*/ 	.short	0x0000


	//----- nvinfo : EIATTR_MAXREG_COUNT
	.align		4
        /*004c*/ 	.byte	0x03, 0x1b
        /*004e*/ 	.short	0x0040


	//----- nvinfo : EIATTR_EXTERNS
	.align		4
        /*0050*/ 	.byte	0x04, 0x0f
        /*0052*/ 	.short	(.L_2868 - .L_2867)


	//   ....[0]....
	.align		4
.L_2867:
        /*0054*/ 	.word	index@(__assertfail)


	//----- nvinfo : EIATTR_MERCURY_ISA_VERSION
	.align		4
.L_2868:
        /*0058*/ 	.byte	0x03, 0x5f
        /*005a*/ 	.short	0x0101


	//----- nvinfo : EIATTR_VRC_CTA_INIT_COUNT
	.align		4
        /*005c*/ 	.byte	0x02, 0x4a
	.zero		1
	.zero		1


	//----- nvinfo : EIATTR_SYSCALL_OFFSETS
	.align		4
        /*0060*/ 	.byte	0x04, 0x46
        /*0062*/ 	.short	(.L_2870 - .L_2869)


	//   ....[0]....
.L_2869:
        /*0064*/ 	.word	0x00007c40


	//   ....[1]....
        /*0068*/ 	.word	0x00007e40


	//   ....[2]....
        /*006c*/ 	.word	0x00008030


	//   ....[3]....
        /*0070*/ 	.word	0x00008230


	//----- nvinfo : EIATTR_EXIT_INSTR_OFFSETS
	.align		4
.L_2870:
        /*0074*/ 	.byte	0x04, 0x1c
        /*0076*/ 	.short	(.L_2872 - .L_2871)


	//   ....[0]....
.L_2871:
        /*0078*/ 	.word	0x00000080


	//   ....[1]....
        /*007c*/ 	.word	0x00008350


	//----- nvinfo : EIATTR_INDIRECT_BRANCH_TARGETS
	.align		4
.L_2872:
        /*0080*/ 	.byte	0x04, 0x34
        /*0082*/ 	.short	(.L_2874 - .L_2873)


	//   ....[0]....
.L_2873:
        /*0084*/ 	.word	.L_x_10136@srel
        /*0088*/ 	.short	0x0
        /*008a*/ 	.short	0x0
        /*008c*/ 	.word	0x3
        /*0090*/ 	.word	.L_x_10137@srel
        /*0094*/ 	.word	.L_x_10138@srel
        /*0098*/ 	.word	.L_x_10139@srel


	//----- nvinfo : EIATTR_MAX_THREADS
	.align		4
.L_2874:
        /*009c*/ 	.byte	0x04, 0x05
        /*009e*/ 	.short	(.L_2876 - .L_2875)
.L_2875:
        /*00a0*/ 	.word	0x00000200
        /*00a4*/ 	.word	0x00000001
        /*00a8*/ 	.word	0x00000001


	//----- nvinfo : EIATTR_CRS_STACK_SIZE
	.align		4
.L_2876:
        /*00ac*/ 	.byte	0x04, 0x1e
        /*00ae*/ 	.short	(.L_2878 - .L_2877)
.L_2877:
        /*00b0*/ 	.word	0x00000000


	//----- nvinfo : EIATTR_CBANK_PARAM_SIZE
	.align		4
.L_2878:
        /*00b4*/ 	.byte	0x03, 0x19
        /*00b6*/ 	.short	0x01d0


	//----- nvinfo : EIATTR_PARAM_CBANK
	.align		4
        /*00b8*/ 	.byte	0x04, 0x0a
        /*00ba*/ 	.short	(.L_2880 - .L_2879)
	.align		4
.L_2879:
        /*00bc*/ 	.word	index@(.nv.constant0._ZN2at4cuda57_GLOBAL__N__cd6b329d_24_DistributionBernoulli_cu_7537a20d21kernelPointwiseApply2IZNS_6native9templates4cuda28bernoulli_tensor_cuda_kernelIffEEvRKNS_10TensorBaseES9_NS_15PhiloxCudaStateEEUliRfSB_SB_SB_RKfSD_SD_SD_E_fSC_jLin1ELi2ELi4ELi512ELi2EEEvNS0_6detail10TensorInfoIT0_T2_EENSG_IT1_SI_EESI_T_)
        /*00c0*/ 	.short	0x0380
        /*00c2*/ 	.short	0x01d0


	//----- nvinfo : EIATTR_SW_WAR
	.align		4
.L_2880:
        /*00c4*/ 	.byte	0x04, 0x36
        /*00c6*/ 	.short	(.L_2882 - .L_2881)
.L_2881:
        /*00c8*/ 	.word	0x00000008
.L_2882:


//--------------------- .nv.info._ZN2at4cuda57_GLOBAL__N__cd6b329d_24_DistributionBernoulli_cu_7537a20d21kernelPointwiseApply2IZNS_6native9templates4cuda28bernoulli_tensor_cuda_kernelIffEEvRKNS_10TensorBaseES9_NS_15PhiloxCudaStateEEUliRfSB_SB_SB_RKfSD_SD_SD_E_fSC_jLin1ELi1ELi4ELi512ELi2EEEvNS0_6detail10TensorInfoIT0_T2_EENSG_IT1_SI_EESI_T_ --------------------------
	.section	.nv.info._ZN2at4cuda57_GLOBAL__N__cd6b329d_24_DistributionBernoulli_cu_7537a20d21kernelPointwiseApply2IZNS_6native9templates4cuda28bernoulli_tensor_cuda_kernelIffEEvRKNS_10TensorBaseES9_NS_15PhiloxCudaStateEEUliRfSB_SB_SB_RKfSD_SD_SD_E_fSC_jLin1ELi1ELi4ELi512ELi2EEEvNS0_6detail10TensorInfoIT0_T2_EENSG_IT1_SI_EESI_T_,"",@"SHT_CUDA_INFO"
	.sectionflags	@""
	.align	4


	//----- nvinfo : EIATTR_CUDA_API_VERSION
	.align		4
        /*0000*/ 	.byte	0x04, 0x37
        /*0002*/ 	.short	(.L_2884 - .L_2883)
.L_2883:
        /*0004*/ 	.word	0x00000082


	//----- nvinfo : EIATTR_KPARAM_INFO
	.align		4
.L_2884:
        /*0008*/ 	.byte	0x04, 0x17
        /*000a*/ 	.short	(.L_2886 - .L_2885)
.L_2885:
        /*000c*/ 	.word	0x00000000
        /*0010*/ 	.short	0x0003
        /*0012*/ 	.short	0x01b8
        /*0014*/ 	.byte	0x00, 0xf0, 0x61, 0x00


	//----- nvinfo : EIATTR_KPARAM_INFO
	.align		4
.L_2886:
        /*0018*/ 	.byte	0x04, 0x17
        /*001a*/ 	.short	(.L_2888 - .L_2887)
.L_2887:
        /*001c*/ 	.word	0x00000000
        /*0020*/ 	.short	0x0002
        /*0022*/ 	.short	0x01b0
        /*0024*/ 	.byte	0x00, 0xf0, 0x11, 0x00


	//----- nvinfo : EIATTR_KPARAM_INFO
	.align		4
.L_2888:
        /*0028*/ 	.byte	0x04, 0x17
        /*002a*/ 	.short	(.L_2890 - .L_2889)
.L_2889:
        /*002c*/ 	.word	0x00000000
        /*0030*/ 	.short	0x0001
        /*0032*/ 	.short	0x00d8
        /*0034*/ 	.byte	0x00, 0xf0, 0x61, 0x03


	//----- nvinfo : EIATTR_KPARAM_INFO
	.align		4
.L_2890:
        /*0038*/ 	.byte	0x04, 0x17
        /*003a*/ 	.short	(.L_2892 - .L_2891)
.L_2891:
        /*003c*/ 	.word	0x00000000
        /*0040*/ 	.short	0x0000
        /*0042*/ 	.short	0x0000
        /*0044*/ 	.byte	0x00, 0xf0, 0x61, 0x03


	//----- nvinfo : EIATTR_SPARSE_MMA_MASK
	.align		4
.L_2892:
        /*0048*/ 	.byte	0x03, 0x50
        /*004a*/ 	.short	0x0000


	//----- nvinfo : EIATTR_MAXREG_COUNT
	.align		4
        /*004c*/ 	.byte	0x03, 0x1b
        /*004e*/ 	.short	0x0040


	//----- nvinfo : EIATTR_EXTERNS
	.align		4
        /*0050*/ 	.byte	0x04, 0x0f
        /*0052*/ 	.short	(.L_2894 - .L_2893)


	//   ....[0]....
	.align		4
.L_2893:
        /*0054*/ 	.word	index@(__assertfail)


	//----- nvinfo : EIATTR_MERCURY_ISA_VERSION
	.align		4
.L_2894:
        /*0058*/ 	.byte	0x03, 0x5f
        /*005a*/ 	.short	0x0101


	//----- nvinfo : EIATTR_VRC_CTA_INIT_COUNT
	.align		4
        /*005c*/ 	.byte	0x02, 0x4a
	.zero		1
	.zero		1


	//----- nvinfo : EIATTR_SYSCALL_OFFSETS
	.align		4
        /*0060*/ 	.byte	0x04, 0x46
        /*0062*/ 	.short	(.L_2896 - .L_2895)


	//   ....[0]....
.L_2895:
        /*0064*/ 	.word	0x00007570


	//   ....[1]....
        /*0068*/ 	.word	0x000077d0


	//   ....[2]....
        /*006c*/ 	.word	0x00007a10


	//   ....[3]....
        /*0070*/ 	.word	0x00007c60


	//----- nvinfo : EIATTR_EXIT_INSTR_OFFSETS
	.align		4
.L_2896:
        /*0074*/ 	.byte	0x04, 0x1c
        /*0076*/ 	.short	(.L_2898 - .L_2897)


	//   ....[0]....
.L_2897:
        /*0078*/ 	.word	0x00000080


	//   ....[1]....
        /*007c*/ 	.word	0x00007d50


	//----- nvinfo : EIATTR_INDIRECT_BRANCH_TARGETS
	.align		4
.L_2898:
        /*0080*/ 	.byte	0x04, 0x34
        /*0082*/ 	.short	(.L_2900 - .L_2899)


	//   ....[0]....
.L_2899:
        /*0084*/ 	.word	.L_x_10140@srel
        /*0088*/ 	.short	0x0
        /*008a*/ 	.short	0x0
        /*008c*/ 	.word	0x3
        /*0090*/ 	.word	.L_x_10141@srel
        /*0094*/ 	.word	.L_x_10142@srel
        /*0098*/ 	.word	.L_x_10143@srel


	//----- nvinfo : EIATTR_MAX_THREADS
	.align		4
.L_2900:
        /*009c*/ 	.byte	0x04, 0x05
        /*009e*/ 	.short	(.L_2902 - .L_2901)
.L_2901:
        /*00a0*/ 	.word	0x00000200
        /*00a4*/ 	.word	0x00000001
        /*00a8*/ 	.word	0x00000001


	//----- nvinfo : EIATTR_CRS_STACK_SIZE
	.align		4
.L_2902:
        /*00ac*/ 	.byte	0x04, 0x1e
        /*00ae*/ 	.short	(.L_2904 - .L_2903)
.L_2903:
        /*00b0*/ 	.word	0x00000000


	//----- nvinfo : EIATTR_CBANK_PARAM_SIZE
	.align		4
.L_2904:
        /*00b4*/ 	.byte	0x03, 0x19
        /*00b6*/ 	.short	0x01d0


	//----- nvinfo : EIATTR_PARAM_CBANK
	.align		4
        /*00b8*/ 	.byte	0x04, 0x0a
        /*00ba*/ 	.short	(.L_2906 - .L_2905)
	.align		4
.L_2905:
        /*00bc*/ 	.word	index@(.nv.constant0._ZN2at4cuda57_GLOBAL__N__cd6b329d_24_DistributionBernoulli_cu_7537a20d21kernelPointwiseApply2IZNS_6native9templates4cuda28bernoulli_tensor_cuda_kernelIffEEvRKNS_10TensorBaseES9_NS_15PhiloxCudaStateEEUliRfSB_SB_SB_RKfSD_SD_SD_E_fSC_jLin1ELi1ELi4ELi512ELi2EEEvNS0_6detail10TensorInfoIT0_T2_EENSG_IT1_SI_EESI_T_)
        /*00c0*/ 	.short	0x0380
        /*00c2*/ 	.short	0x01d0


	//----- nvinfo : EIATTR_SW_WAR
	.align		4
.L_2906:
        /*00c4*/ 	.byte	0x04, 0x36
        /*00c6*/ 	.short	(.L_2908 - .L_2907)
.L_2907:
        /*00c8*/ 	.word	0x00000008
.L_2908:


//--------------------- .nv.info._ZN2at4cuda57_GLOBAL__N__cd6b329d_24_DistributionBernoulli_cu_7537a20d21kernelPointwiseApply2IZNS_6native9templates4cuda28bernoulli_tensor_cuda_kernelIffEEvRKNS_10TensorBaseES9_NS_15PhiloxCudaStateEEUliRfSB_SB_SB_RKfSD_SD_SD_E_fSC_jLi2ELin1ELi4ELi512ELi2EEEvNS0_6detail10TensorInfoIT0_T2_EENSG_IT1_SI_EESI_T_ --------------------------
	.section	.nv.info._ZN2at4cuda57_GLOBAL__N__cd6b329d_24_DistributionBernoulli_cu_7537a20d21kernelPointwiseApply2IZNS_6native9templates4cuda28bernoulli_tensor_cuda_kernelIffEEvRKNS_10TensorBaseES9_NS_15PhiloxCudaStateEEUliRfSB_SB_SB_RKfSD_SD_SD_E_fSC_jLi2ELin1ELi4ELi512ELi2EEEvNS0_6detail10TensorInfoIT0_T2_EENSG_IT1_SI_EESI_T_,"",@"SHT_CUDA_INFO"
	.sectionflags	@""
	.align	4


	//----- nvinfo : EIATTR_CUDA_API_VERSION
	.align		4
        /*0000*/ 	.byte	0x04, 0x37
        /*0002*/ 	.short	(.L_2910 - .L_2909)
.L_2909:
        /*0004*/ 	.word	0x00000082


	//----- nvinfo : EIATTR_KPARAM_INFO
	.align		4
.L_2910:
        /*0008*/ 	.byte	0x04, 0x17
        /*000a*/ 	.short	(.L_2912 - .L_2911)
.L_2911:
        /*000c*/ 	.word	0x00000000
        /*0010*/ 	.short	0x0003
        /*0012*/ 	.short	0x01b8
        /*0014*/ 	.byte	0x00, 0xf0, 0x61, 0x00


	//----- nvinfo : EIATTR_KPARAM_INFO
	.align		4
.L_2912:
        /*0018*/ 	.byte	0x04, 0x17
        /*001a*/ 	.short	(.L_2914 - .L_2913)
.L_2913:
        /*001c*/ 	.word	0x00000000
        /*0020*/ 	.short	0x0002
        /*0022*/ 	.short	0x01b0
        /*0024*/ 	.byte	0x00, 0xf0, 0x11, 0x00


	//----- nvinfo : EIATTR_KPARAM_INFO
	.align		4
.L_2914:
        /*0028*/ 	.byte	0x04, 0x17
        /*002a*/ 	.short	(.L_2916 - .L_2915)
.L_2915:
        /*002c*/ 	.word	0x00000000
        /*0030*/ 	.short	0x0001
        /*0032*/ 	.short	0x00d8
        /*0034*/ 	.byte	0x00, 0xf0, 0x61, 0x03


	//----- nvinfo : EIATTR_KPARAM_INFO
	.align		4
.L_2916:
        /*0038*/ 	.byte	0x04, 0x17
        /*003a*/ 	.short	(.L_2918 - .L_2917)
.L_2917:
        /*003c*/ 	.word	0x00000000
        /*0040*/ 	.short	0x0000
        /*0042*/ 	.short	0x0000
        /*0044*/ 	.byte	0x00, 0xf0, 0x61, 0x03


	//----- nvinfo : EIATTR_SPARSE_MMA_MASK
	.align		4
.L_2918:
        /*0048*/ 	.byte	0x03, 0x50
        /*004a*/ 	.short	0x0000


	//----- nvinfo : EIATTR_MAXREG_COUNT
	.align		4
        /*004c*/ 	.byte	0x03, 0x1b
        /*004e*/ 	.short	0x0040


	//----- nvinfo : EIATTR_EXTERNS
	.align		4
        /*0050*/ 	.byte	0x04, 0x0f
        /*0052*/ 	.short	(.L_2920 - .L_2919)


	//   ....[0]....
	.align		4
.L_2919:
        /*0054*/ 	.word	index@(__assertfail)


	//----- nvinfo : EIATTR_MERCURY_ISA_VERSION
	.align		4
.L_2920:
        /*0058*/ 	.byte	0x03, 0x5f
        /*005a*/ 	.short	0x0101


	//----- nvinfo : EIATTR_VRC_CTA_INIT_COUNT
	.align		4
        /*005c*/ 	.byte	0x02, 0x4a
	.zero		1
	.zero		1


	//----- nvinfo : EIATTR_SYSCALL_OFFSETS
	.align		4
        /*0060*/ 	.byte	0x04, 0x46
        /*0062*/ 	.short	(.L_2922 - .L_2921)


	//   ....[0]....
.L_2921:
        /*0064*/ 	.word	0x00007d40


	//   ....[1]....
        /*0068*/ 	.word	0x00007f40


	//   ....[2]....
        /*006c*/ 	.word	0x00008130


	//   ....[3]....
        /*0070*/ 	.word	0x00008330


	//----- nvinfo : EIATTR_EXIT_INSTR_OFFSETS
	.align		4
.L_2922:
        /*0074*/ 	.byte	0x04, 0x1c
        /*0076*/ 	.short	(.L_2924 - .L_2923)


	//   ....[0]....
.L_2923:
        /*0078*/ 	.word	0x00000080


	//   ....[1]....
        /*007c*/ 	.word	0x00008450


	//----- nvinfo : EIATTR_INDIRECT_BRANCH_TARGETS
	.align		4
.L_2924:
        /*0080*/ 	.byte	0x04, 0x34
        /*0082*/ 	.short	(.L_2926 - .L_2925)


	//   ....[0]....
.L_2925:
        /*0084*/ 	.word	.L_x_10144@srel
        /*0088*/ 	.short	0x0
        /*008a*/ 	.short	0x0
        /*008c*/ 	.word	0x3
        /*0090*/ 	.word	.L_x_10145@srel
        /*0094*/ 	.word	.L_x_10146@srel
        /*0098*/ 	.word	.L_x_10147@srel


	//----- nvinfo : EIATTR_MAX_THREADS
	.align		4
.L_2926:
        /*009c*/ 	.byte	0x04, 0x05
        /*009e*/ 	.short	(.L_2928 - .L_2927)
.L_2927:
        /*00a0*/ 	.word	0x00000200
        /*00a4*/ 	.word	0x00000001
        /*00a8*/ 	.word	0x00000001


	//----- nvinfo : EIATTR_CRS_STACK_SIZE
	.align		4
.L_2928:
        /*00ac*/ 	.byte	0x04, 0x1e
        /*00ae*/ 	.short	(.L_2930 - .L_2929)
.L_2929:
        /*00b0*/ 	.word	0x00000000


	//----- nvinfo : EIATTR_CBANK_PARAM_SIZE
	.align		4
.L_2930:
        /*00b4*/ 	.byte	0x03, 0x19
        /*00b6*/ 	.short	0x01d0


	//----- nvinfo : EIATTR_PARAM_CBANK
	.align		4
        /*00b8*/ 	.byte	0x04, 0x0a
        /*00ba*/ 	.short	(.L_2932 - .L_2931)
	.align		4
.L_2931:
        /*00bc*/ 	.word	index@(.nv.constant0._ZN2at4cuda57_GLOBAL__N__cd6b329d_24_DistributionBernoulli_cu_7537a20d21kernelPointwiseApply2IZNS_6native9templates4cuda28bernoulli_tensor_cuda_kernelIffEEvRKNS_10TensorBaseES9_NS_15PhiloxCudaStateEEUliRfSB_SB_SB_RKfSD_SD_SD_E_fSC_jLi2ELin1ELi4ELi512ELi2EEEvNS0_6detail10TensorInfoIT0_T2_EENSG_IT1_SI_EESI_T_)
        /*00c0*/ 	.short	0x0380
        /*00c2*/ 	.short	0x01d0


	//----- nvinfo : EIATTR_SW_WAR
	.align		4
.L_2932:
        /*00c4*/ 	.byte	0x04, 0x36
        /*00c6*/ 	.short	(.L_2934 - .L_2933)
.L_2933:
        /*00c8*/ 	.word	0x00000008
.L_2934:


//--------------------- .nv.info._ZN2at4cuda57_GLOBAL__N__cd6b329d_24_DistributionBernoulli_cu_7537a20d21kernelPointwiseApply2IZNS_6native9templates4cuda28bernoulli_tensor_cuda_kernelIffEEvRKNS_10TensorBaseES9_NS_15PhiloxCudaStateEEUliRfSB_SB_SB_RKfSD_SD_SD_E_fSC_jLi2ELi2ELi4ELi512ELi2EEEvNS0_6detail10TensorInfoIT0_T2_EENSG_IT1_SI_EESI_T_ --------------------------
	.section	.nv.info._ZN2at4cuda57_GLOBAL__N__cd6b329d_24_DistributionBernoulli_cu_7537a20d21kernelPointwiseApply2IZNS_6native9templates4cuda28bernoulli_tensor_cuda_kernelIffEEvRKNS_10TensorBaseES9_NS_15PhiloxCudaStateEEUliRfSB_SB_SB_RKfSD_SD_SD_E_fSC_jLi2ELi2ELi4ELi512ELi2EEEvNS0_6detail10TensorInfoIT0_T2_EENSG_IT1_SI_EESI_T_,"",@"SHT_CUDA_INFO"
	.sectionflags	@""
	.align	4


	//----- nvinfo : EIATTR_CUDA_API_VERSION
	.align		4
        /*0000*/ 	.byte	0x04, 0x37
        /*0002*/ 	.short	(.L_2936 - .L_2935)
.L_2935:
        /*0004*/ 	.word	0x00000082


	//----- nvinfo : EIATTR_KPARAM_INFO
	.align		4
.L_2936:
        /*0008*/ 	.byte	0x04, 0x17
        /*000a*/ 	.short	(.L_2938 - .L_2937)
.L_2937:
        /*000c*/ 	.word	0x00000000
        /*0010*/ 	.short	0x0003
        /*0012*/ 	.short	0x01b8
        /*0014*/ 	.byte	0x00, 0xf0, 0x61, 0x00


	//----- nvinfo : EIATTR_KPARAM_INFO
	.align		4
.L_2938:
        /*0018*/ 	.byte	0x04, 0x17
        /*001a*/ 	.short	(.L_2940 - .L_2939)
.L_2939:
        /*001c*/ 	.word	0x00000000
        /*0020*/ 	.short	0x0002
        /*0022*/ 	.short	0x01b0
        /*0024*/ 	.byte	0x00, 0xf0, 0x11, 0x00


	//----- nvinfo : EIATTR_KPARAM_INFO
	.align		4
.L_2940:
        /*0028*/ 	.byte	0x04, 0x17
        /*002a*/ 	.short	(.L_2942 - .L_2941)
.L_2941:
        /*002c*/ 	.word	0x00000000
        /*0030*/ 	.short	0x0001
        /*0032*/ 	.short	0x00d8
        /*0034*/ 	.byte	0x00, 0xf0, 0x61, 0x03


	//----- nvinfo : EIATTR_KPARAM_INFO
	.align		4
.L_2942:
        /*0038*/ 	.byte	0x04, 0x17
        /*003a*/ 	.short	(.L_2944 - .L_2943)
.L_2943:
        /*003c*/ 	.word	0x00000000
        /*0040*/ 	.short	0x0000
        /*0042*/ 	.short	0x0000
        /*0044*/ 	.byte	0x00, 0xf0, 0x61, 0x03


	//----- nvinfo : EIATTR_SPARSE_MMA_MASK
	.align		4
.L_2944:
        /*0048*/ 	.byte	0x03, 0x50
        /*004a*/ 	.short	0x0000


	//----- nvinfo : EIATTR_MAXREG_COUNT
	.align		4
        /*004c*/ 	.byte	0x03, 0x1b
        /*004e*/ 	.short	0x0040


	//----- nvinfo : EIATTR_EXTERNS
	.align		4
        /*0050*/ 	.byte	0x04, 0x0f
        /*0052*/ 	.short	(.L_2946 - .L_2945)


	//   ....[0]....
	.align		4
.L_2945:
        /*0054*/ 	.word	index@(__assertfail)


	//----- nvinfo : EIATTR_MERCURY_ISA_VERSION
	.align		4
.L_2946:
        /*0058*/ 	.byte	0x03, 0x5f
        /*005a*/ 	.short	0x0101


	//----- nvinfo : EIATTR_VRC_CTA_INIT_COUNT
	.align		4
        /*005c*/ 	.byte	0x02, 0x4a
	.zero		1
	.zero		1


	//----- nvinfo : EIATTR_SYSCALL_OFFSETS
	.align		4
        /*0060*/ 	.byte	0x04, 0x46
        /*0062*/ 	.short	(.L_2948 - .L_2947)


	//   ....[0]....
.L_2947:
        /*0064*/ 	.word	0x00001a10


	//   ....[1]....
        /*0068*/ 	.word	0x00001bf0


	//   ....[2]....
        /*006c*/ 	.word	0x00001dc0


	//   ....[3]....
        /*0070*/ 	.word	0x00001fa0


	//----- nvinfo : EIATTR_EXIT_INSTR_OFFSETS
	.align		4
.L_2948:
        /*0074*/ 	.byte	0x04, 0x1c
        /*0076*/ 	.short	(.L_2950 - .L_2949)


	//   ....[0]....
.L_2949:
        /*0078*/ 	.word	0x00000080


	//   ....[1]....
        /*007c*/ 	.word	0x000020b0


	//----- nvinfo : EIATTR_INDIRECT_BRANCH_TARGETS
	.align		4
.L_2950:
        /*0080*/ 	.byte	0x04, 0x34
        /*0082*/ 	.short	(.L_2952 - .L_2951)


	//   ....[0]....
.L_2951:
        /*0084*/ 	.word	.L_x_10148@srel
        /*0088*/ 	.short	0x0
        /*008a*/ 	.short	0x0
        /*008c*/ 	.word	0x3
        /*0090*/ 	.word	.L_x_10149@srel
        /*0094*/ 	.word	.L_x_10150@srel
        /*0098*/ 	.word	.L_x_10151@srel


	//----- nvinfo : EIATTR_MAX_THREADS
	.align		4
.L_2952:
        /*009c*/ 	.byte	0x04, 0x05
        /*009e*/ 	.short	(.L_2954 - .L_2953)
.L_2953:
        /*00a0*/ 	.word	0x00000200
        /*00a4*/ 	.word	0x00000001
        /*00a8*/ 	.word	0x00000001


	//----- nvinfo : EIATTR_CRS_STACK_SIZE
	.align		4
.L_2954:
        /*00ac*/ 	.byte	0x04, 0x1e
        /*00ae*/ 	.short	(.L_2956 - .L_2955)
.L_2955:
        /*00b0*/ 	.word	0x00000000


	//----- nvinfo : EIATTR_CBANK_PARAM_SIZE
	.align		4
.L_2956:
        /*00b4*/ 	.byte	0x03, 0x19
        /*00b6*/ 	.short	0x01d0


	//----- nvinfo : EIATTR_PARAM_CBANK
	.align		4
        /*00b8*/ 	.byte	0x04, 0x0a
        /*00ba*/ 	.short	(.L_2958 - .L_2957)
	.align		4
.L_2957:
        /*00bc*/ 	.word	index@(.nv.constant0._ZN2at4cuda57_GLOBAL__N__cd6b329d_24_DistributionBernoulli_cu_7537a20d21kernelPointwiseApply2IZNS_6native9templates4cuda28bernoulli_tensor_cuda_kernelIffEEvRKNS_10TensorBaseES9_NS_15PhiloxCudaStateEEUliRfSB_SB_SB_RKfSD_SD_SD_E_fSC_jLi2ELi2ELi4ELi512ELi2EEEvNS0_6detail10TensorInfoIT0_T2_EENSG_IT1_SI_EESI_T_)
        /*00c0*/ 	.short	0x0380
        /*00c2*/ 	.short	0x01d0


	//----- nvinfo : EIATTR_SW_WAR
	.align		4
.L_2958:
        /*00c4*/ 	.byte	0x04, 0x36
        /*00c6*/ 	.short	(.L_2960 - .L_2959)
.L_2959:
        /*00c8*/ 	.word	0x00000008
.L_2960:


//--------------------- .nv.info._ZN2at4cuda57_GLOBAL__N__cd6b329d_24_DistributionBernoulli_cu_7537a20d21kernelPointwiseApply2IZNS_6native9templates4cuda28bernoulli_tensor_cuda_kernelIffEEvRKNS_10TensorBaseES9_NS_15PhiloxCudaStateEEUliRfSB_SB_SB_RKfSD_SD_SD_E_fSC_jLi2ELi1ELi4ELi512ELi2EEEvNS0_6detail10TensorInfoIT0_T2_EENSG_IT1_SI_EESI_T_ --------------------------
	.section	.nv.info._ZN2at4cuda57_GLOBAL__N__cd6b329d_24_DistributionBernoulli_cu_7537a20d21kernelPointwiseApply2IZNS_6native9templates4cuda28bernoulli_tensor_cuda_kernelIffEEvRKNS_10TensorBaseES9_NS_15PhiloxCudaStateEEUliRfSB_SB_SB_RKfSD_SD_SD_E_fSC_jLi2ELi1ELi4ELi512ELi2EEEvNS0_6detail10TensorInfoIT0_T2_EENSG_IT1_SI_EESI_T_,"",@"SHT_CUDA_INFO"
	.sectionflags	@""
	.align	4


	//----- nvinfo : EIATTR_CUDA_API_VERSION
	.align		4
        /*0000*/ 	.byte	0x04, 0x37
        /*0002*/ 	.short	(.L_2962 - .L_2961)
.L_2961:
        /*0004*/ 	.word	0x00000082


	//----- nvinfo : EIATTR_KPARAM_INFO
	.align		4
.L_2962:
        /*0008*/ 	.byte	0x04, 0x17
        /*000a*/ 	.short	(.L_2964 - .L_2963)
.L_2963:
        /*000c*/ 	.word	0x00000000
        /*0010*/ 	.short	0x0003
        /*0012*/ 	.short	0x01b8
        /*0014*/ 	.byte	0x00, 0xf0, 0x61, 0x00


	//----- nvinfo : EIATTR_KPARAM_INFO
	.align		4
.L_2964:
        /*0018*/ 	.byte	0x04, 0x17
        /*001a*/ 	.short	(.L_2966 - .L_2965)
.L_2965:
        /*001c*/ 	.word	0x00000000
        /*0020*/ 	.short	0x0002
        /*0022*/ 	.short	0x01b0
        /*0024*/ 	.byte	0x00, 0xf0, 0x11, 0x00


	//----- nvinfo : EIATTR_KPARAM_INFO
	.align		4
.L_2966:
        /*0028*/ 	.byte	0x04, 0x17
        /*002a*/ 	.short	(.L_2968 - .L_2967)
.L_2967:
        /*002c*/ 	.word	0x00000000
        /*0030*/ 	.short	0x0001
        /*0032*/ 	.short	0x00d8
        /*0034*/ 	.byte	0x00, 0xf0, 0x61, 0x03


	//----- nvinfo : EIATTR_KPARAM_INFO
	.align		4
.L_2968:
        /*0038*/ 	.byte	0x04, 0x17
        /*003a*/ 	.short	(.L_2970 - .L_2969)
.L_2969:
        /*003c*/ 	.word	0x00000000
        /*0040*/ 	.short	0x0000
        /*0042*/ 	.short	0x0000
        /*0044*/ 	.byte	0x00, 0xf0, 0x61, 0x03


	//----- nvinfo : EIATTR_SPARSE_MMA_MASK
	.align		4
.L_2970:
        /*0048*/ 	.byte	0x03, 0x50
        /*004a*/ 	.short	0x0000


	//----- nvinfo : EIATTR_MAXREG_COUNT
	.align		4
        /*004c*/ 	.byte	0x03, 0x1b
        /*004e*/ 	.short	0x0040


	//----- nvinfo : EIATTR_EXTERNS
	.align		4
        /*0050*/ 	.byte	0x04, 0x0f
        /*0052*/ 	.short	(.L_2972 - .L_2971)


	//   ....[0]....
	.align		4
.L_2971:
        /*0054*/ 	.word	index@(__assertfail)


	//----- nvinfo : EIATTR_MERCURY_ISA_VERSION
	.align		4
.L_2972:
        /*0058*/ 	.byte	0x03, 0x5f
        /*005a*/ 	.short	0x0101


	//----- nvinfo : EIATTR_VRC_CTA_INIT_COUNT
	.align		4
        /*005c*/ 	.byte	0x02, 0x4a
	.zero		1
	.zero		1


	//----- nvinfo : EIATTR_SYSCALL_OFFSETS
	.align		4
        /*0060*/ 	.byte	0x04, 0x46
        /*0062*/ 	.short	(.L_2974 - .L_2973)


	//   ....[0]....
.L_2973:
        /*0064*/ 	.word	0x000014d0


	//   ....[1]....
        /*0068*/ 	.word	0x000016b0


	//   ....[2]....
        /*006c*/ 	.word	0x00001880


	//   ....[3]....
        /*0070*/ 	.word	0x00001a60


	//----- nvinfo : EIATTR_EXIT_INSTR_OFFSETS
	.align		4
.L_2974:
        /*0074*/ 	.byte	0x04, 0x1c
        /*0076*/ 	.short	(.L_2976 - .L_2975)


	//   ....[0]....
.L_2975:
        /*0078*/ 	.word	0x00000080


	//   ....[1]....
        /*007c*/ 	.word	0x00001b40


	//----- nvinfo : EIATTR_INDIRECT_BRANCH_TARGETS
	.align		4
.L_2976:
        /*0080*/ 	.byte	0x04, 0x34
        /*0082*/ 	.short	(.L_2978 - .L_2977)


	//   ....[0]....
.L_2977:
        /*0084*/ 	.word	.L_x_10152@srel
        /*0088*/ 	.short	0x0
        /*008a*/ 	.short	0x0
        /*008c*/ 	.word	0x3
        /*0090*/ 	.word	.L_x_10153@srel
        /*0094*/ 	.word	.L_x_10154@srel
        /*0098*/ 	.word	.L_x_10155@srel


	//----- nvinfo : EIATTR_MAX_THREADS
	.align		4
.L_2978:
        /*009c*/ 	.byte	0x04, 0x05
        /*009e*/ 	.short	(.L_2980 - .L_2979)
.L_2979:
        /*00a0*/ 	.word	0x00000200
        /*00a4*/ 	.word	0x00000001
        /*00a8*/ 	.word	0x00000001


	//----- nvinfo : EIATTR_CRS_STACK_SIZE
	.align		4
.L_2980:
        /*00ac*/ 	.byte	0x04, 0x1e
        /*00ae*/ 	.short	(.L_2982 - .L_2981)
.L_2981:
        /*00b0*/ 	.word	0x00000000


	//----- nvinfo : EIATTR_CBANK_PARAM_SIZE
	.align		4
.L_2982:
        /*00b4*/ 	.byte	0x03, 0x19
        /*00b6*/ 	.short	0x01d0


	//----- nvinfo : EIATTR_PARAM_CBANK
	.align		4
        /*00b8*/ 	.byte	0x04, 0x0a
        /*00ba*/ 	.short	(.L_2984 - .L_2983)
	.align		4
.L_2983:
        /*00bc*/ 	.word	index@(.nv.constant0._ZN2at4cuda57_GLOBAL__N__cd6b329d_24_DistributionBernoulli_cu_7537a20d21kernelPointwiseApply2IZNS_6native9templates4cuda28bernoulli_tensor_cuda_kernelIffEEvRKNS_10TensorBaseES9_NS_15PhiloxCudaStateEEUliRfSB_SB_SB_RKfSD_SD_SD_E_fSC_jLi2ELi1ELi4ELi512ELi2EEEvNS0_6detail10TensorInfoIT0_T2_EENSG_IT1_SI_EESI_T_)
        /*00c0*/ 	.short	0x0380
        /*00c2*/ 	.short	0x01d0


	//----- nvinfo : EIATTR_SW_WAR
	.align		4
.L_2984:
        /*00c4*/ 	.byte	0x04, 0x36
        /*00c6*/ 	.short	(.L_2986 - .L_2985)
.L_2985:
        /*00c8*/ 	.word	0x00000008
.L_2986:


//--------------------- .nv.info._ZN2at4cuda57_GLOBAL__N__cd6b329d_24_DistributionBernoulli_cu_7537a20d21kernelPointwiseApply2IZNS_6native9templates4cuda28bernoulli_tensor_cuda_kernelIffEEvRKNS_10TensorBaseES9_NS_15PhiloxCudaStateEEUliRfSB_SB_SB_RKfSD_SD_SD_E_fSC_jLi1ELin1ELi4ELi512ELi2EEEvNS0_6detail10TensorInfoIT0_T2_EENSG_IT1_SI_EESI_T_ --------------------------
	.section	.nv.info._ZN2at4cuda57_GLOBAL__N__cd6b329d_24_DistributionBernoulli_cu_7537a20d21kernelPointwiseApply2IZNS_6native9templates4cuda28bernoulli_tensor_cuda_kernelIffEEvRKNS_10TensorBaseES9_NS_15PhiloxCudaStateEEUliRfSB_SB_SB_RKfSD_SD_SD_E_fSC_jLi1ELin1ELi4ELi512ELi2EEEvNS0_6detail10TensorInfoIT0_T2_EENSG_IT1_SI_EESI_T_,"",@"SHT_CUDA_INFO"
	.sectionflags	@""
	.align	4


	//----- nvinfo : EIATTR_CUDA_API_VERSION
	.align		4
        /*0000*/ 	.byte	0x04, 0x37
        /*0002*/ 	.short	(.L_2988 - .L_2987)
.L_2987:
        /*0004*/ 	.word	0x00000082


	//----- nvinfo : EIATTR_KPARAM_INFO
	.align		4
.L_2988:
        /*0008*/ 	.byte	0x04, 0x17
        /*000a*/ 	.short	(.L_2990 - .L_2989)
.L_2989:
        /*000c*/ 	.word	0x00000000
        /*0010*/ 	.short	0x0003
        /*0012*/ 	.short	0x01b8
        /*0014*/ 	.byte	0x00, 0xf0, 0x61, 0x00


	//----- nvinfo : EIATTR_KPARAM_INFO
	.align		4
.L_2990:
        /*0018*/ 	.byte	0x04, 0x17
        /*001a*/ 	.short	(.L_2992 - .L_2991)
.L_2991:
        /*001c*/ 	.word	0x00000000
        /*0020*/ 	.short	0x0002
        /*0022*/ 	.short	0x01b0
        /*0024*/ 	.byte	0x00, 0xf0, 0x11, 0x00


	//----- nvinfo : EIATTR_KPARAM_INFO
	.align		4
.L_2992:
        /*0028*/ 	.byte	0x04, 0x17
        /*002a*/ 	.short	(.L_2994 - .L_2993)
.L_2993:
        /*002c*/ 	.word	0x00000000
        /*0030*/ 	.short	0x0001
        /*0032*/ 	.short	0x00d8
        /*0034*/ 	.byte	0x00, 0xf0, 0x61, 0x03


	//----- nvinfo : EIATTR_KPARAM_INFO
	.align		4
.L_2994:
        /*0038*/ 	.byte	0x04, 0x17
        /*003a*/ 	.short	(.L_2996 - .L_2995)
.L_2995:
        /*003c*/ 	.word	0x00000000
        /*0040*/ 	.short	0x0000
        /*0042*/ 	.short	0x0000
        /*0044*/ 	.byte	0x00, 0xf0, 0x61, 0x03


	//----- nvinfo : EIATTR_SPARSE_MMA_MASK
	.align		4
.L_2996:
        /*0048*/ 	.byte	0x03, 0x50
        /*004a*/ 	.short	0x0000


	//----- nvinfo : EIATTR_MAXREG_COUNT
	.align		4
        /*004c*/ 	.byte	0x03, 0x1b
        /*004e*/ 	.short	0x0040


	//----- nvinfo : EIATTR_EXTERNS
	.align		4
        /*0050*/ 	.byte	0x04, 0x0f
        /*0052*/ 	.short	(.L_2998 - .L_2997)


	//   ....[0]....
	.align		4
.L_2997:
        /*0054*/ 	.word	index@(__assertfail)


	//----- nvinfo : EIATTR_MERCURY_ISA_VERSION
	.align		4
.L_2998:
        /*0058*/ 	.byte	0x03, 0x5f
        /*005a*/ 	.short	0x0101


	//----- nvinfo : EIATTR_VRC_CTA_INIT_COUNT
	.align		4
        /*005c*/ 	.byte	0x02, 0x4a
	.zero		1
	.zero		1


	//----- nvinfo : EIATTR_SYSCALL_OFFSETS
	.align		4
        /*0060*/ 	.byte	0x04, 0x46
        /*0062*/ 	.short	(.L_3000 - .L_2999)


	//   ....[0]....
.L_2999:
        /*0064*/ 	.word	0x00007630


	//   ....[1]....
        /*0068*/ 	.word	0x00007890


	//   ....[2]....
        /*006c*/ 	.word	0x00007ae0


	//   ....[3]....
        /*0070*/ 	.word	0x00007d30


	//----- nvinfo : EIATTR_EXIT_INSTR_OFFSETS
	.align		4
.L_3000:
        /*0074*/ 	.byte	0x04, 0x1c
        /*0076*/ 	.short	(.L_3002 - .L_3001)


	//   ....[0]....
.L_3001:
        /*0078*/ 	.word	0x00000080


	//   ....[1]....
        /*007c*/ 	.word	0x00007e70


	//----- nvinfo : EIATTR_INDIRECT_BRANCH_TARGETS
	.align		4
.L_3002:
        /*0080*/ 	.byte	0x04, 0x34
        /*0082*/ 	.short	(.L_3004 - .L_3003)


	//   ....[0]....
.L_3003:
        /*0084*/ 	.word	.L_x_10156@srel
        /*0088*/ 	.short	0x0
        /*008a*/ 	.short	0x0
        /*008c*/ 	.word	0x3
        /*0090*/ 	.word	.L_x_10157@srel
        /*0094*/ 	.word	.L_x_10158@srel
        /*0098*/ 	.word	.L_x_10159@srel


	//----- nvinfo : EIATTR_MAX_THREADS
	.align		4
.L_3004:
        /*009c*/ 	.byte	0x04, 0x05
        /*009e*/ 	.short	(.L_3006 - .L_3005)
.L_3005:
        /*00a0*/ 	.word	0x00000200
        /*00a4*/ 	.word	0x00000001
        /*00a8*/ 	.word	0x00000001


	//----- nvinfo : EIATTR_CRS_STACK_SIZE
	.align		4
.L_3006:
        /*00ac*/ 	.byte	0x04, 0x1e
        /*00ae*/ 	.short	(.L_3008 - .L_3007)
.L_3007:
        /*00b0*/ 	.word	0x00000000


	//----- nvinfo : EIATTR_CBANK_PARAM_SIZE
	.align		4
.L_3008:
        /*00b4*/ 	.byte	0x03, 0x19
        /*00b6*/ 	.short	0x01d0


	//----- nvinfo : EIATTR_PARAM_CBANK
	.align		4
        /*00b8*/ 	.byte	0x04, 0x0a
        /*00ba*/ 	.short	(.L_3010 - .L_3009)
	.align		4
.L_3009:
        /*00bc*/ 	.word	index@(.nv.constant0._ZN2at4cuda57_GLOBAL__N__cd6b329d_24_DistributionBernoulli_cu_7537a20d21kernelPointwiseApply2IZNS_6native9templates4cuda28bernoulli_tensor_cuda_kernelIffEEvRKNS_10TensorBaseES9_NS_15PhiloxCudaStateEEUliRfSB_SB_SB_RKfSD_SD_SD_E_fSC_jLi1ELin1ELi4ELi512ELi2EEEvNS0_6detail10TensorInfoIT0_T2_EENSG_IT1_SI_EESI_T_)
        /*00c0*/ 	.short	0x0380
        /*00c2*/ 	.short	0x01d0


	//----- nvinfo : EIATTR_SW_WAR
	.align		4
.L_3010:
        /*00c4*/ 	.byte	0x04, 0x36
        /*00c6*/ 	.short	(.L_3012 - .L_3011)
.L_3011:
        /*00c8*/ 	.word	0x00000008
.L_3012:


//--------------------- .nv.info._ZN2at4cuda57_GLOBAL__N__cd6b329d_24_DistributionBernoulli_cu_7537a20d21kernelPointwiseApply2IZNS_6native9templates4cuda28bernoulli_tensor_cuda_kernelIffEEvRKNS_10TensorBaseES9_NS_15PhiloxCudaStateEEUliRfSB_SB_SB_RKfSD_SD_SD_E_fSC_jLi1ELi2ELi4ELi512ELi2EEEvNS0_6detail10TensorInfoIT0_T2_EENSG_IT1_SI_EESI_T_ --------------------------
	.section	.nv.info._ZN2at4cuda57_GLOBAL__N__cd6b329d_24_DistributionBernoulli_cu_7537a20d21kernelPointwiseApply2IZNS_6native9templates4cuda28bernoulli_tensor_cuda_kernelIffEEvRKNS_10TensorBaseES9_NS_15PhiloxCudaStateEEUliRfSB_SB_SB_RKfSD_SD_SD_E_fSC_jLi1ELi2ELi4ELi512ELi2EEEvNS0_6detail10TensorInfoIT0_T2_EENSG_IT1_SI_EESI_T_,"",@"SHT_CUDA_INFO"
	.sectionflags	@""
	.align	4


	//----- nvinfo : EIATTR_CUDA_API_VERSION
	.align		4
        /*0000*/ 	.byte	0x04, 0x37
        /*0002*/ 	.short	(.L_3014 - .L_3013)
.L_3013:
        /*0004*/ 	.word	0x00000082


	//----- nvinfo : EIATTR_KPARAM_INFO
	.align		4
.L_3014:
        /*0008*/ 	.byte	0x04, 0x17
        /*000a*/ 	.short	(.L_3016 - .L_3015)
.L_3015:
        /*000c*/ 	.word	0x00000000
        /*0010*/ 	.short	0x0003
        /*0012*/ 	.short	0x01b8
        /*0014*/ 	.byte	0x00, 0xf0, 0x61, 0x00


	//----- nvinfo : EIATTR_KPARAM_INFO
	.align		4
.L_3016:
        /*0018*/ 	.byte	0x04, 0x17
        /*001a*/ 	.short	(.L_3018 - .L_3017)
.L_3017:
        /*001c*/ 	.word	0x00000000
        /*0020*/ 	.short	0x0002
        /*0022*/ 	.short	0x01b0
        /*0024*/ 	.byte	0x00, 0xf0, 0x11, 0x00


	//----- nvinfo : EIATTR_KPARAM_INFO
	.align		4
.L_3018:
        /*0028*/ 	.byte	0x04, 0x17
        /*002a*/ 	.short	(.L_3020 - .L_3019)
.L_3019:
        /*002c*/ 	.word	0x00000000
        /*0030*/ 	.short	0x0001
        /*0032*/ 	.short	0x00d8
        /*0034*/ 	.byte	0x00, 0xf0, 0x61, 0x03


	//----- nvinfo : EIATTR_KPARAM_INFO
	.align		4
.L_3020:
        /*0038*/ 	.byte	0x04, 0x17
        /*003a*/ 	.short	(.L_3022 - .L_3021)
.L_3021:
        /*003c*/ 	.word	0x00000000
        /*0040*/ 	.short	0x0000
        /*0042*/ 	.short	0x0000
        /*0044*/ 	.byte	0x00, 0xf0, 0x61, 0x03


	//----- nvinfo : EIATTR_SPARSE_MMA_MASK
	.align		4
.L_3022:
        /*0048*/ 	.byte	0x03, 0x50
        /*004a*/ 	.short	0x0000


	//----- nvinfo : EIATTR_MAXREG_COUNT
	.align		4
        /*004c*/ 	.byte	0x03, 0x1b
        /*004e*/ 	.short	0x0040


	//----- nvinfo : EIATTR_EXTERNS
	.align		4
        /*0050*/ 	.byte	0x04, 0x0f
        /*0052*/ 	.short	(.L_3024 - .L_3023)


	//   ....[0]....
	.align		4
.L_3023:
        /*0054*/ 	.word	index@(__assertfail)


	//----- nvinfo : EIATTR_MERCURY_ISA_VERSION
	.align		4
.L_3024:
        /*0058*/ 	.byte	0x03, 0x5f
        /*005a*/ 	.short	0x0101


	//----- nvinfo : EIATTR_VRC_CTA_INIT_COUNT
	.align		4
        /*005c*/ 	.byte	0x02, 0x4a
	.zero		1
	.zero		1


	//----- nvinfo : EIATTR_SYSCALL_OFFSETS
	.align		4
        /*0060*/ 	.byte	0x04, 0x46
        /*0062*/ 	.short	(.L_3026 - .L_3025)


	//   ....[0]....
.L_3025:
        /*0064*/ 	.word	0x000014c0


	//   ....[1]....
        /*0068*/ 	.word	0x000016a0


	//   ....[2]....
        /*006c*/ 	.word	0x00001870


	//   ....[3]....
        /*0070*/ 	.word	0x00001a50


	//----- nvinfo : EIATTR_EXIT_INSTR_OFFSETS
	.align		4
.L_3026:
        /*0074*/ 	.byte	0x04, 0x1c
        /*0076*/ 	.short	(.L_3028 - .L_3027)


	//   ....[0]....
.L_3027:
        /*0078*/ 	.word	0x00000080


	//   ....[1]....
        /*007c*/ 	.word	0x00001b80


	//----- nvinfo : EIATTR_INDIRECT_BRANCH_TARGETS
	.align		4
.L_3028:
        /*0080*/ 	.byte	0x04, 0x34
        /*0082*/ 	.short	(.L_3030 - .L_3029)


	//   ....[0]....
.L_3029:
        /*0084*/ 	.word	.L_x_10160@srel
        /*0088*/ 	.short	0x0
        /*008a*/ 	.short	0x0
        /*008c*/ 	.word	0x3
        /*0090*/ 	.word	.L_x_10161@srel
        /*0094*/ 	.word	.L_x_10162@srel
        /*0098*/ 	.word	.L_x_10163@srel


	//----- nvinfo : EIATTR_MAX_THREADS
	.align		4
.L_3030:
        /*009c*/ 	.byte	0x04, 0x05
        /*009e*/ 	.short	(.L_3032 - .L_3031)
.L_3031:
        /*00a0*/ 	.word	0x00000200
        /*00a4*/ 	.word	0x00000001
        /*00a8*/ 	.word	0x00000001


	//----- nvinfo : EIATTR_CRS_STACK_SIZE
	.align		4
.L_3032:
        /*00ac*/ 	.byte	0x04, 0x1e
        /*00ae*/ 	.short	(.L_3034 - .L_3033)
.L_3033:
        /*00b0*/ 	.word	0x00000000


	//----- nvinfo : EIATTR_CBANK_PARAM_SIZE
	.align		4
.L_3034:
        /*00b4*/ 	.byte	0x03, 0x19
        /*00b6*/ 	.short	0x01d0


	//----- nvinfo : EIATTR_PARAM_CBANK
	.align		4
        /*00b8*/ 	.byte	0x04, 0x0a
        /*00ba*/ 	.short	(.L_3036 - .L_3035)
	.align		4
.L_3035:
        /*00bc*/ 	.word	index@(.nv.constant0._ZN2at4cuda57_GLOBAL__N__cd6b329d_24_DistributionBernoulli_cu_7537a20d21kernelPointwiseApply2IZNS_6native9templates4cuda28bernoulli_tensor_cuda_kernelIffEEvRKNS_10TensorBaseES9_NS_15PhiloxCudaStateEEUliRfSB_SB_SB_RKfSD_SD_SD_E_fSC_jLi1ELi2ELi4ELi512ELi2EEEvNS0_6detail10TensorInfoIT0_T2_EENSG_IT1_SI_EESI_T_)
        /*00c0*/ 	.short	0x0380
        /*00c2*/ 	.short	0x01d0


	//----- nvinfo : EIATTR_SW_WAR
	.align		4
.L_3036:
        /*00c4*/ 	.byte	0x04, 0x36
        /*00c6*/ 	.short	(.L_3038 - .L_3037)
.L_3037:
        /*00c8*/ 	.word	0x00000008
.L_3038:


//--------------------- .nv.info._ZN2at4cuda57_GLOBAL__N__cd6b329d_24_DistributionBernoulli_cu_7537a20d21kernelPointwiseApply2IZNS_6native9templates4cuda28bernoulli_tensor_cuda_kernelIffEEvRKNS_10TensorBaseES9_NS_15PhiloxCudaStateEEUliRfSB_SB_SB_RKfSD_SD_SD_E_fSC_jLi1ELi1ELi4ELi512ELi2EEEvNS0_6detail10TensorInfoIT0_T2_EENSG_IT1_SI_EESI_T_ --------------------------
	.section	.nv.info._ZN2at4cuda57_GLOBAL__N__cd6b329d_24_DistributionBernoulli_cu_7537a20d21kernelPointwiseApply2IZNS_6native9templates4cuda28bernoulli_tensor_cuda_kernelIffEEvRKNS_10TensorBaseES9_NS_15PhiloxCudaStateEEUliRfSB_SB_SB_RKfSD_SD_SD_E_fSC_jLi1ELi1ELi4ELi512ELi2EEEvNS0_6detail10TensorInfoIT0_T2_EENSG_IT1_SI_EESI_T_,"",@"SHT_CUDA_INFO"
	.sectionflags	@""
	.align	4


	//----- nvinfo : EIATTR_CUDA_API_VERSION
	.align		4
        /*0000*/ 	.byte	0x04, 0x37
        /*0002*/ 	.short	(.L_3040 - .L_3039)
.L_3039:
        /*0004*/ 	.word	0x00000082


	//----- nvinfo : EIATTR_KPARAM_INFO
	.align		4
.L_3040:
        /*0008*/ 	.byte	0x04, 0x17
        /*000a*/ 	.short	(.L_3042 - .L_3041)
.L_3041:
        /*000c*/ 	.word	0x00000000
        /*0010*/ 	.short	0x0003
        /*0012*/ 	.short	0x01b8
        /*0014*/ 	.byte	0x00, 0xf0, 0x61, 0x00


	//----- nvinfo : EIATTR_KPARAM_INFO
	.align		4
.L_3042:
        /*0018*/ 	.byte	0x04, 0x17
        /*001a*/ 	.short	(.L_3044 - .L_3043)
.L_3043:
        /*001c*/ 	.word	0x00000000
        /*0020*/ 	.short	0x0002
        /*0022*/ 	.short	0x01b0
        /*0024*/ 	.byte	0x00, 0xf0, 0x11, 0x00


	//----- nvinfo : EIATTR_KPARAM_INFO
	.align		4
.L_3044:
        /*0028*/ 	.byte	0x04, 0x17
        /*002a*/ 	.short	(.L_3046 - .L_3045)
.L_3045:
        /*002c*/ 	.word	0x00000000
        /*0030*/ 	.short	0x0001
        /*0032*/ 	.short	0x00d8
        /*0034*/ 	.byte	0x00, 0xf0, 0x61, 0x03


	//----- nvinfo : EIATTR_KPARAM_INFO
	.align		4
.L_3046:
        /*0038*/ 	.byte	0x04, 0x17
        /*003a*/ 	.short	(.L_3048 - .L_3047)
.L_3047:
        /*003c*/ 	.word	0x00000000
        /*0040*/ 	.short	0x0000
        /*0042*/ 	.short	0x0000
        /*0044*/ 	.byte	0x00, 0xf0, 0x61, 0x03


	//----- nvinfo : EIATTR_SPARSE_MMA_MASK
	.align		4
.L_3048:
        /*0048*/ 	.byte	0x03, 0x50
        /*004a*/ 	.short	0x0000


	//----- nvinfo : EIATTR_MAXREG_COUNT
	.align		4
        /*004c*/ 	.byte	0x03, 0x1b
        /*004e*/ 	.short	0x0040


	//----- nvinfo : EIATTR_EXTERNS
	.align		4
        /*0050*/ 	.byte	0x04, 0x0f
        /*0052*/ 	.short	(.L_3050 - .L_3049)


	//   ....[0]....
	.align		4
.L_3049:
        /*0054*/ 	.word	index@(__assertfail)


	//----- nvinfo : EIATTR_MERCURY_ISA_VERSION
	.align		4
.L_3050:
        /*0058*/ 	.byte	0x03, 0x5f
        /*005a*/ 	.short	0x0101


	//----- nvinfo : EIATTR_VRC_CTA_INIT_COUNT
	.align		4
        /*005c*/ 	.byte	0x02, 0x4a
	.zero		1
	.zero		1


	//----- nvinfo : EIATTR_SYSCALL_OFFSETS
	.align		4
        /*0060*/ 	.byte	0x04, 0x46
        /*0062*/ 	.short	(.L_3052 - .L_3051)


	//   ....[0]....
.L_3051:
        /*0064*/ 	.word	0x00000e20


	//   ....[1]....
        /*0068*/ 	.word	0x00001000


	//   ....[2]....
        /*006c*/ 	.word	0x000011d0


	//   ....[3]....
        /*0070*/ 	.word	0x000013b0


	//----- nvinfo : EIATTR_EXIT_INSTR_OFFSETS
	.align		4
.L_3052:
        /*0074*/ 	.byte	0x04, 0x1c
        /*0076*/ 	.short	(.L_3054 - .L_3053)


	//   ....[0]....
.L_3053:
        /*0078*/ 	.word	0x00000080


	//   ....[1]....
        /*007c*/ 	.word	0x00001470


	//----- nvinfo : EIATTR_INDIRECT_BRANCH_TARGETS
	.align		4
.L_3054:
        /*0080*/ 	.byte	0x04, 0x34
        /*0082*/ 	.short	(.L_3056 - .L_3055)


	//   ....[0]....
.L_3055:
        /*0084*/ 	.word	.L_x_10164@srel
        /*0088*/ 	.short	0x0
        /*008a*/ 	.short	0x0
        /*008c*/ 	.word	0x3
        /*0090*/ 	.word	.L_x_10165@srel
        /*0094*/ 	.word	.L_x_10166@srel
        /*0098*/ 	.word	.L_x_10167@srel


	//----- nvinfo : EIATTR_MAX_THREADS
	.align		4
.L_3056:
        /*009c*/ 	.byte	0x04, 0x05
        /*009e*/ 	.short	(.L_3058 - .L_3057)
.L_3057:
        /*00a0*/ 	.word	0x00000200
        /*00a4*/ 	.word	0x00000001
        /*00a8*/ 	.word	0x00000001


	//----- nvinfo : EIATTR_CRS_STACK_SIZE
	.align		4
.L_3058:
        /*00ac*/ 	.byte	0x04, 0x1e
        /*00ae*/ 	.short	(.L_3060 - .L_3059)
.L_3059:
        /*00b0*/ 	.word	0x00000000


	//----- nvinfo : EIATTR_CBANK_PARAM_SIZE
	.align		4
.L_3060:
        /*00b4*/ 	.byte	0x03, 0x19
        /*00b6*/ 	.short	0x01d0


	//----- nvinfo : EIATTR_PARAM_CBANK
	.align		4
        /*00b8*/ 	.byte	0x04, 0x0a
        /*00ba*/ 	.short	(.L_3062 - .L_3061)
	.align		4
.L_3061:
        /*00bc*/ 	.word	index@(.nv.constant0._ZN2at4cuda57_GLOBAL__N__cd6b329d_24_DistributionBernoulli_cu_7537a20d21kernelPointwiseApply2IZNS_6native9templates4cuda28bernoulli_tensor_cuda_kernelIffEEvRKNS_10TensorBaseES9_NS_15PhiloxCudaStateEEUliRfSB_SB_SB_RKfSD_SD_SD_E_fSC_jLi1ELi1ELi4ELi512ELi2EEEvNS0_6detail10TensorInfoIT0_T2_EENSG_IT1_SI_EESI_T_)
        /*00c0*/ 	.short	0x0380
        /*00c2*/ 	.short	0x01d0


	//----- nvinfo : EIATTR_SW_WAR
	.align		4
.L_3062:
        /*00c4*/ 	.byte	0x04, 0x36
        /*00c6*/ 	.short	(.L_3064 - .L_3063)
.L_3063:
        /*00c8*/ 	.word	0x00000008
.L_3064:


//--------------------- .nv.info._ZN2at4cuda57_GLOBAL__N__cd6b329d_24_DistributionBernoulli_cu_7537a20d21kernelPointwiseApply2IZNS_6native9templates4cuda28bernoulli_tensor_cuda_kernelIdfEEvRKNS_10TensorBaseES9_NS_15PhiloxCudaStateEEUliRdSB_SB_SB_RKfSD_SD_SD_E_dSC_mLin1ELin1ELi4ELi512ELi2EEEvNS0_6detail10TensorInfoIT0_T2_EENSG_IT1_SI_EESI_T_ --------------------------
	.section	.nv.info._ZN2at4cuda57_GLOBAL__N__cd6b329d_24_DistributionBernoulli_cu_7537a20d21kernelPointwiseApply2IZNS_6native9templates4cuda28bernoulli_tensor_cuda_kernelIdfEEvRKNS_10TensorBaseES9_NS_15PhiloxCudaStateEEUliRdSB_SB_SB_RKfSD_SD_SD_E_dSC_mLin1ELin1ELi4ELi512ELi2EEEvNS0_6detail10TensorInfoIT0_T2_EENSG_IT1_SI_EESI_T_,"",@"SHT_CUDA_INFO"
	.sectionflags	@""
	.align	4


	//----- nvinfo : EIATTR_CUDA_API_VERSION
	.align		4
        /*0000*/ 	.byte	0x04, 0x37
        /*0002*/ 	.short	(.L_3066 - .L_3065)
.L_3065:
        /*0004*/ 	.word	0x00000082


	//----- nvinfo : EIATTR_KPARAM_INFO
	.align		4
.L_3066:
        /*0008*/ 	.byte	0x04, 0x17
        /*000a*/ 	.short	(.L_3068 - .L_3067)
.L_3067:
        /*000c*/ 	.word	0x00000000
        /*0010*/ 	.short	0x0003
        /*0012*/ 	.short	0x0348
        /*0014*/ 	.byte	0x00, 0xf0, 0x61, 0x00


	//----- nvinfo : EIATTR_KPARAM_INFO
	.align		4
.L_3068:
        /*0018*/ 	.byte	0x04, 0x17
        /*001a*/ 	.short	(.L_3070 - .L_3069)
.L_3069:
        /*001c*/ 	.word	0x00000000
        /*0020*/ 	.short	0x0002
        /*0022*/ 	.short	0x0340
        /*0024*/ 	.byte	0x00, 0xf0, 0x21, 0x00


	//----- nvinfo : EIATTR_KPARAM_INFO
	.align		4
.L_3070:
        /*0028*/ 	.byte	0x04, 0x17
        /*002a*/ 	.short	(.L_3072 - .L_3071)
.L_3071:
        /*002c*/ 	.word	0x00000000
        /*0030*/ 	.short	0x0001
        /*0032*/ 	.short	0x01a0
        /*0034*/ 	.byte	0x00, 0xf0, 0x81, 0x06


	//----- nvinfo : EIATTR_KPARAM_INFO
	.align		4
.L_3072:
        /*0038*/ 	.byte	0x04, 0x17
        /*003a*/ 	.short	(.L_3074 - .L_3073)
.L_3073:
        /*003c*/ 	.word	0x00000000
        /*0040*/ 	.short	0x0000
        /*0042*/ 	.short	0x0000
        /*0044*/ 	.byte	0x00, 0xf0, 0x81, 0x06


	//----- nvinfo : EIATTR_SPARSE_MMA_MASK
	.align		4
.L_3074:
        /*0048*/ 	.byte	0x03, 0x50
        /*004a*/ 	.short	0x0000


	//----- nvinfo : EIATTR_MAXREG_COUNT
	.align		4
        /*004c*/ 	.byte	0x03, 0x1b
        /*004e*/ 	.short	0x0040


	//----- nvinfo : EIATTR_EXTERNS
	.align		4
        /*0050*/ 	.byte	0x04, 0x0f
        /*0052*/ 	.short	(.L_3076 - .L_3075)


	//   ....[0]....
	.align		4
.L_3075:
        /*0054*/ 	.word	index@(__assertfail)


	//----- nvinfo : EIATTR_MERCURY_ISA_VERSION
	.align		4
.L_3076:
        /*0058*/ 	.byte	0x03, 0x5f
        /*005a*/ 	.short	0x0101


	//----- nvinfo : EIATTR_VRC_CTA_INIT_COUNT
	.align		4
        /*005c*/ 	.byte	0x02, 0x4a
	.zero		1
	.zero		1


	//----- nvinfo : EIATTR_SYSCALL_OFFSETS
	.align		4
        /*0060*/ 	.byte	0x04, 0x46
        /*0062*/ 	.short	(.L_3078 - .L_3077)


	//   ....[0]....
.L_3077:
        /*0064*/ 	.word	0x0001c560


	//   ....[1]....
        /*0068*/ 	.word	0x0001c780


	//   ....[2]....
        /*006c*/ 	.word	0x0001c990


	//   ....[3]....
        /*0070*/ 	.word	0x0001cbb0


	//----- nvinfo : EIATTR_EXIT_INSTR_OFFSETS
	.align		4
.L_3078:
        /*0074*/ 	.byte	0x04, 0x1c
        /*0076*/ 	.short	(.L_3080 - .L_3079)


	//   ....[0]....
.L_3079:
        /*0078*/ 	.word	0x00000090


	//   ....[1]....
        /*007c*/ 	.word	0x0001cd00


	//----- nvinfo : EIATTR_INDIRECT_BRANCH_TARGETS
	.align		4
.L_3080:
        /*0080*/ 	.byte	0x04, 0x34
        /*0082*/ 	.short	(.L_3082 - .L_3081)


	//   ....[0]....
.L_3081:
        /*0084*/ 	.word	.L_x_10168@srel
        /*0088*/ 	.short	0x0
        /*008a*/ 	.short	0x0
        /*008c*/ 	.word	0x3
        /*0090*/ 	.word	.L_x_10169@srel
        /*0094*/ 	.word	.L_x_10170@srel
        /*0098*/ 	.word	.L_x_10171@srel


	//----- nvinfo : EIATTR_MAX_THREADS
	.align		4
.L_3082:
        /*009c*/ 	.byte	0x04, 0x05
        /*009e*/ 	.short	(.L_3084 - .L_3083)
.L_3083:
        /*00a0*/ 	.word	0x00000200
        /*00a4*/ 	.word	0x00000001
        /*00a8*/ 	.word	0x00000001


	//----- nvinfo : EIATTR_CRS_STACK_SIZE
	.align		4
.L_3084:
        /*00ac*/ 	.byte	0x04, 0x1e
        /*00ae*/ 	.short	(.L_3086 - .L_3085)
.L_3085:
        /*00b0*/ 	.word	0x00000000


	//----- nvinfo : EIATTR_CBANK_PARAM_SIZE
	.align		4
.L_3086:
        /*00b4*/ 	.byte	0x03, 0x19
        /*00b6*/ 	.short	0x0360


	//----- nvinfo : EIATTR_PARAM_CBANK
	.align		4
        /*00b8*/ 	.byte	0x04, 0x0a
        /*00ba*/ 	.short	(.L_3088 - .L_3087)
	.align		4
.L_3087:
        /*00bc*/ 	.word	index@(.nv.constant0._ZN2at4cuda57_GLOBAL__N__cd6b329d_24_DistributionBernoulli_cu_7537a20d21kernelPointwiseApply2IZNS_6native9templates4cuda28bernoulli_tensor_cuda_kernelIdfEEvRKNS_10TensorBaseES9_NS_15PhiloxCudaStateEEUliRdSB_SB_SB_RKfSD_SD_SD_E_dSC_mLin1ELin1ELi4ELi512ELi2EEEvNS0_6detail10TensorInfoIT0_T2_EENSG_IT1_SI_EESI_T_)
        /*00c0*/ 	.short	0x0380
        /*00c2*/ 	.short	0x0360


	//----- nvinfo : EIATTR_SW_WAR
	.align		4
.L_3088:
        /*00c4*/ 	.byte	0x04, 0x36
        /*00c6*/ 	.short	(.L_3090 - .L_3089)
.L_3089:
        /*00c8*/ 	.word	0x00000008
.L_3090:


//--------------------- .nv.info._ZN2at4cuda57_GLOBAL__N__cd6b329d_24_DistributionBernoulli_cu_7537a20d21kernelPointwiseApply2IZNS_6native9templates4cuda28bernoulli_tensor_cuda_kernelIdfEEvRKNS_10TensorBaseES9_NS_15PhiloxCudaStateEEUliRdSB_SB_SB_RKfSD_SD_SD_E_dSC_mLi1ELi1ELi4ELi512ELi2EEEvNS0_6detail10TensorInfoIT0_T2_EENSG_IT1_SI_EESI_T_ --------------------------
	.section	.nv.info._ZN2at4cuda57_GLOBAL__N__cd6b329d_24_DistributionBernoulli_cu_7537a20d21kernelPointwiseApply2IZNS_6native9templates4cuda28bernoulli_tensor_cuda_kernelIdfEEvRKNS_10TensorBaseES9_NS_15PhiloxCudaStateEEUliRdSB_SB_SB_RKfSD_SD_SD_E_dSC_mLi1ELi1ELi4ELi512ELi2EEEvNS0_6detail10TensorInfoIT0_T2_EENSG_IT1_SI_EESI_T_,"",@"SHT_CUDA_INFO"
	.sectionflags	@""
	.align	4


	//----- nvinfo : EIATTR_CUDA_API_VERSION
	.align		4
        /*0000*/ 	.byte	0x04, 0x37
        /*0002*/ 	.short	(.L_3092 - .L_3091)
.L_3091:
        /*0004*/ 	.word	0x00000082


	//----- nvinfo : EIATTR_KPARAM_INFO
	.align		4
.L_3092:
        /*0008*/ 	.byte	0x04, 0x17
        /*000a*/ 	.short	(.L_3094 - .L_3093)
.L_3093:
        /*000c*/ 	.word	0x00000000
        /*0010*/ 	.short	0x0003
        /*0012*/ 	.short	0x0348
        /*0014*/ 	.byte	0x00, 0xf0, 0x61, 0x00


	//----- nvinfo : EIATTR_KPARAM_INFO
	.align		4
.L_3094:
        /*0018*/ 	.byte	0x04, 0x17
        /*001a*/ 	.short	(.L_3096 - .L_3095)
.L_3095:
        /*001c*/ 	.word	0x00000000
        /*0020*/ 	.short	0x0002
        /*0022*/ 	.short	0x0340
        /*0024*/ 	.byte	0x00, 0xf0, 0x21, 0x00


	//----- nvinfo : EIATTR_KPARAM_INFO
	.align		4
.L_3096:
        /*0028*/ 	.byte	0x04, 0x17
        /*002a*/ 	.short	(.L_3098 - .L_3097)
.L_3097:
        /*002c*/ 	.word	0x00000000
        /*0030*/ 	.short	0x0001
        /*0032*/ 	.short	0x01a0
        /*0034*/ 	.byte	0x00, 0xf0, 0x81, 0x06


	//----- nvinfo : EIATTR_KPARAM_INFO
	.align		4
.L_3098:
        /*0038*/ 	.byte	0x04, 0x17
        /*003a*/ 	.short	(.L_3100 - .L_3099)
.L_3099:
        /*003c*/ 	.word	0x00000000
        /*0040*/ 	.short	0x0000
        /*0042*/ 	.short	0x0000
        /*0044*/ 	.byte	0x00, 0xf0, 0x81, 0x06


	//----- nvinfo : EIATTR_SPARSE_MMA_MASK
	.align		4
.L_3100:
        /*0048*/ 	.byte	0x03, 0x50
        /*004a*/ 	.short	0x0000


	//----- nvinfo : EIATTR_MAXREG_COUNT
	.align		4
        /*004c*/ 	.byte	0x03, 0x1b
        /*004e*/ 	.short	0x0040


	//----- nvinfo : EIATTR_EXTERNS
	.align		4
        /*0050*/ 	.byte	0x04, 0x0f
        /*0052*/ 	.short	(.L_3102 - .L_3101)


	//   ....[0]....
	.align		4
.L_3101:
        /*0054*/ 	.word	index@(__assertfail)


	//----- nvinfo : EIATTR_MERCURY_ISA_VERSION
	.align		4
.L_3102:
        /*0058*/ 	.byte	0x03, 0x5f
        /*005a*/ 	.short	0x0101


	//----- nvinfo : EIATTR_VRC_CTA_INIT_COUNT
	.align		4
        /*005c*/ 	.byte	0x02, 0x4a
	.zero		1
	.zero		1


	//----- nvinfo : EIATTR_SYSCALL_OFFSETS
	.align		4
        /*0060*/ 	.byte	0x04, 0x46
        /*0062*/ 	.short	(.L_3104 - .L_3103)


	//   ....[0]....
.L_3103:
        /*0064*/ 	.word	0x00000fb0


	//   ....[1]....
        /*0068*/ 	.word	0x000011b0


	//   ....[2]....
        /*006c*/ 	.word	0x000013a0


	//   ....[3]....
        /*0070*/ 	.word	0x000015a0


	//----- nvinfo : EIATTR_EXIT_INSTR_OFFSETS
	.align		4
.L_3104:
        /*0074*/ 	.byte	0x04, 0x1c
        /*0076*/ 	.short	(.L_3106 - .L_3105)


	//   ....[0]....
.L_3105:
        /*0078*/ 	.word	0x00000090


	//   ....[1]....
        /*007c*/ 	.word	0x00001690


	//----- nvinfo : EIATTR_INDIRECT_BRANCH_TARGETS
	.align		4
.L_3106:
        /*0080*/ 	.byte	0x04, 0x34
        /*0082*/ 	.short	(.L_3108 - .L_3107)


	//   ....[0]....
.L_3107:
        /*0084*/ 	.word	.L_x_10172@srel
        /*0088*/ 	.short	0x0
        /*008a*/ 	.short	0x0
        /*008c*/ 	.word	0x3
        /*0090*/ 	.word	.L_x_10173@srel
        /*0094*/ 	.word	.L_x_10174@srel
        /*0098*/ 	.word	.L_x_10175@srel


	//----- nvinfo : EIATTR_MAX_THREADS
	.align		4
.L_3108:
        /*009c*/ 	.byte	0x04, 0x05
        /*009e*/ 	.short	(.L_3110 - .L_3109)
.L_3109:
        /*00a0*/ 	.word	0x00000200
        /*00a4*/ 	.word	0x00000001
        /*00a8*/ 	.word	0x00000001


	//----- nvinfo : EIATTR_CRS_STACK_SIZE
	.align		4
.L_3110:
        /*00ac*/ 	.byte	0x04, 0x1e
        /*00ae*/ 	.short	(.L_3112 - .L_3111)
.L_3111:
        /*00b0*/ 	.word	0x00000000


	//----- nvinfo : EIATTR_CBANK_PARAM_SIZE
	.align		4
.L_3112:
        /*00b4*/ 	.byte	0x03, 0x19
        /*00b6*/ 	.short	0x0360


	//----- nvinfo : EIATTR_PARAM_CBANK
	.align		4
        /*00b8*/ 	.byte	0x04, 0x0a
        /*00ba*/ 	.short	(.L_3114 - .L_3113)
	.align		4
.L_3113:
        /*00bc*/ 	.word	index@(.nv.constant0._ZN2at4cuda57_GLOBAL__N__cd6b329d_24_DistributionBernoulli_cu_7537a20d21kernelPointwiseApply2IZNS_6native9templates4cuda28bernoulli_tensor_cuda_kernelIdfEEvRKNS_10TensorBaseES9_NS_15PhiloxCudaStateEEUliRdSB_SB_SB_RKfSD_SD_SD_E_dSC_mLi1ELi1ELi4ELi512ELi2EEEvNS0_6detail10TensorInfoIT0_T2_EENSG_IT1_SI_EESI_T_)
        /*00c0*/ 	.short	0x0380
        /*00c2*/ 	.short	0x0360


	//----- nvinfo : EIATTR_SW_WAR
	.align		4
.L_3114:
        /*00c4*/ 	.byte	0x04, 0x36
        /*00c6*/ 	.short	(.L_3116 - .L_3115)
.L_3115:
        /*00c8*/ 	.word	0x00000008
.L_3116:


//--------------------- .nv.info._ZN2at4cuda57_GLOBAL__N__cd6b329d_24_DistributionBernoulli_cu_7537a20d21kernelPointwiseApply2IZNS_6native9templates4cuda28bernoulli_tensor_cuda_kernelIdfEEvRKNS_10TensorBaseES9_NS_15PhiloxCudaStateEEUliRdSB_SB_SB_RKfSD_SD_SD_E_dSC_jLin1ELin1ELi4ELi512ELi2EEEvNS0_6detail10TensorInfoIT0_T2_EENSG_IT1_SI_EESI_T_ --------------------------
	.section	.nv.info._ZN2at4cuda57_GLOBAL__N__cd6b329d_24_DistributionBernoulli_cu_7537a20d21kernelPointwiseApply2IZNS_6native9templates4cuda28bernoulli_tensor_cuda_kernelIdfEEvRKNS_10TensorBaseES9_NS_15PhiloxCudaStateEEUliRdSB_SB_SB_RKfSD_SD_SD_E_dSC_jLin1ELin1ELi4ELi512ELi2EEEvNS0_6detail10TensorInfoIT0_T2_EENSG_IT1_SI_EESI_T_,"",@"SHT_CUDA_INFO"
	.sectionflags	@""
	.align	4


	//----- nvinfo : EIATTR_CUDA_API_VERSION
	.align		4
        /*0000*/ 	.byte	0x04, 0x37
        /*0002*/ 	.short	(.L_3118 - .L_3117)
.L_3117:
        /*0004*/ 	.word	0x00000082


	//----- nvinfo : EIATTR_KPARAM_INFO
	.align		4
.L_3118:
        /*0008*/ 	.byte	0x04, 0x17
        /*000a*/ 	.short	(.L_3120 - .L_3119)
.L_3119:
        /*000c*/ 	.word	0x00000000
        /*0010*/ 	.short	0x0003
        /*0012*/ 	.short	0x01b8
        /*0014*/ 	.byte	0x00, 0xf0, 0x61, 0x00


	//----- nvinfo : EIATTR_KPARAM_INFO
	.align		4
.L_3120:
        /*0018*/ 	.byte	0x04, 0x17
        /*001a*/ 	.short	(.L_3122 - .L_3121)
.L_3121:
        /*001c*/ 	.word	0x00000000
        /*0020*/ 	.short	0x0002
        /*0022*/ 	.short	0x01b0
        /*0024*/ 	.byte	0x00, 0xf0, 0x11, 0x00


	//----- nvinfo : EIATTR_KPARAM_INFO
	.align		4
.L_3122:
        /*0028*/ 	.byte	0x04, 0x17
        /*002a*/ 	.short	(.L_3124 - .L_3123)
.L_3123:
        /*002c*/ 	.word	0x00000000
        /*0030*/ 	.short	0x0001
        /*0032*/ 	.short	0x00d8
        /*0034*/ 	.byte	0x00, 0xf0, 0x61, 0x03


	//----- nvinfo : EIATTR_KPARAM_INFO
	.align		4
.L_3124:
        /*0038*/ 	.byte	0x04, 0x17
        /*003a*/ 	.short	(.L_3126 - .L_3125)
.L_3125:
        /*003c*/ 	.word	0x00000000
        /*0040*/ 	.short	0x0000
        /*0042*/ 	.short	0x0000
        /*0044*/ 	.byte	0x00, 0xf0, 0x61, 0x03


	//----- nvinfo : EIATTR_SPARSE_MMA_MASK
	.align		4
.L_3126:
        /*0048*/ 	.byte	0x03, 0x50
        /*004a*/ 	.short	0x0000


	//----- nvinfo : EIATTR_MAXREG_COUNT
	.align		4
        /*004c*/ 	.byte	0x03, 0x1b
        /*004e*/ 	.short	0x0040


	//----- nvinfo : EIATTR_EXTERNS
	.align		4
        /*0050*/ 	.byte	0x04, 0x0f
        /*0052*/ 	.short	(.L_3128 - .L_3127)


	//   ....[0]....
	.align		4
.L_3127:
        /*0054*/ 	.word	index@(__assertfail)


	//----- nvinfo : EIATTR_MERCURY_ISA_VERSION
	.align		4
.L_3128:
        /*0058*/ 	.byte	0x03, 0x5f
        /*005a*/ 	.short	0x0101


	//----- nvinfo : EIATTR_VRC_CTA_INIT_COUNT
	.align		4
        /*005c*/ 	.byte	0x02, 0x4a
	.zero		1
	.zero		1


	//----- nvinfo : EIATTR_SYSCALL_OFFSETS
	.align		4
        /*0060*/ 	.byte	0x04, 0x46
        /*0062*/ 	.short	(.L_3130 - .L_3129)


	//   ....[0]....
.L_3129:
        /*0064*/ 	.word	0x0000dda0


	//   ....[1]....
        /*0068*/ 	.word	0x0000dfc0


	//   ....[2]....
        /*006c*/ 	.word	0x0000e1d0


	//   ....[3]....
        /*0070*/ 	.word	0x0000e3f0


	//----- nvinfo : EIATTR_EXIT_INSTR_OFFSETS
	.align		4
.L_3130:
        /*0074*/ 	.byte	0x04, 0x1c
        /*0076*/ 	.short	(.L_3132 - .L_3131)


	//   ....[0]....
.L_3131:
        /*0078*/ 	.word	0x00000080


	//   ....[1]....
        /*007c*/ 	.word	0x0000e530


	//----- nvinfo : EIATTR_INDIRECT_BRANCH_TARGETS
	.align		4
.L_3132:
        /*0080*/ 	.byte	0x04, 0x34
        /*0082*/ 	.short	(.L_3134 - .L_3133)


	//   ....[0]....
.L_3133:
        /*0084*/ 	.word	.L_x_10176@srel
        /*0088*/ 	.short	0x0
        /*008a*/ 	.short	0x0
        /*008c*/ 	.word	0x3
        /*0090*/ 	.word	.L_x_10177@srel
        /*0094*/ 	.word	.L_x_10178@srel
        /*0098*/ 	.word	.L_x_10179@srel


	//----- nvinfo : EIATTR_MAX_THREADS
	.align		4
.L_3134:
        /*009c*/ 	.byte	0x04, 0x05
        /*009e*/ 	.short	(.L_3136 - .L_3135)
.L_3135:
        /*00a0*/ 	.word	0x00000200
        /*00a4*/ 	.word	0x00000001
        /*00a8*/ 	.word	0x00000001


	//----- nvinfo : EIATTR_CRS_STACK_SIZE
	.align		4
.L_3136:
        /*00ac*/ 	.byte	0x04, 0x1e
        /*00ae*/ 	.short	(.L_3138 - .L_3137)
.L_3137:
        /*00b0*/ 	.word	0x00000000


	//----- nvinfo : EIATTR_CBANK_PARAM_SIZE
	.align		4
.L_3138:
        /*00b4*/ 	.byte	0x03, 0x19
        /*00b6*/ 	.short	0x01d0


	//----- nvinfo : EIATTR_PARAM_CBANK
	.align		4
        /*00b8*/ 	.byte	0x04, 0x0a
        /*00ba*/ 	.short	(.L_3140 - .L_3139)
	.align		4
.L_3139:
        /*00bc*/ 	.word	index@(.nv.constant0._ZN2at4cuda57_GLOBAL__N__cd6b329d_24_DistributionBernoulli_cu_7537a20d21kernelPointwiseApply2IZNS_6native9templates4cuda28bernoulli_tensor_cuda_kernelIdfEEvRKNS_10TensorBaseES9_NS_15PhiloxCudaStateEEUliRdSB_SB_SB_RKfSD_SD_SD_E_dSC_jLin1ELin1ELi4ELi512ELi2EEEvNS0_6detail10TensorInfoIT0_T2_EENSG_IT1_SI_EESI_T_)
        /*00c0*/ 	.short	0x0380
        /*00c2*/ 	.short	0x01d0


	//----- nvinfo : EIATTR_SW_WAR
	.align		4
.L_3140:
        /*00c4*/ 	.byte	0x04, 0x36
        /*00c6*/ 	.short	(.L_3142 - .L_3141)
.L_3141:
        /*00c8*/ 	.word	0x00000008
.L_3142:


//--------------------- .nv.info._ZN2at4cuda57_GLOBAL__N__cd6b329d_24_DistributionBernoulli_cu_7537a20d21kernelPointwiseApply2IZNS_6native9templates4cuda28bernoulli_tensor_cuda_kernelIdfEEvRKNS_10TensorBaseES9_NS_15PhiloxCudaStateEEUliRdSB_SB_SB_RKfSD_SD_SD_E_dSC_jLin1ELi2ELi4ELi512ELi2EEEvNS0_6detail10TensorInfoIT0_T2_EENSG_IT1_SI_EESI_T_ --------------------------
	.section	.nv.info._ZN2at4cuda57_GLOBAL__N__cd6b329d_24_DistributionBernoulli_cu_7537a20d21kernelPointwiseApply2IZNS_6native9templates4cuda28bernoulli_tensor_cuda_kernelIdfEEvRKNS_10TensorBaseES9_NS_15PhiloxCudaStateEEUliRdSB_SB_SB_RKfSD_SD_SD_E_dSC_jLin1ELi2ELi4ELi512ELi2EEEvNS0_6detail10TensorInfoIT0_T2_EENSG_IT1_SI_EESI_T_,"",@"SHT_CUDA_INFO"
	.sectionflags	@""
	.align	4


	//----- nvinfo : EIATTR_CUDA_API_VERSION
	.align		4
        /*0000*/ 	.byte	0x04, 0x37
        /*0002*/ 	.short	(.L_3144 - .L_3143)
.L_3143:
        /*0004*/ 	.word	0x00000082


	//----- nvinfo : EIATTR_KPARAM_INFO
	.align		4
.L_3144:
        /*0008*/ 	.byte	0x04, 0x17
        /*000a*/ 	.short	(.L_3146 - .L_3145)
.L_3145:
        /*000c*/ 	.word	0x00000000
        /*0010*/ 	.short	0x0003
        /*0012*/ 	.short	0x01b8
        /*0014*/ 	.byte	0x00, 0xf0, 0x61, 0x00


	//----- nvinfo : EIATTR_KPARAM_INFO
	.align		4
.L_3146:
        /*0018*/ 	.byte	0x04, 0x17
        /*001a*/ 	.short	(.L_3148 - .L_3147)
.L_3147:
        /*001c*/ 	.word	0x00000000
        /*0020*/ 	.short	0x0002
        /*0022*/ 	.short	0x01b0
        /*0024*/ 	.byte	0x00, 0xf0, 0x11, 0x00


	//----- nvinfo : EIATTR_KPARAM_INFO
	.align		4
.L_3148:
        /*0028*/ 	.byte	0x04, 0x17
        /*002a*/ 	.short	(.L_3150 - .L_3149)
.L_3149:
        /*002c*/ 	.word	0x00000000
        /*0030*/ 	.short	0x0001
        /*0032*/ 	.short	0x00d8
        /*0034*/ 	.byte	0x00, 0xf0, 0x61, 0x03


	//----- nvinfo : EIATTR_KPARAM_INFO
	.align		4
.L_3150:
        /*0038*/ 	.byte	0x04, 0x17
        /*003a*/ 	.short	(.L_3152 - .L_3151)
.L_3151:
        /*003c*/ 	.word	0x00000000
        /*0040*/ 	.short	0x0000
        /*0042*/ 	.short	0x0000
        /*0044*/ 	.byte	0x00, 0xf0, 0x61, 0x03


	//----- nvinfo : EIATTR_SPARSE_MMA_MASK
	.align		4
.L_3152:
        /*0048*/ 	.byte	0x03, 0x50
        /*004a*/ 	.short	0x0000


	//----- nvinfo : EIATTR_MAXREG_COUNT
	.align		4
        /*004c*/ 	.byte	0x03, 0x1b
        /*004e*/ 	.short	0x0040


	//----- nvinfo : EIATTR_EXTERNS
	.align		4
        /*0050*/ 	.byte	0x04, 0x0f
        /*0052*/ 	.short	(.L_3154 - .L_3153)


	//   ....[0]....
	.align		4
.L_3153:
        /*0054*/ 	.word	index@(__assertfail)


	//----- nvinfo : EIATTR_MERCURY_ISA_VERSION
	.align		4
.L_3154:
        /*0058*/ 	.byte	0x03, 0x5f
        /*005a*/ 	.short	0x0101


	//----- nvinfo : EIATTR_VRC_CTA_INIT_COUNT
	.align		4
        /*005c*/ 	.byte	0x02, 0x4a
	.zero		1
	.zero		1


	//----- nvinfo : EIATTR_SYSCALL_OFFSETS
	.align		4
        /*0060*/ 	.byte	0x04, 0x46
        /*0062*/ 	.short	(.L_3156 - .L_3155)


	//   ....[0]....
.L_3155:
        /*0064*/ 	.word	0x00007c40


	//   ....[1]....
        /*0068*/ 	.word	0x00007e60


	//   ....[2]....
        /*006c*/ 	.word	0x00008070


	//   ....[3]....
        /*0070*/ 	.word	0x00008290


	//----- nvinfo : EIATTR_EXIT_INSTR_OFFSETS
	.align		4
.L_3156:
        /*0074*/ 	.byte	0x04, 0x1c
        /*0076*/ 	.short	(.L_3158 - .L_3157)


	//   ....[0]....
.L_3157:
        /*0078*/ 	.word	0x00000080


	//   ....[1]....
        /*007c*/ 	.word	0x000083d0


	//----- nvinfo : EIATTR_INDIRECT_BRANCH_TARGETS
	.align		4
.L_3158:
        /*0080*/ 	.byte	0x04, 0x34
        /*0082*/ 	.short	(.L_3160 - .L_3159)


	//   ....[0]....
.L_3159:
        /*0084*/ 	.word	.L_x_10180@srel
        /*0088*/ 	.short	0x0
        /*008a*/ 	.short	0x0
        /*008c*/ 	.word	0x3
        /*0090*/ 	.word	.L_x_10181@srel
        /*0094*/ 	.word	.L_x_10182@srel
        /*0098*/ 	.word	.L_x_10183@srel


	//----- nvinfo : EIATTR_MAX_THREADS
	.align		4
.L_3160:
        /*009c*/ 	.byte	0x04, 0x05
        /*009e*/ 	.short	(.L_3162 - .L_3161)
.L_3161:
        /*00a0*/ 	.word	0x00000200
        /*00a4*/ 	.word	0x00000001
        /*00a8*/ 	.word	0x00000001


	//----- nvinfo : EIATTR_CRS_STACK_SIZE
	.align		4
.L_3162:
        /*00ac*/ 	.byte	0x04, 0x1e
        /*00ae*/ 	.short	(.L_3164 - .L_3163)
.L_3163:
        /*00b0*/ 	.word	0x00000000


	//----- nvinfo : EIATTR_CBANK_PARAM_SIZE
	.align		4
.L_3164:
        /*00b4*/ 	.byte	0x03, 0x19
        /*00b6*/ 	.short	0x01d0


	//----- nvinfo : EIATTR_PARAM_CBANK
	.align		4
        /*00b8*/ 	.byte	0x04, 0x0a
        /*00ba*/ 	.short	(.L_3166 - .L_3165)
	.align		4
.L_3165:
        /*00bc*/ 	.word	index@(.nv.constant0._ZN2at4cuda57_GLOBAL__N__cd6b329d_24_DistributionBernoulli_cu_7537a20d21kernelPointwiseApply2IZNS_6native9templates4cuda28bernoulli_tensor_cuda_kernelIdfEEvRKNS_10TensorBaseES9_NS_15PhiloxCudaStateEEUliRdSB_SB_SB_RKfSD_SD_SD_E_dSC_jLin1ELi2ELi4ELi512ELi2EEEvNS0_6detail10TensorInfoIT0_T2_EENSG_IT1_SI_EESI_T_)
        /*00c0*/ 	.short	0x0380
        /*00c2*/ 	.short	0x01d0


	//----- nvinfo : EIATTR_SW_WAR
	.align		4
.L_3166:
        /*00c4*/ 	.byte	0x04, 0x36
        /*00c6*/ 	.short	(.L_3168 - .L_3167)
.L_3167:
        /*00c8*/ 	.word	0x00000008
.L_3168:


//--------------------- .nv.info._ZN2at4cuda57_GLOBAL__N__cd6b329d_24_DistributionBernoulli_cu_7537a20d21kernelPointwiseApply2IZNS_6native9templates4cuda28bernoulli_tensor_cuda_kernelIdfEEvRKNS_10TensorBaseES9_NS_15PhiloxCudaStateEEUliRdSB_SB_SB_RKfSD_SD_SD_E_dSC_jLin1ELi1ELi4ELi512ELi2EEEvNS0_6detail10TensorInfoIT0_T2_EENSG_IT1_SI_EESI_T_ --------------------------
	.section	.nv.info._ZN2at4cuda57_GLOBAL__N__cd6b329d_24_DistributionBernoulli_cu_7537a20d21kernelPointwiseApply2IZNS_6native9templates4cuda28bernoulli_tensor_cuda_kernelIdfEEvRKNS_10TensorBaseES9_NS_15PhiloxCudaStateEEUliRdSB_SB_SB_RKfSD_SD_SD_E_dSC_jLin1ELi1ELi4ELi512ELi2EEEvNS0_6detail10TensorInfoIT0_T2_EENSG_IT1_SI_EESI_T_,"",@"SHT_CUDA_INFO"
	.sectionflags	@""
	.align	4


	//----- nvinfo : EIATTR_CUDA_API_VERSION
	.align		4
        /*0000*/ 	.byte	0x04, 0x37
        /*0002*/ 	.short	(.L_3170 - .L_3169)
.L_3169:
        /*0004*/ 	.word	0x00000082


	//----- nvinfo : EIATTR_KPARAM_INFO
	.align		4
.L_3170:
        /*0008*/ 	.byte	0x04, 0x17
        /*000a*/ 	.short	(.L_3172 - .L_3171)
.L_3171:
        /*000c*/ 	.word	0x00000000
        /*0010*/ 	.short	0x0003
        /*0012*/ 	.short	0x01b8
        /*0014*/ 	.byte	0x00, 0xf0, 0x61, 0x00


	//----- nvinfo : EIATTR_KPARAM_INFO
	.align		4
.L_3172:
        /*0018*/ 	.byte	0x04, 0x17
        /*001a*/ 	.short	(.L_3174 - .L_3173)
.L_3173:
        /*001c*/ 	.word	0x00000000
        /*0020*/ 	.short	0x0002
        /*0022*/ 	.short	0x01b0
        /*0024*/ 	.byte	0x00, 0xf0, 0x11, 0x00


	//----- nvinfo : EIATTR_KPARAM_INFO
	.align		4
.L_3174:
        /*0028*/ 	.byte	0x04, 0x17
        /*002a*/ 	.short	(.L_3176 - .L_3175)
.L_3175:
        /*002c*/ 	.word	0x00000000
        /*0030*/ 	.short	0x0001
        /*0032*/ 	.short	0x00d8
        /*0034*/ 	.byte	0x00, 0xf0, 0x61, 0x03


	//----- nvinfo : EIATTR_KPARAM_INFO
	.align		4
.L_3176:
        /*0038*/ 	.byte	0x04, 0x17
        /*003a*/ 	.short	(.L_3178 - .L_3177)
.L_3177:
        /*003c*/ 	.word	0x00000000
        /*0040*/ 	.short	0x0000
        /*0042*/ 	.short	0x0000
        /*0044*/ 	.byte	0x00, 0xf0, 0x61, 0x03


	//----- nvinfo : EIATTR_SPARSE_MMA_MASK
	.align		4
.L_3178:
        /*0048*/ 	.byte	0x03, 0x50
        /*004a*/ 	.short	0x0000


	//----- nvinfo : EIATTR_MAXREG_COUNT
	.align		4
        /*004c*/ 	.byte	0x03, 0x1b
        /*004e*/ 	.short	0x0040


	//----- nvinfo : EIATTR_EXTERNS
	.align		4
        /*0050*/ 	.byte	0x04, 0x0f
        /*0052*/ 	.short	(.L_3180 - .L_3179)


	//   ....[0]....
	.align		4
.L_3179:
        /*0054*/ 	.word	index@(__assertfail)


	//----- nvinfo : EIATTR_MERCURY_ISA_VERSION
	.align		4
.L_3180:
        /*0058*/ 	.byte	0x03, 0x5f
        /*005a*/ 	.short	0x0101


	//----- nvinfo : EIATTR_VRC_CTA_INIT_COUNT
	.align		4
        /*005c*/ 	.byte	0x02, 0x4a
	.zero		1
	.zero		1


	//----- nvinfo : EIATTR_SYSCALL_OFFSETS
	.align		4
        /*0060*/ 	.byte	0x04, 0x46
        /*0062*/ 	.short	(.L_3182 - .L_3181)


	//   ....[0]....
.L_3181:
        /*0064*/ 	.word	0x00007570


	//   ....[1]....
        /*0068*/ 	.word	0x000077f0


	//   ....[2]....
        /*006c*/ 	.word	0x00007a50


	//   ....[3]....
        /*0070*/ 	.word	0x00007cc0


	//----- nvinfo : EIATTR_EXIT_INSTR_OFFSETS
	.align		4
.L_3182:
        /*0074*/ 	.byte	0x04, 0x1c
        /*0076*/ 	.short	(.L_3184 - .L_3183)


	//   ....[0]....
.L_3183:
        /*0078*/ 	.word	0x00000080


	//   ....[1]....
        /*007c*/ 	.word	0x00007dd0


	//----- nvinfo : EIATTR_INDIRECT_BRANCH_TARGETS
	.align		4
.L_3184:
        /*0080*/ 	.byte	0x04, 0x34
        /*0082*/ 	.short	(.L_3186 - .L_3185)


	//   ....[0]....
.L_3185:
        /*0084*/ 	.word	.L_x_10184@srel
        /*0088*/ 	.short	0x0
        /*008a*/ 	.short	0x0
        /*008c*/ 	.word	0x3
        /*0090*/ 	.word	.L_x_10185@srel
        /*0094*/ 	.word	.L_x_10186@srel
        /*0098*/ 	.word	.L_x_10187@srel


	//----- nvinfo : EIATTR_MAX_THREADS
	.align		4
.L_3186:
        /*009c*/ 	.byte	0x04, 0x05
        /*009e*/ 	.short	(.L_3188 - .L_3187)
.L_3187:
        /*00a0*/ 	.word	0x00000200
        /*00a4*/ 	.word	0x00000001
        /*00a8*/ 	.word	0x00000001


	//----- nvinfo : EIATTR_CRS_STACK_SIZE
	.align		4
.L_3188:
        /*00ac*/ 	.byte	0x04, 0x1e
        /*00ae*/ 	.short	(.L_3190 - .L_3189)
.L_3189:
        /*00b0*/ 	.word	0x00000000


	//----- nvinfo : EIATTR_CBANK_PARAM_SIZE
	.align		4
.L_3190:
        /*00b4*/ 	.byte	0x03, 0x19
        /*00b6*/ 	.short	0x01d0


	//----- nvinfo : EIATTR_PARAM_CBANK
	.align		4
        /*00b8*/ 	.byte	0x04, 0x0a
        /*00ba*/ 	.short	(.L_3192 - .L_3191)
	.align		4
.L_3191:
        /*00bc*/ 	.word	index@(.nv.constant0._ZN2at4cuda57_GLOBAL__N__cd6b329d_24_DistributionBernoulli_cu_7537a20d21kernelPointwiseApply2IZNS_6native9templates4cuda28bernoulli_tensor_cuda_kernelIdfEEvRKNS_10TensorBaseES9_NS_15PhiloxCudaStateEEUliRdSB_SB_SB_RKfSD_SD_SD_E_dSC_jLin1ELi1ELi4ELi512ELi2EEEvNS0_6detail10TensorInfoIT0_T2_EENSG_IT1_SI_EESI_T_)
        /*00c0*/ 	.short	0x0380
        /*00c2*/ 	.short	0x01d0


	//----- nvinfo : EIATTR_SW_WAR
	.align		4
.L_3192:
        /*00c4*/ 	.byte	0x04, 0x36
        /*00c6*/ 	.short	(.L_3194 - .L_3193)
.L_3193:
        /*00c8*/ 	.word	0x00000008
.L_3194:


//--------------------- .nv.info._ZN2at4cuda57_GLOBAL__N__cd6b329d_24_DistributionBernoulli_cu_7537a20d21kernelPointwiseApply2IZNS_6native9templates4cuda28bernoulli_tensor_cuda_kernelIdfEEvRKNS_10TensorBaseES9_NS_15PhiloxCudaStateEEUliRdSB_SB_SB_RKfSD_SD_SD_E_dSC_jLi2ELin1ELi4ELi512ELi2EEEvNS0_6detail10TensorInfoIT0_T2_EENSG_IT1_SI_EESI_T_ --------------------------
	.section	.nv.info._ZN2at4cuda57_GLOBAL__N__cd6b329d_24_DistributionBernoulli_cu_7537a20d21kernelPointwiseApply2IZNS_6native9templates4cuda28bernoulli_tensor_cuda_kernelIdfEEvRKNS_10TensorBaseES9_NS_15PhiloxCudaStateEEUliRdSB_SB_SB_RKfSD_SD_SD_E_dSC_jLi2ELin1ELi4ELi512ELi2EEEvNS0_6detail10TensorInfoIT0_T2_EENSG_IT1_SI_EESI_T_,"",@"SHT_CUDA_INFO"
	.sectionflags	@""
	.align	4


	//----- nvinfo : EIATTR_CUDA_API_VERSION
	.align		4
        /*0000*/ 	.byte	0x04, 0x37
        /*0002*/ 	.short	(.L_3196 - .L_3195)
.L_3195:
        /*0004*/ 	.word	0x00000082


	//----- nvinfo : EIATTR_KPARAM_INFO
	.align		4
.L_3196:
        /*0008*/ 	.byte	0x04, 0x17
        /*000a*/ 	.short	(.L_3198 - .L_3197)
.L_3197:
        /*000c*/ 	.word	0x00000000
        /*0010*/ 	.short	0x0003
        /*0012*/ 	.short	0x01b8
        /*0014*/ 	.byte	0x00, 0xf0, 0x61, 0x00


	//----- nvinfo : EIATTR_KPARAM_INFO
	.align		4
.L_3198:
        /*0018*/ 	.byte	0x04, 0x17
        /*001a*/ 	.short	(.L_3200 - .L_3199)
.L_3199:
        /*001c*/ 	.word	0x00000000
        /*0020*/ 	.short	0x0002
        /*0022*/ 	.short	0x01b0
        /*0024*/ 	.byte	0x00, 0xf0, 0x11, 0x00


	//----- nvinfo : EIATTR_KPARAM_INFO
	.align		4
.L_3200:
        /*0028*/ 	.byte	0x04, 0x17
        /*002a*/ 	.short	(.L_3202 - .L_3201)
.L_3201:
        /*002c*/ 	.word	0x00000000
        /*0030*/ 	.short	0x0001
        /*0032*/ 	.short	0x00d8
        /*0034*/ 	.byte	0x00, 0xf0, 0x61, 0x03


	//----- nvinfo : EIATTR_KPARAM_INFO
	.align		4
.L_3202:
        /*0038*/ 	.byte	0x04, 0x17
        /*003a*/ 	.short	(.L_3204 - .L_3203)
.L_3203:
        /*003c*/ 	.word	0x00000000
        /*0040*/ 	.short	0x0000
        /*0042*/ 	.short	0x0000
        /*0044*/ 	.byte	0x00, 0xf0, 0x61, 0x03


	//----- nvinfo : EIATTR_SPARSE_MMA_MASK
	.align		4
.L_3204:
        /*0048*/ 	.byte	0x03, 0x50
        /*004a*/ 	.short	0x0000


	//----- nvinfo : EIATTR_MAXREG_COUNT
	.align		4
        /*004c*/ 	.byte	0x03, 0x1b
        /*004e*/ 	.short	0x0040


	//----- nvinfo : EIATTR_EXTERNS
	.align		4
        /*0050*/ 	.byte	0x04, 0x0f
        /*0052*/ 	.short	(.L_3206 - .L_3205)


	//   ....[0]....
	.align		4
.L_3205:
        /*0054*/ 	.word	index@(__assertfail)


	//----- nvinfo : EIATTR_MERCURY_ISA_VERSION
	.align		4
.L_3206:
        /*0058*/ 	.byte	0x03, 0x5f
        /*005a*/ 	.short	0x0101


	//----- nvinfo : EIATTR_VRC_CTA_INIT_COUNT
	.align		4
        /*005c*/ 	.byte	0x02, 0x4a
	.zero		1
	.zero		1


	//----- nvinfo : EIATTR_SYSCALL_OFFSETS
	.align		4
        /*0060*/ 	.byte	0x04, 0x46
        /*0062*/ 	.short	(.L_3208 - .L_3207)


	//   ....[0]....
.L_3207:
        /*0064*/ 	.word	0x00007d40


	//   ....[1]....
        /*0068*/ 	.word	0x00007f60


	//   ....[2]....
        /*006c*/ 	.word	0x00008170


	//   ....[3]....
        /*0070*/ 	.word	0x00008390


	//----- nvinfo : EIATTR_EXIT_INSTR_OFFSETS
	.align		4
.L_3208:
        /*0074*/ 	.byte	0x04, 0x1c
        /*0076*/ 	.short	(.L_3210 - .L_3209)


	//   ....[0]....
.L_3209:
        /*0078*/ 	.word	0x00000080


	//   ....[1]....
        /*007c*/ 	.word	0x000084d0


	//----- nvinfo : EIATTR_INDIRECT_BRANCH_TARGETS
	.align		4
.L_3210:
        /*0080*/ 	.byte	0x04, 0x34
        /*0082*/ 	.short	(.L_3212 - .L_3211)


	//   ....[0]....
.L_3211:
        /*0084*/ 	.word	.L_x_10188@srel
        /*0088*/ 	.short	0x0
        /*008a*/ 	.short	0x0
        /*008c*/ 	.word	0x3
        /*0090*/ 	.word	.L_x_10189@srel
        /*0094*/ 	.word	.L_x_10190@srel
        /*0098*/ 	.word	.L_x_10191@srel


	//----- nvinfo : EIATTR_MAX_THREADS
	.align		4
.L_3212:
        /*009c*/ 	.byte	0x04, 0x05
        /*009e*/ 	.short	(.L_3214 - .L_3213)
.L_3213:
        /*00a0*/ 	.word	0x00000200
        /*00a4*/ 	.word	0x00000001
        /*00a8*/ 	.word	0x00000001


	//----- nvinfo : EIATTR_CRS_STACK_SIZE
	.align		4
.L_3214:
        /*00ac*/ 	.byte	0x04, 0x1e
        /*00ae*/ 	.short	(.L_3216 - .L_3215)
.L_3215:
        /*00b0*/ 	.word	0x00000000


	//----- nvinfo : EIATTR_CBANK_PARAM_SIZE
	.align		4
.L_3216:
        /*00b4*/ 	.byte	0x03, 0x19
        /*00b6*/ 	.short	0x01d0


	//----- nvinfo : EIATTR_PARAM_CBANK
	.align		4
        /*00b8*/ 	.byte	0x04, 0x0a
        /*00ba*/ 	.short	(.L_3218 - .L_3217)
	.align		4
.L_3217:
        /*00bc*/ 	.word	index@(.nv.constant0._ZN2at4cuda57_GLOBAL__N__cd6b329d_24_DistributionBernoulli_cu_7537a20d21kernelPointwiseApply2IZNS_6native9templates4cuda28bernoulli_tensor_cuda_kernelIdfEEvRKNS_10TensorBaseES9_NS_15PhiloxCudaStateEEUliRdSB_SB_SB_RKfSD_SD_SD_E_dSC_jLi2ELin1ELi4ELi512ELi2EEEvNS0_6detail10TensorInfoIT0_T2_EENSG_IT1_SI_EESI_T_)
        /*00c0*/ 	.short	0x0380
        /*00c2*/ 	.short	0x01d0


	//----- nvinfo : EIATTR_SW_WAR
	.align		4
.L_3218:
        /*00c4*/ 	.byte	0x04, 0x36
        /*00c6*/ 	.short	(.L_3220 - .L_3219)
.L_3219:
        /*00c8*/ 	.word	0x00000008
.L_3220:


//--------------------- .nv.info._ZN2at4cuda57_GLOBAL__N__cd6b329d_24_DistributionBernoulli_cu_7537a20d21kernelPointwiseApply2IZNS_6native9templates4cuda28bernoulli_tensor_cuda_kernelIdfEEvRKNS_10TensorBaseES9_NS_15PhiloxCudaStateEEUliRdSB_SB_SB_RKfSD_SD_SD_E_dSC_jLi2ELi2ELi4ELi512ELi2EEEvNS0_6detail10TensorInfoIT0_T2_EENSG_IT1_SI_EESI_T_ --------------------------
	.section	.nv.info._ZN2at4cuda57_GLOBAL__N__cd6b329d_24_DistributionBernoulli_cu_7537a20d21kernelPointwiseApply2IZNS_6native9templates4cuda28bernoulli_tensor_cuda_kernelIdfEEvRKNS_10TensorBaseES9_NS_15PhiloxCudaStateEEUliRdSB_SB_SB_RKfSD_SD_SD_E_dSC_jLi2ELi2ELi4ELi512ELi2EEEvNS0_6detail10TensorInfoIT0_T2_EENSG_IT1_SI_EESI_T_,"",@"SHT_CUDA_INFO"
	.sectionflags	@""
	.align	4


	//----- nvinfo : EIATTR_CUDA_API_VERSION
	.align		4
        /*0000*/ 	.byte	0x04, 0x37
        /*0002*/ 	.short	(.L_3222 - .L_3221)
.L_3221:
        /*0004*/ 	.word	0x00000082


	//----- nvinfo : EIATTR_KPARAM_INFO
	.align		4
.L_3222:
        /*0008*/ 	.byte	0x04, 0x17
        /*000a*/ 	.short	(.L_3224 - .L_3223)
.L_3223:
        /*000c*/ 	.word	0x00000000
        /*0010*/ 	.short	0x0003
        /*0012*/ 	.short	0x01b8
        /*0014*/ 	.byte	0x00, 0xf0, 0x61, 0x00


	//----- nvinfo : EIATTR_KPARAM_INFO
	.align		4
.L_3224:
        /*0018*/ 	.byte	0x04, 0x17
        /*001a*/ 	.short	(.L_3226 - .L_3225)
.L_3225:
        /*001c*/ 	.word	0x00000000
        /*0020*/ 	.short	0x0002
        /*0022*/ 	.short	0x01b0
        /*0024*/ 	.byte	0x00, 0xf0, 0x11, 0x00


	//----- nvinfo : EIATTR_KPARAM_INFO
	.align		4
.L_3226:
        /*0028*/ 	.byte	0x04, 0x17
        /*002a*/ 	.short	(.L_3228 - .L_3227)
.L_3227:
        /*002c*/ 	.word	0x00000000
        /*0030*/ 	.short	0x0001
        /*0032*/ 	.short	0x00d8
        /*0034*/ 	.byte	0x00, 0xf0, 0x61, 0x03


	//----- nvinfo : EIATTR_KPARAM_INFO
	.align		4
.L_3228:
        /*0038*/ 	.byte	0x04, 0x17
        /*003a*/ 	.short	(.L_3230 - .L_3229)
.L_3229:
        /*003c*/ 	.word	0x00000000
        /*0040*/ 	.short	0x0000
        /*0042*/ 	.short	0x0000
        /*0044*/ 	.byte	0x00, 0xf0, 0x61, 0x03


	//----- nvinfo : EIATTR_SPARSE_MMA_MASK
	.align		4
.L_3230:
        /*0048*/ 	.byte	0x03, 0x50
        /*004a*/ 	.short	0x0000


	//----- nvinfo : EIATTR_MAXREG_COUNT
	.align		4
        /*004c*/ 	.byte	0x03, 0x1b
        /*004e*/ 	.short	0x0040


	//----- nvinfo : EIATTR_EXTERNS
	.align		4
        /*0050*/ 	.byte	0x04, 0x0f
        /*0052*/ 	.short	(.L_3232 - .L_3231)


	//   ....[0]....
	.align		4
.L_3231:
        /*0054*/ 	.word	index@(__assertfail)


	//----- nvinfo : EIATTR_MERCURY_ISA_VERSION
	.align		4
.L_3232:
        /*0058*/ 	.byte	0x03, 0x5f
        /*005a*/ 	.short	0x0101


	//----- nvinfo : EIATTR_VRC_CTA_INIT_COUNT
	.align		4
        /*005c*/ 	.byte	0x02, 0x4a
	.zero		1
	.zero		1


	//----- nvinfo : EIATTR_SYSCALL_OFFSETS
	.align		4
        /*0060*/ 	.byte	0x04, 0x46
        /*0062*/ 	.short	(.L_3234 - .L_3233)


	//   ....[0]....
.L_3233:
        /*0064*/ 	.word	0x00001a10


	//   ....[1]....
        /*0068*/ 	.word	0x00001c10


	//   ....[2]....
        /*006c*/ 	.word	0x00001e00


	//   ....[3]....
        /*0070*/ 	.word	0x00002000


	//----- nvinfo : EIATTR_EXIT_INSTR_OFFSETS
	.align		4
.L_3234:
        /*0074*/ 	.byte	0x04, 0x1c
        /*0076*/ 	.short	(.L_3236 - .L_3235)


	//   ....[0]....
.L_3235:
        /*0078*/ 	.word	0x00000080


	//   ....[1]....
        /*007c*/ 	.word	0x00002130


	//----- nvinfo : EIATTR_INDIRECT_BRANCH_TARGETS
	.align		4
.L_3236:
        /*0080*/ 	.byte	0x04, 0x34
        /*0082*/ 	.short	(.L_3238 - .L_3237)


	//   ....[0]....
.L_3237:
        /*0084*/ 	.word	.L_x_10192@srel
        /*0088*/ 	.short	0x0
        /*008a*/ 	.short	0x0
        /*008c*/ 	.word	0x3
        /*0090*/ 	.word	.L_x_10193@srel
        /*0094*/ 	.word	.L_x_10194@srel
        /*0098*/ 	.word	.L_x_10195@srel


	//----- nvinfo : EIATTR_MAX_THREADS
	.align		4
.L_3238:
        /*009c*/ 	.byte	0x04, 0x05
        /*009e*/ 	.short	(.L_3240 - .L_3239)
.L_3239:
        /*00a0*/ 	.word	0x00000200
        /*00a4*/ 	.word	0x00000001
        /*00a8*/ 	.word	0x00000001


	//----- nvinfo : EIATTR_CRS_STACK_SIZE
	.align		4
.L_3240:
        /*00ac*/ 	.byte	0x04, 0x1e
        /*00ae*/ 	.short	(.L_3242 - .L_3241)
.L_3241:
        /*00b0*/ 	.word	0x00000000


	//----- nvinfo : EIATTR_CBANK_PARAM_SIZE
	.align		4
.L_3242:
        /*00b4*/ 	.byte	0x03, 0x19
        /*00b6*/ 	.short	0x01d0


	//----- nvinfo : EIATTR_PARAM_CBANK
	.align		4
        /*00b8*/ 	.byte	0x04, 0x0a
        /*00ba*/ 	.short	(.L_3244 - .L_3243)
	.align		4
.L_3243:
        /*00bc*/ 	.word	index@(.nv.constant0._ZN2at4cuda57_GLOBAL__N__cd6b329d_24_DistributionBernoulli_cu_7537a20d21kernelPointwiseApply2IZNS_6native9templates4cuda28bernoulli_tensor_cuda_kernelIdfEEvRKNS_10TensorBaseES9_NS_15PhiloxCudaStateEEUliRdSB_SB_SB_RKfSD_SD_SD_E_dSC_jLi2ELi2ELi4ELi512ELi2EEEvNS0_6detail10TensorInfoIT0_T2_EENSG_IT1_SI_EESI_T_)
        /*00c0*/ 	.short	0x0380
        /*00c2*/ 	.short	0x01d0


	//----- nvinfo : EIATTR_SW_WAR
	.align		4
.L_3244:
        /*00c4*/ 	.byte	0x04, 0x36
        /*00c6*/ 	.short	(.L_3246 - .L_3245)
.L_3245:
        /*00c8*/ 	.word	0x00000008
.L_3246:


//--------------------- .nv.info._ZN2at4cuda57_GLOBAL__N__cd6b329d_24_DistributionBernoulli_cu_7537a20d21kernelPointwiseApply2IZNS_6native9templates4cuda28bernoulli_tensor_cuda_kernelIdfEEvRKNS_10TensorBaseES9_NS_15PhiloxCudaStateEEUliRdSB_SB_SB_RKfSD_SD_SD_E_dSC_jLi2ELi1ELi4ELi512ELi2EEEvNS0_6detail10TensorInfoIT0_T2_EENSG_IT1_SI_EESI_T_ --------------------------
	.section	.nv.info._ZN2at4cuda57_GLOBAL__N__cd6b329d_24_DistributionBernoulli_cu_7537a20d21kernelPointwiseApply2IZNS_6native9templates4cuda28bernoulli_tensor_cuda_kernelIdfEEvRKNS_10TensorBaseES9_NS_15PhiloxCudaStateEEUliRdSB_SB_SB_RKfSD_SD_SD_E_dSC_jLi2ELi1ELi4ELi512ELi2EEEvNS0_6detail10TensorInfoIT0_T2_EENSG_IT1_SI_EESI_T_,"",@"SHT_CUDA_INFO"
	.sectionflags	@""
	.align	4


	//----- nvinfo : EIATTR_CUDA_API_VERSION
	.align		4
        /*0000*/ 	.byte	0x04, 0x37
        /*0002*/ 	.short	(.L_3248 - .L_3247)
.L_3247:
        /*0004*/ 	.word	0x00000082


	//----- nvinfo : EIATTR_KPARAM_INFO
	.align		4
.L_3248:
        /*0008*/ 	.byte	0x04, 0x17
        /*000a*/ 	.short	(.L_3250 - .L_3249)
.L_3249:
        /*000c*/ 	.word	0x00000000
        /*0010*/ 	.short	0x0003
        /*0012*/ 	.short	0x01b8
        /*0014*/ 	.byte	0x00, 0xf0, 0x61, 0x00


	//----- nvinfo : EIATTR_KPARAM_INFO
	.align		4
.L_3250:
        /*0018*/ 	.byte	0x04, 0x17
        /*001a*/ 	.short	(.L_3252 - .L_3251)
.L_3251:
        /*001c*/ 	.word	0x00000000
        /*0020*/ 	.short	0x0002
        /*0022*/ 	.short	0x01b0
        /*0024*/ 	.byte	0x00, 0xf0, 0x11, 0x00


	//----- nvinfo : EIATTR_KPARAM_INFO
	.align		4
.L_3252:
        /*0028*/ 	.byte	0x04, 0x17
        /*002a*/ 	.short	(.L_3254 - .L_3253)
.L_3253:
        /*002c*/ 	.word	0x00000000
        /*0030*/ 	.short	0x0001
        /*0032*/ 	.short	0x00d8
        /*0034*/ 	.byte	0x00, 0xf0, 0x61, 0x03


	//----- nvinfo : EIATTR_KPARAM_INFO
	.align		4
.L_3254:
        /*0038*/ 	.byte	0x04, 0x17
        /*003a*/ 	.short	(.L_3256 - .L_3255)
.L_3255:
        /*003c*/ 	.word	0x00000000
        /*0040*/ 	.short	0x0000
        /*0042*/ 	.short	0x0000
        /*0044*/ 	.byte	0x00, 0xf0, 0x61, 0x03


	//----- nvinfo : EIATTR_SPARSE_MMA_MASK
	.align		4
.L_3256:
        /*0048*/ 	.byte	0x03, 0x50
        /*004a*/ 	.short	0x0000


	//----- nvinfo : EIATTR_MAXREG_COUNT
	.align		4
        /*004c*/ 	.byte	0x03, 0x1b
        /*004e*/ 	.short	0x0040


	//----- nvinfo : EIATTR_EXTERNS
	.align		4
        /*0050*/ 	.byte	0x04, 0x0f
        /*0052*/ 	.short	(.L_3258 - .L_3257)


	//   ....[0]....
	.align		4
.L_3257:
        /*0054*/ 	.word	index@(__assertfail)


	//----- nvinfo : EIATTR_MERCURY_ISA_VERSION
	.align		4
.L_3258:
        /*0058*/ 	.byte	0x03, 0x5f
        /*005a*/ 	.short	0x0101


	//----- nvinfo : EIATTR_VRC_CTA_INIT_COUNT
	.align		4
        /*005c*/ 	.byte	0x02, 0x4a
	.zero		1
	.zero		1


	//----- nvinfo : EIATTR_SYSCALL_OFFSETS
	.align		4
        /*0060*/ 	.byte	0x04, 0x46
        /*0062*/ 	.short	(.L_3260 - .L_3259)


	//   ....[0]....
.L_3259:
        /*0064*/ 	.word	0x000014d0


	//   ....[1]....
        /*0068*/ 	.word	0x000016d0


	//   ....[2]....
        /*006c*/ 	.word	0x000018c0


	//   ....[3]....
        /*0070*/ 	.word	0x00001ac0


	//----- nvinfo : EIATTR_EXIT_INSTR_OFFSETS
	.align		4
.L_3260:
        /*0074*/ 	.byte	0x04, 0x1c
        /*0076*/ 	.short	(.L_3262 - .L_3261)


	//   ....[0]....
.L_3261:
        /*0078*/ 	.word	0x00000080


	//   ....[1]....
        /*007c*/ 	.word	0x00001bc0


	//----- nvinfo : EIATTR_INDIRECT_BRANCH_TARGETS
	.align		4
.L_3262:
        /*0080*/ 	.byte	0x04, 0x34
        /*0082*/ 	.short	(.L_3264 - .L_3263)


	//   ....[0]....
.L_3263:
        /*0084*/ 	.word	.L_x_10196@srel
        /*0088*/ 	.short	0x0
        /*008a*/ 	.short	0x0
        /*008c*/ 	.word	0x3
        /*0090*/ 	.word	.L_x_10197@srel
        /*0094*/ 	.word	.L_x_10198@srel
        /*0098*/ 	.word	.L_x_10199@srel


	//----- nvinfo : EIATTR_MAX_THREADS
	.align		4
.L_3264:
        /*009c*/ 	.byte	0x04, 0x05
        /*009e*/ 	.short	(.L_3266 - .L_3265)
.L_3265:
        /*00a0*/ 	.word	0x00000200
        /*00a4*/ 	.word	0x00000001
        /*00a8*/ 	.word	0x00000001


	//----- nvinfo : EIATTR_CRS_STACK_SIZE
	.align		4
.L_3266:
        /*00ac*/ 	.byte	0x04, 0x1e
        /*00ae*/ 	.short	(.L_3268 - .L_3267)
.L_3267:
        /*00b0*/ 	.word	0x00000000


	//----- nvinfo : EIATTR_CBANK_PARAM_SIZE
	.align		4
.L_3268:
        /*00b4*/ 	.byte	0x03, 0x19
        /*00b6*/ 	.short	0x01d0


	//----- nvinfo : EIATTR_PARAM_CBANK
	.align		4
        /*00b8*/ 	.byte	0x04, 0x0a
        /*00ba*/ 	.short	(.L_3270 - .L_3269)
	.align		4
.L_3269:
        /*00bc*/ 	.word	index@(.nv.constant0._ZN2at4cuda57_GLOBAL__N__cd6b329d_24_DistributionBernoulli_cu_7537a20d21kernelPointwiseApply2IZNS_6native9templates4cuda28bernoulli_tensor_cuda_kernelIdfEEvRKNS_10TensorBaseES9_NS_15PhiloxCudaStateEEUliRdSB_SB_SB_RKfSD_SD_SD_E_dSC_jLi2ELi1ELi4ELi512ELi2EEEvNS0_6detail10TensorInfoIT0_T2_EENSG_IT1_SI_EESI_T_)
        /*00c0*/ 	.short	0x0380
        /*00c2*/ 	.short	0x01d0


	//----- nvinfo : EIATTR_SW_WAR
	.align		4
.L_3270:
        /*00c4*/ 	.byte	0x04, 0x36
        /*00c6*/ 	.short	(.L_3272 - .L_3271)
.L_3271:
        /*00c8*/ 	.word	0x00000008
.L_3272:


//--------------------- .nv.info._ZN2at4cuda57_GLOBAL__N__cd6b329d_24_DistributionBernoulli_cu_7537a20d21kernelPointwiseApply2IZNS_6native9templates4cuda28bernoulli_tensor_cuda_kernelIdfEEvRKNS_10TensorBaseES9_NS_15PhiloxCudaStateEEUliRdSB_SB_SB_RKfSD_SD_SD_E_dSC_jLi1ELin1ELi4ELi512ELi2EEEvNS0_6detail10TensorInfoIT0_T2_EENSG_IT1_SI_EESI_T_ --------------------------
	.section	.nv.info._ZN2at4cuda57_GLOBAL__N__cd6b329d_24_DistributionBernoulli_cu_7537a20d21kernelPointwiseApply2IZNS_6native9templates4cuda28bernoulli_tensor_cuda_kernelIdfEEvRKNS_10TensorBaseES9_NS_15PhiloxCudaStateEEUliRdSB_SB_SB_RKfSD_SD_SD_E_dSC_jLi1ELin1ELi4ELi512ELi2EEEvNS0_6detail10TensorInfoIT0_T2_EENSG_IT1_SI_EESI_T_,"",@"SHT_CUDA_INFO"
	.sectionflags	@""
	.align	4


	//----- nvinfo : EIATTR_CUDA_API_VERSION
	.align		4
        /*0000*/ 	.byte	0x04, 0x37
        /*0002*/ 	.short	(.L_3274 - .L_3273)
.L_3273:
        /*0004*/ 	.word	0x00000082


	//----- nvinfo : EIATTR_KPARAM_INFO
	.align		4
.L_3274:
        /*0008*/ 	.byte	0x04, 0x17
        /*000a*/ 	.short	(.L_3276 - .L_3275)
.L_3275:
        /*000c*/ 	.word	0x00000000
        /*0010*/ 	.short	0x0003
        /*0012*/ 	.short	0x01b8
        /*0014*/ 	.byte	0x00, 0xf0, 0x61, 0x00


	//----- nvinfo : EIATTR_KPARAM_INFO
	.align		4
.L_3276:
        /*0018*/ 	.byte	0x04, 0x17
        /*001a*/ 	.short	(.L_3278 - .L_3277)
.L_3277:
        /*001c*/ 	.word	0x00000000
        /*0020*/ 	.short	0x0002
        /*0022*/ 	.short	0x01b0
        /*0024*/ 	.byte	0x00, 0xf0, 0x11, 0x00


	//----- nvinfo : EIATTR_KPARAM_INFO
	.align		4
.L_3278:
        /*0028*/ 	.byte	0x04, 0x17
        /*002a*/ 	.short	(.L_3280 - .L_3279)
.L_3279:
        /*002c*/ 	.word	0x00000000
        /*0030*/ 	.short	0x0001
        /*0032*/ 	.short	0x00d8
        /*0034*/ 	.byte	0x00, 0xf0, 0x61, 0x03


	//----- nvinfo : EIATTR_KPARAM_INFO
	.align		4
.L_3280:
        /*0038*/ 	.byte	0x04, 0x17
        /*003a*/ 	.short	(.L_3282 - .L_3281)
.L_3281:
        /*003c*/ 	.word	0x00000000
        /*0040*/ 	.short	0x0000
        /*0042*/ 	.short	0x0000
        /*0044*/ 	.byte	0x00, 0xf0, 0x61, 0x03


	//----- nvinfo : EIATTR_SPARSE_MMA_MASK
	.align		4
.L_3282:
        /*0048*/ 	.byte	0x03, 0x50
        /*004a*/ 	.short	0x0000


	//----- nvinfo : EIATTR_MAXREG_COUNT
	.align		4
        /*004c*/ 	.byte	0x03, 0x1b
        /*004e*/ 	.short	0x0040


	//----- nvinfo : EIATTR_EXTERNS
	.align		4
        /*0050*/ 	.byte	0x04, 0x0f
        /*0052*/ 	.short	(.L_3284 - .L_3283)


	//   ....[0]....
	.align		4
.L_3283:
        /*0054*/ 	.word	index@(__assertfail)


	//----- nvinfo : EIATTR_MERCURY_ISA_VERSION
	.align		4
.L_3284:
        /*0058*/ 	.byte	0x03, 0x5f
        /*005a*/ 	.short	0x0101


	//----- nvinfo : EIATTR_VRC_CTA_INIT_COUNT
	.align		4
        /*005c*/ 	.byte	0x02, 0x4a
	.zero		1
	.zero		1


	//----- nvinfo : EIATTR_SYSCALL_OFFSETS
	.align		4
        /*0060*/ 	.byte	0x04, 0x46
        /*0062*/ 	.short	(.L_3286 - .L_3285)


	//   ....[0]....
.L_3285:
        /*0064*/ 	.word	0x00007630


	//   ....[1]....
        /*0068*/ 	.word	0x000078b0


	//   ....[2]....
        /*006c*/ 	.word	0x00007b20


	//   ....[3]....
        /*0070*/ 	.word	0x00007d90


	//----- nvinfo : EIATTR_EXIT_INSTR_OFFSETS
	.align		4
.L_3286:
        /*0074*/ 	.byte	0x04, 0x1c
        /*0076*/ 	.short	(.L_3288 - .L_3287)


	//   ....[0]....
.L_3287:
        /*0078*/ 	.word	0x00000080


	//   ....[1]....
        /*007c*/ 	.word	0x00007ef0


	//----- nvinfo : EIATTR_INDIRECT_BRANCH_TARGETS
	.align		4
.L_3288:
        /*0080*/ 	.byte	0x04, 0x34
        /*0082*/ 	.short	(.L_3290 - .L_3289)


	//   ....[0]....
.L_3289:
        /*0084*/ 	.word	.L_x_10200@srel
        /*0088*/ 	.short	0x0
        /*008a*/ 	.short	0x0
        /*008c*/ 	.word	0x3
        /*0090*/ 	.word	.L_x_10201@srel
        /*0094*/ 	.word	.L_x_10202@srel
        /*0098*/ 	.word	.L_x_10203@srel


	//----- nvinfo : EIATTR_MAX_THREADS
	.align		4
.L_3290:
        /*009c*/ 	.byte	0x04, 0x05
        /*009e*/ 	.short	(.L_3292 - .L_3291)
.L_3291:
        /*00a0*/ 	.word	0x00000200
        /*00a4*/ 	.word	0x00000001
        /*00a8*/ 	.word	0x00000001


	//----- nvinfo : EIATTR_CRS_STACK_SIZE
	.align		4
.L_3292:
        /*00ac*/ 	.byte	0x04, 0x1e
        /*00ae*/ 	.short	(.L_3294 - .L_3293)
.L_3293:
        /*00b0*/ 	.word	0x00000000


	//----- nvinfo : EIATTR_CBANK_PARAM_SIZE
	.align		4
.L_3294:
        /*00b4*/ 	.byte	0x03, 0x19
        /*00b6*/ 	.short	0x01d0


	//----- nvinfo : EIATTR_PARAM_CBANK
	.align		4
        /*00b8*/ 	.byte	0x04, 0x0a
        /*00ba*/ 	.short	(.L_3296 - .L_3295)
	.align		4
.L_3295:
        /*00bc*/ 	.word	index@(.nv.constant0._ZN2at4cuda57_GLOBAL__N__cd6b329d_24_DistributionBernoulli_cu_7537a20d21kernelPointwiseApply2IZNS_6native9templates4cuda28bernoulli_tensor_cuda_kernelIdfEEvRKNS_10TensorBaseES9_NS_15PhiloxCudaStateEEUliRdSB_SB_SB_RKfSD_SD_SD_E_dSC_jLi1ELin1ELi4ELi512ELi2EEEvNS0_6detail10TensorInfoIT0_T2_EENSG_IT1_SI_EESI_T_)
        /*00c0*/ 	.short	0x0380
        /*00c2*/ 	.short	0x01d0


	//----- nvinfo : EIATTR_SW_WAR
	.align		4
.L_3296:
        /*00c4*/ 	.byte	0x04, 0x36
        /*00c6*/ 	.short	(.L_3298 - .L_3297)
.L_3297:
        /*00c8*/ 	.word	0x00000008
.L_3298:


//--------------------- .nv.info._ZN2at4cuda57_GLOBAL__N__cd6b329d_24_DistributionBernoulli_cu_7537a20d21kernelPointwiseApply2IZNS_6native9templates4cuda28bernoulli_tensor_cuda_kernelIdfEEvRKNS_10TensorBaseES9_NS_15PhiloxCudaStateEEUliRdSB_SB_SB_RKfSD_SD_SD_E_dSC_jLi1ELi2ELi4ELi512ELi2EEEvNS0_6detail10TensorInfoIT0_T2_EENSG_IT1_SI_EESI_T_ --------------------------
	.section	.nv.info._ZN2at4cuda57_GLOBAL__N__cd6b329d_24_DistributionBernoulli_cu_7537a20d21kernelPointwiseApply2IZNS_6native9templates4cuda28bernoulli_tensor_cuda_kernelIdfEEvRKNS_10TensorBaseES9_NS_15PhiloxCudaStateEEUliRdSB_SB_SB_RKfSD_SD_SD_E_dSC_jLi1ELi2ELi4ELi512ELi2EEEvNS0_6detail10TensorInfoIT0_T2_EENSG_IT1_SI_EESI_T_,"",@"SHT_CUDA_INFO"
	.sectionflags	@""
	.align	4


	//----- nvinfo : EIATTR_CUDA_API_VERSION
	.align		4
        /*0000*/ 	.byte	0x04, 0x37
        /*0002*/ 	.short	(.L_3300 - .L_3299)
.L_3299:
        /*0004*/ 	.word	0x00000082


	//----- nvinfo : EIATTR_KPARAM_INFO
	.align		4
.L_3300:
        /*0008*/ 	.byte	0x04, 0x17
        /*000a*/ 	.short	(.L_3302 - .L_3301)
.L_3301:
        /*000c*/ 	.word	0x00000000
        /*0010*/ 	.short	0x0003
        /*0012*/ 	.short	0x01b8
        /*0014*/ 	.byte	0x00, 0xf0, 0x61, 0x00


	//----- nvinfo : EIATTR_KPARAM_INFO
	.align		4
.L_3302:
        /*0018*/ 	.byte	0x04, 0x17
        /*001a*/ 	.short	(.L_3304 - .L_3303)
.L_3303:
        /*001c*/ 	.word	0x00000000
        /*0020*/ 	.short	0x0002
        /*0022*/ 	.short	0x01b0
        /*0024*/ 	.byte	0x00, 0xf0, 0x11, 0x00


	//----- nvinfo : EIATTR_KPARAM_INFO
	.align		4
.L_3304:
        /*0028*/ 	.byte	0x04, 0x17
        /*002a*/ 	.short	(.L_3306 - .L_3305)
.L_3305:
        /*002c*/ 	.word	0x00000000
        /*0030*/ 	.short	0x0001
        /*0032*/ 	.short	0x00d8
        /*0034*/ 	.byte	0x00, 0xf0, 0x61, 0x03


	//----- nvinfo : EIATTR_KPARAM_INFO
	.align		4
.L_3306:
        /*0038*/ 	.byte	0x04, 0x17
        /*003a*/ 	.short	(.L_3308 - .L_3307)
.L_3307:
        /*003c*/ 	.word	0x00000000
        /*0040*/ 	.short	0x0000
        /*0042*/ 	.short	0x0000
        /*0044*/ 	.byte	0x00, 0xf0, 0x61, 0x03


	//----- nvinfo : EIATTR_SPARSE_MMA_MASK
	.align		4
.L_3308:
        /*0048*/ 	.byte	0x03, 0x50
        /*004a*/ 	.short	0x0000


	//----- nvinfo : EIATTR_MAXREG_COUNT
	.align		4
        /*004c*/ 	.byte	0x03, 0x1b
        /*004e*/ 	.short	0x0040


	//----- nvinfo : EIATTR_EXTERNS
	.align		4
        /*0050*/ 	.byte	0x04, 0x0f
        /*0052*/ 	.short	(.L_3310 - .L_3309)


	//   ....[0]....
	.align		4
.L_3309:
        /*0054*/ 	.word	index@(__assertfail)


	//----- nvinfo : EIATTR_MERCURY_ISA_VERSION
	.align		4
.L_3310:
        /*0058*/ 	.byte	0x03, 0x5f
        /*005a*/ 	.short	0x0101


	//----- nvinfo : EIATTR_VRC_CTA_INIT_COUNT
	.align		4
        /*005c*/ 	.byte	0x02, 0x4a
	.zero		1
	.zero		1


	//----- nvinfo : EIATTR_SYSCALL_OFFSETS
	.align		4
        /*0060*/ 	.byte	0x04, 0x46
        /*0062*/ 	.short	(.L_3312 - .L_3311)


	//   ....[0]....
.L_3311:
        /*0064*/ 	.word	0x000014c0


	//   ....[1]....
        /*0068*/ 	.word	0x000016c0


	//   ....[2]....
        /*006c*/ 	.word	0x000018b0


	//   ....[3]....
        /*0070*/ 	.word	0x00001ab0


	//----- nvinfo : EIATTR_EXIT_INSTR_OFFSETS
	.align		4
.L_3312:
        /*0074*/ 	.byte	0x04, 0x1c
        /*0076*/ 	.short	(.L_3314 - .L_3313)


	//   ....[0]....
.L_3313:
        /*0078*/ 	.word	0x00000080


	//   ....[1]....
        /*007c*/ 	.word	0x00001c00


	//----- nvinfo : EIATTR_INDIRECT_BRANCH_TARGETS
	.align		4
.L_3314:
        /*0080*/ 	.byte	0x04, 0x34
        /*0082*/ 	.short	(.L_3316 - .L_3315)


	//   ....[0]....
.L_3315:
        /*0084*/ 	.word	.L_x_10204@srel
        /*0088*/ 	.short	0x0
        /*008a*/ 	.short	0x0
        /*008c*/ 	.word	0x3
        /*0090*/ 	.word	.L_x_10205@srel
        /*0094*/ 	.word	.L_x_10206@srel
        /*0098*/ 	.word	.L_x_10207@srel


	//----- nvinfo : EIATTR_MAX_THREADS
	.align		4
.L_3316:
        /*009c*/ 	.byte	0x04, 0x05
        /*009e*/ 	.short	(.L_3318 - .L_3317)
.L_3317:
        /*00a0*/ 	.word	0x00000200
        /*00a4*/ 	.word	0x00000001
        /*00a8*/ 	.word	0x00000001


	//----- nvinfo : EIATTR_CRS_STACK_SIZE
	.align		4
.L_3318:
        /*00ac*/ 	.byte	0x04, 0x1e
        /*00ae*/ 	.short	(.L_3320 - .L_3319)
.L_3319:
        /*00b0*/ 	.word	0x00000000


	//----- nvinfo : EIATTR_CBANK_PARAM_SIZE
	.align		4
.L_3320:
        /*00b4*/ 	.byte	0x03, 0x19
        /*00b6*/ 	.short	0x01d0


	//----- nvinfo : EIATTR_PARAM_CBANK
	.align		4
        /*00b8*/ 	.byte	0x04, 0x0a
        /*00ba*/ 	.short	(.L_3322 - .L_3321)
	.align		4
.L_3321:
        /*00bc*/ 	.word	index@(.nv.constant0._ZN2at4cuda57_GLOBAL__N__cd6b329d_24_DistributionBernoulli_cu_7537a20d21kernelPointwiseApply2IZNS_6native9templates4cuda28bernoulli_tensor_cuda_kernelIdfEEvRKNS_10TensorBaseES9_NS_15PhiloxCudaStateEEUliRdSB_SB_SB_RKfSD_SD_SD_E_dSC_jLi1ELi2ELi4ELi512ELi2EEEvNS0_6detail10TensorInfoIT0_T2_EENSG_IT1_SI_EESI_T_)
        /*00c0*/ 	.short	0x0380
        /*00c2*/ 	.short	0x01d0


	//----- nvinfo : EIATTR_SW_WAR
	.align		4
.L_3322:
        /*00c4*/ 	.byte	0x04, 0x36
        /*00c6*/ 	.short	(.L_3324 - .L_3323)
.L_3323:
        /*00c8*/ 	.word	0x00000008
.L_3324:


//--------------------- .nv.info._ZN2at4cuda57_GLOBAL__N__cd6b329d_24_DistributionBernoulli_cu_7537a20d21kernelPointwiseApply2IZNS_6native9templates4cuda28bernoulli_tensor_cuda_kernelIdfEEvRKNS_10TensorBaseES9_NS_15PhiloxCudaStateEEUliRdSB_SB_SB_RKfSD_SD_SD_E_dSC_jLi1ELi1ELi4ELi512ELi2EEEvNS0_6detail10TensorInfoIT0_T2_EENSG_IT1_SI_EESI_T_ --------------------------
	.section	.nv.info._ZN2at4cuda57_GLOBAL__N__cd6b329d_24_DistributionBernoulli_cu_7537a20d21kernelPointwiseApply2IZNS_6native9templates4cuda28bernoulli_tensor_cuda_kernelIdfEEvRKNS_10TensorBaseES9_NS_15PhiloxCudaStateEEUliRdSB_SB_SB_RKfSD_SD_SD_E_dSC_jLi1ELi1ELi4ELi512ELi2EEEvNS0_6detail10TensorInfoIT0_T2_EENSG_IT1_SI_EESI_T_,"",@"SHT_CUDA_INFO"
	.sectionflags	@""
	.align	4


	//----- nvinfo : EIATTR_CUDA_API_VERSION
	.align		4
        /*0000*/ 	.byte	0x04, 0x37
        /*0002*/ 	.short	(.L_3326 - .L_3325)
.L_3325:
        /*0004*/ 	.word	0x00000082


	//----- nvinfo : EIATTR_KPARAM_INFO
	.align		4
.L_3326:
        /*0008*/ 	.byte	0x04, 0x17
        /*000a*/ 	.short	(.L_3328 - .L_3327)
.L_3327:
        /*000c*/ 	.word	0x00000000
        /*0010*/ 	.short	0x0003
        /*0012*/ 	.short	0x01b8
        /*0014*/ 	.byte	0x00, 0xf0, 0x61, 0x00


	//----- nvinfo : EIATTR_KPARAM_INFO
	.align		4
.L_3328:
        /*0018*/ 	.byte	0x04, 0x17
        /*001a*/ 	.short	(.L_3330 - .L_3329)
.L_3329:
        /*001c*/ 	.word	0x00000000
        /*0020*/ 	.short	0x0002
        /*0022*/ 	.short	0x01b0
        /*0024*/ 	.byte	0x00, 0xf0, 0x11, 0x00


	//----- nvinfo : EIATTR_KPARAM_INFO
	.align		4
.L_3330:
        /*0028*/ 	.byte	0x04, 0x17
        /*002a*/ 	.short	(.L_3332 - .L_3331)
.L_3331:
        /*002c*/ 	.word	0x00000000
        /*0030*/ 	.short	0x0001
        /*0032*/ 	.short	0x00d8
        /*0034*/ 	.byte	0x00, 0xf0, 0x61, 0x03


	//----- nvinfo : EIATTR_KPARAM_INFO
	.align		4
.L_3332:
        /*0038*/ 	.byte	0x04, 0x17
        /*003a*/ 	.short	(.L_3334 - .L_3333)
.L_3333:
        /*003c*/ 	.word	0x00000000
        /*0040*/ 	.short	0x0000
        /*0042*/ 	.short	0x0000
        /*0044*/ 	.byte	0x00, 0xf0, 0x61, 0x03


	//----- nvinfo : EIATTR_SPARSE_MMA_MASK
	.align		4
.L_3334:
        /*0048*/ 	.byte	0x03, 0x50
        /*004a*/ 	.short	0x0000


	//----- nvinfo : EIATTR_MAXREG_COUNT
	.align		4
        /*004c*/ 	.byte	0x03, 0x1b
        /*004e*/ 	.short	0x0040


	//----- nvinfo : EIATTR_EXTERNS
	.align		4
        /*0050*/ 	.byte	0x04, 0x0f
        /*0052*/ 	.short	(.L_3336 - .L_3335)


	//   ....[0]....
	.align		4
.L_3335:
        /*0054*/ 	.word	index@(__assertfail)


	//----- nvinfo : EIATTR_MERCURY_ISA_VERSION
	.align		4
.L_3336:
        /*0058*/ 	.byte	0x03, 0x5f
        /*005a*/ 	.short	0x0101


	//----- nvinfo : EIATTR_VRC_CTA_INIT_COUNT
	.align		4
        /*005c*/ 	.byte	0x02, 0x4a
	.zero		1
	.zero		1


	//----- nvinfo : EIATTR_SYSCALL_OFFSETS
	.align		4
        /*0060*/ 	.byte	0x04, 0x46
        /*0062*/ 	.short	(.L_3338 - .L_3337)


	//   ....[0]....
.L_3337:
        /*0064*/ 	.word	0x00000e20


	//   ....[1]....
        /*0068*/ 	.word	0x00001020


	//   ....[2]....
        /*006c*/ 	.word	0x00001210


	//   ....[3]....
        /*0070*/ 	.word	0x00001410


	//----- nvinfo : EIATTR_EXIT_INSTR_OFFSETS
	.align		4
.L_3338:
        /*0074*/ 	.byte	0x04, 0x1c
        /*0076*/ 	.short	(.L_3340 - .L_3339)


	//   ....[0]....
.L_3339:
        /*0078*/ 	.word	0x00000080


	//   ....[1]....
        /*007c*/ 	.word	0x000014f0


	//----- nvinfo : EIATTR_INDIRECT_BRANCH_TARGETS
	.align		4
.L_3340:
        /*0080*/ 	.byte	0x04, 0x34
        /*0082*/ 	.short	(.L_3342 - .L_3341)


	//   ....[0]....
.L_3341:
        /*0084*/ 	.word	.L_x_10208@srel
        /*0088*/ 	.short	0x0
        /*008a*/ 	.short	0x0
        /*008c*/ 	.word	0x3
        /*0090*/ 	.word	.L_x_10209@srel
        /*0094*/ 	.word	.L_x_10210@srel
        /*0098*/ 	.word	.L_x_10211@srel


	//----- nvinfo : EIATTR_MAX_THREADS
	.align		4
.L_3342:
        /*009c*/ 	.byte	0x04, 0x05
        /*009e*/ 	.short	(.L_3344 - .L_3343)
.L_3343:
        /*00a0*/ 	.word	0x00000200
        /*00a4*/ 	.word	0x00000001
        /*00a8*/ 	.word	0x00000001


	//----- nvinfo : EIATTR_CRS_STACK_SIZE
	.align		4
.L_3344:
        /*00ac*/ 	.byte	0x04, 0x1e
        /*00ae*/ 	.short	(.L_3346 - .L_3345)
.L_3345:
        /*00b0*/ 	.word	0x00000000


	//----- nvinfo : EIATTR_CBANK_PARAM_SIZE
	.align		4
.L_3346:
        /*00b4*/ 	.byte	0x03, 0x19
        /*00b6*/ 	.short	0x01d0


	//----- nvinfo : EIATTR_PARAM_CBANK
	.align		4
        /*00b8*/ 	.byte	0x04, 0x0a
        /*00ba*/ 	.short	(.L_3348 - .L_3347)
	.align		4
.L_3347:
        /*00bc*/ 	.word	index@(.nv.constant0._ZN2at4cuda57_GLOBAL__N__cd6b329d_24_DistributionBernoulli_cu_7537a20d21kernelPointwiseApply2IZNS_6native9templates4cuda28bernoulli_tensor_cuda_kernelIdfEEvRKNS_10TensorBaseES9_NS_15PhiloxCudaStateEEUliRdSB_SB_SB_RKfSD_SD_SD_E_dSC_jLi1ELi1ELi4ELi512ELi2EEEvNS0_6detail10TensorInfoIT0_T2_EENSG_IT1_SI_EESI_T_)
        /*00c0*/ 	.short	0x0380
        /*00c2*/ 	.short	0x01d0


	//----- nvinfo : EIATTR_SW_WAR
	.align		4
.L_3348:
        /*00c4*/ 	.byte	0x04, 0x36
        /*00c6*/ 	.short	(.L_3350 - .L_3349)
.L_3349:
        /*00c8*/ 	.word	0x00000008
.L_3350:


//--------------------- .nv.info._ZN2at4cuda57_GLOBAL__N__cd6b329d_24_DistributionBernoulli_cu_7537a20d21kernelPointwiseApply2IZNS_6native9templates4cuda28bernoulli_tensor_cuda_kernelIsfEEvRKNS_10TensorBaseES9_NS_15PhiloxCudaStateEEUliRsSB_SB_SB_RKfSD_SD_SD_E_sSC_mLin1ELin1ELi4ELi512ELi2EEEvNS0_6detail10TensorInfoIT0_T2_EENSG_IT1_SI_EESI_T_ --------------------------
	.section	.nv.info._ZN2at4cuda57_GLOBAL__N__cd6b329d_24_DistributionBernoulli_cu_7537a20d21kernelPointwiseApply2IZNS_6native9templates4cuda28bernoulli_tensor_cuda_kernelIsfEEvRKNS_10TensorBaseES9_NS_15PhiloxCudaStateEEUliRsSB_SB_SB_RKfSD_SD_SD_E_sSC_mLin1ELin1ELi4ELi512ELi2EEEvNS0_6detail10TensorInfoIT0_T2_EENSG_IT1_SI_EESI_T_,"",@"SHT_CUDA_INFO"
	.sectionflags	@""
	.align	4


	//----- nvinfo : EIATTR_CUDA_API_VERSION
	.align		4
        /*0000*/ 	.byte	0x04, 0x37
        /*0002*/ 	.short	(.L_3352 - .L_3351)
.L_3351:
        /*0004*/ 	.word	0x00000082


	//----- nvinfo : EIATTR_KPARAM_INFO
	.align		4
.L_3352:
        /*0008*/ 	.byte	0x04, 0x17
        /*000a*/ 	.short	(.L_3354 - .L_3353)
.L_3353:
        /*000c*/ 	.word	0x00000000
        /*0010*/ 	.short	0x0003
        /*0012*/ 	.short	0x0348
        /*0014*/ 	.byte	0x00, 0xf0, 0x61, 0x00


	//----- nvinfo : EIATTR_KPARAM_INFO
	.align		4
.L_3354:
        /*0018*/ 	.byte	0x04, 0x17
        /*001a*/ 	.short	(.L_3356 - .L_3355)
.L_3355:
        /*001c*/ 	.word	0x00000000
        /*0020*/ 	.short	0x0002
        /*0022*/ 	.short	0x0340
        /*0024*/ 	.byte	0x00, 0xf0, 0x21, 0x00


	//----- nvinfo : EIATTR_KPARAM_INFO
	.align		4
.L_3356:
        /*0028*/ 	.byte	0x04, 0x17
        /*002a*/ 	.short	(.L_3358 - .L_3357)
.L_3357:
        /*002c*/ 	.word	0x00000000
        /*0030*/ 	.short	0x0001
        /*0032*/ 	.short	0x01a0
        /*0034*/ 	.byte	0x00, 0xf0, 0x81, 0x06


	//----- nvinfo : EIATTR_KPARAM_INFO
	.align		4
.L_3358:
        /*0038*/ 	.byte	0x04, 0x17
        /*003a*/ 	.short	(.L_3360 - .L_3359)
.L_3359:
        /*003c*/ 	.word	0x00000000
        /*0040*/ 	.short	0x0000
        /*0042*/ 	.short	0x0000
        /*0044*/ 	.byte	0x00, 0xf0, 0x81, 0x06


	//----- nvinfo : EIATTR_SPARSE_MMA_MASK
	.align		4
.L_3360:
        /*0048*/ 	.byte	0x03, 0x50
        /*004a*/ 	.short	0x0000


	//----- nvinfo : EIATTR_MAXREG_COUNT
	.align		4
        /*004c*/ 	.byte	0x03, 0x1b
        /*004e*/ 	.short	0x0040


	//----- nvinfo : EIATTR_EXTERNS
	.align		4
        /*0050*/ 	.byte	0x04, 0x0f
        /*0052*/ 	.short	(.L_3362 - .L_3361)


	//   ....[0]....
	.align		4
.L_3361:
        /*0054*/ 	.word	index@(__assertfail)


	//----- nvinfo : EIATTR_MERCURY_ISA_VERSION
	.align		4
.L_3362:
        /*0058*/ 	.byte	0x03, 0x5f
        /*005a*/ 	.short	0x0101


	//----- nvinfo : EIATTR_VRC_CTA_INIT_COUNT
	.align		4
        /*005c*/ 	.byte	0x02, 0x4a
	.zero		1
	.zero		1


	//----- nvinfo : EIATTR_SYSCALL_OFFSETS
	.align		4
        /*0060*/ 	.byte	0x04, 0x46
        /*0062*/ 	.short	(.L_3364 - .L_3363)


	//   ....[0]....
.L_3363:
        /*0064*/ 	.word	0x0001c560


	//   ....[1]....
        /*0068*/ 	.word	0x0001c770


	//   ....[2]....
        /*006c*/ 	.word	0x0001c970


	//   ....[3]....
        /*0070*/ 	.word	0x0001cb80


	//----- nvinfo : EIATTR_EXIT_INSTR_OFFSETS
	.align		4
.L_3364:
        /*0074*/ 	.byte	0x04, 0x1c
        /*0076*/ 	.short	(.L_3366 - .L_3365)


	//   ....[0]....
.L_3365:
        /*0078*/ 	.word	0x00000090


	//   ....[1]....
        /*007c*/ 	.word	0x0001ccc0


	//----- nvinfo : EIATTR_INDIRECT_BRANCH_TARGETS
	.align		4
.L_3366:
        /*0080*/ 	.byte	0x04, 0x34
        /*0082*/ 	.short	(.L_3368 - .L_3367)


	//   ....[0]....
.L_3367:
        /*0084*/ 	.word	.L_x_10212@srel
        /*0088*/ 	.short	0x0
        /*008a*/ 	.short	0x0
        /*008c*/ 	.word	0x3
        /*0090*/ 	.word	.L_x_10213@srel
        /*0094*/ 	.word	.L_x_10214@srel
        /*0098*/ 	.word	.L_x_10215@srel


	//----- nvinfo : EIATTR_MAX_THREADS
	.align		4
.L_3368:
        /*009c*/ 	.byte	0x04, 0x05
        /*009e*/ 	.short	(.L_3370 - .L_3369)
.L_3369:
        /*00a0*/ 	.word	0x00000200
        /*00a4*/ 	.word	0x00000001
        /*00a8*/ 	.word	0x00000001


	//----- nvinfo : EIATTR_CRS_STACK_SIZE
	.align		4
.L_3370:
        /*00ac*/ 	.byte	0x04, 0x1e
        /*00ae*/ 	.short	(.L_3372 - .L_3371)
.L_3371:
        /*00b0*/ 	.word	0x00000000


	//----- nvinfo : EIATTR_CBANK_PARAM_SIZE
	.align		4
.L_3372:
        /*00b4*/ 	.byte	0x03, 0x19
        /*00b6*/ 	.short	0x0360


	//----- nvinfo : EIATTR_PARAM_CBANK
	.align		4
        /*00b8*/ 	.byte	0x04, 0x0a
        /*00ba*/ 	.short	(.L_3374 - .L_3373)
	.align		4
.L_3373:
        /*00bc*/ 	.word	index@(.nv.constant0._ZN2at4cuda57_GLOBAL__N__cd6b329d_24_DistributionBernoulli_cu_7537a20d21kernelPointwiseApply2IZNS_6native9templates4cuda28bernoulli_tensor_cuda_kernelIsfEEvRKNS_10TensorBaseES9_NS_15PhiloxCudaStateEEUliRsSB_SB_SB_RKfSD_SD_SD_E_sSC_mLin1ELin1ELi4ELi512ELi2EEEvNS0_6detail10TensorInfoIT0_T2_EENSG_IT1_SI_EESI_T_)
        /*00c0*/ 	.short	0x0380
        /*00c2*/ 	.short	0x0360


	//----- nvinfo : EIATTR_SW_WAR
	.align		4
.L_3374:
        /*00c4*/ 	.byte	0x04, 0x36
        /*00c6*/ 	.short	(.L_3376 - .L_3375)
.L_3375:
        /*00c8*/ 	.word	0x00000008
.L_3376:


//--------------------- .nv.info._ZN2at4cuda57_GLOBAL__N__cd6b329d_24_DistributionBernoulli_cu_7537a20d21kernelPointwiseApply2IZNS_6native9templates4cuda28bernoulli_tensor_cuda_kernelIsfEEvRKNS_10TensorBaseES9_NS_15PhiloxCudaStateEEUliRsSB_SB_SB_RKfSD_SD_SD_E_sSC_mLi1ELi1ELi4ELi512ELi2EEEvNS0_6detail10TensorInfoIT0_T2_EENSG_IT1_SI_EESI_T_ --------------------------
	.section	.nv.info._ZN2at4cuda57_GLOBAL__N__cd6b329d_24_DistributionBernoulli_cu_7537a20d21kernelPointwiseApply2IZNS_6native9templates4cuda28bernoulli_tensor_cuda_kernelIsfEEvRKNS_10TensorBaseES9_NS_15PhiloxCudaStateEEUliRsSB_SB_SB_RKfSD_SD_SD_E_sSC_mLi1ELi1ELi4ELi512ELi2EEEvNS0_6detail10TensorInfoIT0_T2_EENSG_IT1_SI_EESI_T_,"",@"SHT_CUDA_INFO"
	.sectionflags	@""
	.align	4


	//----- nvinfo : EIATTR_CUDA_API_VERSION
	.align		4
        /*0000*/ 	.byte	0x04, 0x37
        /*0002*/ 	.short	(.L_3378 - .L_3377)
.L_3377:
        /*0004*/ 	.word	0x00000082


	//----- nvinfo : EIATTR_KPARAM_INFO
	.align		4
.L_3378:
        /*0008*/ 	.byte	0x04, 0x17
        /*000a*/ 	.short	(.L_3380 - .L_3379)
.L_3379:
        /*000c*/ 	.word	0x00000000
        /*0010*/ 	.short	0x0003
        /*0012*/ 	.short	0x0348
        /*0014*/ 	.byte	0x00, 0xf0, 0x61, 0x00


	//----- nvinfo : EIATTR_KPARAM_INFO
	.align		4
.L_3380:
        /*0018*/ 	.byte	0x04, 0x17
        /*001a*/ 	.short	(.L_3382 - .L_3381)
.L_3381:
        /*001c*/ 	.word	0x00000000
        /*0020*/ 	.short	0x0002
        /*0022*/ 	.short	0x0340
        /*0024*/ 	.byte	0x00, 0xf0, 0x21, 0x00


	//----- nvinfo : EIATTR_KPARAM_INFO
	.align		4
.L_3382:
        /*0028*/ 	.byte	0x04, 0x17
        /*002a*/ 	.short	(.L_3384 - .L_3383)
.L_3383:
        /*002c*/ 	.word	0x00000000
        /*0030*/ 	.short	0x0001
        /*0032*/ 	.short	0x01a0
        /*0034*/ 	.byte	0x00, 0xf0, 0x81, 0x06


	//----- nvinfo : EIATTR_KPARAM_INFO
	.align		4
.L_3384:
        /*0038*/ 	.byte	0x04, 0x17
        /*003a*/ 	.short	(.L_3386 - .L_3385)
.L_3385:
        /*003c*/ 	.word	0x00000000
        /*0040*/ 	.short	0x0000
        /*0042*/ 	.short	0x0000
        /*0044*/ 	.byte	0x00, 0xf0, 0x81, 0x06


	//----- nvinfo : EIATTR_SPARSE_MMA_MASK
	.align		4
.L_3386:
        /*0048*/ 	.byte	0x03, 0x50
        /*004a*/ 	.short	0x0000


	//----- nvinfo : EIATTR_MAXREG_COUNT
	.align		4
        /*004c*/ 	.byte	0x03, 0x1b
        /*004e*/ 	.short	0x0040


	//----- nvinfo : EIATTR_EXTERNS
	.align		4
        /*0050*/ 	.byte	0x04, 0x0f
        /*0052*/ 	.short	(.L_3388 - .L_3387)


	//   ....[0]....
	.align		4
.L_3387:
        /*0054*/ 	.word	index@(__assertfail)


	//----- nvinfo : EIATTR_MERCURY_ISA_VERSION
	.align		4
.L_3388:
        /*0058*/ 	.byte	0x03, 0x5f
        /*005a*/ 	.short	0x0101


	//----- nvinfo : EIATTR_VRC_CTA_INIT_COUNT
	.align		4
        /*005c*/ 	.byte	0x02, 0x4a
	.zero		1
	.zero		1


	//----- nvinfo : EIATTR_SYSCALL_OFFSETS
	.align		4
        /*0060*/ 	.byte	0x04, 0x46
        /*0062*/ 	.short	(.L_3390 - .L_3389)


	//   ....[0]....
.L_3389:
        /*0064*/ 	.word	0x00000fb0


	//   ....[1]....
        /*0068*/ 	.word	0x000011a0


	//   ....[2]....
        /*006c*/ 	.word	0x00001380


	//   ....[3]....
        /*0070*/ 	.word	0x00001570


	//----- nvinfo : EIATTR_EXIT_INSTR_OFFSETS
	.align		4
.L_3390:
        /*0074*/ 	.byte	0x04, 0x1c
        /*0076*/ 	.short	(.L_3392 - .L_3391)


	//   ....[0]....
.L_3391:
        /*0078*/ 	.word	0x00000090


	//   ....[1]....
        /*007c*/ 	.word	0x00001650


	//----- nvinfo : EIATTR_INDIRECT_BRANCH_TARGETS
	.align		4
.L_3392:
        /*0080*/ 	.byte	0x04, 0x34
        /*0082*/ 	.short	(.L_3394 - .L_3393)


	//   ....[0]....
.L_3393:
        /*0084*/ 	.word	.L_x_10216@srel
        /*0088*/ 	.short	0x0
        /*008a*/ 	.short	0x0
        /*008c*/ 	.word	0x3
        /*0090*/ 	.word	.L_x_10217@srel
        /*0094*/ 	.word	.L_x_10218@srel
        /*0098*/ 	.word	.L_x_10219@srel


	//----- nvinfo : EIATTR_MAX_THREADS
	.align		4
.L_3394:
        /*009c*/ 	.byte	0x04, 0x05
        /*009e*/ 	.short	(.L_3396 - .L_3395)
.L_3395:
        /*00a0*/ 	.word	0x00000200
        /*00a4*/ 	.word	0x00000001
        /*00a8*/ 	.word	0x00000001


	//----- nvinfo : EIATTR_CRS_STACK_SIZE
	.align		4
.L_3396:
        /*00ac*/ 	.byte	0x04, 0x1e
        /*00ae*/ 	.short	(.L_3398 - .L_3397)
.L_3397:
        /*00b0*/ 	.word	0x00000000


	//----- nvinfo : EIATTR_CBANK_PARAM_SIZE
	.align		4
.L_3398:
        /*00b4*/ 	.byte	0x03, 0x19
        /*00b6*/ 	.short	0x0360


	//----- nvinfo : EIATTR_PARAM_CBANK
	.align		4
        /*00b8*/ 	.byte	0x04, 0x0a
        /*00ba*/ 	.short	(.L_3400 - .L_3399)
	.align		4
.L_3399:
        /*00bc*/ 	.word	index@(.nv.constant0._ZN2at4cuda57_GLOBAL__N__cd6b329d_24_DistributionBernoulli_cu_7537a20d21kernelPointwiseApply2IZNS_6native9templates4cuda28bernoulli_tensor_cuda_kernelIsfEEvRKNS_10TensorBaseES9_NS_15PhiloxCudaStateEEUliRsSB_SB_SB_RKfSD_SD_SD_E_sSC_mLi1ELi1ELi4ELi512ELi2EEEvNS0_6detail10TensorInfoIT0_T2_EENSG_IT1_SI_EESI_T_)
        /*00c0*/ 	.short	0x0380
        /*00c2*/ 	.short	0x0360


	//----- nvinfo : EIATTR_SW_WAR
	.align		4
.L_3400:
        /*00c4*/ 	.byte	0x04, 0x36
        /*00c6*/ 	.short	(.L_3402 - .L_3401)
.L_3401:
        /*00c8*/ 	.word	0x00000008
.L_3402:


//--------------------- .nv.info._ZN2at4cuda57_GLOBAL__N__cd6b329d_24_DistributionBernoulli_cu_7537a20d21kernelPointwiseApply2IZNS_6native9templates4cuda28bernoulli_tensor_cuda_kernelIsfEEvRKNS_10TensorBaseES9_NS_15PhiloxCudaStateEEUliRsSB_SB_SB_RKfSD_SD_SD_E_sSC_jLin1ELin1ELi4ELi512ELi2EEEvNS0_6detail10TensorInfoIT0_T2_EENSG_IT1_SI_EESI_T_ --------------------------
	.section	.nv.info._ZN2at4cuda57_GLOBAL__N__cd6b329d_24_DistributionBernoulli_cu_7537a20d21kernelPointwiseApply2IZNS_6native9templates4cuda28bernoulli_tensor_cuda_kernelIsfEEvRKNS_10TensorBaseES9_NS_15PhiloxCudaStateEEUliRsSB_SB_SB_RKfSD_SD_SD_E_sSC_jLin1ELin1ELi4ELi512ELi2EEEvNS0_6detail10TensorInfoIT0_T2_EENSG_IT1_SI_EESI_T_,"",@"SHT_CUDA_INFO"
	.sectionflags	@""
	.align	4


	//----- nvinfo : EIATTR_CUDA_API_VERSION
	.align		4
        /*0000*/ 	.byte	0x04, 0x37
        /*0002*/ 	.short	(.L_3404 - .L_3403)
.L_3403:
        /*0004*/ 	.word	0x00000082


	//----- nvinfo : EIATTR_KPARAM_INFO
	.align		4
.L_3404:
        /*0008*/ 	.byte	0x04, 0x17
        /*000a*/ 	.short	(.L_3406 - .L_3405)
.L_3405:
        /*000c*/ 	.word	0x00000000
        /*0010*/ 	.short	0x0003
        /*0012*/ 	.short	0x01b8
        /*0014*/ 	.byte	0x00, 0xf0, 0x61, 0x00


	//----- nvinfo : EIATTR_KPARAM_INFO
	.align		4
.L_3406:
        /*0018*/ 	.byte	0x04, 0x17
        /*001a*/ 	.short	(.L_3408 - .L_3407)
.L_3407:
        /*001c*/ 	.word	0x00000000
        /*0020*/ 	.short	0x0002
        /*0022*/ 	.short	0x01b0
        /*0024*/ 	.byte	0x00, 0xf0, 0x11, 0x00


	//----- nvinfo : EIATTR_KPARAM_INFO
	.align		4
.L_3408:
        /*0028*/ 	.byte	0x04, 0x17
        /*002a*/ 	.short	(.L_3410 - .L_3409)
.L_3409:
        /*002c*/ 	.word	0x00000000
        /*0030*/ 	.short	0x0001
        /*0032*/ 	.short	0x00d8
        /*0034*/ 	.byte	0x00, 0xf0, 0x61, 0x03


	//----- nvinfo : EIATTR_KPARAM_INFO
	.align		4
.L_3410:
        /*0038*/ 	.byte	0x04, 0x17
        /*003a*/ 	.short	(.L_3412 - .L_3411)
.L_3411:
        /*003c*/ 	.word	0x00000000
        /*0040*/ 	.short	0x0000
        /*0042*/ 	.short	0x0000
        /*0044*/ 	.byte	0x00, 0xf0, 0x61, 0x03


	//----- nvinfo : EIATTR_SPARSE_MMA_MASK
	.align		4
.L_3412:
        /*0048*/ 	.byte	0x03, 0x50
        /*004a*/ 	.short	0x0000


	//----- nvinfo : EIATTR_MAXREG_COUNT
	.align		4
        /*004c*/ 	.byte	0x03, 0x1b
        /*004e*/ 	.short	0x0040


	//----- nvinfo : EIATTR_EXTERNS
	.align		4
        /*0050*/ 	.byte	0x04, 0x0f
        /*0052*/ 	.short	(.L_3414 - .L_3413)


	//   ....[0]....
	.align		4
.L_3413:
        /*0054*/ 	.word	index@(__assertfail)


	//----- nvinfo : EIATTR_MERCURY_ISA_VERSION
	.align		4
.L_3414:
        /*0058*/ 	.byte	0x03, 0x5f
        /*005a*/ 	.short	0x0101


	//----- nvinfo : EIATTR_VRC_CTA_INIT_COUNT
	.align		4
        /*005c*/ 	.byte	0x02, 0x4a
	.zero		1
	.zero		1


	//----- nvinfo : EIATTR_SYSCALL_OFFSETS
	.align		4
        /*0060*/ 	.byte	0x04, 0x46
        /*0062*/ 	.short	(.L_3416 - .L_3415)


	//   ....[0]....
.L_3415:
        /*0064*/ 	.word	0x0000dda0


	//   ....[1]....
        /*0068*/ 	.word	0x0000dfb0


	//   ....[2]....
        /*006c*/ 	.word	0x0000e1b0


	//   ....[3]....
        /*0070*/ 	.word	0x0000e3c0


	//----- nvinfo : EIATTR_EXIT_INSTR_OFFSETS
	.align		4
.L_3416:
        /*0074*/ 	.byte	0x04, 0x1c
        /*0076*/ 	.short	(.L_3418 - .L_3417)


	//   ....[0]....
.L_3417:
        /*0078*/ 	.word	0x00000080


	//   ....[1]....
        /*007c*/ 	.word	0x0000e4f0


	//----- nvinfo : EIATTR_INDIRECT_BRANCH_TARGETS
	.align		4
.L_3418:
        /*0080*/ 	.byte	0x04, 0x34
        /*0082*/ 	.short	(.L_3420 - .L_3419)


	//   ....[0]....
.L_3419:
        /*0084*/ 	.word	.L_x_10220@srel
        /*0088*/ 	.short	0x0
        /*008a*/ 	.short	0x0
        /*008c*/ 	.word	0x3
        /*0090*/ 	.word	.L_x_10221@srel
        /*0094*/ 	.word	.L_x_10222@srel
        /*0098*/ 	.word	.L_x_10223@srel


	//----- nvinfo : EIATTR_MAX_THREADS
	.align		4
.L_3420:
        /*009c*/ 	.byte	0x04, 0x05
        /*009e*/ 	.short	(.L_3422 - .L_3421)
.L_3421:
        /*00a0*/ 	.word	0x00000200
        /*00a4*/ 	.word	0x00000001
        /*00a8*/ 	.word	0x00000001


	//----- nvinfo : EIATTR_CRS_STACK_SIZE
	.align		4
.L_3422:
        /*00ac*/ 	.byte	0x04, 0x1e
        /*00ae*/ 	.short	(.L_3424 - .L_3423)
.L_3423:
        /*00b0*/ 	.word	0x00000000


	//----- nvinfo : EIATTR_CBANK_PARAM_SIZE
	.align		4
.L_3424:
        /*00b4*/ 	.byte	0x03, 0x19
        /*00b6*/ 	.short	0x01d0


	//----- nvinfo : EIATTR_PARAM_CBANK
	.align		4
        /*00b8*/ 	.byte	0x04, 0x0a
        /*00ba*/ 	.short	(.L_3426 - .L_3425)
	.align		4
.L_3425:
        /*00bc*/ 	.word	index@(.nv.constant0._ZN2at4cuda57_GLOBAL__N__cd6b329d_24_DistributionBernoulli_cu_7537a20d21kernelPointwiseApply2IZNS_6native9templates4cuda28bernoulli_tensor_cuda_kernelIsfEEvRKNS_10TensorBaseES9_NS_15PhiloxCudaStateEEUliRsSB_SB_SB_RKfSD_SD_SD_E_sSC_jLin1ELin1ELi4ELi512ELi2EEEvNS0_6detail10TensorInfoIT0_T2_EENSG_IT1_SI_EESI_T_)
        /*00c0*/ 	.short	0x0380
        /*00c2*/ 	.short	0x01d0


	//----- nvinfo : EIATTR_SW_WAR
	.align		4
.L_3426:
        /*00c4*/ 	.byte	0x04, 0x36
        /*00c6*/ 	.short	(.L_3428 - .L_3427)
.L_3427:
        /*00c8*/ 	.word	0x00000008
.L_3428:


//--------------------- .nv.info._ZN2at4cuda57_GLOBAL__N__cd6b329d_24_DistributionBernoulli_cu_7537a20d21kernelPointwiseApply2IZNS_6native9templates4cuda28bernoulli_tensor_cuda_kernelIsfEEvRKNS_10TensorBaseES9_NS_15PhiloxCudaStateEEUliRsSB_SB_SB_RKfSD_SD_SD_E_sSC_jLin1ELi2ELi4ELi512ELi2EEEvNS0_6detail10TensorInfoIT0_T2_EENSG_IT1_SI_EESI_T_ --------------------------
	.section	.nv.info._ZN2at4cuda57_GLOBAL__N__cd6b329d_24_DistributionBernoulli_cu_7537a20d21kernelPointwiseApply2IZNS_6native9templates4cuda28bernoulli_tensor_cuda_kernelIsfEEvRKNS_10TensorBaseES9_NS_15PhiloxCudaStateEEUliRsSB_SB_SB_RKfSD_SD_SD_E_sSC_jLin1ELi2ELi4ELi512ELi2EEEvNS0_6detail10TensorInfoIT0_T2_EENSG_IT1_SI_EESI_T_,"",@"SHT_CUDA_INFO"
	.sectionflags	@""
	.align	4


	//----- nvinfo : EIATTR_CUDA_API_VERSION
	.align		4
        /*0000*/ 	.byte	0x04, 0x37
        /*0002*/ 	.short	(.L_3430 - .L_3429)
.L_3429:
        /*0004*/ 	.word	0x00000082


	//----- nvinfo : EIATTR_KPARAM_INFO
	.align		4
.L_3430:
        /*0008*/ 	.byte	0x04, 0x17
        /*000a*/ 	.short	(.L_3432 - .L_3431)
.L_3431:
        /*000c*/ 	.word	0x00000000
        /*0010*/ 	.short	0x0003
        /*0012*/ 	.short	0x01b8
        /*0014*/ 	.byte	0x00, 0xf0, 0x61, 0x00


	//----- nvinfo : EIATTR_KPARAM_INFO
	.align		4
.L_3432:
        /*0018*/ 	.byte	0x04, 0x17
        /*001a*/ 	.short	(.L_3434 - .L_3433)
.L_3433:
        /*001c*/ 	.word	0x00000000
        /*0020*/ 	.short	0x0002
        /*0022*/ 	.short	0x01b0
        /*0024*/ 	.byte	0x00, 0xf0, 0x11, 0x00


	//----- nvinfo : EIATTR_KPARAM_INFO
	.align		4
.L_3434:
        /*0028*/ 	.byte	0x04, 0x17
        /*002a*/ 	.short	(.L_3436 - .L_3435)
.L_3435:
        /*002c*/ 	.word	0x00000000
        /*0030*/ 	.short	0x0001
        /*0032*/ 	.short	0x00d8
        /*0034*/ 	.byte	0x00, 0xf0, 0x61, 0x03


	//----- nvinfo : EIATTR_KPARAM_INFO
	.align		4
.L_3436:
        /*0038*/ 	.byte	0x04, 0x17
        /*003a*/ 	.short	(.L_3438 - .L_3437)
.L_3437:
        /*003c*/ 	.word	0x00000000
        /*0040*/ 	.short	0x0000
        /*0042*/ 	.short	0x0000
        /*0044*/ 	.byte	0x00, 0xf0, 0x61, 0x03


	//----- nvinfo : EIATTR_SPARSE_MMA_MASK
	.align		4
.L_3438:
        /*0048*/ 	.byte	0x03, 0x50
        /*004a*/ 	.short	0x0000


	//----- nvinfo : EIATTR_MAXREG_COUNT
	.align		4
        /*004c*/ 	.byte	0x03, 0x1b
        /*004e*/ 	.short	0x0040


	//----- nvinfo : EIATTR_EXTERNS
	.align		4
        /*0050*/ 	.byte	0x04, 0x0f
        /*0052*/ 	.short	(.L_3440 - .L_3439)


	//   ....[0]....
	.align		4
.L_3439:
        /*0054*/ 	.word	index@(__assertfail)


	//----- nvinfo : EIATTR_MERCURY_ISA_VERSION
	.align		4
.L_3440:
        /*0058*/ 	.byte	0x03, 0x5f
        /*005a*/ 	.short	0x0101


	//----- nvinfo : EIATTR_VRC_CTA_INIT_COUNT
	.align		4
        /*005c*/ 	.byte	0x02, 0x4a
	.zero		1
	.zero		1


	//----- nvinfo : EIATTR_SYSCALL_OFFSETS
	.align		4
        /*0060*/ 	.byte	0x04, 0x46
        /*0062*/ 	.short	(.L_3442 - .L_3441)


	//   ....[0]....
.L_3441:
        /*0064*/ 	.word	0x00007c40


	//   ....[1]....
        /*0068*/ 	.word	0x00007e50


	//   ....[2]....
        /*006c*/ 	.word	0x00008050


	//   ....[3]....
        /*0070*/ 	.word	0x00008260


	//----- nvinfo : EIATTR_EXIT_INSTR_OFFSETS
	.align		4
.L_3442:
        /*0074*/ 	.byte	0x04, 0x1c
        /*0076*/ 	.short	(.L_3444 - .L_3443)


	//   ....[0]....
.L_3443:
        /*0078*/ 	.word	0x00000080


	//   ....[1]....
        /*007c*/ 	.word	0x00008390


	//----- nvinfo : EIATTR_INDIRECT_BRANCH_TARGETS
	.align		4
.L_3444:
        /*0080*/ 	.byte	0x04, 0x34
        /*0082*/ 	.short	(.L_3446 - .L_3445)


	//   ....[0]....
.L_3445:
        /*0084*/ 	.word	.L_x_10224@srel
        /*0088*/ 	.short	0x0
        /*008a*/ 	.short	0x0
        /*008c*/ 	.word	0x3
        /*0090*/ 	.word	.L_x_10225@srel
        /*0094*/ 	.word	.L_x_10226@srel
        /*0098*/ 	.word	.L_x_10227@srel


	//----- nvinfo : EIATTR_MAX_THREADS
	.align		4
.L_3446:
        /*009c*/ 	.byte	0x04, 0x05
        /*009e*/ 	.short	(.L_3448 - .L_3447)
.L_3447:
        /*00a0*/ 	.word	0x00000200
        /*00a4*/ 	.word	0x00000001
        /*00a8*/ 	.word	0x00000001


	//----- nvinfo : EIATTR_CRS_STACK_SIZE
	.align		4
.L_3448:
        /*00ac*/ 	.byte	0x04, 0x1e
        /*00ae*/ 	.short	(.L_3450 - .L_3449)
.L_3449:
        /*00b0*/ 	.word	0x00000000


	//----- nvinfo : EIATTR_CBANK_PARAM_SIZE
	.align		4
.L_3450:
        /*00b4*/ 	.byte	0x03, 0x19
        /*00b6*/ 	.short	0x01d0


	//----- nvinfo : EIATTR_PARAM_CBANK
	.align		4
        /*00b8*/ 	.byte	0x04, 0x0a
        /*00ba*/ 	.short	(.L_3452 - .L_3451)
	.align		4
.L_3451:
        /*00bc*/ 	.word	index@(.nv.constant0._ZN2at4cuda57_GLOBAL__N__cd6b329d_24_DistributionBernoulli_cu_7537a20d21kernelPointwiseApply2IZNS_6native9templates4cuda28bernoulli_tensor_cuda_kernelIsfEEvRKNS_10TensorBaseES9_NS_15PhiloxCudaStateEEUliRsSB_SB_SB_RKfSD_SD_SD_E_sSC_jLin1ELi2ELi4ELi512ELi2EEEvNS0_6detail10TensorInfoIT0_T2_EENSG_IT1_SI_EESI_T_)
        /*00c0*/ 	.short	0x0380
        /*00c2*/ 	.short	0x01d0


	//----- nvinfo : EIATTR_SW_WAR
	.align		4
.L_3452:
        /*00c4*/ 	.byte	0x04, 0x36
        /*00c6*/ 	.short	(.L_3454 - .L_3453)
.L_3453:
        /*00c8*/ 	.word	0x00000008
.L_3454:


//--------------------- .nv.info._ZN2at4cuda57_GLOBAL__N__cd6b329d_24_DistributionBernoulli_cu_7537a20d21kernelPointwiseApply2IZNS_6native9templates4cuda28bernoulli_tensor_cuda_kernelIsfEEvRKNS_10TensorBaseES9_NS_15PhiloxCudaStateEEUliRsSB_SB_SB_RKfSD_SD_SD_E_sSC_jLin1ELi1ELi4ELi512ELi2EEEvNS0_6detail10TensorInfoIT0_T2_EENSG_IT1_SI_EESI_T_ --------------------------
	.section	.nv.info._ZN2at4cuda57_GLOBAL__N__cd6b329d_24_DistributionBernoulli_cu_7537a20d21kernelPointwiseApply2IZNS_6native9templates4cuda28bernoulli_tensor_cuda_kernelIsfEEvRKNS_10TensorBaseES9_NS_15PhiloxCudaStateEEUliRsSB_SB_SB_RKfSD_SD_SD_E_sSC_jLin1ELi1ELi4ELi512ELi2EEEvNS0_6detail10TensorInfoIT0_T2_EENSG_IT1_SI_EESI_T_,"",@"SHT_CUDA_INFO"
	.sectionflags	@""
	.align	4


	//----- nvinfo : EIATTR_CUDA_API_VERSION
	.align		4
        /*0000*/ 	.byte	0x04, 0x37
        /*0002*/ 	.short	(.L_3456 - .L_3455)
.L_3455:
        /*0004*/ 	.word	0x00000082


	//----- nvinfo : EIATTR_KPARAM_INFO
	.align		4
.L_3456:
        /*0008*/ 	.byte	0x04, 0x17
        /*000a*/ 	.short	(.L_3458 - .L_3457)
.L_3457:
        /*000c*/ 	.word	0x00000000
        /*0010*/ 	.short	0x0003
        /*0012*/ 	.short	0x01b8
        /*0014*/ 	.byte	0x00, 0xf0, 0x61, 0x00


	//----- nvinfo : EIATTR_KPARAM_INFO
	.align		4
.L_3458:
        /*0018*/ 	.byte	0x04, 0x17
        /*001a*/ 	.short	(.L_3460 - .L_3459)
.L_3459:
        /*001c*/ 	.word	0x00000000
        /*0020*/ 	.short	0x0002
        /*0022*/ 	.short	0x01b0
        /*0024*/ 	.byte	0x00, 0xf0, 0x11, 0x00


	//----- nvinfo : EIATTR_KPARAM_INFO
	.align		4
.L_3460:
        /*0028*/ 	.byte	0x04, 0x17
        /*002a*/ 	.short	(.L_3462 - .L_3461)
.L_3461:
        /*002c*/ 	.word	0x00000000
        /*0030*/ 	.short	0x0001
        /*0032*/ 	.short	0x00d8
        /*0034*/ 	.byte	0x00, 0xf0, 0x61, 0x03


	//----- nvinfo : EIATTR_KPARAM_INFO
	.align		4
.L_3462:
        /*0038*/ 	.byte	0x04, 0x17
        /*003a*/ 	.short	(.L_3464 - .L_3463)
.L_3463:
        /*003c*/ 	.word	0x00000000
        /*0040*/ 	.short	0x0000
        /*0042*/ 	.short	0x0000
        /*0044*/ 	.byte	0x00, 0xf0, 0x61, 0x03


	//----- nvinfo : EIATTR_SPARSE_MMA_MASK
	.align		4
.L_3464:
        /*0048*/ 	.byte	0x03, 0x50
        /*004a*/ 	.short	0x0000


	//----- nvinfo : EIATTR_MAXREG_COUNT
	.align		4
        /*004c*/ 	.byte	0x03, 0x1b
        /*004e*/ 	.short	0x0040


	//----- nvinfo : EIATTR_EXTERNS
	.align		4
        /*0050*/ 	.byte	0x04, 0x0f
        /*0052*/ 	.short	(.L_3466 - .L_3465)


	//   ....[0]....
	.align		4
.L_3465:
        /*0054*/ 	.word	index@(__assertfail)


	//----- nvinfo : EIATTR_MERCURY_ISA_VERSION
	.align		4
.L_3466:
        /*0058*/ 	.byte	0x03, 0x5f
        /*005a*/ 	.short	0x0101


	//----- nvinfo : EIATTR_VRC_CTA_INIT_COUNT
	.align		4
        /*005c*/ 	.byte	0x02, 0x4a
	.zero		1
	.zero		1


	//----- nvinfo : EIATTR_SYSCALL_OFFSETS
	.align		4
        /*0060*/ 	.byte	0x04, 0x46
        /*0062*/ 	.short	(.L_3468 - .L_3467)


	//   ....[0]....
.L_3467:
        /*0064*/ 	.word	0x00007570


	//   ....[1]....
        /*0068*/ 	.word	0x000077e0


	//   ....[2]....
        /*006c*/ 	.word	0x00007a30


	//   ....[3]....
        /*0070*/ 	.word	0x00007c90


	//----- nvinfo : EIATTR_EXIT_INSTR_OFFSETS
	.align		4
.L_3468:
        /*0074*/ 	.byte	0x04, 0x1c
        /*0076*/ 	.short	(.L_3470 - .L_3469)


	//   ....[0]....
.L_3469:
        /*0078*/ 	.word	0x00000080


	//   ....[1]....
        /*007c*/ 	.word	0x00007d90


	//----- nvinfo : EIATTR_INDIRECT_BRANCH_TARGETS
	.align		4
.L_3470:
        /*0080*/ 	.byte	0x04, 0x34
        /*0082*/ 	.short	(.L_3472 - .L_3471)


	//   ....[0]....
.L_3471:
        /*0084*/ 	.word	.L_x_10228@srel
        /*0088*/ 	.short	0x0
        /*008a*/ 	.short	0x0
        /*008c*/ 	.word	0x3
        /*0090*/ 	.word	.L_x_10229@srel
        /*0094*/ 	.word	.L_x_10230@srel
        /*0098*/ 	.word	.L_x_10231@srel


	//----- nvinfo : EIATTR_MAX_THREADS
	.align		4
.L_3472:
        /*009c*/ 	.byte	0x04, 0x05
        /*009e*/ 	.short	(.L_3474 - .L_3473)
.L_3473:
        /*00a0*/ 	.word	0x00000200
        /*00a4*/ 	.word	0x00000001
        /*00a8*/ 	.word	0x00000001


	//----- nvinfo : EIATTR_CRS_STACK_SIZE
	.align		4
.L_3474:
        /*00ac*/ 	.byte	0x04, 0x1e
        /*00ae*/ 	.short	(.L_3476 - .L_3475)
.L_3475:
        /*00b0*/ 	.word	0x00000000


	//----- nvinfo : EIATTR_CBANK_PARAM_SIZE
	.align		4
.L_3476:
        /*00b4*/ 	.byte	0x03, 0x19
        /*00b6*/ 	.short	0x01d0


	//----- nvinfo : EIATTR_PARAM_CBANK
	.align		4
        /*00b8*/ 	.byte	0x04, 0x0a
        /*00ba*/ 	.short	(.L_3478 - .L_3477)
	.align		4
.L_3477:
        /*00bc*/ 	.word	index@(.nv.constant0._ZN2at4cuda57_GLOBAL__N__cd6b329d_24_DistributionBernoulli_cu_7537a20d21kernelPointwiseApply2IZNS_6native9templates4cuda28bernoulli_tensor_cuda_kernelIsfEEvRKNS_10TensorBaseES9_NS_15PhiloxCudaStateEEUliRsSB_SB_SB_RKfSD_SD_SD_E_sSC_jLin1ELi1ELi4ELi512ELi2EEEvNS0_6detail10TensorInfoIT0_T2_EENSG_IT1_SI_EESI_T_)
        /*00c0*/ 	.short	0x0380
        /*00c2*/ 	.short	0x01d0


	//----- nvinfo : EIATTR_SW_WAR
	.align		4
.L_3478:
        /*00c4*/ 	.byte	0x04, 0x36
        /*00c6*/ 	.short	(.L_3480 - .L_3479)
.L_3479:
        /*00c8*/ 	.word	0x00000008
.L_3480:


//--------------------- .nv.info._ZN2at4cuda57_GLOBAL__N__cd6b329d_24_DistributionBernoulli_cu_7537a20d21kernelPointwiseApply2IZNS_6native9templates4cuda28bernoulli_tensor_cuda_kernelIsfEEvRKNS_10TensorBaseES9_NS_15PhiloxCudaStateEEUliRsSB_SB_SB_RKfSD_SD_SD_E_sSC_jLi2ELin1ELi4ELi512ELi2EEEvNS0_6detail10TensorInfoIT0_T2_EENSG_IT1_SI_EESI_T_ --------------------------
	.section	.nv.info._ZN2at4cuda57_GLOBAL__N__cd6b329d_24_DistributionBernoulli_cu_7537a20d21kernelPointwiseApply2IZNS_6native9templates4cuda28bernoulli_tensor_cuda_kernelIsfEEvRKNS_10TensorBaseES9_NS_15PhiloxCudaStateEEUliRsSB_SB_SB_RKfSD_SD_SD_E_sSC_jLi2ELin1ELi4ELi512ELi2EEEvNS0_6detail10TensorInfoIT0_T2_EENSG_IT1_SI_EESI_T_,"",@"SHT_CUDA_INFO"
	.sectionflags	@""
	.align	4


	//----- nvinfo : EIATTR_CUDA_API_VERSION
	.align		4
        /*0000*/ 	.byte	0x04, 0x37
        /*0002*/ 	.short	(.L_3482 - .L_3481)
.L_3481:
        /*0004*/ 	.word	0x00000082


	//----- nvinfo : EIATTR_KPARAM_INFO
	.align		4
.L_3482:
        /*0008*/ 	.byte	0x04, 0x17
        /*000a*/ 	.short	(.L_3484 - .L_3483)
.L_3483:
        /*000c*/ 	.word	0x00000000
        /*0010*/ 	.short	0x0003
        /*0012*/ 	.short	0x01b8
        /*0014*/ 	.byte	0x00, 0xf0, 0x61, 0x00


	//----- nvinfo : EIATTR_KPARAM_INFO
	.align		4
.L_3484:
        /*0018*/ 	.byte	0x04, 0x17
        /*001a*/ 	.short	(.L_3486 - .L_3485)
.L_3485:
        /*001c*/ 	.word	0x00000000
        /*0020*/ 	.short	0x0002
        /*0022*/ 	.short	0x01b0
        /*0024*/ 	.byte	0x00, 0xf0, 0x11, 0x00


	//----- nvinfo : EIATTR_KPARAM_INFO
	.align		4
.L_3486:
        /*0028*/ 	.byte	0x04, 0x17
        /*002a*/ 	.short	(.L_3488 - .L_3487)
.L_3487:
        /*002c*/ 	.word	0x00000000
        /*0030*/ 	.short	0x0001
        /*0032*/ 	.short	0x00d8
        /*0034*/ 	.byte	0x00, 0xf0, 0x61, 0x03


	//----- nvinfo : EIATTR_KPARAM_INFO
	.align		4
.L_3488:
        /*0038*/ 	.byte	0x04, 0x17
        /*003a*/ 	.short	(.L_3490 - .L_3489)
.L_3489:
        /*003c*/ 	.word	0x00000000
        /*0040*/ 	.short	0x0000
        /*0042*/ 	.short	0x0000
        /*0044*/ 	.byte	0x00, 0xf0, 0x61, 0x03


	//----- nvinfo : EIATTR_SPARSE_MMA_MASK
	.align		4
.L_3490:
        /*0048*/ 	.byte	0x03, 0x50
        /*004a*/ 	.short	0x0000


	//----- nvinfo : EIATTR_MAXREG_COUNT
	.align		4
        /*004c*/ 	.byte	0x03, 0x1b
        /*004e*/ 	.short	0x0040


	//----- nvinfo : EIATTR_EXTERNS
	.align		4
        /*0050*/ 	.byte	0x04, 0x0f
        /*0052*/ 	.short	(.L_3492 - .L_3491)


	//   ....[0]....
	.align		4
.L_3491:
        /*0054*/ 	.word	index@(__assertfail)


	//----- nvinfo : EIATTR_MERCURY_ISA_VERSION
	.align		4
.L_3492:
        /*0058*/ 	.byte	0x03, 0x5f
        /*005a*/ 	.short	0x0101


	//----- nvinfo : EIATTR_VRC_CTA_INIT_COUNT
	.align		4
        /*005c*/ 	.byte	0x02, 0x4a
	.zero		1
	.zero		1


	//----- nvinfo : EIATTR_SYSCALL_OFFSETS
	.align		4
        /*0060*/ 	.byte	0x04, 0x46
        /*0062*/ 	.short	(.L_3494 - .L_3493)


	//   ....[0]....
.L_3493:
        /*0064*/ 	.word	0x00007d40


	//   ....[1]....
        /*0068*/ 	.word	0x00007f50


	//   ....[2]....
        /*006c*/ 	.word	0x00008150


	//   ....[3]....
        /*0070*/ 	.word	0x00008360


	//----- nvinfo : EIATTR_EXIT_INSTR_OFFSETS
	.align		4
.L_3494:
        /*0074*/ 	.byte	0x04, 0x1c
        /*0076*/ 	.short	(.L_3496 - .L_3495)


	//   ....[0]....
.L_3495:
        /*0078*/ 	.word	0x00000080


	//   ....[1]....
        /*007c*/ 	.word	0x00008490


	//----- nvinfo : EIATTR_INDIRECT_BRANCH_TARGETS
	.align		4
.L_3496:
        /*0080*/ 	.byte	0x04, 0x34
        /*0082*/ 	.short	(.L_3498 - .L_3497)


	//   ....[0]....
.L_3497:
        /*0084*/ 	.word	.L_x_10232@srel
        /*0088*/ 	.short	0x0
        /*008a*/ 	.short	0x0
        /*008c*/ 	.word	0x3
        /*0090*/ 	.word	.L_x_10233@srel
        /*0094*/ 	.word	.L_x_10234@srel
        /*0098*/ 	.word	.L_x_10235@srel


	//----- nvinfo : EIATTR_MAX_THREADS
	.align		4
.L_3498:
        /*009c*/ 	.byte	0x04, 0x05
        /*009e*/ 	.short	(.L_3500 - .L_3499)
.L_3499:
        /*00a0*/ 	.word	0x00000200
        /*00a4*/ 	.word	0x00000001
        /*00a8*/ 	.word	0x00000001


	//----- nvinfo : EIATTR_CRS_STACK_SIZE
	.align		4
.L_3500:
        /*00ac*/ 	.byte	0x04, 0x1e
        /*00ae*/ 	.short	(.L_3502 - .L_3501)
.L_3501:
        /*00b0*/ 	.word	0x00000000


	//----- nvinfo : EIATTR_CBANK_PARAM_SIZE
	.align		4
.L_3502:
        /*00b4*/ 	.byte	0x03, 0x19
        /*00b6*/ 	.short	0x01d0


	//----- nvinfo : EIATTR_PARAM_CBANK
	.align		4
        /*00b8*/ 	.byte	0x04, 0x0a
        /*00ba*/ 	.short	(.L_3504 - .L_3503)
	.align		4
.L_3503:
        /*00bc*/ 	.word	index@(.nv.constant0._ZN2at4cuda57_GLOBAL__N__cd6b329d_24_DistributionBernoulli_cu_7537a20d21kernelPointwiseApply2IZNS_6native9templates4cuda28bernoulli_tensor_cuda_kernelIsfEEvRKNS_10TensorBaseES9_NS_15PhiloxCudaStateEEUliRsSB_SB_SB_RKfSD_SD_SD_E_sSC_jLi2ELin1ELi4ELi512ELi2EEEvNS0_6detail10TensorInfoIT0_T2_EENSG_IT1_SI_EESI_T_)
        /*00c0*/ 	.short	0x0380
        /*00c2*/ 	.short	0x01d0


	//----- nvinfo : EIATTR_SW_WAR
	.align		4
.L_3504:
        /*00c4*/ 	.byte	0x04, 0x36
        /*00c6*/ 	.short	(.L_3506 - .L_3505)
.L_3505:
        /*00c8*/ 	.word	0x00000008
.L_3506:


//--------------------- .nv.info._ZN2at4cuda57_GLOBAL__N__cd6b329d_24_DistributionBernoulli_cu_7537a20d21kernelPointwiseApply2IZNS_6native9templates4cuda28bernoulli_tensor_cuda_kernelIsfEEvRKNS_10TensorBaseES9_NS_15PhiloxCudaStateEEUliRsSB_SB_SB_RKfSD_SD_SD_E_sSC_jLi2ELi2ELi4ELi512ELi2EEEvNS0_6detail10TensorInfoIT0_T2_EENSG_IT1_SI_EESI_T_ --------------------------
	.section	.nv.info._ZN2at4cuda57_GLOBAL__N__cd6b329d_24_DistributionBernoulli_cu_7537a20d21kernelPointwiseApply2IZNS_6native9templates4cuda28bernoulli_tensor_cuda_kernelIsfEEvRKNS_10TensorBaseES9_NS_15PhiloxCudaStateEEUliRsSB_SB_SB_RKfSD_SD_SD_E_sSC_jLi2ELi2ELi4ELi512ELi2EEEvNS0_6detail10TensorInfoIT0_T2_EENSG_IT1_SI_EESI_T_,"",@"SHT_CUDA_INFO"
	.sectionflags	@""
	.align	4


	//----- nvinfo : EIATTR_CUDA_API_VERSION
	.align		4
        /*0000*/ 	.byte	0x04, 0x37
        /*0002*/ 	.short	(.L_3508 - .L_3507)
.L_3507:
        /*0004*/ 	.word	0x00000082


	//----- nvinfo : EIATTR_KPARAM_INFO
	.align		4
.L_3508:
        /*0008*/ 	.byte	0x04, 0x17
        /*000a*/ 	.short	(.L_3510 - .L_3509)
.L_3509:
        /*000c*/ 	.word	0x00000000
        /*0010*/ 	.short	0x0003
        /*0012*/ 	.short	0x01b8
        /*0014*/ 	.byte	0x00, 0xf0, 0x61, 0x00


	//----- nvinfo : EIATTR_KPARAM_INFO
	.align		4
.L_3510:
        /*0018*/ 	.byte	0x04, 0x17
        /*001a*/ 	.short	(.L_3512 - .L_3511)
.L_3511:
        /*001c*/ 	.word	0x00000000
        /*0020*/ 	.short	0x0002
        /*0022*/ 	.short	0x01b0
        /*0024*/ 	.byte	0x00, 0xf0, 0x11, 0x00


	//----- nvinfo : EIATTR_KPARAM_INFO
	.align		4
.L_3512:
        /*0028*/ 	.byte	0x04, 0x17
        /*002a*/ 	.short	(.L_3514 - .L_3513)
.L_3513:
        /*002c*/ 	.word	0x00000000
        /*0030*/ 	.short	0x0001
        /*0032*/ 	.short	0x00d8
        /*0034*/ 	.byte	0x00, 0xf0, 0x61, 0x03


	//----- nvinfo : EIATTR_KPARAM_INFO
	.align		4
.L_3514:
        /*0038*/ 	.byte	0x04, 0x17
        /*003a*/ 	.short	(.L_3516 - .L_3515)
.L_3515:
        /*003c*/ 	.word	0x00000000
        /*0040*/ 	.short	0x0000
        /*0042*/ 	.short	0x0000
        /*0044*/ 	.byte	0x00, 0xf0, 0x61, 0x03


	//----- nvinfo : EIATTR_SPARSE_MMA_MASK
	.align		4
.L_3516:
        /*0048*/ 	.byte	0x03, 0x50
        /*004a*/ 	.short	0x0000


	//----- nvinfo : EIATTR_MAXREG_COUNT
	.align		4
        /*004c*/ 	.byte	0x03, 0x1b
        /*004e*/ 	.short	0x0040


	//----- nvinfo : EIATTR_EXTERNS
	.align		4
        /*0050*/ 	.byte	0x04, 0x0f
        /*0052*/ 	.short	(.L_3518 - .L_3517)


	//   ....[0]....
	.align		4
.L_3517:
        /*0054*/ 	.word	index@(__assertfail)


	//----- nvinfo : EIATTR_MERCURY_ISA_VERSION
	.align		4
.L_3518:
        /*0058*/ 	.byte	0x03, 0x5f
        /*005a*/ 	.short	0x0101


	//----- nvinfo : EIATTR_VRC_CTA_INIT_COUNT
	.align		4
        /*005c*/ 	.byte	0x02, 0x4a
	.zero		1
	.zero		1


	//----- nvinfo : EIATTR_SYSCALL_OFFSETS
	.align		4
        /*0060*/ 	.byte	0x04, 0x46
        /*0062*/ 	.short	(.L_3520 - .L_3519)


	//   ....[0]....
.L_3519:
        /*0064*/ 	.word	0x00001a10


	//   ....[1]....
        /*0068*/ 	.word	0x00001c00


	//   ....[2]....
        /*006c*/ 	.word	0x00001de0


	//   ....[3]....
        /*0070*/ 	.word	0x00001fd0


	//----- nvinfo : EIATTR_EXIT_INSTR_OFFSETS
	.align		4
.L_3520:
        /*0074*/ 	.byte	0x04, 0x1c
        /*0076*/ 	.short	(.L_3522 - .L_3521)


	//   ....[0]....
.L_3521:
        /*0078*/ 	.word	0x00000080


	//   ....[1]....
        /*007c*/ 	.word	0x000020f0


	//----- nvinfo : EIATTR_INDIRECT_BRANCH_TARGETS
	.align		4
.L_3522:
        /*0080*/ 	.byte	0x04, 0x34
        /*0082*/ 	.short	(.L_3524 - .L_3523)


	//   ....[0]....
.L_3523:
        /*0084*/ 	.word	.L_x_10236@srel
        /*0088*/ 	.short	0x0
        /*008a*/ 	.short	0x0
        /*008c*/ 	.word	0x3
        /*0090*/ 	.word	.L_x_10237@srel
        /*0094*/ 	.word	.L_x_10238@srel
        /*0098*/ 	.word	.L_x_10239@srel


	//----- nvinfo : EIATTR_MAX_THREADS
	.align		4
.L_3524:
        /*009c*/ 	.byte	0x04, 0x05
        /*009e*/ 	.short	(.L_3526 - .L_3525)
.L_3525:
        /*00a0*/ 	.word	0x00000200
        /*00a4*/ 	.word	0x00000001
        /*00a8*/ 	.word	0x00000001


	//----- nvinfo : EIATTR_CRS_STACK_SIZE
	.align		4
.L_3526:
        /*00ac*/ 	.byte	0x04, 0x1e
        /*00ae*/ 	.short	(.L_3528 - .L_3527)
.L_3527:
        /*00b0*/ 	.word	0x00000000


	//----- nvinfo : EIATTR_CBANK_PARAM_SIZE
	.align		4
.L_3528:
        /*00b4*/ 	.byte	0x03, 0x19
        /*00b6*/ 	.short	0x01d0


	//----- nvinfo : EIATTR_PARAM_CBANK
	.align		4
        /*00b8*/ 	.byte	0x04, 0x0a
        /*00ba*/ 	.short	(.L_3530 - .L_3529)
	.align		4
.L_3529:
        /*00bc*/ 	.word	index@(.nv.constant0._ZN2at4cuda57_GLOBAL__N__cd6b329d_24_DistributionBernoulli_cu_7537a20d21kernelPointwiseApply2IZNS_6native9templates4cuda28bernoulli_tensor_cuda_kernelIsfEEvRKNS_10TensorBaseES9_NS_15PhiloxCudaStateEEUliRsSB_SB_SB_RKfSD_SD_SD_E_sSC_jLi2ELi2ELi4ELi512ELi2EEEvNS0_6detail10TensorInfoIT0_T2_EENSG_IT1_SI_EESI_T_)
        /*00c0*/ 	.short	0x0380
        /*00c2*/ 	.short	0x01d0


	//----- nvinfo : EIATTR_SW_WAR
	.align		4
.L_3530:
        /*00c4*/ 	.byte	0x04, 0x36
        /*00c6*/ 	.short	(.L_3532 - .L_3531)
.L_3531:
        /*00c8*/ 	.word	0x00000008
.L_3532:


//--------------------- .nv.info._ZN2at4cuda57_GLOBAL__N__cd6b329d_24_DistributionBernoulli_cu_7537a20d21kernelPointwiseApply2IZNS_6native9templates4cuda28bernoulli_tensor_cuda_kernelIsfEEvRKNS_10TensorBaseES9_NS_15PhiloxCudaStateEEUliRsSB_SB_SB_RKfSD_SD_SD_E_sSC_jLi2ELi1ELi4ELi512ELi2EEEvNS0_6detail10TensorInfoIT0_T2_EENSG_IT1_SI_EESI_T_ --------------------------
	.section	.nv.info._ZN2at4cuda57_GLOBAL__N__cd6b329d_24_DistributionBernoulli_cu_7537a20d21kernelPointwiseApply2IZNS_6native9templates4cuda28bernoulli_tensor_cuda_kernelIsfEEvRKNS_10TensorBaseES9_NS_15PhiloxCudaStateEEUliRsSB_SB_SB_RKfSD_SD_SD_E_sSC_jLi2ELi1ELi4ELi512ELi2EEEvNS0_6detail10TensorInfoIT0_T2_EENSG_IT1_SI_EESI_T_,"",@"SHT_CUDA_INFO"
	.sectionflags	@""
	.align	4


	//----- nvinfo : EIATTR_CUDA_API_VERSION
	.align		4
        /*0000*/ 	.byte	0x04, 0x37
        /*0002*/ 	.short	(.L_3534 - .L_3533)
.L_3533:
        /*0004*/ 	.word	0x00000082


	//----- nvinfo : EIATTR_KPARAM_INFO
	.align		4
.L_3534:
        /*0008*/ 	.byte	0x04, 0x17
        /*000a*/ 	.short	(.L_3536 - .L_3535)
.L_3535:
        /*000c*/ 	.word	0x00000000
        /*0010*/ 	.short	0x0003
        /*0012*/ 	.short	0x01b8
        /*0014*/ 	.byte	0x00, 0xf0, 0x61, 0x00


	//----- nvinfo : EIATTR_KPARAM_INFO
	.align		4
.L_3536:
        /*0018*/ 	.byte	0x04, 0x17
        /*001a*/ 	.short	(.L_3538 - .L_3537)
.L_3537:
        /*001c*/ 	.word	0x00000000
        /*0020*/ 	.short	0x0002
        /*0022*/ 	.short	0x01b0
        /*0024*/ 	.byte	0x00, 0xf0, 0x11, 0x00


	//----- nvinfo : EIATTR_KPARAM_INFO
	.align		4
.L_3538:
        /*0028*/ 	.byte	0x04, 0x17
        /*002a*/ 	.short	(.L_3540 - .L_3539)
.L_3539:
        /*002c*/ 	.word	0x00000000
        /*0030*/ 	.short	0x0001
        /*0032*/ 	.short	0x00d8
        /*0034*/ 	.byte	0x00, 0xf0, 0x61, 0x03


	//----- nvinfo : EIATTR_KPARAM_INFO
	.align		4
.L_3540:
        /*0038*/ 	.byte	0x04, 0x17
        /*003a*/ 	.short	(.L_3542 - .L_3541)
.L_3541:
        /*003c*/ 	.word	0x00000000
        /*0040*/ 	.short	0x0000
        /*0042*/ 	.short	0x0000
        /*0044*/ 	.byte	0x00, 0xf0, 0x61, 0x03


	//----- nvinfo : EIATTR_SPARSE_MMA_MASK
	.align		4
.L_3542:
        /*0048*/ 	.byte	0x03, 0x50
        /*004a*/ 	.short	0x0000


	//----- nvinfo : EIATTR_MAXREG_COUNT
	.align		4
        /*004c*/ 	.byte	0x03, 0x1b
        /*004e*/ 	.short	0x0040


	//----- nvinfo : EIATTR_EXTERNS
	.align		4
        /*0050*/ 	.byte	0x04, 0x0f
        /*0052*/ 	.short	(.L_3544 - .L_3543)


	//   ....[0]....
	.align		4
.L_3543:
        /*0054*/ 	.word	index@(__assertfail)


	//----- nvinfo : EIATTR_MERCURY_ISA_VERSION
	.align		4
.L_3544:
        /*0058*/ 	.byte	0x03, 0x5f
        /*005a*/ 	.short	0x0101


	//----- nvinfo : EIATTR_VRC_CTA_INIT_COUNT
	.align		4
        /*005c*/ 	.byte	0x02, 0x4a
	.zero		1
	.zero		1


	//----- nvinfo : EIATTR_SYSCALL_OFFSETS
	.align		4
        /*0060*/ 	.byte	0x04, 0x46
        /*0062*/ 	.short	(.L_3546 - .L_3545)


	//   ....[0]....
.L_3545:
        /*0064*/ 	.word	0x000014d0


	//   ....[1]....
        /*0068*/ 	.word	0x000016c0


	//   ....[2]....
        /*006c*/ 	.word	0x000018a0


	//   ....[3]....
        /*0070*/ 	.word	0x00001a90


	//----- nvinfo : EIATTR_EXIT_INSTR_OFFSETS
	.align		4
.L_3546:
        /*0074*/ 	.byte	0x04, 0x1c
        /*0076*/ 	.short	(.L_3548 - .L_3547)


	//   ....[0]....
.L_3547:
        /*0078*/ 	.word	0x00000080


	//   ....[1]....
        /*007c*/ 	.word	0x00001b80


	//----- nvinfo : EIATTR_INDIRECT_BRANCH_TARGETS
	.align		4
.L_3548:
        /*0080*/ 	.byte	0x04, 0x34
        /*0082*/ 	.short	(.L_3550 - .L_3549)


	//   ....[0]....
.L_3549:
        /*0084*/ 	.word	.L_x_10240@srel
        /*0088*/ 	.short	0x0
        /*008a*/ 	.short	0x0
        /*008c*/ 	.word	0x3
        /*0090*/ 	.word	.L_x_10241@srel
        /*0094*/ 	.word	.L_x_10242@srel
        /*0098*/ 	.word	.L_x_10243@srel


	//----- nvinfo : EIATTR_MAX_THREADS
	.align		4
.L_3550:
        /*009c*/ 	.byte	0x04, 0x05
        /*009e*/ 	.short	(.L_3552 - .L_3551)
.L_3551:
        /*00a0*/ 	.word	0x00000200
        /*00a4*/ 	.word	0x00000001
        /*00a8*/ 	.word	0x00000001


	//----- nvinfo : EIATTR_CRS_STACK_SIZE
	.align		4
.L_3552:
        /*00ac*/ 	.byte	0x04, 0x1e
        /*00ae*/ 	.short	(.L_3554 - .L_3553)
.L_3553:
        /*00b0*/ 	.word	0x00000000


	//----- nvinfo : EIATTR_CBANK_PARAM_SIZE
	.align		4
.L_3554:
        /*00b4*/ 	.byte	0x03, 0x19
        /*00b6*/ 	.short	0x01d0


	//----- nvinfo : EIATTR_PARAM_CBANK
	.align		4
        /*00b8*/ 	.byte	0x04, 0x0a
        /*00ba*/ 	.short	(.L_3556 - .L_3555)
	.align		4
.L_3555:
        /*00bc*/ 	.word	index@(.nv.constant0._ZN2at4cuda57_GLOBAL__N__cd6b329d_24_DistributionBernoulli_cu_7537a20d21kernelPointwiseApply2IZNS_6native9templates4cuda28bernoulli_tensor_cuda_kernelIsfEEvRKNS_10TensorBaseES9_NS_15PhiloxCudaStateEEUliRsSB_SB_SB_RKfSD_SD_SD_E_sSC_jLi2ELi1ELi4ELi512ELi2EEEvNS0_6detail10TensorInfoIT0_T2_EENSG_IT1_SI_EESI_T_)
        /*00c0*/ 	.short	0x0380
        /*00c2*/ 	.short	0x01d0


	//----- nvinfo : EIATTR_SW_WAR
	.align		4
.L_3556:
        /*00c4*/ 	.byte	0x04, 0x36
        /*00c6*/ 	.short	(.L_3558 - .L_3557)
.L_3557:
        /*00c8*/ 	.word	0x00000008
.L_3558:


//--------------------- .nv.info._ZN2at4cuda57_GLOBAL__N__cd6b329d_24_DistributionBernoulli_cu_7537a20d21kernelPointwiseApply2IZNS_6native9templates4cuda28bernoulli_tensor_cuda_kernelIsfEEvRKNS_10TensorBaseES9_NS_15PhiloxCudaStateEEUliRsSB_SB_SB_RKfSD_SD_SD_E_sSC_jLi1ELin1ELi4ELi512ELi2EEEvNS0_6detail10TensorInfoIT0_T2_EENSG_IT1_SI_EESI_T_ --------------------------
	.section	.nv.info._ZN2at4cuda57_GLOBAL__N__cd6b329d_24_DistributionBernoulli_cu_7537a20d21kernelPointwiseApply2IZNS_6native9templates4cuda28bernoulli_tensor_cuda_kernelIsfEEvRKNS_10TensorBaseES9_NS_15PhiloxCudaStateEEUliRsSB_SB_SB_RKfSD_SD_SD_E_sSC_jLi1ELin1ELi4ELi512ELi2EEEvNS0_6detail10TensorInfoIT0_T2_EENSG_IT1_SI_EESI_T_,"",@"SHT_CUDA_INFO"
	.sectionflags	@""
	.align	4


	//----- nvinfo : EIATTR_CUDA_API_VERSION
	.align		4
        /*0000*/ 	.byte	0x04, 0x37
        /*0002*/ 	.short	(.L_3560 - .L_3559)
.L_3559:
        /*0004*/ 	.word	0x00000082


	//----- nvinfo : EIATTR_KPARAM_INFO
	.align		4
.L_3560:
        /*0008*/ 	.byte	0x04, 0x17
        /*000a*/ 	.short	(.L_3562 - .L_3561)
.L_3561:
        /*000c*/ 	.word	0x00000000
        /*0010*/ 	.short	0x0003
        /*0012*/ 	.short	0x01b8
        /*0014*/ 	.byte	0x00, 0xf0, 0x61, 0x00


	//----- nvinfo : EIATTR_KPARAM_INFO
	.align		4
.L_3562:
        /*0018*/ 	.byte	0x04, 0x17
        /*001a*/ 	.short	(.L_3564 - .L_3563)
.L_3563:
        /*001c*/ 	.word	0x00000000
        /*0020*/ 	.short	0x0002
        /*0022*/ 	.short	0x01b0
        /*0024*/ 	.byte	0x00, 0xf0, 0x11, 0x00


	//----- nvinfo : EIATTR_KPARAM_INFO
	.align		4
.L_3564:
        /*0028*/ 	.byte	0x04, 0x17
        /*002a*/ 	.short	(.L_3566 - .L_3565)
.L_3565:
        /*002c*/ 	.word	0x00000000
        /*0030*/ 	.short	0x0001
        /*0032*/ 	.short	0x00d8
        /*0034*/ 	.byte	0x00, 0xf0, 0x61, 0x03


	//----- nvinfo : EIATTR_KPARAM_INFO
	.align		4
.L_3566:
        /*0038*/ 	.byte	0x04, 0x17
        /*003a*/ 	.short	(.L_3568 - .L_3567)
.L_3567:
        /*003c*/ 	.word	0x00000000
        /*0040*/ 	.short	0x0000
        /*0042*/ 	.short	0x0000
        /*0044*/ 	.byte	0x00, 0xf0, 0x61, 0x03


	//----- nvinfo : EIATTR_SPARSE_MMA_MASK
	.align		4
.L_3568:
        /*0048*/ 	.byte	0x03, 0x50
        /*004a*/ 	.short	0x0000


	//----- nvinfo : EIATTR_MAXREG_COUNT
	.align		4
        /*004c*/ 	.byte	0x03, 0x1b
        /*004e*/ 	.short	0x0040


	//----- nvinfo : EIATTR_EXTERNS
	.align		4
        /*0050*/ 	.byte	0x04, 0x0f
        /*0052*/ 	.short	(.L_3570 - .L_3569)


	//   ....[0]....
	.align		4
.L_3569:
        /*0054*/ 	.word	index@(__assertfail)


	//----- nvinfo : EIATTR_MERCURY_ISA_VERSION
	.align		4
.L_3570:
        /*0058*/ 	.byte	0x03, 0x5f
        /*005a*/ 	.short	0x0101


	//----- nvinfo : EIATTR_VRC_CTA_INIT_COUNT
	.align		4
        /*005c*/ 	.byte	0x02, 0x4a
	.zero		1
	.zero		1


	//----- nvinfo : EIATTR_SYSCALL_OFFSETS
	.align		4
        /*0060*/ 	.byte	0x04, 0x46
        /*0062*/ 	.short	(.L_3572 - .L_3571)


	//   ....[0]....
.L_3571:
        /*0064*/ 	.word	0x00007630


	//   ....[1]....
        /*0068*/ 	.word	0x000078a0


	//   ....[2]....
        /*006c*/ 	.word	0x00007b00


	//   ....[3]....
        /*0070*/ 	.word	0x00007d60


	//----- nvinfo : EIATTR_EXIT_INSTR_OFFSETS
	.align		4
.L_3572:
        /*0074*/ 	.byte	0x04, 0x1c
        /*0076*/ 	.short	(.L_3574 - .L_3573)


	//   ....[0]....
.L_3573:
        /*0078*/ 	.word	0x00000080


	//   ....[1]....
        /*007c*/ 	.word	0x00007eb0


	//----- nvinfo : EIATTR_INDIRECT_BRANCH_TARGETS
	.align		4
.L_3574:
        /*0080*/ 	.byte	0x04, 0x34
        /*0082*/ 	.short	(.L_3576 - .L_3575)


	//   ....[0]....
.L_3575:
        /*0084*/ 	.word	.L_x_10244@srel
        /*0088*/ 	.short	0x0
        /*008a*/ 	.short	0x0
        /*008c*/ 	.word	0x3
        /*0090*/ 	.word	.L_x_10245@srel
        /*0094*/ 	.word	.L_x_10246@srel
        /*0098*/ 	.word	.L_x_10247@srel


	//----- nvinfo : EIATTR_MAX_THREADS
	.align		4
.L_3576:
        /*009c*/ 	.byte	0x04, 0x05
        /*009e*/ 	.short	(.L_3578 - .L_3577)
.L_3577:
        /*00a0*/ 	.word	0x00000200
        /*00a4*/ 	.word	0x00000001
        /*00a8*/ 	.word	0x00000001


	//----- nvinfo : EIATTR_CRS_STACK_SIZE
	.align		4
.L_3578:
        /*00ac*/ 	.byte	0x04, 0x1e
        /*00ae*/ 	.short	(.L_3580 - .L_3579)
.L_3579:
        /*00b0*/ 	.word	0x00000000


	//----- nvinfo : EIATTR_CBANK_PARAM_SIZE
	.align		4
.L_3580:
        /*00b4*/ 	.byte	0x03, 0x19
        /*00b6*/ 	.short	0x01d0


	//----- nvinfo : EIATTR_PARAM_CBANK
	.align		4
        /*00b8*/ 	.byte	0x04, 0x0a
        /*00ba*/ 	.short	(.L_3582 - .L_3581)
	.align		4
.L_3581:
        /*00bc*/ 	.word	index@(.nv.constant0._ZN2at4cuda57_GLOBAL__N__cd6b329d_24_DistributionBernoulli_cu_7537a20d21kernelPointwiseApply2IZNS_6native9templates4cuda28bernoulli_tensor_cuda_kernelIsfEEvRKNS_10TensorBaseES9_NS_15PhiloxCudaStateEEUliRsSB_SB_SB_RKfSD_SD_SD_E_sSC_jLi1ELin1ELi4ELi512ELi2EEEvNS0_6detail10TensorInfoIT0_T2_EENSG_IT1_SI_EESI_T_)
        /*00c0*/ 	.short	0x0380
        /*00c2*/ 	.short	0x01d0


	//----- nvinfo : EIATTR_SW_WAR
	.align		4
.L_3582:
        /*00c4*/ 	.byte	0x04, 0x36
        /*00c6*/ 	.short	(.L_3584 - .L_3583)
.L_3583:
        /*00c8*/ 	.word	0x00000008
.L_3584:


//--------------------- .nv.info._ZN2at4cuda57_GLOBAL__N__cd6b329d_24_DistributionBernoulli_cu_7537a20d21kernelPointwiseApply2IZNS_6native9templates4cuda28bernoulli_tensor_cuda_kernelIsfEEvRKNS_10TensorBaseES9_NS_15PhiloxCudaStateEEUliRsSB_SB_SB_RKfSD_SD_SD_E_sSC_jLi1ELi2ELi4ELi512ELi2EEEvNS0_6detail10TensorInfoIT0_T2_EENSG_IT1_SI_EESI_T_ --------------------------
	.section	.nv.info._ZN2at4cuda57_GLOBAL__N__cd6b329d_24_DistributionBernoulli_cu_7537a20d21kernelPointwiseApply2IZNS_6native9templates4cuda28bernoulli_tensor_cuda_kernelIsfEEvRKNS_10TensorBaseES9_NS_15PhiloxCudaStateEEUliRsSB_SB_SB_RKfSD_SD_SD_E_sSC_jLi1ELi2ELi4ELi512ELi2EEEvNS0_6detail10TensorInfoIT0_T2_EENSG_IT1_SI_EESI_T_,"",@"SHT_CUDA_INFO"
	.sectionflags	@""
	.align	4


	//----- nvinfo : EIATTR_CUDA_API_VERSION
	.align		4
        /*0000*/ 	.byte	0x04, 0x37
        /*0002*/ 	.short	(.L_3586 - .L_3585)
.L_3585:
        /*0004*/ 	.word	0x00000082


	//----- nvinfo : EIATTR_KPARAM_INFO
	.align		4
.L_3586:
        /*0008*/ 	.byte	0x04, 0x17
        /*000a*/ 	.short	(.L_3588 - .L_3587)
.L_3587:
        /*000c*/ 	.word	0x00000000
        /*0010*/ 	.short	0x0003
        /*0012*/ 	.short	0x01b8
        /*0014*/ 	.byte	0x00, 0xf0, 0x61, 0x00


	//----- nvinfo : EIATTR_KPARAM_INFO
	.align		4
.L_3588:
        /*0018*/ 	.byte	0x04, 0x17
        /*001a*/ 	.short	(.L_3590 - .L_3589)
.L_3589:
        /*001c*/ 	.word	0x00000000
        /*0020*/ 	.short	0x0002
        /*0022*/ 	.short	0x01b0
        /*0024*/ 	.byte	0x00, 0xf0, 0x11, 0x00


	//----- nvinfo : EIATTR_KPARAM_INFO
	.align		4
.L_3590:
        /*0028*/ 	.byte	0x04, 0x17
        /*002a*/ 	.short	(.L_3592 - .L_3591)
.L_3591:
        /*002c*/ 	.word	0x00000000
        /*0030*/ 	.short	0x0001
        /*0032*/ 	.short	0x00d8
        /*0034*/ 	.byte	0x00, 0xf0, 0x61, 0x03


	//----- nvinfo : EIATTR_KPARAM_INFO
	.align		4
.L_3592:
        /*0038*/ 	.byte	0x04, 0x17
        /*003a*/ 	.short	(.L_3594 - .L_3593)
.L_3593:
        /*003c*/ 	.word	0x00000000
        /*0040*/ 	.short	0x0000
        /*0042*/ 	.short	0x0000
        /*0044*/ 	.byte	0x00, 0xf0, 0x61, 0x03


	//----- nvinfo : EIATTR_SPARSE_MMA_MASK
	.align		4
.L_3594:
        /*0048*/ 	.byte	0x03, 0x50
        /*004a*/ 	.short	0x0000


	//----- nvinfo : EIATTR_MAXREG_COUNT
	.align		4
        /*004c*/ 	.byte	0x03, 0x1b
        /*004e*/ 	.short	0x0040


	//----- nvinfo : EIATTR_EXTERNS
	.align		4
        /*0050*/ 	.byte	0x04, 0x0f
        /*0052*/ 	.short	(.L_3596 - .L_3595)


	//   ....[0]....
	.align		4
.L_3595:
        /*0054*/ 	.word	index@(__assertfail)


	//----- nvinfo : EIATTR_MERCURY_ISA_VERSION
	.align		4
.L_3596:
        /*0058*/ 	.byte	0x03, 0x5f
        /*005a*/ 	.short	0x0101


	//----- nvinfo : EIATTR_VRC_CTA_INIT_COUNT
	.align		4
        /*005c*/ 	.byte	0x02, 0x4a
	.zero		1
	.zero		1


	//----- nvinfo : EIATTR_SYSCALL_OFFSETS
	.align		4
        /*0060*/ 	.byte	0x04, 0x46
        /*0062*/ 	.short	(.L_3598 - .L_3597)


	//   ....[0]....
.L_3597:
        /*0064*/ 	.word	0x000014c0


	//   ....[1]....
        /*0068*/ 	.word	0x000016b0


	//   ....[2]....
        /*006c*/ 	.word	0x00001890


	//   ....[3]....
        /*0070*/ 	.word	0x00001a80


	//----- nvinfo : EIATTR_EXIT_INSTR_OFFSETS
	.align		4
.L_3598:
        /*0074*/ 	.byte	0x04, 0x1c
        /*0076*/ 	.short	(.L_3600 - .L_3599)


	//   ....[0]....
.L_3599:
        /*0078*/ 	.word	0x00000080


	//   ....[1]....
        /*007c*/ 	.word	0x00001bc0


	//----- nvinfo : EIATTR_INDIRECT_BRANCH_TARGETS
	.align		4
.L_3600:
        /*0080*/ 	.byte	0x04, 0x34
        /*0082*/ 	.short	(.L_3602 - .L_3601)


	//   ....[0]....
.L_3601:
        /*0084*/ 	.word	.L_x_10248@srel
        /*0088*/ 	.short	0x0
        /*008a*/ 	.short	0x0
        /*008c*/ 	.word	0x3
        /*0090*/ 	.word	.L_x_10249@srel
        /*0094*/ 	.word	.L_x_10250@srel
        /*0098*/ 	.word	.L_x_10251@srel


	//----- nvinfo : EIATTR_MAX_THREADS
	.align		4
.L_3602:
        /*009c*/ 	.byte	0x04, 0x05
        /*009e*/ 	.short	(.L_3604 - .L_3603)
.L_3603:
        /*00a0*/ 	.word	0x00000200
        /*00a4*/ 	.word	0x00000001
        /*00a8*/ 	.word	0x00000001


	//----- nvinfo : EIATTR_CRS_STACK_SIZE
	.align		4
.L_3604:
        /*00ac*/ 	.byte	0x04, 0x1e
        /*00ae*/ 	.short	(.L_3606 - .L_3605)
.L_3605:
        /*00b0*/ 	.word	0x00000000


	//----- nvinfo : EIATTR_CBANK_PARAM_SIZE
	.align		4
.L_3606:
        /*00b4*/ 	.byte	0x03, 0x19
        /*00b6*/ 	.short	0x01d0


	//----- nvinfo : EIATTR_PARAM_CBANK
	.align		4
        /*00b8*/ 	.byte	0x04, 0x0a
        /*00ba*/ 	.short	(.L_3608 - .L_3607)
	.align		4
.L_3607:
        /*00bc*/ 	.word	index@(.nv.constant0._ZN2at4cuda57_GLOBAL__N__cd6b329d_24_DistributionBernoulli_cu_7537a20d21kernelPointwiseApply2IZNS_6native9templates4cuda28bernoulli_tensor_cuda_kernelIsfEEvRKNS_10TensorBaseES9_NS_15PhiloxCudaStateEEUliRsSB_SB_SB_RKfSD_SD_SD_E_sSC_jLi1ELi2ELi4ELi512ELi2EEEvNS0_6detail10TensorInfoIT0_T2_EENSG_IT1_SI_EESI_T_)
        /*00c0*/ 	.short	0x0380
        /*00c2*/ 	.short	0x01d0


	//----- nvinfo : EIATTR_SW_WAR
	.align		4
.L_3608:
        /*00c4*/ 	.byte	0x04, 0x36
        /*00c6*/ 	.short	(.L_3610 - .L_3609)
.L_3609:
        /*00c8*/ 	.word	0x00000008
.L_3610:


//--------------------- .nv.info._ZN2at4cuda57_GLOBAL__N__cd6b329d_24_DistributionBernoulli_cu_7537a20d21kernelPointwiseApply2IZNS_6native9templates4cuda28bernoulli_tensor_cuda_kernelIsfEEvRKNS_10TensorBaseES9_NS_15PhiloxCudaStateEEUliRsSB_SB_SB_RKfSD_SD_SD_E_sSC_jLi1ELi1ELi4ELi512ELi2EEEvNS0_6detail10TensorInfoIT0_T2_EENSG_IT1_SI_EESI_T_ --------------------------
	.section	.nv.info._ZN2at4cuda57_GLOBAL__N__cd6b329d_24_DistributionBernoulli_cu_7537a20d21kernelPointwiseApply2IZNS_6native9templates4cuda28bernoulli_tensor_cuda_kernelIsfEEvRKNS_10TensorBaseES9_NS_15PhiloxCudaStateEEUliRsSB_SB_SB_RKfSD_SD_SD_E_sSC_jLi1ELi1ELi4ELi512ELi2EEEvNS0_6detail10TensorInfoIT0_T2_EENSG_IT1_SI_EESI_T_,"",@"SHT_CUDA_INFO"
	.sectionflags	@""
	.align	4


	//----- nvinfo : EIATTR_CUDA_API_VERSION
	.align		4
        /*0000*/ 	.byte	0x04, 0x37
        /*0002*/ 	.short	(.L_3612 - .L_3611)
.L_3611:
        /*0004*/ 	.word	0x00000082


	//----- nvinfo : EIATTR_KPARAM_INFO
	.align		4
.L_3612:
        /*0008*/ 	.byte	0x04, 0x17
        /*000a*/ 	.short	(.L_3614 - .L_3613)
.L_3613:
        /*000c*/ 	.word	0x00000000
        /*0010*/ 	.short	0x0003
        /*0012*/ 	.short	0x01b8
        /*0014*/ 	.byte	0x00, 0xf0, 0x61, 0x00


	//----- nvinfo : EIATTR_KPARAM_INFO
	.align		4
.L_3614:
        /*0018*/ 	.byte	0x04, 0x17
        /*001a*/ 	.short	(.L_3616 - .L_3615)
.L_3615:
        /*001c*/ 	.word	0x00000000
        /*0020*/ 	.short	0x0002
        /*0022*/ 	.short	0x01b0
        /*0024*/ 	.byte	0x00, 0xf0, 0x11, 0x00


	//----- nvinfo : EIATTR_KPARAM_INFO
	.align		4
.L_3616:
        /*0028*/ 	.byte	0x04, 0x17
        /*002a*/ 	.short	(.L_3618 - .L_3617)
.L_3617:
        /*002c*/ 	.word	0x00000000
        /*0030*/ 	.short	0x0001
        /*0032*/ 	.short	0x00d8
        /*0034*/ 	.byte	0x00, 0xf0, 0x61, 0x03


	//----- nvinfo : EIATTR_KPARAM_INFO
	.align		4
.L_3618:
        /*0038*/ 	.byte	0x04, 0x17
        /*003a*/ 	.short	(.L_3620 - .L_3619)
.L_3619:
        /*003c*/ 	.word	0x00000000
        /*0040*/ 	.short	0x0000
        /*0042*/ 	.short	0x0000
        /*0044*/ 	.byte	0x00, 0xf0, 0x61, 0x03


	//----- nvinfo : EIATTR_SPARSE_MMA_MASK
	.align		4
.L_3620:
        /*0048*/ 	.byte	0x03, 0x50
        /*004a*/ 	.short	0x0000


	//----- nvinfo : EIATTR_MAXREG_COUNT
	.align		4
        /*004c*/ 	.byte	0x03, 0x1b
        /*004e*/ 	.short	0x0040


	//----- nvinfo : EIATTR_EXTERNS
	.align		4
        /*0050*/ 	.byte	0x04, 0x0f
        /*0052*/ 	.short	(.L_3622 - .L_3621)


	//   ....[0]....
	.align		4
.L_3621:
        /*0054*/ 	.word	index@(__assertfail)


	//----- nvinfo : EIATTR_MERCURY_ISA_VERSION
	.align		4
.L_3622:
        /*0058*/ 	.byte	0x03, 0x5f
        /*005a*/ 	.short	0x0101


	//----- nvinfo : EIATTR_VRC_CTA_INIT_COUNT
	.align		4
        /*005c*/ 	.byte	0x02, 0x4a
	.zero		1
	.zero		1


	//----- nvinfo : EIATTR_SYSCALL_OFFSETS
	.align		4
        /*0060*/ 	.byte	0x04, 0x46
        /*0062*/ 	.short	(.L_3624 - .L_3623)


	//   ....[0]....
.L_3623:
        /*0064*/ 	.word	0x00000e20


	//   ....[1]....
        /*0068*/ 	.word	0x00001010


	//   ....[2]....
        /*006c*/ 	.word	0x000011f0


	//   ....[3]....
        /*0070*/ 	.word	0x000013e0


	//----- nvinfo : EIATTR_EXIT_INSTR_OFFSETS
	.align		4
.L_3624:
        /*0074*/ 	.byte	0x04, 0x1c
        /*0076*/ 	.short	(.L_3626 - .L_3625)


	//   ....[0]....
.L_3625:
        /*0078*/ 	.word	0x00000080


	//   ....[1]....
        /*007c*/ 	.word	0x000014b0


	//----- nvinfo : EIATTR_INDIRECT_BRANCH_TARGETS
	.align		4
.L_3626:
        /*0080*/ 	.byte	0x04, 0x34
        /*0082*/ 	.short	(.L_3628 - .L_3627)


	//   ....[0]....
.L_3627:
        /*0084*/ 	.word	.L_x_10252@srel
        /*0088*/ 	.short	0x0
        /*008a*/ 	.short	0x0
        /*008c*/ 	.word	0x3
        /*0090*/ 	.word	.L_x_10253@srel
        /*0094*/ 	.word	.L_x_10254@srel
        /*0098*/ 	.word	.L_x_10255@srel


	//----- nvinfo : EIATTR_MAX_THREADS
	.align		4
.L_3628:
        /*009c*/ 	.byte	0x04, 0x05
        /*009e*/ 	.short	(.L_3630 - .L_3629)
.L_3629:
        /*00a0*/ 	.word	0x00000200
        /*00a4*/ 	.word	0x00000001
        /*00a8*/ 	.word	0x00000001


	//----- nvinfo : EIATTR_CRS_STACK_SIZE
	.align		4
.L_3630:
        /*00ac*/ 	.byte	0x04, 0x1e
        /*00ae*/ 	.short	(.L_3632 - .L_3631)
.L_3631:
        /*00b0*/ 	.word	0x00000000


	//----- nvinfo : EIATTR_CBANK_PARAM_SIZE
	.align		4
.L_3632:
        /*00b4*/ 	.byte	0x03, 0x19
        /*00b6*/ 	.short	0x01d0


	//----- nvinfo : EIATTR_PARAM_CBANK
	.align		4
        /*00b8*/ 	.byte	0x04, 0x0a
        /*00ba*/ 	.short	(.L_3634 - .L_3633)
	.align		4
.L_3633:
        /*00bc*/ 	.word	index@(.nv.constant0._ZN2at4cuda57_GLOBAL__N__cd6b329d_24_DistributionBernoulli_cu_7537a20d21kernelPointwiseApply2IZNS_6native9templates4cuda28bernoulli_tensor_cuda_kernelIsfEEvRKNS_10TensorBaseES9_NS_15PhiloxCudaStateEEUliRsSB_SB_SB_RKfSD_SD_SD_E_sSC_jLi1ELi1ELi4ELi512ELi2EEEvNS0_6detail10TensorInfoIT0_T2_EENSG_IT1_SI_EESI_T_)
        /*00c0*/ 	.short	0x0380
        /*00c2*/ 	.short	0x01d0


	//----- nvinfo : EIATTR_SW_WAR
	.align		4
.L_3634:
        /*00c4*/ 	.byte	0x04, 0x36
        /*00c6*/ 	.short	(.L_3636 - .L_3635)
.L_3635:
        /*00c8*/ 	.word	0x00000008
.L_3636:


//--------------------- .nv.info._ZN2at4cuda57_GLOBAL__N__cd6b329d_24_DistributionBernoulli_cu_7537a20d21kernelPointwiseApply2IZNS_6native9templates4cuda28bernoulli_tensor_cuda_kernelIlfEEvRKNS_10TensorBaseES9_NS_15PhiloxCudaStateEEUliRlSB_SB_SB_RKfSD_SD_SD_E_lSC_mLin1ELin1ELi4ELi512ELi2EEEvNS0_6detail10TensorInfoIT0_T2_EENSG_IT1_SI_EESI_T_ --------------------------
	.section	.nv.info._ZN2at4cuda57_GLOBAL__N__cd6b329d_24_DistributionBernoulli_cu_7537a20d21kernelPointwiseApply2IZNS_6native9templates4cuda28bernoulli_tensor_cuda_kernelIlfEEvRKNS_10TensorBaseES9_NS_15PhiloxCudaStateEEUliRlSB_SB_SB_RKfSD_SD_SD_E_lSC_mLin1ELin1ELi4ELi512ELi2EEEvNS0_6detail10TensorInfoIT0_T2_EENSG_IT1_SI_EESI_T_,"",@"SHT_CUDA_INFO"
	.sectionflags	@""
	.align	4


	//----- nvinfo : EIATTR_CUDA_API_VERSION
	.align		4
        /*0000*/ 	.byte	0x04, 0x37
        /*0002*/ 	.short	(.L_3638 - .L_3637)
.L_3637:
        /*0004*/ 	.word	0x00000082


	//----- nvinfo : EIATTR_KPARAM_INFO
	.align		4
.L_3638:
        /*0008*/ 	.byte	0x04, 0x17
        /*000a*/ 	.short	(.L_3640 - .L_3639)
.L_3639:
        /*000c*/ 	.word	0x00000000
        /*0010*/ 	.short	0x0003
        /*0012*/ 	.short	0x0348
        /*0014*/ 	.byte	0x00, 0xf0, 0x61, 0x00


	//----- nvinfo : EIATTR_KPARAM_INFO
	.align		4
.L_3640:
        /*0018*/ 	.byte	0x04, 0x17
        /*001a*/ 	.short	(.L_3642 - .L_3641)
.L_3641:
        /*001c*/ 	.word	0x00000000
        /*0020*/ 	.short	0x0002
        /*0022*/ 	.short	0x0340
        /*0024*/ 	.byte	0x00, 0xf0, 0x21, 0x00


	//----- nvinfo : EIATTR_KPARAM_INFO
	.align		4
.L_3642:
        /*0028*/ 	.byte	0x04, 0x17
        /*002a*/ 	.short	(.L_3644 - .L_3643)
.L_3643:
        /*002c*/ 	.word	0x00000000
        /*0030*/ 	.short	0x0001
        /*0032*/ 	.short	0x01a0
        /*0034*/ 	.byte	0x00, 0xf0, 0x81, 0x06


	//----- nvinfo : EIATTR_KPARAM_INFO
	.align		4
.L_3644:
        /*0038*/ 	.byte	0x04, 0x17
        /*003a*/ 	.short	(.L_3646 - .L_3645)
.L_3645:
        /*003c*/ 	.word	0x00000000
        /*0040*/ 	.short	0x0000
        /*0042*/ 	.short	0x0000
        /*0044*/ 	.byte	0x00, 0xf0, 0x81, 0x06


	//----- nvinfo : EIATTR_SPARSE_MMA_MASK
	.align		4
.L_3646:
        /*0048*/ 	.byte	0x03, 0x50
        /*004a*/ 	.short	0x0000


	//----- nvinfo : EIATTR_MAXREG_COUNT
	.align		4
        /*004c*/ 	.byte	0x03, 0x1b
        /*004e*/ 	.short	0x0040


	//----- nvinfo : EIATTR_EXTERNS
	.align		4
        /*0050*/ 	.byte	0x04, 0x0f
        /*0052*/ 	.short	(.L_3648 - .L_3647)


	//   ....[0]....
	.align		4
.L_3647:
        /*0054*/ 	.word	index@(__assertfail)


	//----- nvinfo : EIATTR_MERCURY_ISA_VERSION
	.align		4
.L_3648:
        /*0058*/ 	.byte	0x03, 0x5f
        /*005a*/ 	.short	0x0101


	//----- nvinfo : EIATTR_VRC_CTA_INIT_COUNT
	.align		4
        /*005c*/ 	.byte	0x02, 0x4a
	.zero		1
	.zero		1


	//----- nvinfo : EIATTR_SYSCALL_OFFSETS
	.align		4
        /*0060*/ 	.byte	0x04, 0x46
        /*0062*/ 	.short	(.L_3650 - .L_3649)


	//   ....[0]....
.L_3649:
        /*0064*/ 	.word	0x0001c560


	//   ....[1]....
        /*0068*/ 	.word	0x0001c780


	//   ....[2]....
        /*006c*/ 	.word	0x0001c990


	//   ....[3]....
        /*0070*/ 	.word	0x0001cbb0


	//----- nvinfo : EIATTR_EXIT_INSTR_OFFSETS
	.align		4
.L_3650:
        /*0074*/ 	.byte	0x04, 0x1c
        /*0076*/ 	.short	(.L_3652 - .L_3651)


	//   ....[0]....
.L_3651:
        /*0078*/ 	.word	0x00000090


	//   ....[1]....
        /*007c*/ 	.word	0x0001cd00


	//----- nvinfo : EIATTR_INDIRECT_BRANCH_TARGETS
	.align		4
.L_3652:
        /*0080*/ 	.byte	0x04, 0x34
        /*0082*/ 	.short	(.L_3654 - .L_3653)


	//   ....[0]....
.L_3653:
        /*0084*/ 	.word	.L_x_10256@srel
        /*0088*/ 	.short	0x0
        /*008a*/ 	.short	0x0
        /*008c*/ 	.word	0x3
        /*0090*/ 	.word	.L_x_10257@srel
        /*0094*/ 	.word	.L_x_10258@srel
        /*0098*/ 	.word	.L_x_10259@srel


	//----- nvinfo : EIATTR_MAX_THREADS
	.align		4
.L_3654:
        /*009c*/ 	.byte	0x04, 0x05
        /*009e*/ 	.short	(.L_3656 - .L_3655)
.L_3655:
        /*00a0*/ 	.word	0x00000200
        /*00a4*/ 	.word	0x00000001
        /*00a8*/ 	.word	0x00000001


	//----- nvinfo : EIATTR_CRS_STACK_SIZE
	.align		4
.L_3656:
        /*00ac*/ 	.byte	0x04, 0x1e
        /*00ae*/ 	.short	(.L_3658 - .L_3657)
.L_3657:
        /*00b0*/ 	.word	0x00000000


	//----- nvinfo : EIATTR_CBANK_PARAM_SIZE
	.align		4
.L_3658:
        /*00b4*/ 	.byte	0x03, 0x19
        /*00b6*/ 	.short	0x0360


	//----- nvinfo : EIATTR_PARAM_CBANK
	.align		4
        /*00b8*/ 	.byte	0x04, 0x0a
        /*00ba*/ 	.short	(.L_3660 - .L_3659)
	.align		4
.L_3659:
        /*00bc*/ 	.word	index@(.nv.constant0._ZN2at4cuda57_GLOBAL__N__cd6b329d_24_DistributionBernoulli_cu_7537a20d21kernelPointwiseApply2IZNS_6native9templates4cuda28bernoulli_tensor_cuda_kernelIlfEEvRKNS_10TensorBaseES9_NS_15PhiloxCudaStateEEUliRlSB_SB_SB_RKfSD_SD_SD_E_lSC_mLin1ELin1ELi4ELi512ELi2EEEvNS0_6detail10TensorInfoIT0_T2_EENSG_IT1_SI_EESI_T_)
        /*00c0*/ 	.short	0x0380
        /*00c2*/ 	.short	0x0360


	//----- nvinfo : EIATTR_SW_WAR
	.align		4
.L_3660:
        /*00c4*/ 	.byte	0x04, 0x36
        /*00c6*/ 	.short	(.L_3662 - .L_3661)
.L_3661:
        /*00c8*/ 	.word	0x00000008
.L_3662:


//--------------------- .nv.info._ZN2at4cuda57_GLOBAL__N__cd6b329d_24_DistributionBernoulli_cu_7537a20d21kernelPointwiseApply2IZNS_6native9templates4cuda28bernoulli_tensor_cuda_kernelIlfEEvRKNS_10TensorBaseES9_NS_15PhiloxCudaStateEEUliRlSB_SB_SB_RKfSD_SD_SD_E_lSC_mLi1ELi1ELi4ELi512ELi2EEEvNS0_6detail10TensorInfoIT0_T2_EENSG_IT1_SI_EESI_T_ --------------------------
	.section	.nv.info._ZN2at4cuda57_GLOBAL__N__cd6b329d_24_DistributionBernoulli_cu_7537a20d21kernelPointwiseApply2IZNS_6native9templates4cuda28bernoulli_tensor_cuda_kernelIlfEEvRKNS_10TensorBaseES9_NS_15PhiloxCudaStateEEUliRlSB_SB_SB_RKfSD_SD_SD_E_lSC_mLi1ELi1ELi4ELi512ELi2EEEvNS0_6detail10TensorInfoIT0_T2_EENSG_IT1_SI_EESI_T_,"",@"SHT_CUDA_INFO"
	.sectionflags	@""
	.align	4


	//----- nvinfo : EIATTR_CUDA_API_VERSION
	.align		4
        /*0000*/ 	.byte	0x04, 0x37
        /*0002*/ 	.short	(.L_3664 - .L_3663)
.L_3663:
        /*0004*/ 	.word	0x00000082


	//----- nvinfo : EIATTR_KPARAM_INFO
	.align		4
.L_3664:
        /*0008*/ 	.byte	0x04, 0x17
        /*000a*/ 	.short	(.L_3666 - .L_3665)
.L_3665:
        /*000c*/ 	.word	0x00000000
        /*0010*/ 	.short	0x0003
        /*0012*/ 	.short	0x0348
        /*0014*/ 	.byte	0x00, 0xf0, 0x61, 0x00


	//----- nvinfo : EIATTR_KPARAM_INFO
	.align		4
.L_3666:
        /*0018*/ 	.byte	0x04, 0x17
        /*001a*/ 	.short	(.L_3668 - .L_3667)
.L_3667:
        /*001c*/ 	.word	0x00000000
        /*0020*/ 	.short	0x0002
        /*0022*/ 	.short	0x0340
        /*0024*/ 	.byte	0x00, 0xf0, 0x21, 0x00


	//----- nvinfo : EIATTR_KPARAM_INFO
	.align		4
.L_3668:
        /*0028*/ 	.byte	0x04, 0x17
        /*002a*/ 	.short	(.L_3670 - .L_3669)
.L_3669:
        /*002c*/ 	.word	0x00000000
        /*0030*/ 	.short	0x0001
        /*0032*/ 	.short	0x01a0
        /*0034*/ 	.byte	0x00, 0xf0, 0x81, 0x06


	//----- nvinfo : EIATTR_KPARAM_INFO
	.align		4
.L_3670:
        /*0038*/ 	.byte	0x04, 0x17
        /*003a*/ 	.short	(.L_3672 - .L_3671)
.L_3671:
        /*003c*/ 	.word	0x00000000
        /*0040*/ 	.short	0x0000
        /*0042*/ 	.short	0x0000
        /*0044*/ 	.byte	0x00, 0xf0, 0x81, 0x06


	//----- nvinfo : EIATTR_SPARSE_MMA_MASK
	.align		4
.L_3672:
        /*0048*/ 	.byte	0x03, 0x50
        /*004a*/ 	.short	0x0000


	//----- nvinfo : EIATTR_MAXREG_COUNT
	.align		4
        /*004c*/ 	.byte	0x03, 0x1b
        /*004e*/ 	.short	0x0040


	//----- nvinfo : EIATTR_EXTERNS
	.align		4
        /*0050*/ 	.byte	0x04, 0x0f
        /*0052*/ 	.short	(.L_3674 - .L_3673)


	//   ....[0]....
	.align		4
.L_3673:
        /*0054*/ 	.word	index@(__assertfail)


	//----- nvinfo : EIATTR_MERCURY_ISA_VERSION
	.align		4
.L_3674:
        /*0058*/ 	.byte	0x03, 0x5f
        /*005a*/ 	.short	0x0101


	//----- nvinfo : EIATTR_VRC_CTA_INIT_COUNT
	.align		4
        /*005c*/ 	.byte	0x02, 0x4a
	.zero		1
	.zero		1


	//----- nvinfo : EIATTR_SYSCALL_OFFSETS
	.align		4
        /*0060*/ 	.byte	0x04, 0x46
        /*0062*/ 	.short	(.L_3676 - .L_3675)


	//   ....[0]....
.L_3675:
        /*0064*/ 	.word	0x00000fb0


	//   ....[1]....
        /*0068*/ 	.word	0x000011b0


	//   ....[2]....
        /*006c*/ 	.word	0x000013a0


	//   ....[3]....
        /*0070*/ 	.word	0x000015a0


	//----- nvinfo : EIATTR_EXIT_INSTR_OFFSETS
	.align		4
.L_3676:
        /*0074*/ 	.byte	0x04, 0x1c
        /*0076*/ 	.short	(.L_3678 - .L_3677)


	//   ....[0]....
.L_3677:
        /*0078*/ 	.word	0x00000090


	//   ....[1]....
        /*007c*/ 	.word	0x00001690


	//----- nvinfo : EIATTR_INDIRECT_BRANCH_TARGETS
	.align		4
.L_3678:
        /*0080*/ 	.byte	0x04, 0x34
        /*0082*/ 	.short	(.L_3680 - .L_3679)


	//   ....[0]....
.L_3679:
        /*0084*/ 	.word	.L_x_10260@srel
        /*0088*/ 	.short	0x0
        /*008a*/ 	.short	0x0
        /*008c*/ 	.word	0x3
        /*0090*/ 	.word	.L_x_10261@srel
        /*0094*/ 	.word	.L_x_10262@srel
        /*0098*/ 	.word	.L_x_10263@srel


	//----- nvinfo : EIATTR_MAX_THREADS
	.align		4
.L_3680:
        /*009c*/ 	.byte	0x04, 0x05
        /*009e*/ 	.short	(.L_3682 - .L_3681)
.L_3681:
        /*00a0*/ 	.word	0x00000200
        /*00a4*/ 	.word	0x00000001
        /*00a8*/ 	.word	0x00000001


	//----- nvinfo : EIATTR_CRS_STACK_SIZE
	.align		4
.L_3682:
        /*00ac*/ 	.byte	0x04, 0x1e
        /*00ae*/ 	.short	(.L_3684 - .L_3683)
.L_3683:
        /*00b0*/ 	.word	0x00000000


	//----- nvinfo : EIATTR_CBANK_PARAM_SIZE
	.align		4
.L_3684:
        /*00b4*/ 	.byte	0x03, 0x19
        /*00b6*/ 	.short	0x0360


	//----- nvinfo : EIATTR_PARAM_CBANK
	.align		4
        /*00b8*/ 	.byte	0x04, 0x0a
        /*00ba*/ 	.short	(.L_3686 - .L_3685)
	.align		4
.L_3685:
        /*00bc*/ 	.word	index@(.nv.constant0._ZN2at4cuda57_GLOBAL__N__cd6b329d_24_DistributionBernoulli_cu_7537a20d21kernelPointwiseApply2IZNS_6native9templates4cuda28bernoulli_tensor_cuda_kernelIlfEEvRKNS_10TensorBaseES9_NS_15PhiloxCudaStateEEUliRlSB_SB_SB_RKfSD_SD_SD_E_lSC_mLi1ELi1ELi4ELi512ELi2EEEvNS0_6detail10TensorInfoIT0_T2_EENSG_IT1_SI_EESI_T_)
        /*00c0*/ 	.short	0x0380
        /*00c2*/ 	.short	0x0360


	//----- nvinfo : EIATTR_SW_WAR
	.align		4
.L_3686:
        /*00c4*/ 	.byte	0x04, 0x36
        /*00c6*/ 	.short	(.L_3688 - .L_3687)
.L_3687:
        /*00c8*/ 	.word	0x00000008
.L_3688:


//--------------------- .nv.info._ZN2at4cuda57_GLOBAL__N__cd6b329d_24_DistributionBernoulli_cu_7537a20d21kernelPointwiseApply2IZNS_6native9templates4cuda28bernoulli_tensor_cuda_kernelIlfEEvRKNS_10TensorBaseES9_NS_15PhiloxCudaStateEEUliRlSB_SB_SB_RKfSD_SD_SD_E_lSC_jLin1ELin1ELi4ELi512ELi2EEEvNS0_6detail10TensorInfoIT0_T2_EENSG_IT1_SI_EESI_T_ --------------------------
	.section	.nv.info._ZN2at4cuda57_GLOBAL__N__cd6b329d_24_DistributionBernoulli_cu_7537a20d21kernelPointwiseApply2IZNS_6native9templates4cuda28bernoulli_tensor_cuda_kernelIlfEEvRKNS_10TensorBaseES9_NS_15PhiloxCudaStateEEUliRlSB_SB_SB_RKfSD_SD_SD_E_lSC_jLin1ELin1ELi4ELi512ELi2EEEvNS0_6detail10TensorInfoIT0_T2_EENSG_IT1_SI_EESI_T_,"",@"SHT_CUDA_INFO"
	.sectionflags	@""
	.align	4


	//----- nvinfo : EIATTR_CUDA_API_VERSION
	.align		4
        /*0000*/ 	.byte	0x04, 0x37
        /*0002*/ 	.short	(.L_3690 - .L_3689)
.L_3689:
        /*0004*/ 	.word	0x00000082


	//----- nvinfo : EIATTR_KPARAM_INFO
	.align		4
.L_3690:
        /*0008*/ 	.byte	0x04, 0x17
        /*000a*/ 	.short	(.L_3692 - .L_3691)
.L_3691:
        /*000c*/ 	.word	0x00000000
        /*0010*/ 	.short	0x0003
        /*0012*/ 	.short	0x01b8
        /*0014*/ 	.byte	0x00, 0xf0, 0x61, 0x00


	//----- nvinfo : EIATTR_KPARAM_INFO
	.align		4
.L_3692:
        /*0018*/ 	.byte	0x04, 0x17
        /*001a*/ 	.short	(.L_3694 - .L_3693)
.L_3693:
        /*001c*/ 	.word	0x00000000
        /*0020*/ 	.short	0x0002
        /*0022*/ 	.short	0x01b0
        /*0024*/ 	.byte	0x00, 0xf0, 0x11, 0x00


	//----- nvinfo : EIATTR_KPARAM_INFO
	.align		4
.L_3694:
        /*0028*/ 	.byte	0x04, 0x17
        /*002a*/ 	.short	(.L_3696 - .L_3695)
.L_3695:
        /*002c*/ 	.word	0x00000000
        /*0030*/ 	.short	0x0001
        /*0032*/ 	.short	0x00d8
        /*0034*/ 	.byte	0x00, 0xf0, 0x61, 0x03


	//----- nvinfo : EIATTR_KPARAM_INFO
	.align		4
.L_3696:
        /*0038*/ 	.byte	0x04, 0x17
        /*003a*/ 	.short	(.L_3698 - .L_3697)
.L_3697:
        /*003c*/ 	.word	0x00000000
        /*0040*/ 	.short	0x0000
        /*0042*/ 	.short	0x0000
        /*0044*/ 	.byte	0x00, 0xf0, 0x61, 0x03


	//----- nvinfo : EIATTR_SPARSE_MMA_MASK
	.align		4
.L_3698:
        /*0048*/ 	.byte	0x03, 0x50
        /*004a*/ 	.short	0x0000


	//----- nvinfo : EIATTR_MAXREG_COUNT
	.align		4
        /*004c*/ 	.byte	0x03, 0x1b
        /*004e*/ 	.short	0x0040


	//----- nvinfo : EIATTR_EXTERNS
	.align		4
        /*0050*/ 	.byte	0x04, 0x0f
        /*0052*/ 	.short	(.L_3700 - .L_3699)


	//   ....[0]....
	.align		4
.L_3699:
        /*0054*/ 	.word	index@(__assertfail)


	//----- nvinfo : EIATTR_MERCURY_ISA_VERSION
	.align		4
.L_3700:
        /*0058*/ 	.byte	0x03, 0x5f
        /*005a*/ 	.short	0x0101


	//----- nvinfo : EIATTR_VRC_CTA_INIT_COUNT
	.align		4
        /*005c*/ 	.byte	0x02, 0x4a
	.zero		1
	.zero		1


	//----- nvinfo : EIATTR_SYSCALL_OFFSETS
	.align		4
        /*0060*/ 	.byte	0x04, 0x46
        /*0062*/ 	.short	(.L_3702 - .L_3701)


	//   ....[0]....
.L_3701:
        /*0064*/ 	.word	0x0000dda0


	//   ....[1]....
        /*0068*/ 	.word	0x0000dfc0


	//   ....[2]....
        /*006c*/ 	.word	0x0000e1d0


	//   ....[3]....
        /*0070*/ 	.word	0x0000e3f0


	//----- nvinfo : EIATTR_EXIT_INSTR_OFFSETS
	.align		4
.L_3702:
        /*0074*/ 	.byte	0x04, 0x1c
        /*0076*/ 	.short	(.L_3704 - .L_3703)


	//   ....[0]....
.L_3703:
        /*0078*/ 	.word	0x00000080


	//   ....[1]....
        /*007c*/ 	.word	0x0000e530


	//----- nvinfo : EIATTR_INDIRECT_BRANCH_TARGETS
	.align		4
.L_3704:
        /*0080*/ 	.byte	0x04, 0x34
        /*0082*/ 	.short	(.L_3706 - .L_3705)


	//   ....[0]....
.L_3705:
        /*0084*/ 	.word	.L_x_10264@srel
        /*0088*/ 	.short	0x0
        /*008a*/ 	.short	0x0
        /*008c*/ 	.word	0x3
        /*0090*/ 	.word	.L_x_10265@srel
        /*0094*/ 	.word	.L_x_10266@srel
        /*0098*/ 	.word	.L_x_10267@srel


	//----- nvinfo : EIATTR_MAX_THREADS
	.align		4
.L_3706:
        /*009c*/ 	.byte	0x04, 0x05
        /*009e*/ 	.short	(.L_3708 - .L_3707)
.L_3707:
        /*00a0*/ 	.word	0x00000200
        /*00a4*/ 	.word	0x00000001
        /*00a8*/ 	.word	0x00000001


	//----- nvinfo : EIATTR_CRS_STACK_SIZE
	.align		4
.L_3708:
        /*00ac*/ 	.byte	0x04, 0x1e
        /*00ae*/ 	.short	(.L_3710 - .L_3709)
.L_3709:
        /*00b0*/ 	.word	0x00000000


	//----- nvinfo : EIATTR_CBANK_PARAM_SIZE
	.align		4
.L_3710:
        /*00b4*/ 	.byte	0x03, 0x19
        /*00b6*/ 	.short	0x01d0


	//----- nvinfo : EIATTR_PARAM_CBANK
	.align		4
        /*00b8*/ 	.byte	0x04, 0x0a
        /*00ba*/ 	.short	(.L_3712 - .L_3711)
	.align		4
.L_3711:
        /*00bc*/ 	.word	index@(.nv.constant0._ZN2at4cuda57_GLOBAL__N__cd6b329d_24_DistributionBernoulli_cu_7537a20d21kernelPointwiseApply2IZNS_6native9templates4cuda28bernoulli_tensor_cuda_kernelIlfEEvRKNS_10TensorBaseES9_NS_15PhiloxCudaStateEEUliRlSB_SB_SB_RKfSD_SD_SD_E_lSC_jLin1ELin1ELi4ELi512ELi2EEEvNS0_6detail10TensorInfoIT0_T2_EENSG_IT1_SI_EESI_T_)
        /*00c0*/ 	.short	0x0380
        /*00c2*/ 	.short	0x01d0


	//----- nvinfo : EIATTR_SW_WAR
	.align		4
.L_3712:
        /*00c4*/ 	.byte	0x04, 0x36
        /*00c6*/ 	.short	(.L_3714 - .L_3713)
.L_3713:
        /*00c8*/ 	.word	0x00000008
.L_3714:


//--------------------- .nv.info._ZN2at4cuda57_GLOBAL__N__cd6b329d_24_DistributionBernoulli_cu_7537a20d21kernelPointwiseApply2IZNS_6native9templates4cuda28bernoulli_tensor_cuda_kernelIlfEEvRKNS_10TensorBaseES9_NS_15PhiloxCudaStateEEUliRlSB_SB_SB_RKfSD_SD_SD_E_lSC_jLin1ELi2ELi4ELi512ELi2EEEvNS0_6detail10TensorInfoIT0_T2_EENSG_IT1_SI_EESI_T_ --------------------------
	.section	.nv.info._ZN2at4cuda57_GLOBAL__N__cd6b329d_24_DistributionBernoulli_cu_7537a20d21kernelPointwiseApply2IZNS_6native9templates4cuda28bernoulli_tensor_cuda_kernelIlfEEvRKNS_10TensorBaseES9_NS_15PhiloxCudaStateEEUliRlSB_SB_SB_RKfSD_SD_SD_E_lSC_jLin1ELi2ELi4ELi512ELi2EEEvNS0_6detail10TensorInfoIT0_T2_EENSG_IT1_SI_EESI_T_,"",@"SHT_CUDA_INFO"
	.sectionflags	@""
	.align	4


	//----- nvinfo : EIATTR_CUDA_API_VERSION
	.align		4
        /*0000*/ 	.byte	0x04, 0x37
        /*0002*/ 	.short	(.L_3716 - .L_3715)
.L_3715:
        /*0004*/ 	.word	0x00000082


	//----- nvinfo : EIATTR_KPARAM_INFO
	.align		4
.L_3716:
        /*0008*/ 	.byte	0x04, 0x17
        /*000a*/ 	.short	(.L_3718 - .L_3717)
.L_3717:
        /*000c*/ 	.word	0x00000000
        /*0010*/ 	.short	0x0003
        /*0012*/ 	.short	0x01b8
        /*0014*/ 	.byte	0x00, 0xf0, 0x61, 0x00


	//----- nvinfo : EIATTR_KPARAM_INFO
	.align		4
.L_3718:
        /*0018*/ 	.byte	0x04, 0x17
        /*001a*/ 	.short	(.L_3720 - .L_3719)
.L_3719:
        /*001c*/ 	.word	0x00000000
        /*0020*/ 	.short	0x0002
        /*0022*/ 	.short	0x01b0
        /*0024*/ 	.byte	0x00, 0xf0, 0x11, 0x00


	//----- nvinfo : EIATTR_KPARAM_INFO
	.align		4
.L_3720:
        /*0028*/ 	.byte	0x04, 0x17
        /*002a*/ 	.short	(.L_3722 - .L_3721)
.L_3721:
        /*002c*/ 	.word	0x00000000
        /*0030*/ 	.short	0x0001
        /*0032*/ 	.short	0x00d8
        /*0034*/ 	.byte	0x00, 0xf0, 0x61, 0x03


	//----- nvinfo : EIATTR_KPARAM_INFO
	.align		4
.L_3722:
        /*0038*/ 	.byte	0x04, 0x17
        /*003a*/ 	.short	(.L_3724 - .L_3723)
.L_3723:
        /*003c*/ 	.word	0x00000000
        /*0040*/ 	.short	0x0000
        /*0042*/ 	.short	0x0000
        /*0044*/ 	.byte	0x00, 0xf0, 0x61, 0x03


	//----- nvinfo : EIATTR_SPARSE_MMA_MASK
	.align		4
.L_3724:
        /*0048*/ 	.byte	0x03, 0x50
        /*004a*/ 	.short	0x0000


	//----- nvinfo : EIATTR_MAXREG_COUNT
	.align		4
        /*004c*/ 	.byte	0x03, 0x1b
        /*004e*/ 	.short	0x0040


	//----- nvinfo : EIATTR_EXTERNS
	.align		4
        /*0050*/ 	.byte	0x04, 0x0f
        /*0052*/ 	.short	(.L_3726 - .L_3725)


	//   ....[0]....
	.align		4
.L_3725:
        /*0054*/ 	.word	index@(__assertfail)


	//----- nvinfo : EIATTR_MERCURY_ISA_VERSION
	.align		4
.L_3726:
        /*0058*/ 	.byte	0x03, 0x5f
        /*005a*/ 	.short	0x0101


	//----- nvinfo : EIATTR_VRC_CTA_INIT_COUNT
	.align		4
        /*005c*/ 	.byte	0x02, 0x4a
	.zero		1
	.zero		1


	//----- nvinfo : EIATTR_SYSCALL_OFFSETS
	.align		4
        /*0060*/ 	.byte	0x04, 0x46
        /*0062*/ 	.short	(.L_3728 - .L_3727)


	//   ....[0]....
.L_3727:
        /*0064*/ 	.word	0x00007c40


	//   ....[1]....
        /*0068*/ 	.word	0x00007e60


	//   ....[2]....
        /*006c*/ 	.word	0x00008070


	//   ....[3]....
        /*0070*/ 	.word	0x00008290


	//----- nvinfo : EIATTR_EXIT_INSTR_OFFSETS
	.align		4
.L_3728:
        /*0074*/ 	.byte	0x04, 0x1c
        /*0076*/ 	.short	(.L_3730 - .L_3729)


	//   ....[0]....
.L_3729:
        /*0078*/ 	.word	0x00000080


	//   ....[1]....
        /*007c*/ 	.word	0x000083d0


	//----- nvinfo : EIATTR_INDIRECT_BRANCH_TARGETS
	.align		4
.L_3730:
        /*0080*/ 	.byte	0x04, 0x34
        /*0082*/ 	.short	(.L_3732 - .L_3731)


	//   ....[0]....
.L_3731:
        /*0084*/ 	.word	.L_x_10268@srel
        /*0088*/ 	.short	0x0
        /*008a*/ 	.short	0x0
        /*008c*/ 	.word	0x3
        /*0090*/ 	.word	.L_x_10269@srel
        /*0094*/ 	.word	.L_x_10270@srel
        /*0098*/ 	.word	.L_x_10271@srel


	//----- nvinfo : EIATTR_MAX_THREADS
	.align		4
.L_3732:
        /*009c*/ 	.byte	0x04, 0x05
        /*009e*/ 	.short	(.L_3734 - .L_3733)
.L_3733:
        /*00a0*/ 	.word	0x00000200
        /*00a4*/ 	.word	0x00000001
        /*00a8*/ 	.word	0x00000001


	//----- nvinfo : EIATTR_CRS_STACK_SIZE
	.align		4
.L_3734:
        /*00ac*/ 	.byte	0x04, 0x1e
        /*00ae*/ 	.short	(.L_3736 - .L_3735)
.L_3735:
        /*00b0*/ 	.word	0x00000000


	//----- nvinfo : EIATTR_CBANK_PARAM_SIZE
	.align		4
.L_3736:
        /*00b4*/ 	.byte	0x03, 0x19
        /*00b6*/ 	.short	0x01d0


	//----- nvinfo : EIATTR_PARAM_CBANK
	.align		4
        /*00b8*/ 	.byte	0x04, 0x0a
        /*00ba*/ 	.short	(.L_3738 - .L_3737)
	.align		4
.L_3737:
        /*00bc*/ 	.word	index@(.nv.constant0._ZN2at4cuda57_GLOBAL__N__cd6b329d_24_DistributionBernoulli_cu_7537a20d21kernelPointwiseApply2IZNS_6native9templates4cuda28bernoulli_tensor_cuda_kernelIlfEEvRKNS_10TensorBaseES9_NS_15PhiloxCudaStateEEUliRlSB_SB_SB_RKfSD_SD_SD_E_lSC_jLin1ELi2ELi4ELi512ELi2EEEvNS0_6detail10TensorInfoIT0_T2_EENSG_IT1_SI_EESI_T_)
        /*00c0*/ 	.short	0x0380
        /*00c2*/ 	.short	0x01d0


	//----- nvinfo : EIATTR_SW_WAR
	.align		4
.L_3738:
        /*00c4*/ 	.byte	0x04, 0x36
        /*00c6*/ 	.short	(.L_3740 - .L_3739)
.L_3739:
        /*00c8*/ 	.word	0x00000008
.L_3740:


//--------------------- .nv.info._ZN2at4cuda57_GLOBAL__N__cd6b329d_24_DistributionBernoulli_cu_7537a20d21kernelPointwiseApply2IZNS_6native9templates4cuda28bernoulli_tensor_cuda_kernelIlfEEvRKNS_10TensorBaseES9_NS_15PhiloxCudaStateEEUliRlSB_SB_SB_RKfSD_SD_SD_E_lSC_jLin1ELi1ELi4ELi512ELi2EEEvNS0_6detail10TensorInfoIT0_T2_EENSG_IT1_SI_EESI_T_ --------------------------
	.section	.nv.info._ZN2at4cuda57_GLOBAL__N__cd6b329d_24_DistributionBernoulli_cu_7537a20d21kernelPointwiseApply2IZNS_6native9templates4cuda28bernoulli_tensor_cuda_kernelIlfEEvRKNS_10TensorBaseES9_NS_15PhiloxCudaStateEEUliRlSB_SB_SB_RKfSD_SD_SD_E_lSC_jLin1ELi1ELi4ELi512ELi2EEEvNS0_6detail10TensorInfoIT0_T2_EENSG_IT1_SI_EESI_T_,"",@"SHT_CUDA_INFO"
	.sectionflags	@""
	.align	4


	//----- nvinfo : EIATTR_CUDA_API_VERSION
	.align		4
        /*0000*/ 	.byte	0x04, 0x37
        /*0002*/ 	.short	(.L_3742 - .L_3741)
.L_3741:
        /*0004*/ 	.word	0x00000082


	//----- nvinfo : EIATTR_KPARAM_INFO
	.align		4
.L_3742:
        /*0008*/ 	.byte	0x04, 0x17
        /*000a*/ 	.short	(.L_3744 - .L_3743)
.L_3743:
        /*000c*/ 	.word	0x00000000
        /*0010*/ 	.short	0x0003
        /*0012*/ 	.short	0x01b8
        /*0014*/ 	.byte	0x00, 0xf0, 0x61, 0x00


	//----- nvinfo : EIATTR_KPARAM_INFO
	.align		4
.L_3744:
        /*0018*/ 	.byte	0x04, 0x17
        /*001a*/ 	.short	(.L_3746 - .L_3745)
.L_3745:
        /*001c*/ 	.word	0x00000000
        /*0020*/ 	.short	0x0002
        /*0022*/ 	.short	0x01b0
        /*0024*/ 	.byte	0x00, 0xf0, 0x11, 0x00


	//----- nvinfo : EIATTR_KPARAM_INFO
	.align		4
.L_3746:
        /*0028*/ 	.byte	0x04, 0x17
        /*002a*/ 	.short	(.L_3748 - .L_3747)
.L_3747:
        /*002c*/ 	.word	0x00000000
        /*0030*/ 	.short	0x0001
        /*0032*/ 	.short	0x00d8
        /*0034*/ 	.byte	0x00, 0xf0, 0x61, 0x03


	//----- nvinfo : EIATTR_KPARAM_INFO
	.align		4
.L_3748:
        /*0038*/ 	.byte	0x04, 0x17
        /*003a*/ 	.short	(.L_3750 - .L_3749)
.L_3749:
        /*003c*/ 	.word	0x00000000
        /*0040*/ 	.short	0x0000
        /*0042*/ 	.short	0x0000
        /*0044*/ 	.byte	0x00, 0xf0, 0x61, 0x03


	//----- nvinfo : EIATTR_SPARSE_MMA_MASK
	.align		4
.L_3750:
        /*0048*/ 	.byte	0x03, 0x50
        /*004a*/ 	.short	0x0000


	//----- nvinfo : EIATTR_MAXREG_COUNT
	.align		4
        /*004c*/ 	.byte	0x03, 0x1b
        /*004e*/ 	.short	0x0040


	//----- nvinfo : EIATTR_EXTERNS
	.align		4
        /*0050*/ 	.byte	0x04, 0x0f
        /*0052*/ 	.short	(.L_3752 - .L_3751)


	//   ....[0]....
	.align		4
.L_3751:
        /*0054*/ 	.word	index@(__assertfail)


	//----- nvinfo : EIATTR_MERCURY_ISA_VERSION
	.align		4
.L_3752:
        /*0058*/ 	.byte	0x03, 0x5f
        /*005a*/ 	.short	0x0101


	//----- nvinfo : EIATTR_VRC_CTA_INIT_COUNT
	.align		4
        /*005c*/ 	.byte	0x02, 0x4a
	.zero		1
	.zero		1


	//----- nvinfo : EIATTR_SYSCALL_OFFSETS
	.align		4
        /*0060*/ 	.byte	0x04, 0x46
        /*0062*/ 	.short	(.L_3754 - .L_3753)


	//   ....[0]....
.L_3753:
        /*0064*/ 	.word	0x00007570


	//   ....[1]....
        /*0068*/ 	.word	0x000077f0


	//   ....[2]....
        /*006c*/ 	.word	0x00007a50


	//   ....[3]....
        /*0070*/ 	.word	0x00007cc0


	//----- nvinfo : EIATTR_EXIT_INSTR_OFFSETS
	.align		4
.L_3754:
        /*0074*/ 	.byte	0x04, 0x1c
        /*0076*/ 	.short	(.L_3756 - .L_3755)


	//   ....[0]....
.L_3755:
        /*0078*/ 	.word	0x00000080


	//   ....[1]....
        /*007c*/ 	.word	0x00007dd0


	//----- nvinfo : EIATTR_INDIRECT_BRANCH_TARGETS
	.align		4
.L_3756:
        /*0080*/ 	.byte	0x04, 0x34
        /*0082*/ 	.short	(.L_3758 - .L_3757)


	//   ....[0]....
.L_3757:
        /*0084*/ 	.word	.L_x_10272@srel
        /*0088*/ 	.short	0x0
        /*008a*/ 	.short	0x0
        /*008c*/ 	.word	0x3
        /*0090*/ 	.word	.L_x_10273@srel
        /*0094*/ 	.word	.L_x_10274@srel
        /*0098*/ 	.word	.L_x_10275@srel


	//----- nvinfo : EIATTR_MAX_THREADS
	.align		4
.L_3758:
        /*009c*/ 	.byte	0x04, 0x05
        /*009e*/ 	.short	(.L_3760 - .L_3759)
.L_3759:
        /*00a0*/ 	.word	0x00000200
        /*00a4*/ 	.word	0x00000001
        /*00a8*/ 	.word	0x00000001


	//----- nvinfo : EIATTR_CRS_STACK_SIZE
	.align		4
.L_3760:
        /*00ac*/ 	.byte	0x04, 0x1e
        /*00ae*/ 	.short	(.L_3762 - .L_3761)
.L_3761:
        /*00b0*/ 	.word	0x00000000


	//----- nvinfo : EIATTR_CBANK_PARAM_SIZE
	.align		4
.L_3762:
        /*00b4*/ 	.byte	0x03, 0x19
        /*00b6*/ 	.short	0x01d0


	//----- nvinfo : EIATTR_PARAM_CBANK
	.align		4
        /*00b8*/ 	.byte	0x04, 0x0a
        /*00ba*/ 	.short	(.L_3764 - .L_3763)
	.align		4
.L_3763:
        /*00bc*/ 	.word	index@(.nv.constant0._ZN2at4cuda57_GLOBAL__N__cd6b329d_24_DistributionBernoulli_cu_7537a20d21kernelPointwiseApply2IZNS_6native9templates4cuda28bernoulli_tensor_cuda_kernelIlfEEvRKNS_10TensorBaseES9_NS_15PhiloxCudaStateEEUliRlSB_SB_SB_RKfSD_SD_SD_E_lSC_jLin1ELi1ELi4ELi512ELi2EEEvNS0_6detail10TensorInfoIT0_T2_EENSG_IT1_SI_EESI_T_)
        /*00c0*/ 	.short	0x0380
        /*00c2*/ 	.short	0x01d0


	//----- nvinfo : EIATTR_SW_WAR
	.align		4
.L_3764:
        /*00c4*/ 	.byte	0x04, 0x36
        /*00c6*/ 	.short	(.L_3766 - .L_3765)
.L_3765:
        /*00c8*/ 	.word	0x00000008
.L_3766:


//--------------------- .nv.info._ZN2at4cuda57_GLOBAL__N__cd6b329d_24_DistributionBernoulli_cu_7537a20d21kernelPointwiseApply2IZNS_6native9templates4cuda28bernoulli_tensor_cuda_kernelIlfEEvRKNS_10TensorBaseES9_NS_15PhiloxCudaStateEEUliRlSB_SB_SB_RKfSD_SD_SD_E_lSC_jLi2ELin1ELi4ELi512ELi2EEEvNS0_6detail10TensorInfoIT0_T2_EENSG_IT1_SI_EESI_T_ --------------------------
	.section	.nv.info._ZN2at4cuda57_GLOBAL__N__cd6b329d_24_DistributionBernoulli_cu_7537a20d21kernelPointwiseApply2IZNS_6native9templates4cuda28bernoulli_tensor_cuda_kernelIlfEEvRKNS_10TensorBaseES9_NS_15PhiloxCudaStateEEUliRlSB_SB_SB_RKfSD_SD_SD_E_lSC_jLi2ELin1ELi4ELi512ELi2EEEvNS0_6detail10TensorInfoIT0_T2_EENSG_IT1_SI_EESI_T_,"",@"SHT_CUDA_INFO"
	.sectionflags	@""
	.align	4


	//----- nvinfo : EIATTR_CUDA_API_VERSION
	.align		4
        /*0000*/ 	.byte	0x04, 0x37
        /*0002*/ 	.short	(.L_3768 - .L_3767)
.L_3767:
        /*0004*/ 	.word	0x00000082


	//----- nvinfo : EIATTR_KPARAM_INFO
	.align		4
.L_3768:
        /*0008*/ 	.byte	0x04, 0x17
        /*000a*/ 	.short	(.L_3770 - .L_3769)
.L_3769:
        /*000c*/ 	.word	0x00000000
        /*0010*/ 	.short	0x0003
        /*0012*/ 	.short	0x01b8
        /*0014*/ 	.byte	0x00, 0xf0, 0x61, 0x00


	//----- nvinfo : EIATTR_KPARAM_INFO
	.align		4
.L_3770:
        /*0018*/ 	.byte	0x04, 0x17
        /*001a*/ 	.short	(.L_3772 - .L_3771)
.L_3771:
        /*001c*/ 	.word	0x00000000
        /*0020*/ 	.short	0x0002
        /*0022*/ 	.short	0x01b0
        /*0024*/ 	.byte	0x00, 0xf0, 0x11, 0x00


	//----- nvinfo : EIATTR_KPARAM_INFO
	.align		4
.L_3772:
        /*0028*/ 	.byte	0x04, 0x17
        /*002a*/ 	.short	(.L_3774 - .L_3773)
.L_3773:
        /*002c*/ 	.word	0x00000000
        /*0030*/ 	.short	0x0001
        /*0032*/ 	.short	0x00d8
        /*0034*/ 	.byte	0x00, 0xf0, 0x61, 0x03


	//----- nvinfo : EIATTR_KPARAM_INFO
	.align		4
.L_3774:
        /*0038*/ 	.byte	0x04, 0x17
        /*003a*/ 	.short	(.L_3776 - .L_3775)
.L_3775:
        /*003c*/ 	.word	0x00000000
        /*0040*/ 	.short	0x0000
        /*0042*/ 	.short	0x0000
        /*0044*/ 	.byte	0x00, 0xf0, 0x61, 0x03


	//----- nvinfo : EIATTR_SPARSE_MMA_MASK
	.align		4
.L_3776:
        /*0048*/ 	.byte	0x03, 0x50
        /*004a*/ 	.short	0x0000


	//----- nvinfo : EIATTR_MAXREG_COUNT
	.align		4
        /*004c*/ 	.byte	0x03, 0x1b
        /*004e*/ 	.short	0x0040


	//----- nvinfo : EIATTR_EXTERNS
	.align		4
        /*0050*/ 	.byte	0x04, 0x0f
        /*0052*/ 	.short	(.L_3778 - .L_3777)


	//   ....[0]....
	.align		4
.L_3777:
        /*0054*/ 	.word	index@(__assertfail)


	//----- nvinfo : EIATTR_MERCURY_ISA_VERSION
	.align		4
.L_3778:
        /*0058*/ 	.byte	0x03, 0x5f
        /*005a*/ 	.short	0x0101


	//----- nvinfo : EIATTR_VRC_CTA_INIT_COUNT
	.align		4
        /*005c*/ 	.byte	0x02, 0x4a
	.zero		1
	.zero		1


	//----- nvinfo : EIATTR_SYSCALL_OFFSETS
	.align		4
        /*0060*/ 	.byte	0x04, 0x46
        /*0062*/ 	.short	(.L_3780 - .L_3779)


	//   ....[0]....
.L_3779:
        /*0064*/ 	.word	0x00007d40


	//   ....[1]....
        /*0068*/ 	.word	0x00007f60


	//   ....[2]....
        /*006c*/ 	.word	0x00008170


	//   ....[3]....
        /*0070*/ 	.word	0x00008390


	//----- nvinfo : EIATTR_EXIT_INSTR_OFFSETS
	.align		4
.L_3780:
        /*0074*/ 	.byte	0x04, 0x1c
        /*0076*/ 	.short	(.L_3782 - .L_3781)


	//   ....[0]....
.L_3781:
        /*0078*/ 	.word	0x00000080


	//   ....[1]....
        /*007c*/ 	.word	0x000084d0


	//----- nvinfo : EIATTR_INDIRECT_BRANCH_TARGETS
	.align		4
.L_3782:
        /*0080*/ 	.byte	0x04, 0x34
        /*0082*/ 	.short	(.L_3784 - .L_3783)


	//   ....[0]....
.L_3783:
        /*0084*/ 	.word	.L_x_10276@srel
        /*0088*/ 	.short	0x0
        /*008a*/ 	.short	0x0
        /*008c*/ 	.word	0x3
        /*0090*/ 	.word	.L_x_10277@srel
        /*0094*/ 	.word	.L_x_10278@srel
        /*0098*/ 	.word	.L_x_10279@srel


	//----- nvinfo : EIATTR_MAX_THREADS
	.align		4
.L_3784:
        /*009c*/ 	.byte	0x04, 0x05
        /*009e*/ 	.short	(.L_3786 - .L_3785)
.L_3785:
        /*00a0*/ 	.word	0x00000200
        /*00a4*/ 	.word	0x00000001
        /*00a8*/ 	.word	0x00000001


	//----- nvinfo : EIATTR_CRS_STACK_SIZE
	.align		4
.L_3786:
        /*00ac*/ 	.byte	0x04, 0x1e
        /*00ae*/ 	.short	(.L_3788 - .L_3787)
.L_3787:
        /*00b0*/ 	.word	0x00000000


	//----- nvinfo : EIATTR_CBANK_PARAM_SIZE
	.align		4
.L_3788:
        /*00b4*/ 	.byte	0x03, 0x19
        /*00b6*/ 	.short	0x01d0


	//----- nvinfo : EIATTR_PARAM_CBANK
	.align		4
        /*00b8*/ 	.byte	0x04, 0x0a
        /*00ba*/ 	.short	(.L_3790 - .L_3789)
	.align		4
.L_3789:
        /*00bc*/ 	.word	index@(.nv.constant0._ZN2at4cuda57_GLOBAL__N__cd6b329d_24_DistributionBernoulli_cu_7537a20d21kernelPointwiseApply2IZNS_6native9templates4cuda28bernoulli_tensor_cuda_kernelIlfEEvRKNS_10TensorBaseES9_NS_15PhiloxCudaStateEEUliRlSB_SB_SB_RKfSD_SD_SD_E_lSC_jLi2ELin1ELi4ELi512ELi2EEEvNS0_6detail10TensorInfoIT0_T2_EENSG_IT1_SI_EESI_T_)
        /*00c0*/ 	.short	0x0380
        /*00c2*/ 	.short	0x01d0


	//----- nvinfo : EIATTR_SW_WAR
	.align		4
.L_3790:
        /*00c4*/ 	.byte	0x04, 0x36
        /*00c6*/ 	.short	(.L_3792 - .L_3791)
.L_3791:
        /*00c8*/ 	.word	0x00000008
.L_3792:


//--------------------- .nv.info._ZN2at4cuda57_GLOBAL__N__cd6b329d_24_DistributionBernoulli_cu_7537a20d21kernelPointwiseApply2IZNS_6native9templates4cuda28bernoulli_tensor_cuda_kernelIlfEEvRKNS_10TensorBaseES9_NS_15PhiloxCudaStateEEUliRlSB_SB_SB_RKfSD_SD_SD_E_lSC_jLi2ELi2ELi4ELi512ELi2EEEvNS0_6detail10TensorInfoIT0_T2_EENSG_IT1_SI_EESI_T_ --------------------------
	.section	.nv.info._ZN2at4cuda57_GLOBAL__N__cd6b329d_24_DistributionBernoulli_cu_7537a20d21kernelPointwiseApply2IZNS_6native9templates4cuda28bernoulli_tensor_cuda_kernelIlfEEvRKNS_10TensorBaseES9_NS_15PhiloxCudaStateEEUliRlSB_SB_SB_RKfSD_SD_SD_E_lSC_jLi2ELi2ELi4ELi512ELi2EEEvNS0_6detail10TensorInfoIT0_T2_EENSG_IT1_SI_EESI_T_,"",@"SHT_CUDA_INFO"
	.sectionflags	@""
	.align	4


	//----- nvinfo : EIATTR_CUDA_API_VERSION
	.align		4
        /*0000*/ 	.byte	0x04, 0x37
        /*0002*/ 	.short	(.L_3794 - .L_3793)
.L_3793:
        /*0004*/ 	.word	0x00000082


	//----- nvinfo : EIATTR_KPARAM_INFO
	.align		4
.L_3794:
        /*0008*/ 	.byte	0x04, 0x17
        /*000a*/ 	.short	(.L_3796 - .L_3795)
.L_3795:
        /*000c*/ 	.word	0x00000000
        /*0010*/ 	.short	0x0003
        /*0012*/ 	.short	0x01b8
        /*0014*/ 	.byte	0x00, 0xf0, 0x61, 0x00


	//----- nvinfo : EIATTR_KPARAM_INFO
	.align		4
.L_3796:
        /*0018*/ 	.byte	0x04, 0x17
        /*001a*/ 	.short	(.L_3798 - .L_3797)
.L_3797:
        /*001c*/ 	.word	0x00000000
        /*0020*/ 	.short	0x0002
        /*0022*/ 	.short	0x01b0
        /*0024*/ 	.byte	0x00, 0xf0, 0x11, 0x00


	//----- nvinfo : EIATTR_KPARAM_INFO
	.align		4
.L_3798:
        /*0028*/ 	.byte	0x04, 0x17
        /*002a*/ 	.short	(.L_3800 - .L_3799)
.L_3799:
        /*002c*/ 	.word	0x00000000
        /*0030*/ 	.short	0x0001
        /*0032*/ 	.short	0x00d8
        /*0034*/ 	.byte	0x00, 0xf0, 0x61, 0x03


	//----- nvinfo : EIATTR_KPARAM_INFO
	.align		4
.L_3800:
        /*0038*/ 	.byte	0x04, 0x17
        /*003a*/ 	.short	(.L_3802 - .L_3801)
.L_3801:
        /*003c*/ 	.word	0x00000000
        /*0040*/ 	.short	0x0000
        /*0042*/ 	.short	0x0000
        /*0044*/ 	.byte	0x00, 0xf0, 0x61, 0x03


	//----- nvinfo : EIATTR_SPARSE_MMA_MASK
	.align		4
.L_3802:
        /*0048*/ 	.byte	0x03, 0x50
        /*004a*/ 	.short	0x0000


	//----- nvinfo : EIATTR_MAXREG_COUNT
	.align		4
        /*004c*/ 	.byte	0x03, 0x1b
        /*004e*/ 	.short	0x0040


	//----- nvinfo : EIATTR_EXTERNS
	.align		4
        /*0050*/ 	.byte	0x04, 0x0f
        /*0052*/ 	.short	(.L_3804 - .L_3803)


	//   ....[0]....
	.align		4
.L_3803:
        /*0054*/ 	.word	index@(__assertfail)


	//----- nvinfo : EIATTR_MERCURY_ISA_VERSION
	.align		4
.L_3804:
        /*0058*/ 	.byte	0x03, 0x5f
        /*005a*/ 	.short	0x0101


	//----- nvinfo : EIATTR_VRC_CTA_INIT_COUNT
	.align		4
        /*005c*/ 	.byte	0x02, 0x4a
	.zero		1
	.zero		1


	//----- nvinfo : EIATTR_SYSCALL_OFFSETS
	.align		4
        /*0060*/ 	.byte	0x04, 0x46
        /*0062*/ 	.short	(.L_3806 - .L_3805)


	//   ....[0]....
.L_3805:
        /*0064*/ 	.word	0x00001a10


	//   ....[1]....
        /*0068*/ 	.word	0x00001c10


	//   ....[2]....
        /*006c*/ 	.word	0x00001e00


	//   ....[3]....
        /*0070*/ 	.word	0x00002000


	//----- nvinfo : EIATTR_EXIT_INSTR_OFFSETS
	.align		4
.L_3806:
        /*0074*/ 	.byte	0x04, 0x1c
        /*0076*/ 	.short	(.L_3808 - .L_3807)


	//   ....[0]....
.L_3807:
        /*0078*/ 	.word	0x00000080


	//   ....[1]....
        /*007c*/ 	.word	0x00002130


	//----- nvinfo : EIATTR_INDIRECT_BRANCH_TARGETS
	.align		4
.L_3808:
        /*0080*/ 	.byte	0x04, 0x34
        /*0082*/ 	.short	(.L_3810 - .L_3809)


	//   ....[0]....
.L_3809:
        /*0084*/ 	.word	.L_x_10280@srel
        /*0088*/ 	.short	0x0
        /*008a*/ 	.short	0x0
        /*008c*/ 	.word	0x3
        /*0090*/ 	.word	.L_x_10281@srel
        /*0094*/ 	.word	.L_x_10282@srel
        /*0098*/ 	.word	.L_x_10283@srel


	//----- nvinfo : EIATTR_MAX_THREADS
	.align		4
.L_3810:
        /*009c*/ 	.byte	0x04, 0x05
        /*009e*/ 	.short	(.L_3812 - .L_3811)
.L_3811:
        /*00a0*/ 	.word	0x00000200
        /*00a4*/ 	.word	0x00000001
        /*00a8*/ 	.word	0x00000001


	//----- nvinfo : EIATTR_CRS_STACK_SIZE
	.align		4
.L_3812:
        /*00ac*/ 	.byte	0x04, 0x1e
        /*00ae*/ 	.short	(.L_3814 - .L_3813)
.L_3813:
        /*00b0*/ 	.word	0x00000000


	//----- nvinfo : EIATTR_CBANK_PARAM_SIZE
	.align		4
.L_3814:
        /*00b4*/ 	.byte	0x03, 0x19
        /*00b6*/ 	.short	0x01d0


	//----- nvinfo : EIATTR_PARAM_CBANK
	.align		4
        /*00b8*/ 	.byte	0x04, 0x0a
        /*00ba*/ 	.short	(.L_3816 - .L_3815)
	.align		4
.L_3815:
        /*00bc*/ 	.word	index@(.nv.constant0._ZN2at4cuda57_GLOBAL__N__cd6b329d_24_DistributionBernoulli_cu_7537a20d21kernelPointwiseApply2IZNS_6native9templates4cuda28bernoulli_tensor_cuda_kernelIlfEEvRKNS_10TensorBaseES9_NS_15PhiloxCudaStateEEUliRlSB_SB_SB_RKfSD_SD_SD_E_lSC_jLi2ELi2ELi4ELi512ELi2EEEvNS0_6detail10TensorInfoIT0_T2_EENSG_IT1_SI_EESI_T_)
        /*00c0*/ 	.short	0x0380
        /*00c2*/ 	.short	0x01d0


	//----- nvinfo : EIATTR_SW_WAR
	.align		4
.L_3816:
        /*00c4*/ 	.byte	0x04, 0x36
        /*00c6*/ 	.short	(.L_3818 - .L_3817)
.L_3817:
        /*00c8*/ 	.word	0x00000008
.L_3818:


//--------------------- .nv.info._ZN2at4cuda57_GLOBAL__N__cd6b329d_24_DistributionBernoulli_cu_7537a20d21kernelPointwiseApply2IZNS_6native9templates4cuda28bernoulli_tensor_cuda_kernelIlfEEvRKNS_10TensorBaseES9_NS_15PhiloxCudaStateEEUliRlSB_SB_SB_RKfSD_SD_SD_E_lSC_jLi2ELi1ELi4ELi512ELi2EEEvNS0_6detail10TensorInfoIT0_T2_EENSG_IT1_SI_EESI_T_ --------------------------
	.section	.nv.info._ZN2at4cuda57_GLOBAL__N__cd6b329d_24_DistributionBernoulli_cu_7537a20d21kernelPointwiseApply2IZNS_6native9templates4cuda28bernoulli_tensor_cuda_kernelIlfEEvRKNS_10TensorBaseES9_NS_15PhiloxCudaStateEEUliRlSB_SB_SB_RKfSD_SD_SD_E_lSC_jLi2ELi1ELi4ELi512ELi2EEEvNS0_6detail10TensorInfoIT0_T2_EENSG_IT1_SI_EESI_T_,"",@"SHT_CUDA_INFO"
	.sectionflags	@""
	.align	4


	//----- nvinfo : EIATTR_CUDA_API_VERSION
	.align		4
        /*0000*/ 	.byte	0x04, 0x37
        /*0002*/ 	.short	(.L_3820 - .L_3819)
.L_3819:
        /*0004*/ 	.word	0x00000082


	//----- nvinfo : EIATTR_KPARAM_INFO
	.align		4
.L_3820:
        /*0008*/ 	.byte	0x04, 0x17
        /*000a*/ 	.short	(.L_3822 - .L_3821)
.L_3821:
        /*000c*/ 	.word	0x00000000
        /*0010*/ 	.short	0x0003
        /*0012*/ 	.short	0x01b8
        /*0014*/ 	.byte	0x00, 0xf0, 0x61, 0x00


	//----- nvinfo : EIATTR_KPARAM_INFO
	.align		4
.L_3822:
        /*0018*/ 	.byte	0x04, 0x17
        /*001a*/ 	.short	(.L_3824 - .L_3823)
.L_3823:
        /*001c*/ 	.word	0x00000000
        /*0020*/ 	.short	0x0002
        /*0022*/ 	.short	0x01b0
        /*0024*/ 	.byte	0x00, 0xf0, 0x11, 0x00


	//----- nvinfo : EIATTR_KPARAM_INFO
	.align		4
.L_3824:
        /*0028*/ 	.byte	0x04, 0x17
        /*002a*/ 	.short	(.L_3826 - .L_3825)
.L_3825:
        /*002c*/ 	.word	0x00000000
        /*0030*/ 	.short	0x0001
        /*0032*/ 	.short	0x00d8
        /*0034*/ 	.byte	0x00, 0xf0, 0x61, 0x03


	//----- nvinfo : EIATTR_KPARAM_INFO
	.align		4
.L_3826:
        /*0038*/ 	.byte	0x04, 0x17
        /*003a*/ 	.short	(.L_3828 - .L_3827)
.L_3827:
        /*003c*/ 	.word	0x00000000
        /*0040*/ 	.short	0x0000
        /*0042*/ 	.short	0x0000
        /*0044*/ 	.byte	0x00, 0xf0, 0x61, 0x03


	//----- nvinfo : EIATTR_SPARSE_MMA_MASK
	.align		4
.L_3828:
        /*0048*/ 	.byte	0x03, 0x50
        /*004a*/ 	.short	0x0000


	//----- nvinfo : EIATTR_MAXREG_COUNT
	.align		4
        /*004c*/ 	.byte	0x03, 0x1b
        /*004e*/ 	.short	0x0040


	//----- nvinfo : EIATTR_EXTERNS
	.align		4
        /*0050*/ 	.byte	0x04, 0x0f
        /*0052*/ 	.short	(.L_3830 - .L_3829)


	//   ....[0]....
	.align		4
.L_3829:
        /*0054*/ 	.word	index@(__assertfail)


	//----- nvinfo : EIATTR_MERCURY_ISA_VERSION
	.align		4
.L_3830:
        /*0058*/ 	.byte	0x03, 0x5f
        /*005a*/ 	.short	0x0101


	//----- nvinfo : EIATTR_VRC_CTA_INIT_COUNT
	.align		4
        /*005c*/ 	.byte	0x02, 0x4a
	.zero		1
	.zero		1


	//----- nvinfo : EIATTR_SYSCALL_OFFSETS
	.align		4
        /*0060*/ 	.byte	0x04, 0x46
        /*0062*/ 	.short	(.L_3832 - .L_3831)


	//   ....[0]....
.L_3831:
        /*0064*/ 	.word	0x000014d0


	//   ....[1]....
        /*0068*/ 	.word	0x000016d0


	//   ....[2]....
        /*006c*/ 	.word	0x000018c0


	//   ....[3]....
        /*0070*/ 	.word	0x00001ac0


	//----- nvinfo : EIATTR_EXIT_INSTR_OFFSETS
	.align		4
.L_3832:
        /*0074*/ 	.byte	0x04, 0x1c
        /*0076*/ 	.short	(.L_3834 - .L_3833)


	//   ....[0]....
.L_3833:
        /*0078*/ 	.word	0x00000080


	//   ....[1]....
        /*007c*/ 	.word	0x00001bc0


	//----- nvinfo : EIATTR_INDIRECT_BRANCH_TARGETS
	.align		4
.L_3834:
        /*0080*/ 	.byte	0x04, 0x34
        /*0082*/ 	.short	(.L_3836 - .L_3835)


	//   ....[0]....
.L_3835:
        /*0084*/ 	.word	.L_x_10284@srel
        /*0088*/ 	.short	0x0
        /*008a*/ 	.short	0x0
        /*008c*/ 	.word	0x3
        /*0090*/ 	.word	.L_x_10285@srel
        /*0094*/ 	.word	.L_x_10286@srel
        /*0098*/ 	.word	.L_x_10287@srel


	//----- nvinfo : EIATTR_MAX_THREADS
	.align		4
.L_3836:
        /*009c*/ 	.byte	0x04, 0x05
        /*009e*/ 	.short	(.L_3838 - .L_3837)
.L_3837:
        /*00a0*/ 	.word	0x00000200
        /*00a4*/ 	.word	0x00000001
        /*00a8*/ 	.word	0x00000001


	//----- nvinfo : EIATTR_CRS_STACK_SIZE
	.align		4
.L_3838:
        /*00ac*/ 	.byte	0x04, 0x1e
        /*00ae*/ 	.short	(.L_3840 - .L_3839)
.L_3839:
        /*00b0*/ 	.word	0x00000000


	//----- nvinfo : EIATTR_CBANK_PARAM_SIZE
	.align		4
.L_3840:
        /*00b4*/ 	.byte	0x03, 0x19
        /*00b6*/ 	.short	0x01d0


	//----- nvinfo : EIATTR_PARAM_CBANK
	.align		4
        /*00b8*/ 	.byte	0x04, 0x0a
        /*00ba*/ 	.short	(.L_3842 - .L_3841)
	.align		4
.L_3841:
        /*00bc*/ 	.word	index@(.nv.constant0._ZN2at4cuda57_GLOBAL__N__cd6b329d_24_DistributionBernoulli_cu_7537a20d21kernelPointwiseApply2IZNS_6native9templates4cuda28bernoulli_tensor_cuda_kernelIlfEEvRKNS_10TensorBaseES9_NS_15PhiloxCudaStateEEUliRlSB_SB_SB_RKfSD_SD_SD_E_lSC_jLi2ELi1ELi4ELi512ELi2EEEvNS0_6detail10TensorInfoIT0_T2_EENSG_IT1_SI_EESI_T_)
        /*00c0*/ 	.short	0x0380
        /*00c2*/ 	.short	0x01d0


	//----- nvinfo : EIATTR_SW_WAR
	.align		4
.L_3842:
        /*00c4*/ 	.byte	0x04, 0x36
        /*00c6*/ 	.short	(.L_3844 - .L_3843)
.L_3843:
        /*00c8*/ 	.word	0x00000008
.L_3844:


//--------------------- .nv.info._ZN2at4cuda57_GLOBAL__N__cd6b329d_24_DistributionBernoulli_cu_7537a20d21kernelPointwiseApply2IZNS_6native9templates4cuda28bernoulli_tensor_cuda_kernelIlfEEvRKNS_10TensorBaseES9_NS_15PhiloxCudaStateEEUliRlSB_SB_SB_RKfSD_SD_SD_E_lSC_jLi1ELin1ELi4ELi512ELi2EEEvNS0_6detail10TensorInfoIT0_T2_EENSG_IT1_SI_EESI_T_ --------------------------
	.section	.nv.info._ZN2at4cuda57_GLOBAL__N__cd6b329d_24_DistributionBernoulli_cu_7537a20d21kernelPointwiseApply2IZNS_6native9templates4cuda28bernoulli_tensor_cuda_kernelIlfEEvRKNS_10TensorBaseES9_NS_15PhiloxCudaStateEEUliRlSB_SB_SB_RKfSD_SD_SD_E_lSC_jLi1ELin1ELi4ELi512ELi2EEEvNS0_6detail10TensorInfoIT0_T2_EENSG_IT1_SI_EESI_T_,"",@"SHT_CUDA_INFO"
	.sectionflags	@""
	.align	4


	//----- nvinfo : EIATTR_CUDA_API_VERSION
	.align		4
        /*0000*/ 	.byte	0x04, 0x37
        /*0002*/ 	.short	(.L_3846 - .L_3845)
.L_3845:
        /*0004*/ 	.word	0x00000082


	//----- nvinfo : EIATTR_KPARAM_INFO
	.align		4
.L_3846:
        /*0008*/ 	.byte	0x04, 0x17
        /*000a*/ 	.short	(.L_3848 - .L_3847)
.L_3847:
        /*000c*/ 	.word	0x00000000
        /*0010*/ 	.short	0x0003
        /*0012*/ 	.short	0x01b8
        /*0014*/ 	.byte	0x00, 0xf0, 0x61, 0x00


	//----- nvinfo : EIATTR_KPARAM_INFO
	.align		4
.L_3848:
        /*0018*/ 	.byte	0x04, 0x17
        /*001a*/ 	.short	(.L_3850 - .L_3849)
.L_3849:
        /*001c*/ 	.word	0x00000000
        /*0020*/ 	.short	0x0002
        /*0022*/ 	.short	0x01b0
        /*0024*/ 	.byte	0x00, 0xf0, 0x11, 0x00


	//----- nvinfo : EIATTR_KPARAM_INFO
	.align		4
.L_3850:
        /*0028*/ 	.byte	0x04, 0x17
        /*002a*/ 	.short	(.L_3852 - .L_3851)
.L_3851:
        /*002c*/ 	.word	0x00000000
        /*0030*/ 	.short	0x0001
        /*0032*/ 	.short	0x00d8
        /*0034*/ 	.byte	0x00, 0xf0, 0x61, 0x03


	//----- nvinfo : EIATTR_KPARAM_INFO
	.align		4
.L_3852:
        /*0038*/ 	.byte	0x04, 0x17
        /*003a*/ 	.short	(.L_3854 - .L_3853)
.L_3853:
        /*003c*/ 	.word	0x00000000
        /*0040*/ 	.short	0x0000
        /*0042*/ 	.short	0x0000
        /*0044*/ 	.byte	0x00, 0xf0, 0x61, 0x03


	//----- nvinfo : EIATTR_SPARSE_MMA_MASK
	.align		4
.L_3854:
        /*0048*/ 	.byte	0x03, 0x50
        /*004a*/ 	.short	0x0000


	//----- nvinfo : EIATTR_MAXREG_COUNT
	.align		4
        /*004c*/ 	.byte	0x03, 0x1b
        /*004e*/ 	.short	0x0040


	//----- nvinfo : EIATTR_EXTERNS
	.align		4
        /*0050*/ 	.byte	0x04, 0x0f
        /*0052*/ 	.short	(.L_3856 - .L_3855)


	//   ....[0]....
	.align		4
.L_3855:
        /*0054*/ 	.word	index@(__assertfail)


	//----- nvinfo : EIATTR_MERCURY_ISA_VERSION
	.align		4
.L_3856:
        /*0058*/ 	.byte	0x03, 0x5f
        /*005a*/ 	.short	0x0101


	//----- nvinfo : EIATTR_VRC_CTA_INIT_COUNT
	.align		4
        /*005c*/ 	.byte	0x02, 0x4a
	.zero		1
	.zero		1


	//----- nvinfo : EIATTR_SYSCALL_OFFSETS
	.align		4
        /*0060*/ 	.byte	0x04, 0x46
        /*0062*/ 	.short	(.L_3858 - .L_3857)


	//   ....[0]....
.L_3857:
        /*0064*/ 	.word	0x00007630


	//   ....[1]....
        /*0068*/ 	.word	0x000078b0


	//   ....[2]....
        /*006c*/ 	.word	0x00007b20


	//   ....[3]....
        /*0070*/ 	.word	0x00007d90


	//----- nvinfo : EIATTR_EXIT_INSTR_OFFSETS
	.align		4
.L_3858:
        /*0074*/ 	.byte	0x04, 0x1c
        /*0076*/ 	.short	(.L_3860 - .L_3859)


	//   ....[0]....
.L_3859:
        /*0078*/ 	.word	0x00000080


	//   ....[1]....
        /*007c*/ 	.word	0x00007ef0


	//----- nvinfo : EIATTR_INDIRECT_BRANCH_TARGETS
	.align		4
.L_3860:
        /*0080*/ 	.byte	0x04, 0x34
        /*0082*/ 	.short	(.L_3862 - .L_3861)


	//   ....[0]....
.L_3861:
        /*0084*/ 	.word	.L_x_10288@srel
        /*0088*/ 	.short	0x0
        /*008a*/ 	.short	0x0
        /*008c*/ 	.word	0x3
        /*0090*/ 	.word	.L_x_10289@srel
        /*0094*/ 	.word	.L_x_10290@srel
        /*0098*/ 	.word	.L_x_10291@srel


	//----- nvinfo : EIATTR_MAX_THREADS
	.align		4
.L_3862:
        /*009c*/ 	.byte	0x04, 0x05
        /*009e*/ 	.short	(.L_3864 - .L_3863)
.L_3863:
        /*00a0*/ 	.word	0x00000200
        /*00a4*/ 	.word	0x00000001
        /*00a8*/ 	.word	0x00000001


	//----- nvinfo : EIATTR_CRS_STACK_SIZE
	.align		4
.L_3864:
        /*00ac*/ 	.byte	0x04, 0x1e
        /*00ae*/ 	.short	(.L_3866 - .L_3865)
.L_3865:
        /*00b0*/ 	.word	0x00000000


	//----- nvinfo : EIATTR_CBANK_PARAM_SIZE
	.align		4
.L_3866:
        /*00b4*/ 	.byte	0x03, 0x19
        /*00b6*/ 	.short	0x01d0


	//----- nvinfo : EIATTR_PARAM_CBANK
	.align		4
        /*00b8*/ 	.byte	0x04, 0x0a
        /*00ba*/ 	.short	(.L_3868 - .L_3867)
	.align		4
.L_3867:
        /*00bc*/ 	.word	index@(.nv.constant0._ZN2at4cuda57_GLOBAL__N__cd6b329d_24_DistributionBernoulli_cu_7537a20d21kernelPointwiseApply2IZNS_6native9templates4cuda28bernoulli_tensor_cuda_kernelIlfEEvRKNS_10TensorBaseES9_NS_15PhiloxCudaStateEEUliRlSB_SB_SB_RKfSD_SD_SD_E_lSC_jLi1ELin1ELi4ELi512ELi2EEEvNS0_6detail10TensorInfoIT0_T2_EENSG_IT1_SI_EESI_T_)
        /*00c0*/ 	.short	0x0380
        /*00c2*/ 	.short	0x01d0


	//----- nvinfo : EIATTR_SW_WAR
	.align		4
.L_3868:
        /*00c4*/ 	.byte	0x04, 0x36
        /*00c6*/ 	.short	(.L_3870 - .L_3869)
.L_3869:
        /*00c8*/ 	.word	0x00000008
.L_3870:


//--------------------- .nv.info._ZN2at4cuda57_GLOBAL__N__cd6b329d_24_DistributionBernoulli_cu_7537a20d21kernelPointwiseApply2IZNS_6native9templates4cuda28bernoulli_tensor_cuda_kernelIlfEEvRKNS_10TensorBaseES9_NS_15PhiloxCudaStateEEUliRlSB_SB_SB_RKfSD_SD_SD_E_lSC_jLi1ELi2ELi4ELi512ELi2EEEvNS0_6detail10TensorInfoIT0_T2_EENSG_IT1_SI_EESI_T_ --------------------------
	.section	.nv.info._ZN2at4cuda57_GLOBAL__N__cd6b329d_24_DistributionBernoulli_cu_7537a20d21kernelPointwiseApply2IZNS_6native9templates4cuda28bernoulli_tensor_cuda_kernelIlfEEvRKNS_10TensorBaseES9_NS_15PhiloxCudaStateEEUliRlSB_SB_SB_RKfSD_SD_SD_E_lSC_jLi1ELi2ELi4ELi512ELi2EEEvNS0_6detail10TensorInfoIT0_T2_EENSG_IT1_SI_EESI_T_,"",@"SHT_CUDA_INFO"
	.sectionflags	@""
	.align	4


	//----- nvinfo : EIATTR_CUDA_API_VERSION
	.align		4
        /*0000*/ 	.byte	0x04, 0x37
        /*0002*/ 	.short	(.L_3872 - .L_3871)
.L_3871:
        /*0004*/ 	.word	0x00000082


	//----- nvinfo : EIATTR_KPARAM_INFO
	.align		4
.L_3872:
        /*0008*/ 	.byte	0x04, 0x17
        /*000a*/ 	.short	(.L_3874 - .L_3873)
.L_3873:
        /*000c*/ 	.word	0x00000000
        /*0010*/ 	.short	0x0003
        /*0012*/ 	.short	0x01b8
        /*0014*/ 	.byte	0x00, 0xf0, 0x61, 0x00


	//----- nvinfo : EIATTR_KPARAM_INFO
	.align		4
.L_3874:
        /*0018*/ 	.byte	0x04, 0x17
        /*001a*/ 	.short	(.L_3876 - .L_3875)
.L_3875:
        /*001c*/ 	.word	0x00000000
        /*0020*/ 	.short	0x0002
        /*0022*/ 	.short	0x01b0
        /*0024*/ 	.byte	0x00, 0xf0, 0x11, 0x00


	//----- nvinfo : EIATTR_KPARAM_INFO
	.align		4
.L_3876:
        /*0028*/ 	.byte	0x04, 0x17
        /*002a*/ 	.short	(.L_3878 - .L_3877)
.L_3877:
        /*002c*/ 	.word	0x00000000
        /*0030*/ 	.short	0x0001
        /*0032*/ 	.short	0x00d8
        /*0034*/ 	.byte	0x00, 0xf0, 0x61, 0x03


	//----- nvinfo : EIATTR_KPARAM_INFO
	.align		4
.L_3878:
        /*0038*/ 	.byte	0x04, 0x17
        /*003a*/ 	.short	(.L_3880 - .L_3879)
.L_3879:
        /*003c*/ 	.word	0x00000000
        /*0040*/ 	.short	0x0000
        /*0042*/ 	.short	0x0000
        /*0044*/ 	.byte	0x00, 0xf0, 0x61, 0x03


	//----- nvinfo : EIATTR_SPARSE_MMA_MASK
	.align		4
.L_3880:
        /*0048*/ 	.byte	0x03, 0x50
        /*004a*/ 	.short	0x0000


	//----- nvinfo : EIATTR_MAXREG_COUNT
	.align		4
        /*004c*/ 	.byte	0x03, 0x1b
        /*004e*/ 	.short	0x0040


	//----- nvinfo : EIATTR_EXTERNS
	.align		4
        /*0050*/ 	.byte	0x04, 0x0f
        /*0052*/ 	.short	(.L_3882 - .L_3881)


	//   ....[0]....
	.align		4
.L_3881:
        /*0054*/ 	.word	index@(__assertfail)


	//----- nvinfo : EIATTR_MERCURY_ISA_VERSION
	.align		4
.L_3882:
        /*0058*/ 	.byte	0x03, 0x5f
        /*005a*/ 	.short	0x0101


	//----- nvinfo : EIATTR_VRC_CTA_INIT_COUNT
	.align		4
        /*005c*/ 	.byte	0x02, 0x4a
	.zero		1
	.zero		1


	//----- nvinfo : EIATTR_SYSCALL_OFFSETS
	.align		4
        /*0060*/ 	.byte	0x04, 0x46
        /*0062*/ 	.short	(.L_3884 - .L_3883)


	//   ....[0]....
.L_3883:
        /*0064*/ 	.word	0x000014c0


	//   ....[1]....
        /*0068*/ 	.word	0x000016c0


	//   ....[2]....
        /*006c*/ 	.word	0x000018b0


	//   ....[3]....
        /*0070*/ 	.word	0x00001ab0


	//----- nvinfo : EIATTR_EXIT_INSTR_OFFSETS
	.align		4
.L_3884:
        /*0074*/ 	.byte	0x04, 0x1c
        /*0076*/ 	.short	(.L_3886 - .L_3885)


	//   ....[0]....
.L_3885:
        /*0078*/ 	.word	0x00000080


	//   ....[1]....
        /*007c*/ 	.word	0x00001c00


	//----- nvinfo : EIATTR_INDIRECT_BRANCH_TARGETS
	.align		4
.L_3886:
        /*0080*/ 	.byte	0x04, 0x34
        /*0082*/ 	.short	(.L_3888 - .L_3887)


	//   ....[0]....
.L_3887:
        /*0084*/ 	.word	.L_x_10292@srel
        /*0088*/ 	.short	0x0
        /*008a*/ 	.short	0x0
        /*008c*/ 	.word	0x3
        /*0090*/ 	.word	.L_x_10293@srel
        /*0094*/ 	.word	.L_x_10294@srel
        /*0098*/ 	.word	.L_x_10295@srel


	//----- nvinfo : EIATTR_MAX_THREADS
	.align		4
.L_3888:
        /*009c*/ 	.byte	0x04, 0x05
        /*009e*/ 	.short	(.L_3890 - .L_3889)
.L_3889:
        /*00a0*/ 	.word	0x00000200
        /*00a4*/ 	.word	0x00000001
        /*00a8*/ 	.word	0x00000001


	//----- nvinfo : EIATTR_CRS_STACK_SIZE
	.align		4
.L_3890:
        /*00ac*/ 	.byte	0x04, 0x1e
        /*00ae*/ 	.short	(.L_3892 - .L_3891)
.L_3891:
        /*00b0*/ 	.word	0x00000000


	//----- nvinfo : EIATTR_CBANK_PARAM_SIZE
	.align		4
.L_3892:
        /*00b4*/ 	.byte	0x03, 0x19
        /*00b6*/ 	.short	0x01d0


	//----- nvinfo : EIATTR_PARAM_CBANK
	.align		4
        /*00b8*/ 	.byte	0x04, 0x0a
        /*00ba*/ 	.short	(.L_3894 - .L_3893)
	.align		4
.L_3893:
        /*00bc*/ 	.word	index@(.nv.constant0._ZN2at4cuda57_GLOBAL__N__cd6b329d_24_DistributionBernoulli_cu_7537a20d21kernelPointwiseApply2IZNS_6native9templates4cuda28bernoulli_tensor_cuda_kernelIlfEEvRKNS_10TensorBaseES9_NS_15PhiloxCudaStateEEUliRlSB_SB_SB_RKfSD_SD_SD_E_lSC_jLi1ELi2ELi4ELi512ELi2EEEvNS0_6detail10TensorInfoIT0_T2_EENSG_IT1_SI_EESI_T_)
        /*00c0*/ 	.short	0x0380
        /*00c2*/ 	.short	0x01d0


	//----- nvinfo : EIATTR_SW_WAR
	.align		4
.L_3894:
        /*00c4*/ 	.byte	0x04, 0x36
        /*00c6*/ 	.short	(.L_3896 - .L_3895)
.L_3895:
        /*00c8*/ 	.word	0x00000008
.L_3896:


//--------------------- .nv.info._ZN2at4cuda57_GLOBAL__N__cd6b329d_24_DistributionBernoulli_cu_7537a20d21kernelPointwiseApply2IZNS_6native9templates4cuda28bernoulli_tensor_cuda_kernelIlfEEvRKNS_10TensorBaseES9_NS_15PhiloxCudaStateEEUliRlSB_SB_SB_RKfSD_SD_SD_E_lSC_jLi1ELi1ELi4ELi512ELi2EEEvNS0_6detail10TensorInfoIT0_T2_EENSG_IT1_SI_EESI_T_ --------------------------
	.section	.nv.info._ZN2at4cuda57_GLOBAL__N__cd6b329d_24_DistributionBernoulli_cu_7537a20d21kernelPointwiseApply2IZNS_6native9templates4cuda28bernoulli_tensor_cuda_kernelIlfEEvRKNS_10TensorBaseES9_NS_15PhiloxCudaStateEEUliRlSB_SB_SB_RKfSD_SD_SD_E_lSC_jLi1ELi1ELi4ELi512ELi2EEEvNS0_6detail10TensorInfoIT0_T2_EENSG_IT1_SI_EESI_T_,"",@"SHT_CUDA_INFO"
	.sectionflags	@""
	.align	4


	//----- nvinfo : EIATTR_CUDA_API_VERSION
	.align		4
        /*0000*/ 	.byte	0x04, 0x37
        /*0002*/ 	.short	(.L_3898 - .L_3897)
.L_3897:
        /*0004*/ 	.word	0x00000082


	//----- nvinfo : EIATTR_KPARAM_INFO
	.align		4
.L_3898:
        /*0008*/ 	.byte	0x04, 0x17
        /*000a*/ 	.short	(.L_3900 - .L_3899)
.L_3899:
        /*000c*/ 	.word	0x00000000
        /*0010*/ 	.short	0x0003
        /*0012*/ 	.short	0x01b8
        /*0014*/ 	.byte	0x00, 0xf0, 0x61, 0x00


	//----- nvinfo : EIATTR_KPARAM_INFO
	.align		4
.L_3900:
        /*0018*/ 	.byte	0x04, 0x17
        /*001a*/ 	.short	(.L_3902 - .L_3901)
.L_3901:
        /*001c*/ 	.word	0x00000000
        /*0020*/ 	.short	0x0002
        /*0022*/ 	.short	0x01b0
        /*0024*/ 	.byte	0x00, 0xf0, 0x11, 0x00


	//----- nvinfo : EIATTR_KPARAM_INFO
	.align		4
.L_3902:
        /*0028*/ 	.byte	0x04, 0x17
        /*002a*/ 	.short	(.L_3904 - .L_3903)
.L_3903:
        /*002c*/ 	.word	0x00000000
        /*0030*/ 	.short	0x0001
        /*0032*/ 	.short	0x00d8
        /*0034*/ 	.byte	0x00, 0xf0, 0x61, 0x03


	//----- nvinfo : EIATTR_KPARAM_INFO
	.align		4
.L_3904:
        /*0038*/ 	.byte	0x04, 0x17
        /*003a*/ 	.short	(.L_3906 - .L_3905)
.L_3905:
        /*003c*/ 	.word	0x00000000
        /*0040*/ 	.short	0x0000
        /*0042*/ 	.short	0x0000
        /*0044*/ 	.byte	0x00, 0xf0, 0x61, 0x03


	//----- nvinfo : EIATTR_SPARSE_MMA_MASK
	.align		4
.L_3906:
        /*0048*/ 	.byte	0x03, 0x50
        /*004a*/ 	.short	0x0000


	//----- nvinfo : EIATTR_MAXREG_COUNT
	.align		4
        /*004c*/ 	.byte	0x03, 0x1b
        /*004e*/ 	.short	0x0040


	//----- nvinfo : EIATTR_EXTERNS
	.align		4
        /*0050*/ 	.byte	0x04, 0x0f
        /*0052*/ 	.short	(.L_3908 - .L_3907)


	//   ....[0]....
	.align		4
.L_3907:
        /*0054*/ 	.word	index@(__assertfail)


	//----- nvinfo : EIATTR_MERCURY_ISA_VERSION
	.align		4
.L_3908:
        /*0058*/ 	.byte	0x03, 0x5f
        /*005a*/ 	.short	0x0101


	//----- nvinfo : EIATTR_VRC_CTA_INIT_COUNT
	.align		4
        /*005c*/ 	.byte	0x02, 0x4a
	.zero		1
	.zero		1


	//----- nvinfo : EIATTR_SYSCALL_OFFSETS
	.align		4
        /*0060*/ 	.byte	0x04, 0x46
        /*0062*/ 	.short	(.L_3910 - .L_3909)


	//   ....[0]....
.L_3909:
        /*0064*/ 	.word	0x00000e20


	//   ....[1]....
        /*0068*/ 	.word	0x00001020


	//   ....[2]....
        /*006c*/ 	.word	0x00001210


	//   ....[3]....
        /*0070*/ 	.word	0x00001410


	//----- nvinfo : EIATTR_EXIT_INSTR_OFFSETS
	.align		4
.L_3910:
        /*0074*/ 	.byte	0x04, 0x1c
        /*0076*/ 	.short	(.L_3912 - .L_3911)


	//   ....[0]....
.L_3911:
        /*0078*/ 	.word	0x00000080


	//   ....[1]....
        /*007c*/ 	.word	0x000014f0


	//----- nvinfo : EIATTR_INDIRECT_BRANCH_TARGETS
	.align		4
.L_3912:
        /*0080*/ 	.byte	0x04, 0x34
        /*0082*/ 	.short	(.L_3914 - .L_3913)


	//   ....[0]....
.L_3913:
        /*0084*/ 	.word	.L_x_10296@srel
        /*0088*/ 	.short	0x0
        /*008a*/ 	.short	0x0
        /*008c*/ 	.word	0x3
        /*0090*/ 	.word	.L_x_10297@srel
        /*0094*/ 	.word	.L_x_10298@srel
        /*0098*/ 	.word	.L_x_10299@srel


	//----- nvinfo : EIATTR_MAX_THREADS
	.align		4
.L_3914:
        /*009c*/ 	.byte	0x04, 0x05
        /*009e*/ 	.short	(.L_3916 - .L_3915)
.L_3915:
        /*00a0*/ 	.word	0x00000200
        /*00a4*/ 	.word	0x00000001
        /*00a8*/ 	.word	0x00000001


	//----- nvinfo : EIATTR_CRS_STACK_SIZE
	.align		4
.L_3916:
        /*00ac*/ 	.byte	0x04, 0x1e
        /*00ae*/ 	.short	(.L_3918 - .L_3917)
.L_3917:
        /*00b0*/ 	.word	0x00000000


	//----- nvinfo : EIATTR_CBANK_PARAM_SIZE
	.align		4
.L_3918:
        /*00b4*/ 	.byte	0x03, 0x19
        /*00b6*/ 	.short	0x01d0


	//----- nvinfo : EIATTR_PARAM_CBANK
	.align		4
        /*00b8*/ 	.byte	0x04, 0x0a
        /*00ba*/ 	.short	(.L_3920 - .L_3919)
	.align		4
.L_3919:
        /*00bc*/ 	.word	index@(.nv.constant0._ZN2at4cuda57_GLOBAL__N__cd6b329d_24_DistributionBernoulli_cu_7537a20d21kernelPointwiseApply2IZNS_6native9templates4cuda28bernoulli_tensor_cuda_kernelIlfEEvRKNS_10TensorBaseES9_NS_15PhiloxCudaStateEEUliRlSB_SB_SB_RKfSD_SD_SD_E_lSC_jLi1ELi1ELi4ELi512ELi2EEEvNS0_6detail10TensorInfoIT0_T2_EENSG_IT1_SI_EESI_T_)
        /*00c0*/ 	.short	0x0380
        /*00c2*/ 	.short	0x01d0


	//----- nvinfo : EIATTR_SW_WAR
	.align		4
.L_3920:
        /*00c4*/ 	.byte	0x04, 0x36
        /*00c6*/ 	.short	(.L_3922 - .L_3921)
.L_3921:
        /*00c8*/ 	.word	0x00000008
.L_3922:


//--------------------- .nv.info._ZN2at4cuda57_GLOBAL__N__cd6b329d_24_DistributionBernoulli_cu_7537a20d21kernelPointwiseApply2IZNS_6native9templates4cuda28bernoulli_tensor_cuda_kernelIifEEvRKNS_10TensorBaseES9_NS_15PhiloxCudaStateEEUliRiSB_SB_SB_RKfSD_SD_SD_E_iSC_mLin1ELin1ELi4ELi512ELi2EEEvNS0_6detail10TensorInfoIT0_T2_EENSG_IT1_SI_EESI_T_ --------------------------
	.section	.nv.info._ZN2at4cuda57_GLOBAL__N__cd6b329d_24_DistributionBernoulli_cu_7537a20d21kernelPointwiseApply2IZNS_6native9templates4cuda28bernoulli_tensor_cuda_kernelIifEEvRKNS_10TensorBaseES9_NS_15PhiloxCudaStateEEUliRiSB_SB_SB_RKfSD_SD_SD_E_iSC_mLin1ELin1ELi4ELi512ELi2EEEvNS0_6detail10TensorInfoIT0_T2_EENSG_IT1_SI_EESI_T_,"",@"SHT_CUDA_INFO"
	.sectionflags	@""
	.align	4


	//----- nvinfo : EIATTR_CUDA_API_VERSION
	.align		4
        /*0000*/ 	.byte	0x04, 0x37
        /*0002*/ 	.short	(.L_3924 - .L_3923)
.L_3923:
        /*0004*/ 	.word	0x00000082


	//----- nvinfo : EIATTR_KPARAM_INFO
	.align		4
.L_3924:
        /*0008*/ 	.byte	0x04, 0x17
        /*000a*/ 	.short	(.L_3926 - .L_3925)
.L_3925:
        /*000c*/ 	.word	0x00000000
        /*0010*/ 	.short	0x0003
        /*0012*/ 	.short	0x0348
        /*0014*/ 	.byte	0x00, 0xf0, 0x61, 0x00


	//----- nvinfo : EIATTR_KPARAM_INFO
	.align		4
.L_3926:
        /*0018*/ 	.byte	0x04, 0x17
        /*001a*/ 	.short	(.L_3928 - .L_3927)
.L_3927:
        /*001c*/ 	.word	0x00000000
        /*0020*/ 	.short	0x0002
        /*0022*/ 	.short	0x0340
        /*0024*/ 	.byte	0x00, 0xf0, 0x21, 0x00


	//----- nvinfo : EIATTR_KPARAM_INFO
	.align		4
.L_3928:
        /*0028*/ 	.byte	0x04, 0x17
        /*002a*/ 	.short	(.L_3930 - .L_3929)
.L_3929:
        /*002c*/ 	.word	0x00000000
        /*0030*/ 	.short	0x0001
        /*0032*/ 	.short	0x01a0
        /*0034*/ 	.byte	0x00, 0xf0, 0x81, 0x06


	//----- nvinfo : EIATTR_KPARAM_INFO
	.align		4
.L_3930:
        /*0038*/ 	.byte	0x04, 0x17
        /*003a*/ 	.short	(.L_3932 - .L_3931)
.L_3931:
        /*003c*/ 	.word	0x00000000
        /*0040*/ 	.short	0x0000
        /*0042*/ 	.short	0x0000
        /*0044*/ 	.byte	0x00, 0xf0, 0x81, 0x06


	//----- nvinfo : EIATTR_SPARSE_MMA_MASK
	.align		4
.L_3932:
        /*0048*/ 	.byte	0x03, 0x50
        /*004a*/ 	.short	0x0000


	//----- nvinfo : EIATTR_MAXREG_COUNT
	.align		4
        /*004c*/ 	.byte	0x03, 0x1b
        /*004e*/ 	.short	0x0040


	//----- nvinfo : EIATTR_EXTERNS
	.align		4
        /*0050*/ 	.byte	0x04, 0x0f
        /*0052*/ 	.short	(.L_3934 - .L_3933)


	//   ....[0]....
	.align		4
.L_3933:
        /*0054*/ 	.word	index@(__assertfail)


	//----- nvinfo : EIATTR_MERCURY_ISA_VERSION
	.align		4
.L_3934:
        /*0058*/ 	.byte	0x03, 0x5f
        /*005a*/ 	.short	0x0101


	//----- nvinfo : EIATTR_VRC_CTA_INIT_COUNT
	.align		4
        /*005c*/ 	.byte	0x02, 0x4a
	.zero		1
	.zero		1


	//----- nvinfo : EIATTR_SYSCALL_OFFSETS
	.align		4
        /*0060*/ 	.byte	0x04, 0x46
        /*0062*/ 	.short	(.L_3936 - .L_3935)


	//   ....[0]....
.L_3935:
        /*0064*/ 	.word	0x0001c560


	//   ....[1]....
        /*0068*/ 	.word	0x0001c770


	//   ....[2]....
        /*006c*/ 	.word	0x0001c970


	//   ....[3]....
        /*0070*/ 	.word	0x0001cb80


	//----- nvinfo : EIATTR_EXIT_INSTR_OFFSETS
	.align		4
.L_3936:
        /*0074*/ 	.byte	0x04, 0x1c
        /*0076*/ 	.short	(.L_3938 - .L_3937)


	//   ....[0]....
.L_3937:
        /*0078*/ 	.word	0x00000090


	//   ....[1]....
        /*007c*/ 	.word	0x0001ccc0


	//----- nvinfo : EIATTR_INDIRECT_BRANCH_TARGETS
	.align		4
.L_3938:
        /*0080*/ 	.byte	0x04, 0x34
        /*0082*/ 	.short	(.L_3940 - .L_3939)


	//   ....[0]....
.L_3939:
        /*0084*/ 	.word	.L_x_10300@srel
        /*0088*/ 	.short	0x0
        /*008a*/ 	.short	0x0
        /*008c*/ 	.word	0x3
        /*0090*/ 	.word	.L_x_10301@srel
        /*0094*/ 	.word	.L_x_10302@srel
        /*0098*/ 	.word	.L_x_10303@srel


	//----- nvinfo : EIATTR_MAX_THREADS
	.align		4
.L_3940:
        /*009c*/ 	.byte	0x04, 0x05
        /*009e*/ 	.short	(.L_3942 - .L_3941)
.L_3941:
        /*00a0*/ 	.word	0x00000200
        /*00a4*/ 	.word	0x00000001
        /*00a8*/ 	.word	0x00000001


	//----- nvinfo : EIATTR_CRS_STACK_SIZE
	.align		4
.L_3942:
        /*00ac*/ 	.byte	0x04, 0x1e
        /*00ae*/ 	.short	(.L_3944 - .L_3943)
.L_3943:
        /*00b0*/ 	.word	0x00000000


	//----- nvinfo : EIATTR_CBANK_PARAM_SIZE
	.align		4
.L_3944:
        /*00b4*/ 	.byte	0x03, 0x19
        /*00b6*/ 	.short	0x0360


	//----- nvinfo : EIATTR_PARAM_CBANK
	.align		4
        /*00b8*/ 	.byte	0x04, 0x0a
        /*00ba*/ 	.short	(.L_3946 - .L_3945)
	.align		4
.L_3945:
        /*00bc*/ 	.word	index@(.nv.constant0._ZN2at4cuda57_GLOBAL__N__cd6b329d_24_DistributionBernoulli_cu_7537a20d21kernelPointwiseApply2IZNS_6native9templates4cuda28bernoulli_tensor_cuda_kernelIifEEvRKNS_10TensorBaseES9_NS_15PhiloxCudaStateEEUliRiSB_SB_SB_RKfSD_SD_SD_E_iSC_mLin1ELin1ELi4ELi512ELi2EEEvNS0_6detail10TensorInfoIT0_T2_EENSG_IT1_SI_EESI_T_)
        /*00c0*/ 	.short	0x0380
        /*00c2*/ 	.short	0x0360


	//----- nvinfo : EIATTR_SW_WAR
	.align		4
.L_3946:
        /*00c4*/ 	.byte	0x04, 0x36
        /*00c6*/ 	.short	(.L_3948 - .L_3947)
.L_3947:
        /*00c8*/ 	.word	0x00000008
.L_3948:


//--------------------- .nv.info._ZN2at4cuda57_GLOBAL__N__cd6b329d_24_DistributionBernoulli_cu_7537a20d21kernelPointwiseApply2IZNS_6native9templates4cuda28bernoulli_tensor_cuda_kernelIifEEvRKNS_10TensorBaseES9_NS_15PhiloxCudaStateEEUliRiSB_SB_SB_RKfSD_SD_SD_E_iSC_mLi1ELi1ELi4ELi512ELi2EEEvNS0_6detail10TensorInfoIT0_T2_EENSG_IT1_SI_EESI_T_ --------------------------
	.section	.nv.info._ZN2at4cuda57_GLOBAL__N__cd6b329d_24_DistributionBernoulli_cu_7537a20d21kernelPointwiseApply2IZNS_6native9templates4cuda28bernoulli_tensor_cuda_kernelIifEEvRKNS_10TensorBaseES9_NS_15PhiloxCudaStateEEUliRiSB_SB_SB_RKfSD_SD_SD_E_iSC_mLi1ELi1ELi4ELi512ELi2EEEvNS0_6detail10TensorInfoIT0_T2_EENSG_IT1_SI_EESI_T_,"",@"SHT_CUDA_INFO"
	.sectionflags	@""
	.align	4


	//----- nvinfo : EIATTR_CUDA_API_VERSION
	.align		4
        /*0000*/ 	.byte	0x04, 0x37
        /*0002*/ 	.short	(.L_3950 - .L_3949)
.L_3949:
        /*0004*/ 	.word	0x00000082


	//----- nvinfo : EIATTR_KPARAM_INFO
	.align		4
.L_3950:
        /*0008*/ 	.byte	0x04, 0x17
        /*000a*/ 	.short	(.L_3952 - .L_3951)
.L_3951:
        /*000c*/ 	.word	0x00000000
        /*0010*/ 	.short	0x0003
        /*0012*/ 	.short	0x0348
        /*0014*/ 	.byte	0x00, 0xf0, 0x61, 0x00


	//----- nvinfo : EIATTR_KPARAM_INFO
	.align		4
.L_3952:
        /*0018*/ 	.byte	0x04, 0x17
        /*001a*/ 	.short	(.L_3954 - .L_3953)
.L_3953:
        /*001c*/ 	.word	0x00000000
        /*0020*/ 	.short	0x0002
        /*0022*/ 	.short	0x0340
        /*0024*/ 	.byte	0x00, 0xf0, 0x21, 0x00


	//----- nvinfo : EIATTR_KPARAM_INFO
	.align		4
.L_3954:
        /*0028*/ 	.byte	0x04, 0x17
        /*002a*/ 	.short	(.L_3956 - .L_3955)
.L_3955:
        /*002c*/ 	.word	0x00000000
        /*0030*/ 	.short	0x0001
        /*0032*/ 	.short	0x01a0
        /*0034*/ 	.byte	0x00, 0xf0, 0x81, 0x06


	//----- nvinfo : EIATTR_KPARAM_INFO
	.align		4
.L_3956:
        /*0038*/ 	.byte	0x04, 0x17
        /*003a*/ 	.short	(.L_3958 - .L_3957)
.L_3957:
        /*003c*/ 	.word	0x00000000
        /*0040*/ 	.short	0x0000
        /*0042*/ 	.short	0x0000
        /*0044*/ 	.byte	0x00, 0xf0, 0x81, 0x06


	//----- nvinfo : EIATTR_SPARSE_MMA_MASK
	.align		4
.L_3958:
        /*0048*/ 	.byte	0x03, 0x50
        /*004a*/ 	.short	0x0000


	//----- nvinfo : EIATTR_MAXREG_COUNT
	.align		4
        /*004c*/ 	.byte	0x03, 0x1b
        /*004e*/ 	.short	0x0040


	//----- nvinfo : EIATTR_EXTERNS
	.align		4
        /*0050*/ 	.byte	0x04, 0x0f
        /*0052*/ 	.short	(.L_3960 - .L_3959)


	//   ....[0]....
	.align		4
.L_3959:
        /*0054*/ 	.word	index@(__assertfail)


	//----- nvinfo : EIATTR_MERCURY_ISA_VERSION
	.align		4
.L_3960:
        /*0058*/ 	.byte	0x03, 0x5f
        /*005a*/ 	.short	0x0101


	//----- nvinfo : EIATTR_VRC_CTA_INIT_COUNT
	.align		4
        /*005c*/ 	.byte	0x02, 0x4a
	.zero		1
	.zero		1


	//----- nvinfo : EIATTR_SYSCALL_OFFSETS
	.align		4
        /*0060*/ 	.byte	0x04, 0x46
        /*0062*/ 	.short	(.L_3962 - .L_3961)


	//   ....[0]....
.L_3961:
        /*0064*/ 	.word	0x00000fb0


	//   ....[1]....
        /*0068*/ 	.word	0x000011a0


	//   ....[2]....
        /*006c*/ 	.word	0x00001380


	//   ....[3]....
        /*0070*/ 	.word	0x00001570


	//----- nvinfo : EIATTR_EXIT_INSTR_OFFSETS
	.align		4
.L_3962:
        /*0074*/ 	.byte	0x04, 0x1c
        /*0076*/ 	.short	(.L_3964 - .L_3963)


	//   ....[0]....
.L_3963:
        /*0078*/ 	.word	0x00000090


	//   ....[1]....
        /*007c*/ 	.word	0x00001650


	//----- nvinfo : EIATTR_INDIRECT_BRANCH_TARGETS
	.align		4
.L_3964:
        /*0080*/ 	.byte	0x04, 0x34
        /*0082*/ 	.short	(.L_3966 - .L_3965)


	//   ....[0]....
.L_3965:
        /*0084*/ 	.word	.L_x_10304@srel
        /*0088*/ 	.short	0x0
        /*008a*/ 	.short	0x0
        /*008c*/ 	.word	0x3
        /*0090*/ 	.word	.L_x_10305@srel
        /*0094*/ 	.word	.L_x_10306@srel
        /*0098*/ 	.word	.L_x_10307@srel


	//----- nvinfo : EIATTR_MAX_THREADS
	.align		4
.L_3966:
        /*009c*/ 	.byte	0x04, 0x05
        /*009e*/ 	.short	(.L_3968 - .L_3967)
.L_3967:
        /*00a0*/ 	.word	0x00000200
        /*00a4*/ 	.word	0x00000001
        /*00a8*/ 	.word	0x00000001


	//----- nvinfo : EIATTR_CRS_STACK_SIZE
	.align		4
.L_3968:
        /*00ac*/ 	.byte	0x04, 0x1e
        /*00ae*/ 	.short	(.L_3970 - .L_3969)
.L_3969:
        /*00b0*/ 	.word	0x00000000


	//----- nvinfo : EIATTR_CBANK_PARAM_SIZE
	.align		4
.L_3970:
        /*00b4*/ 	.byte	0x03, 0x19
        /*00b6*/ 	.short	0x0360


	//----- nvinfo : EIATTR_PARAM_CBANK
	.align		4
        /*00b8*/ 	.byte	0x04, 0x0a
        /*00ba*/ 	.short	(.L_3972 - .L_3971)
	.align		4
.L_3971:
        /*00bc*/ 	.word	index@(.nv.constant0._ZN2at4cuda57_GLOBAL__N__cd6b329d_24_DistributionBernoulli_cu_7537a20d21kernelPointwiseApply2IZNS_6native9templates4cuda28bernoulli_tensor_cuda_kernelIifEEvRKNS_10TensorBaseES9_NS_15PhiloxCudaStateEEUliRiSB_SB_SB_RKfSD_SD_SD_E_iSC_mLi1ELi1ELi4ELi512ELi2EEEvNS0_6detail10TensorInfoIT0_T2_EENSG_IT1_SI_EESI_T_)
        /*00c0*/ 	.short	0x0380
        /*00c2*/ 	.short	0x0360


	//----- nvinfo : EIATTR_SW_WAR
	.align		4
.L_3972:
        /*00c4*/ 	.byte	0x04, 0x36
        /*00c6*/ 	.short	(.L_3974 - .L_3973)
.L_3973:
        /*00c8*/ 	.word	0x00000008
.L_3974:


//--------------------- .nv.info._ZN2at4cuda57_GLOBAL__N__cd6b329d_24_DistributionBernoulli_cu_7537a20d21kernelPointwiseApply2IZNS_6native9templates4cuda28bernoulli_tensor_cuda_kernelIifEEvRKNS_10TensorBaseES9_NS_15PhiloxCudaStateEEUliRiSB_SB_SB_RKfSD_SD_SD_E_iSC_jLin1ELin1ELi4ELi512ELi2EEEvNS0_6detail10TensorInfoIT0_T2_EENSG_IT1_SI_EESI_T_ --------------------------
	.section	.nv.info._ZN2at4cuda57_GLOBAL__N__cd6b329d_24_DistributionBernoulli_cu_7537a20d21kernelPointwiseApply2IZNS_6native9templates4cuda28bernoulli_tensor_cuda_kernelIifEEvRKNS_10TensorBaseES9_NS_15PhiloxCudaStateEEUliRiSB_SB_SB_RKfSD_SD_SD_E_iSC_jLin1ELin1ELi4ELi512ELi2EEEvNS0_6detail10TensorInfoIT0_T2_EENSG_IT1_SI_EESI_T_,"",@"SHT_CUDA_INFO"
	.sectionflags	@""
	.align	4


	//----- nvinfo : EIATTR_CUDA_API_VERSION
	.align		4
        /*0000*/ 	.byte	0x04, 0x37
        /*0002*/ 	.short	(.L_3976 - .L_3975)
.L_3975:
        /*0004*/ 	.word	0x00000082


	//----- nvinfo : EIATTR_KPARAM_INFO
	.align		4
.L_3976:
        /*0008*/ 	.byte	0x04, 0x17
        /*000a*/ 	.short	(.L_3978 - .L_3977)
.L_3977:
        /*000c*/ 	.word	0x00000000
        /*0010*/ 	.short	0x0003
        /*0012*/ 	.short	0x01b8
        /*0014*/ 	.byte	0x00, 0xf0, 0x61, 0x00


	//----- nvinfo : EIATTR_KPARAM_INFO
	.align		4
.L_3978:
        /*0018*/ 	.byte	0x04, 0x17
        /*001a*/ 	.short	(.L_3980 - .L_3979)
.L_3979:
        /*001c*/ 	.word	0x00000000
        /*0020*/ 	.short	0x0002
        /*0022*/ 	.short	0x01b0
        /*0024*/ 	.byte	0x00, 0xf0, 0x11, 0x00


	//----- nvinfo : EIATTR_KPARAM_INFO
	.align		4
.L_3980:
        /*0028*/ 	.byte	0x04, 0x17
        /*002a*/ 	.short	(.L_3982 - .L_3981)
.L_3981:
        /*002c*/ 	.word	0x00000000
        /*0030*/ 	.short	0x0001
        /*0032*/ 	.short	0x00d8
        /*0034*/ 	.byte	0x00, 0xf0, 0x61, 0x03


	//----- nvinfo : EIATTR_KPARAM_INFO
	.align		4
.L_3982:
        /*0038*/ 	.byte	0x04, 0x17
        /*003a*/ 	.short	(.L_3984 - .L_3983)
.L_3983:
        /*003c*/ 	.word	0x00000000
        /*0040*/ 	.short	0x0000
        /*0042*/ 	.short	0x0000
        /*0044*/ 	.byte	0x00, 0xf0, 0x61, 0x03


	//----- nvinfo : EIATTR_SPARSE_MMA_MASK
	.align		4
.L_3984:
        /*0048*/ 	.byte	0x03, 0x50
        /*004a*/ 	.short	0x0000


	//----- nvinfo : EIATTR_MAXREG_COUNT
	.align		4
        /*004c*/ 	.byte	0x03, 0x1b
        /*004e*/ 	.short	0x0040


	//----- nvinfo : EIATTR_EXTERNS
	.align		4
        /*0050*/ 	.byte	0x04, 0x0f
        /*0052*/ 	.short	(.L_3986 - .L_3985)


	//   ....[0]....
	.align		4
.L_3985:
        /*0054*/ 	.word	index@(__assertfail)


	//----- nvinfo : EIATTR_MERCURY_ISA_VERSION
	.align		4
.L_3986:
        /*0058*/ 	.byte	0x03, 0x5f
        /*005a*/ 	.short	0x0101


	//----- nvinfo : EIATTR_VRC_CTA_INIT_COUNT
	.align		4
        /*005c*/ 	.byte	0x02, 0x4a
	.zero		1
	.zero		1


	//----- nvinfo : EIATTR_SYSCALL_OFFSETS
	.align		4
        /*0060*/ 	.byte	0x04, 0x46
        /*0062*/ 	.short	(.L_3988 - .L_3987)


	//   ....[0]....
.L_3987:
        /*0064*/ 	.word	0x0000dda0


	//   ....[1]....
        /*0068*/ 	.word	0x0000dfb0


	//   ....[2]....
        /*006c*/ 	.word	0x0000e1b0


	//   ....[3]....
        /*0070*/ 	.word	0x0000e3c0


	//----- nvinfo : EIATTR_EXIT_INSTR_OFFSETS
	.align		4
.L_3988:
        /*0074*/ 	.byte	0x04, 0x1c
        /*0076*/ 	.short	(.L_3990 - .L_3989)


	//   ....[0]....
.L_3989:
        /*0078*/ 	.word	0x00000080


	//   ....[1]....
        /*007c*/ 	.word	0x0000e4f0


	//----- nvinfo : EIATTR_INDIRECT_BRANCH_TARGETS
	.align		4
.L_3990:
        /*0080*/ 	.byte	0x04, 0x34
        /*0082*/ 	.short	(.L_3992 - .L_3991)


	//   ....[0]....
.L_3991:
        /*0084*/ 	.word	.L_x_10308@srel
        /*0088*/ 	.short	0x0
        /*008a*/ 	.short	0x0
        /*008c*/ 	.word	0x3
        /*0090*/ 	.word	.L_x_10309@srel
        /*0094*/ 	.word	.L_x_10310@srel
        /*0098*/ 	.word	.L_x_10311@srel


	//----- nvinfo : EIATTR_MAX_THREADS
	.align		4
.L_3992:
        /*009c*/ 	.byte	0x04, 0x05
        /*009e*/ 	.short	(.L_3994 - .L_3993)
.L_3993:
        /*00a0*/ 	.word	0x00000200
        /*00a4*/ 	.word	0x00000001
        /*00a8*/ 	.word	0x00000001


	//----- nvinfo : EIATTR_CRS_STACK_SIZE
	.align		4
.L_3994:
        /*00ac*/ 	.byte	0x04, 0x1e
        /*00ae*/ 	.short	(.L_3996 - .L_3995)
.L_3995:
        /*00b0*/ 	.word	0x00000000


	//----- nvinfo : EIATTR_CBANK_PARAM_SIZE
	.align		4
.L_3996:
        /*00b4*/ 	.byte	0x03, 0x19
        /*00b6*/ 	.short	0x01d0


	//----- nvinfo : EIATTR_PARAM_CBANK
	.align		4
        /*00b8*/ 	.byte	0x04, 0x0a
        /*00ba*/ 	.short	(.L_3998 - .L_3997)
	.align		4
.L_3997:
        /*00bc*/ 	.word	index@(.nv.constant0._ZN2at4cuda57_GLOBAL__N__cd6b329d_24_DistributionBernoulli_cu_7537a20d21kernelPointwiseApply2IZNS_6native9templates4cuda28bernoulli_tensor_cuda_kernelIifEEvRKNS_10TensorBaseES9_NS_15PhiloxCudaStateEEUliRiSB_SB_SB_RKfSD_SD_SD_E_iSC_jLin1ELin1ELi4ELi512ELi2EEEvNS0_6detail10TensorInfoIT0_T2_EENSG_IT1_SI_EESI_T_)
        /*00c0*/ 	.short	0x0380
        /*00c2*/ 	.short	0x01d0


	//----- nvinfo : EIATTR_SW_WAR
	.align		4
.L_3998:
        /*00c4*/ 	.byte	0x04, 0x36
        /*00c6*/ 	.short	(.L_4000 - .L_3999)
.L_3999:
        /*00c8*/ 	.word	0x00000008
.L_4000:


//--------------------- .nv.info._ZN2at4cuda57_GLOBAL__N__cd6b329d_24_DistributionBernoulli_cu_7537a20d21kernelPointwiseApply2IZNS_6native9templates4cuda28bernoulli_tensor_cuda_kernelIifEEvRKNS_10TensorBaseES9_NS_15PhiloxCudaStateEEUliRiSB_SB_SB_RKfSD_SD_SD_E_iSC_jLin1ELi2ELi4ELi512ELi2EEEvNS0_6detail10TensorInfoIT0_T2_EENSG_IT1_SI_EESI_T_ --------------------------
	.section	.nv.info._ZN2at4cuda57_GLOBAL__N__cd6b329d_24_DistributionBernoulli_cu_7537a20d21kernelPointwiseApply2IZNS_6native9templates4cuda28bernoulli_tensor_cuda_kernelIifEEvRKNS_10TensorBaseES9_NS_15PhiloxCudaStateEEUliRiSB_SB_SB_RKfSD_SD_SD_E_iSC_jLin1ELi2ELi4ELi512ELi2EEEvNS0_6detail10TensorInfoIT0_T2_EENSG_IT1_SI_EESI_T_,"",@"SHT_CUDA_INFO"
	.sectionflags	@""
	.align	4


	//----- nvinfo : EIATTR_CUDA_API_VERSION
	.align		4
        /*0000*/ 	.byte	0x04, 0x37
        /*0002*/ 	.short	(.L_4002 - .L_4001)
.L_4001:
        /*0004*/ 	.word	0x00000082


	//----- nvinfo : EIATTR_KPARAM_INFO
	.align		4
.L_4002:
        /*0008*/ 	.byte	0x04, 0x17
        /*000a*/ 	.short	(.L_4004 - .L_4003)
.L_4003:
        /*000c*/ 	.word	0x00000000
        /*0010*/ 	.short	0x0003
        /*0012*/ 	.short	0x01b8
        /*0014*/ 	.byte	0x00, 0xf0, 0x61, 0x00


	//----- nvinfo : EIATTR_KPARAM_INFO
	.align		4
.L_4004:
        /*0018*/ 	.byte	0x04, 0x17
        /*001a*/ 	.short	(.L_4006 - .L_4005)
.L_4005:
        /*001c*/ 	.word	0x00000000
        /*0020*/ 	.short	0x0002
        /*0022*/ 	.short	0x01b0
        /*0024*/ 	.byte	0x00, 0xf0, 0x11, 0x00


	//----- nvinfo : EIATTR_KPARAM_INFO
	.align		4
.L_4006:
        /*0028*/ 	.byte	0x04, 0x17
        /*002a*/ 	.short	(.L_4008 - .L_4007)
.L_4007:
        /*002c*/ 	.word	0x00000000
        /*0030*/ 	.short	0x0001
        /*0032*/ 	.short	0x00d8
        /*0034*/ 	.byte	0x00, 0xf0, 0x61, 0x03


	//----- nvinfo : EIATTR_KPARAM_INFO
	.align		4
.L_4008:
        /*0038*/ 	.byte	0x04, 0x17
        /*003a*/ 	.short	(.L_4010 - .L_4009)
.L_4009:
        /*003c*/ 	.word	0x00000000
        /*0040*/ 	.short	0x0000
        /*0042*/ 	.short	0x0000
        /*0044*/ 	.byte	0x00, 0xf0, 0x61, 0x03


	//----- nvinfo : EIATTR_SPARSE_MMA_MASK
	.align		4
.L_4010:
        /*0048*/ 	.byte	0x03, 0x50
        /*004a*/ 	.short	0x0000


	//----- nvinfo : EIATTR_MAXREG_COUNT
	.align		4
        /*004c*/ 	.byte	0x03, 0x1b
        /*004e*/ 	.short	0x0040


	//----- nvinfo : EIATTR_EXTERNS
	.align		4
        /*0050*/ 	.byte	0x04, 0x0f
        /*0052*/ 	.short	(.L_4012 - .L_4011)


	//   ....[0]....
	.align		4
.L_4011:
        /*0054*/ 	.word	index@(__assertfail)


	//----- nvinfo : EIATTR_MERCURY_ISA_VERSION
	.align		4
.L_4012:
        /*0058*/ 	.byte	0x03, 0x5f
        /*005a*/ 	.short	0x0101


	//----- nvinfo : EIATTR_VRC_CTA_INIT_COUNT
	.align		4
        /*005c*/ 	.byte	0x02, 0x4a
	.zero		1
	.zero		1


	//----- nvinfo : EIATTR_SYSCALL_OFFSETS
	.align		4
        /*0060*/ 	.byte	0x04, 0x46
        /*0062*/ 	.short	(.L_4014 - .L_4013)


	//   ....[0]....
.L_4013:
        /*0064*/ 	.word	0x00007c40


	//   ....[1]....
        /*0068*/ 	.word	0x00007e50


	//   ....[2]....
        /*006c*/ 	.word	0x00008050


	//   ....[3]....
        /*0070*/ 	.word	0x00008260


	//----- nvinfo : EIATTR_EXIT_INSTR_OFFSETS
	.align		4
.L_4014:
        /*0074*/ 	.byte	0x04, 0x1c
        /*0076*/ 	.short	(.L_4016 - .L_4015)


	//   ....[0]....
.L_4015:
        /*0078*/ 	.word	0x00000080


	//   ....[1]....
        /*007c*/ 	.word	0x00008390


	//----- nvinfo : EIATTR_INDIRECT_BRANCH_TARGETS
	.align		4
.L_4016:
        /*0080*/ 	.byte	0x04, 0x34
        /*0082*/ 	.short	(.L_4018 - .L_4017)


	//   ....[0]....
.L_4017:
        /*0084*/ 	.word	.L_x_10312@srel
        /*0088*/ 	.short	0x0
        /*008a*/ 	.short	0x0
        /*008c*/ 	.word	0x3
        /*0090*/ 	.word	.L_x_10313@srel
        /*0094*/ 	.word	.L_x_10314@srel
        /*0098*/ 	.word	.L_x_10315@srel


	//----- nvinfo : EIATTR_MAX_THREADS
	.align		4
.L_4018:
        /*009c*/ 	.byte	0x04, 0x05
        /*009e*/ 	.short	(.L_4020 - .L_4019)
.L_4019:
        /*00a0*/ 	.word	0x00000200
        /*00a4*/ 	.word	0x00000001
        /*00a8*/ 	.word	0x00000001


	//----- nvinfo : EIATTR_CRS_STACK_SIZE
	.align		4
.L_4020:
        /*00ac*/ 	.byte	0x04, 0x1e
        /*00ae*/ 	.short	(.L_4022 - .L_4021)
.L_4021:
        /*00b0*/ 	.word	0x00000000


	//----- nvinfo : EIATTR_CBANK_PARAM_SIZE
	.align		4
.L_4022:
        /*00b4*/ 	.byte	0x03, 0x19
        /*00b6*/ 	.short	0x01d0


	//----- nvinfo : EIATTR_PARAM_CBANK
	.align		4
        /*00b8*/ 	.byte	0x04, 0x0a
        /*00ba*/ 	.short	(.L_4024 - .L_4023)
	.align		4
.L_4023:
        /*00bc*/ 	.word	index@(.nv.constant0._ZN2at4cuda57_GLOBAL__N__cd6b329d_24_DistributionBernoulli_cu_7537a20d21kernelPointwiseApply2IZNS_6native9templates4cuda28bernoulli_tensor_cuda_kernelIifEEvRKNS_10TensorBaseES9_NS_15PhiloxCudaStateEEUliRiSB_SB_SB_RKfSD_SD_SD_E_iSC_jLin1ELi2ELi4ELi512ELi2EEEvNS0_6detail10TensorInfoIT0_T2_EENSG_IT1_SI_EESI_T_)
        /*00c0*/ 	.short	0x0380
        /*00c2*/ 	.short	0x01d0


	//----- nvinfo : EIATTR_SW_WAR
	.align		4
.L_4024:
        /*00c4*/ 	.byte	0x04, 0x36
        /*00c6*/ 	.short	(.L_4026 - .L_4025)
.L_4025:
        /*00c8*/ 	.word	0x00000008
.L_4026:


//--------------------- .nv.info._ZN2at4cuda57_GLOBAL__N__cd6b329d_24_DistributionBernoulli_cu_7537a20d21kernelPointwiseApply2IZNS_6native9templates4cuda28bernoulli_tensor_cuda_kernelIifEEvRKNS_10TensorBaseES9_NS_15PhiloxCudaStateEEUliRiSB_SB_SB_RKfSD_SD_SD_E_iSC_jLin1ELi1ELi4ELi512ELi2EEEvNS0_6detail10TensorInfoIT0_T2_EENSG_IT1_SI_EESI_T_ --------------------------
	.section	.nv.info._ZN2at4cuda57_GLOBAL__N__cd6b329d_24_DistributionBernoulli_cu_7537a20d21kernelPointwiseApply2IZNS_6native9templates4cuda28bernoulli_tensor_cuda_kernelIifEEvRKNS_10TensorBaseES9_NS_15PhiloxCudaStateEEUliRiSB_SB_SB_RKfSD_SD_SD_E_iSC_jLin1ELi1ELi4ELi512ELi2EEEvNS0_6detail10TensorInfoIT0_T2_EENSG_IT1_SI_EESI_T_,"",@"SHT_CUDA_INFO"
	.sectionflags	@""
	.align	4


	//----- nvinfo : EIATTR_CUDA_API_VERSION
	.align		4
        /*0000*/ 	.byte	0x04, 0x37
        /*0002*/ 	.short	(.L_4028 - .L_4027)
.L_4027:
        /*0004*/ 	.word	0x00000082


	//----- nvinfo : EIATTR_KPARAM_INFO
	.align		4
.L_4028:
        /*0008*/ 	.byte	0x04, 0x17
        /*000a*/ 	.short	(.L_4030 - .L_4029)
.L_4029:
        /*000c*/ 	.word	0x00000000
        /*0010*/ 	.short	0x0003
        /*0012*/ 	.short	0x01b8
        /*0014*/ 	.byte	0x00, 0xf0, 0x61, 0x00


	//----- nvinfo : EIATTR_KPARAM_INFO
	.align		4
.L_4030:
        /*0018*/ 	.byte	0x04, 0x17
        /*001a*/ 	.short	(.L_4032 - .L_4031)
.L_4031:
        /*001c*/ 	.word	0x00000000
        /*0020*/ 	.short	0x0002
        /*0022*/ 	.short	0x01b0
        /*0024*/ 	.byte	0x00, 0xf0, 0x11, 0x00


	//----- nvinfo : EIATTR_KPARAM_INFO
	.align		4
.L_4032:
        /*0028*/ 	.byte	0x04, 0x17
        /*002a*/ 	.short	(.L_4034 - .L_4033)
.L_4033:
        /*002c*/ 	.word	0x00000000
        /*0030*/ 	.short	0x0001
        /*0032*/ 	.short	0x00d8
        /*0034*/ 	.byte	0x00, 0xf0, 0x61, 0x03


	//----- nvinfo : EIATTR_KPARAM_INFO
	.align		4
.L_4034:
        /*0038*/ 	.byte	0x04, 0x17
        /*003a*/ 	.short	(.L_4036 - .L_4035)
.L_4035:
        /*003c*/ 	.word	0x00000000
        /*0040*/ 	.short	0x0000
        /*0042*/ 	.short	0x0000
        /*0044*/ 	.byte	0x00, 0xf0, 0x61, 0x03


	//----- nvinfo : EIATTR_SPARSE_MMA_MASK
	.align		4
.L_4036:
        /*0048*/ 	.byte	0x03, 0x50
        /*004a*/ 	.short	0x0000


	//----- nvinfo : EIATTR_MAXREG_COUNT
	.align		4
        /*004c*/ 	.byte	0x03, 0x1b
        /*004e*/ 	.short	0x0040


	//----- nvinfo : EIATTR_EXTERNS
	.align		4
        /*0050*/ 	.byte	0x04, 0x0f
        /*0052*/ 	.short	(.L_4038 - .L_4037)


	//   ....[0]....
	.align		4
.L_4037:
        /*0054*/ 	.word	index@(__assertfail)


	//----- nvinfo : EIATTR_MERCURY_ISA_VERSION
	.align		4
.L_4038:
        /*0058*/ 	.byte	0x03, 0x5f
        /*005a*/ 	.short	0x0101


	//----- nvinfo : EIATTR_VRC_CTA_INIT_COUNT
	.align		4
        /*005c*/ 	.byte	0x02, 0x4a
	.zero		1
	.zero		1


	//----- nvinfo : EIATTR_SYSCALL_OFFSETS
	.align		4
        /*0060*/ 	.byte	0x04, 0x46
        /*0062*/ 	.short	(.L_4040 - .L_4039)


	//   ....[0]....
.L_4039:
        /*0064*/ 	.word	0x00007570


	//   ....[1]....
        /*0068*/ 	.word	0x000077e0


	//   ....[2]....
        /*006c*/ 	.word	0x00007a30


	//   ....[3]....
        /*0070*/ 	.word	0x00007c90


	//----- nvinfo : EIATTR_EXIT_INSTR_OFFSETS
	.align		4
.L_4040:
        /*0074*/ 	.byte	0x04, 0x1c
        /*0076*/ 	.short	(.L_4042 - .L_4041)


	//   ....[0]....
.L_4041:
        /*0078*/ 	.word	0x00000080


	//   ....[1]....
        /*007c*/ 	.word	0x00007d90


	//----- nvinfo : EIATTR_INDIRECT_BRANCH_TARGETS
	.align		4
.L_4042:
        /*0080*/ 	.byte	0x04, 0x34
        /*0082*/ 	.short	(.L_4044 - .L_4043)


	//   ....[0]....
.L_4043:
        /*0084*/ 	.word	.L_x_10316@srel
        /*0088*/ 	.short	0x0
        /*008a*/ 	.short	0x0
        /*008c*/ 	.word	0x3
        /*0090*/ 	.word	.L_x_10317@srel
        /*0094*/ 	.word	.L_x_10318@srel
        /*0098*/ 	.word	.L_x_10319@srel


	//----- nvinfo : EIATTR_MAX_THREADS
	.align		4
.L_4044:
        /*009c*/ 	.byte	0x04, 0x05
        /*009e*/ 	.short	(.L_4046 - .L_4045)
.L_4045:
        /*00a0*/ 	.word	0x00000200
        /*00a4*/ 	.word	0x00000001
        /*00a8*/ 	.word	0x00000001


	//----- nvinfo : EIATTR_CRS_STACK_SIZE
	.align		4
.L_4046:
        /*00ac*/ 	.byte	0x04, 0x1e
        /*00ae*/ 	.short	(.L_4048 - .L_4047)
.L_4047:
        /*00b0*/ 	.word	0x00000000


	//----- nvinfo : EIATTR_CBANK_PARAM_SIZE
	.align		4
.L_4048:
        /*00b4*/ 	.byte	0x03, 0x19
        /*00b6*/ 	.short	0x01d0


	//----- nvinfo : EIATTR_PARAM_CBANK
	.align		4
        /*00b8*/ 	.byte	0x04, 0x0a
        /*00ba*/ 	.short	(.L_4050 - .L_4049)
	.align		4
.L_4049:
        /*00bc*/ 	.word	index@(.nv.constant0._ZN2at4cuda57_GLOBAL__N__cd6b329d_24_DistributionBernoulli_cu_7537a20d21kernelPointwiseApply2IZNS_6native9templates4cuda28bernoulli_tensor_cuda_kernelIifEEvRKNS_10TensorBaseES9_NS_15PhiloxCudaStateEEUliRiSB_SB_SB_RKfSD_SD_SD_E_iSC_jLin1ELi1ELi4ELi512ELi2EEEvNS0_6detail10TensorInfoIT0_T2_EENSG_IT1_SI_EESI_T_)
        /*00c0*/ 	.short	0x0380
        /*00c2*/ 	.short	0x01d0


	//----- nvinfo : EIATTR_SW_WAR
	.align		4
.L_4050:
        /*00c4*/ 	.byte	0x04, 0x36
        /*00c6*/ 	.short	(.L_4052 - .L_4051)
.L_4051:
        /*00c8*/ 	.word	0x00000008
.L_4052:


//--------------------- .nv.info._ZN2at4cuda57_GLOBAL__N__cd6b329d_24_DistributionBernoulli_cu_7537a20d21kernelPointwiseApply2IZNS_6native9templates4cuda28bernoulli_tensor_cuda_kernelIifEEvRKNS_10TensorBaseES9_NS_15PhiloxCudaStateEEUliRiSB_SB_SB_RKfSD_SD_SD_E_iSC_jLi2ELin1ELi4ELi512ELi2EEEvNS0_6detail10TensorInfoIT0_T2_EENSG_IT1_SI_EESI_T_ --------------------------
	.section	.nv.info._ZN2at4cuda57_GLOBAL__N__cd6b329d_24_DistributionBernoulli_cu_7537a20d21kernelPointwiseApply2IZNS_6native9templates4cuda28bernoulli_tensor_cuda_kernelIifEEvRKNS_10TensorBaseES9_NS_15PhiloxCudaStateEEUliRiSB_SB_SB_RKfSD_SD_SD_E_iSC_jLi2ELin1ELi4ELi512ELi2EEEvNS0_6detail10TensorInfoIT0_T2_EENSG_IT1_SI_EESI_T_,"",@"SHT_CUDA_INFO"
	.sectionflags	@""
	.align	4


	//----- nvinfo : EIATTR_CUDA_API_VERSION
	.align		4
        /*0000*/ 	.byte	0x04, 0x37
        /*0002*/ 	.short	(.L_4054 - .L_4053)
.L_4053:
        /*0004*/ 	.word	0x00000082


	//----- nvinfo : EIATTR_KPARAM_INFO
	.align		4
.L_4054:
        /*0008*/ 	.byte	0x04, 0x17
        /*000a*/ 	.short	(.L_4056 - .L_4055)
.L_4055:
        /*000c*/ 	.word	0x00000000
        /*0010*/ 	.short	0x0003
        /*0012*/ 	.short	0x01b8
        /*0014*/ 	.byte	0x00, 0xf0, 0x61, 0x00


	//----- nvinfo : EIATTR_KPARAM_INFO
	.align		4
.L_4056:
        /*0018*/ 	.byte	0x04, 0x17
        /*001a*/ 	.short	(.L_4058 - .L_4057)
.L_4057:
        /*001c*/ 	.word	0x00000000
        /*0020*/ 	.short	0x0002
        /*0022*/ 	.short	0x01b0
        /*0024*/ 	.byte	0x00, 0xf0, 0x11, 0x00


	//----- nvinfo : EIATTR_KPARAM_INFO
	.align		4
.L_4058:
        /*0028*/ 	.byte	0x04, 0x17
        /*002a*/ 	.short	(.L_4060 - .L_4059)
.L_4059:
        /*002c*/ 	.word	0x00000000
        /*0030*/ 	.short	0x0001
        /*0032*/ 	.short	0x00d8
        /*0034*/ 	.byte	0x00, 0xf0, 0x61, 0x03


	//----- nvinfo : EIATTR_KPARAM_INFO
	.align		4
.L_4060:
        /*0038*/ 	.byte	0x04, 0x17
        /*003a*/ 	.short	(.L_4062 - .L_4061)
.L_4061:
        /*003c*/ 	.word	0x00000000
        /*0040*/ 	.short	0x0000
        /*0042*/ 	.short	0x0000
        /*0044*/ 	.byte	0x00, 0xf0, 0x61, 0x03


	//----- nvinfo : EIATTR_SPARSE_MMA_MASK
	.align		4
.L_4062:
        /*0048*/ 	.byte	0x03, 0x50
        /*004a*/ 	.short	0x0000


	//----- nvinfo : EIATTR_MAXREG_COUNT
	.align		4
        /*004c*/ 	.byte	0x03, 0x1b
        /*004e*/ 	.short	0x0040


	//----- nvinfo : EIATTR_EXTERNS
	.align		4
        /*0050*/ 	.byte	0x04, 0x0f
        /*0052*/ 	.short	(.L_4064 - .L_4063)


	//   ....[0]....
	.align		4
.L_4063:
        /*0054*/ 	.word	index@(__assertfail)


	//----- nvinfo : EIATTR_MERCURY_ISA_VERSION
	.align		4
.L_4064:
        /*0058*/ 	.byte	0x03, 0x5f
        /*005a*/ 	.short	0x0101


	//----- nvinfo : EIATTR_VRC_CTA_INIT_COUNT
	.align		4
        /*005c*/ 	.byte	0x02, 0x4a
	.zero		1
	.zero		1


	//----- nvinfo : EIATTR_SYSCALL_OFFSETS
	.align		4
        /*0060*/ 	.byte	0x04, 0x46
        /*0062*/ 	.short	(.L_4066 - .L_4065)


	//   ....[0]....
.L_4065:
        /*0064*/ 	.word	0x00007d40


	//   ....[1]....
        /*0068*/ 	.word	0x00007f50


	//   ....[2]....
        /*006c*/ 	.word	0x00008150


	//   ....[3]....
        /*0070*/ 	.word	0x00008360


	//----- nvinfo : EIATTR_EXIT_INSTR_OFFSETS
	.align		4
.L_4066:
        /*0074*/ 	.byte	0x04, 0x1c
        /*0076*/ 	.short	(.L_4068 - .L_4067)


	//   ....[0]....
.L_4067:
        /*0078*/ 	.word	0x00000080


	//   ....[1]....
        /*007c*/ 	.word	0x00008490


	//----- nvinfo : EIATTR_INDIRECT_BRANCH_TARGETS
	.align		4
.L_4068:
        /*0080*/ 	.byte	0x04, 0x34
        /*0082*/ 	.short	(.L_4070 - .L_4069)


	//   ....[0]....
.L_4069:
        /*0084*/ 	.word	.L_x_10320@srel
        /*0088*/ 	.short	0x0
        /*008a*/ 	.short	0x0
        /*008c*/ 	.word	0x3
        /*0090*/ 	.word	.L_x_10321@srel
        /*0094*/ 	.word	.L_x_10322@srel
        /*0098*/ 	.word	.L_x_10323@srel


	//----- nvinfo : EIATTR_MAX_THREADS
	.align		4
.L_4070:
        /*009c*/ 	.byte	0x04, 0x05
        /*009e*/ 	.short	(.L_4072 - .L_4071)
.L_4071:
        /*00a0*/ 	.word	0x00000200
        /*00a4*/ 	.word	0x00000001
        /*00a8*/ 	.word	0x00000001


	//----- nvinfo : EIATTR_CRS_STACK_SIZE
	.align		4
.L_4072:
        /*00ac*/ 	.byte	0x04, 0x1e
        /*00ae*/ 	.short	(.L_4074 - .L_4073)
.L_4073:
        /*00b0*/ 	.word	0x00000000


	//----- nvinfo : EIATTR_CBANK_PARAM_SIZE
	.align		4
.L_4074:
        /*00b4*/ 	.byte	0x03, 0x19
        /*00b6*/ 	.short	0x01d0


	//----- nvinfo : EIATTR_PARAM_CBANK
	.align		4
        /*00b8*/ 	.byte	0x04, 0x0a
        /*00ba*/ 	.short	(.L_4076 - .L_4075)
	.align		4
.L_4075:
        /*00bc*/ 	.word	index@(.nv.constant0._ZN2at4cuda57_GLOBAL__N__cd6b329d_24_DistributionBernoulli_cu_7537a20d21kernelPointwiseApply2IZNS_6native9templates4cuda28bernoulli_tensor_cuda_kernelIifEEvRKNS_10TensorBaseES9_NS_15PhiloxCudaStateEEUliRiSB_SB_SB_RKfSD_SD_SD_E_iSC_jLi2ELin1ELi4ELi512ELi2EEEvNS0_6detail10TensorInfoIT0_T2_EENSG_IT1_SI_EESI_T_)
        /*00c0*/ 	.short	0x0380
        /*00c2*/ 	.short	0x01d0


	//----- nvinfo : EIATTR_SW_WAR
	.align		4
.L_4076:
        /*00c4*/ 	.byte	0x04, 0x36
        /*00c6*/ 	.short	(.L_4078 - .L_4077)
.L_4077:
        /*00c8*/ 	.word	0x00000008
.L_4078:


//--------------------- .nv.info._ZN2at4cuda57_GLOBAL__N__cd6b329d_24_DistributionBernoulli_cu_7537a20d21kernelPointwiseApply2IZNS_6native9templates4cuda28bernoulli_tensor_cuda_kernelIifEEvRKNS_10TensorBaseES9_NS_15PhiloxCudaStateEEUliRiSB_SB_SB_RKfSD_SD_SD_E_iSC_jLi2ELi2ELi4ELi512ELi2EEEvNS0_6detail10TensorInfoIT0_T2_EENSG_IT1_SI_EESI_T_ --------------------------
	.section	.nv.info._ZN2at4cuda57_GLOBAL__N__cd6b329d_24_DistributionBernoulli_cu_7537a20d21kernelPointwiseApply2IZNS_6native9templates4cuda28bernoulli_tensor_cuda_kernelIifEEvRKNS_10TensorBaseES9_NS_15PhiloxCudaStateEEUliRiSB_SB_SB_RKfSD_SD_SD_E_iSC_jLi2ELi2ELi4ELi512ELi2EEEvNS0_6detail10TensorInfoIT0_T2_EENSG_IT1_SI_EESI_T_,"",@"SHT_CUDA_INFO"
	.sectionflags	@""
	.align	4


	//----- nvinfo : EIATTR_CUDA_API_VERSION
	.align		4
        /*0000*/ 	.byte	0x04, 0x37
        /*0002*/ 	.short	(.L_4080 - .L_4079)
.L_4079:
        /*0004*/ 	.word	0x00000082


	//----- nvinfo : EIATTR_KPARAM_INFO
	.align		4
.L_4080:
        /*0008*/ 	.byte	0x04, 0x17
        /*000a*/ 	.short	(.L_4082 - .L_4081)
.L_4081:
        /*000c*/ 	.word	0x00000000
        /*0010*/ 	.short	0x0003
        /*0012*/ 	.short	0x01b8
        /*0014*/ 	.byte	0x00, 0xf0, 0x61, 0x00


	//----- nvinfo : EIATTR_KPARAM_INFO
	.align		4
.L_4082:
        /*0018*/ 	.byte	0x04, 0x17
        /*001a*/ 	.short	(.L_4084 - .L_4083)
.L_4083:
        /*001c*/ 	.word	0x00000000
        /*0020*/ 	.short	0x0002
        /*0022*/ 	.short	0x01b0
        /*0024*/ 	.byte	0x00, 0xf0, 0x11, 0x00


	//----- nvinfo : EIATTR_KPARAM_INFO
	.align		4
.L_4084:
        /*0028*/ 	.byte	0x04, 0x17
        /*002a*/ 	.short	(.L_4086 - .L_4085)
.L_4085:
        /*002c*/ 	.word	0x00000000
        /*0030*/ 	.short	0x0001
        /*0032*/ 	.short	0x00d8
        /*0034*/ 	.byte	0x00, 0xf0, 0x61, 0x03


	//----- nvinfo : EIATTR_KPARAM_INFO
	.align		4
.L_4086:
        /*0038*/ 	.byte	0x04, 0x17
        /*003a*/ 	.short	(.L_4088 - .L_4087)
.L_4087:
        /*003c*/ 	.word	0x00000000
        /*0040*/ 	.short	0x0000
        /*0042*/ 	.short	0x0000
        /*0044*/ 	.byte	0x00, 0xf0, 0x61, 0x03


	//----- nvinfo : EIATTR_SPARSE_MMA_MASK
	.align		4
.L_4088:
        /*0048*/ 	.byte	0x03, 0x50
        /*004a*/ 	.short	0x0000


	//----- nvinfo : EIATTR_MAXREG_COUNT
	.align		4
        /*004c*/ 	.byte	0x03, 0x1b
        /*004e*/ 	.short	0x0040


	//----- nvinfo : EIATTR_EXTERNS
	.align		4
        /*0050*/ 	.byte	0x04, 0x0f
        /*0052*/ 	.short	(.L_4090 - .L_4089)


	//   ....[0]....
	.align		4
.L_4089:
        /*0054*/ 	.word	index@(__assertfail)


	//----- nvinfo : EIATTR_MERCURY_ISA_VERSION
	.align		4
.L_4090:
        /*0058*/ 	.byte	0x03, 0x5f
        /*005a*/ 	.short	0x0101


	//----- nvinfo : EIATTR_VRC_CTA_INIT_COUNT
	.align		4
        /*005c*/ 	.byte	0x02, 0x4a
	.zero		1
	.zero		1


	//----- nvinfo : EIATTR_SYSCALL_OFFSETS
	.align		4
        /*0060*/ 	.byte	0x04, 0x46
        /*0062*/ 	.short	(.L_4092 - .L_4091)


	//   ....[0]....
.L_4091:
        /*0064*/ 	.word	0x00001a10


	//   ....[1]....
        /*0068*/ 	.word	0x00001c00


	//   ....[2]....
        /*006c*/ 	.word	0x00001de0


	//   ....[3]....
        /*0070*/ 	.word	0x00001fd0


	//----- nvinfo : EIATTR_EXIT_INSTR_OFFSETS
	.align		4
.L_4092:
        /*0074*/ 	.byte	0x04, 0x1c
        /*0076*/ 	.short	(.L_4094 - .L_4093)


	//   ....[0]....
.L_4093:
        /*0078*/ 	.word	0x00000080


	//   ....[1]....
        /*007c*/ 	.word	0x000020f0


	//----- nvinfo : EIATTR_INDIRECT_BRANCH_TARGETS
	.align		4
.L_4094:
        /*0080*/ 	.byte	0x04, 0x34
        /*0082*/ 	.short	(.L_4096 - .L_4095)


	//   ....[0]....
.L_4095:
        /*0084*/ 	.word	.L_x_10324@srel
        /*0088*/ 	.short	0x0
        /*008a*/ 	.short	0x0
        /*008c*/ 	.word	0x3
        /*0090*/ 	.word	.L_x_10325@srel
        /*0094*/ 	.word	.L_x_10326@srel
        /*0098*/ 	.word	.L_x_10327@srel


	//----- nvinfo : EIATTR_MAX_THREADS
	.align		4
.L_4096:
        /*009c*/ 	.byte	0x04, 0x05
        /*009e*/ 	.short	(.L_4098 - .L_4097)
.L_4097:
        /*00a0*/ 	.word	0x00000200
        /*00a4*/ 	.word	0x00000001
        /*00a8*/ 	.word	0x00000001


	//----- nvinfo : EIATTR_CRS_STACK_SIZE
	.align		4
.L_4098:
        /*00ac*/ 	.byte	0x04, 0x1e
        /*00ae*/ 	.short	(.L_4100 - .L_4099)
.L_4099:
        /*00b0*/ 	.word	0x00000000


	//----- nvinfo : EIATTR_CBANK_PARAM_SIZE
	.align		4
.L_4100:
        /*00b4*/ 	.byte	0x03, 0x19
        /*00b6*/ 	.short	0x01d0


	//----- nvinfo : EIATTR_PARAM_CBANK
	.align		4
        /*00b8*/ 	.byte	0x04, 0x0a
        /*00ba*/ 	.short	(.L_4102 - .L_4101)
	.align		4
.L_4101:
        /*00bc*/ 	.word	index@(.nv.constant0._ZN2at4cuda57_GLOBAL__N__cd6b329d_24_DistributionBernoulli_cu_7537a20d21kernelPointwiseApply2IZNS_6native9templates4cuda28bernoulli_tensor_cuda_kernelIifEEvRKNS_10TensorBaseES9_NS_15PhiloxCudaStateEEUliRiSB_SB_SB_RKfSD_SD_SD_E_iSC_jLi2ELi2ELi4ELi512ELi2EEEvNS0_6detail10TensorInfoIT0_T2_EENSG_IT1_SI_EESI_T_)
        /*00c0*/ 	.short	0x0380
        /*00c2*/ 	.short	0x01d0


	//----- nvinfo : EIATTR_SW_WAR
	.align		4
.L_4102:
        /*00c4*/ 	.byte	0x04, 0x36
        /*00c6*/ 	.short	(.L_4104 - .L_4103)
.L_4103:
        /*00c8*/ 	.word	0x00000008
.L_4104:


//--------------------- .nv.info._ZN2at4cuda57_GLOBAL__N__cd6b329d_24_DistributionBernoulli_cu_7537a20d21kernelPointwiseApply2IZNS_6native9templates4cuda28bernoulli_tensor_cuda_kernelIifEEvRKNS_10TensorBaseES9_NS_15PhiloxCudaStateEEUliRiSB_SB_SB_RKfSD_SD_SD_E_iSC_jLi2ELi1ELi4ELi512ELi2EEEvNS0_6detail10TensorInfoIT0_T2_EENSG_IT1_SI_EESI_T_ --------------------------
	.section	.nv.info._ZN2at4cuda57_GLOBAL__N__cd6b329d_24_DistributionBernoulli_cu_7537a20d21kernelPointwiseApply2IZNS_6native9templates4cuda28bernoulli_tensor_cuda_kernelIifEEvRKNS_10TensorBaseES9_NS_15PhiloxCudaStateEEUliRiSB_SB_SB_RKfSD_SD_SD_E_iSC_jLi2ELi1ELi4ELi512ELi2EEEvNS0_6detail10TensorInfoIT0_T2_EENSG_IT1_SI_EESI_T_,"",@"SHT_CUDA_INFO"
	.sectionflags	@""
	.align	4


	//----- nvinfo : EIATTR_CUDA_API_VERSION
	.align		4
        /*0000*/ 	.byte	0x04, 0x37
        /*0002*/ 	.short	(.L_4106 - .L_4105)
.L_4105:
        /*0004*/ 	.word	0x00000082


	//----- nvinfo : EIATTR_KPARAM_INFO
	.align		4
.L_4106:
        /*0008*/ 	.byte	0x04, 0x17
        /*000a*/ 	.short	(.L_4108 - .L_4107)
.L_4107:
        /*000c*/ 	.word	0x00000000
        /*0010*/ 	.short	0x0003
        /*0012*/ 	.short	0x01b8
        /*0014*/ 	.byte	0x00, 0xf0, 0x61, 0x00


	//----- nvinfo : EIATTR_KPARAM_INFO
	.align		4
.L_4108:
        /*0018*/ 	.byte	0x04, 0x17
        /*001a*/ 	.short	(.L_4110 - .L_4109)
.L_4109:
        /*001c*/ 	.word	0x00000000
        /*0020*/ 	.short	0x0002
        /*0022*/ 	.short	0x01b0
        /*0024*/ 	.byte	0x00, 0xf0, 0x11, 0x00


	//----- nvinfo : EIATTR_KPARAM_INFO
	.align		4
.L_4110:
        /*0028*/ 	.byte	0x04, 0x17
        /*002a*/ 	.short	(.L_4112 - .L_4111)
.L_4111:
        /*002c*/ 	.word	0x00000000
        /*0030*/ 	.short	0x0001
        /*0032*/ 	.short	0x00d8
        /*0034*/ 	.byte	0x00, 0xf0, 0x61, 0x03


	//----- nvinfo : EIATTR_KPARAM_INFO
	.align		4
.L_4112:
        /*0038*/ 	.byte	0x04, 0x17
        /*003a*/ 	.short	(.L_4114 - .L_4113)
.L_4113:
        /*003c*/ 	.word	0x00000000
        /*0040*/ 	.short	0x0000
        /*0042*/ 	.short	0x0000
        /*0044*/ 	.byte	0x00, 0xf0, 0x61, 0x03


	//----- nvinfo : EIATTR_SPARSE_MMA_MASK
	.align		4
.L_4114:
        /*0048*/ 	.byte	0x03, 0x50
        /*004a*/ 	.short	0x0000


	//----- nvinfo : EIATTR_MAXREG_COUNT
	.align		4
        /*004c*/ 	.byte	0x03, 0x1b
        /*004e*/ 	.short	0x0040


	//----- nvinfo : EIATTR_EXTERNS
	.align		4
        /*0050*/ 	.byte	0x04, 0x0f
        /*0052*/ 	.short	(.L_4116 - .L_4115)


	//   ....[0]....
	.align		4
.L_4115:
        /*0054*/ 	.word	index@(__assertfail)


	//----- nvinfo : EIATTR_MERCURY_ISA_VERSION
	.align		4
.L_4116:
        /*0058*/ 	.byte	0x03, 0x5f
        /*005a*/ 	.short	0x0101


	//----- nvinfo : EIATTR_VRC_CTA_INIT_COUNT
	.align		4
        /*005c*/ 	.byte	0x02, 0x4a
	.zero		1
	.zero		1


	//----- nvinfo : EIATTR_SYSCALL_OFFSETS
	.align		4
        /*0060*/ 	.byte	0x04, 0x46
        /*0062*/ 	.short	(.L_4118 - .L_4117)


	//   ....[0]....
.L_4117:
        /*0064*/ 	.word	0x000014d0


	//   ....[1]....
        /*0068*/ 	.word	0x000016c0


	//   ....[2]....
        /*006c*/ 	.word	0x000018a0


	//   ....[3]....
        /*0070*/ 	.word	0x00001a90


	//----- nvinfo : EIATTR_EXIT_INSTR_OFFSETS
	.align		4
.L_4118:
        /*0074*/ 	.byte	0x04, 0x1c
        /*0076*/ 	.short	(.L_4120 - .L_4119)


	//   ....[0]....
.L_4119:
        /*0078*/ 	.word	0x00000080


	//   ....[1]....
        /*007c*/ 	.word	0x00001b80


	//----- nvinfo : EIATTR_INDIRECT_BRANCH_TARGETS
	.align		4
.L_4120:
        /*0080*/ 	.byte	0x04, 0x34
        /*0082*/ 	.short	(.L_4122 - .L_4121)


	//   ....[0]....
.L_4121:
        /*0084*/ 	.word	.L_x_10328@srel
        /*0088*/ 	.short	0x0
        /*008a*/ 	.short	0x0
        /*008c*/ 	.word	0x3
        /*0090*/ 	.word	.L_x_10329@srel
        /*0094*/ 	.word	.L_x_10330@srel
        /*0098*/ 	.word	.L_x_10331@srel


	//----- nvinfo : EIATTR_MAX_THREADS
	.align		4
.L_4122:
        /*009c*/ 	.byte	0x04, 0x05
        /*009e*/ 	.short	(.L_4124 - .L_4123)
.L_4123:
        /*00a0*/ 	.word	0x00000200
        /*00a4*/ 	.word	0x00000001
        /*00a8*/ 	.word	0x00000001


	//----- nvinfo : EIATTR_CRS_STACK_SIZE
	.align		4
.L_4124:
        /*00ac*/ 	.byte	0x04, 0x1e
        /*00ae*/ 	.short	(.L_4126 - .L_4125)
.L_4125:
        /*00b0*/ 	.word	0x00000000


	//----- nvinfo : EIATTR_CBANK_PARAM_SIZE
	.align		4
.L_4126:
        /*00b4*/ 	.byte	0x03, 0x19
        /*00b6*/ 	.short	0x01d0


	//----- nvinfo : EIATTR_PARAM_CBANK
	.align		4
        /*00b8*/ 	.byte	0x04, 0x0a
        /*00ba*/ 	.short	(.L_4128 - .L_4127)
	.align		4
.L_4127:
        /*00bc*/ 	.word	index@(.nv.constant0._ZN2at4cuda57_GLOBAL__N__cd6b329d_24_DistributionBernoulli_cu_7537a20d21kernelPointwiseApply2IZNS_6native9templates4cuda28bernoulli_tensor_cuda_kernelIifEEvRKNS_10TensorBaseES9_NS_15PhiloxCudaStateEEUliRiSB_SB_SB_RKfSD_SD_SD_E_iSC_jLi2ELi1ELi4ELi512ELi2EEEvNS0_6detail10TensorInfoIT0_T2_EENSG_IT1_SI_EESI_T_)
        /*00c0*/ 	.short	0x0380
        /*00c2*/ 	.short	0x01d0


	//----- nvinfo : EIATTR_SW_WAR
	.align		4
.L_4128:
        /*00c4*/ 	.byte	0x04, 0x36
        /*00c6*/ 	.short	(.L_4130 - .L_4129)
.L_4129:
        /*00c8*/ 	.word	0x00000008
.L_4130:


//--------------------- .nv.info._ZN2at4cuda57_GLOBAL__N__cd6b329d_24_DistributionBernoulli_cu_7537a20d21kernelPointwiseApply2IZNS_6native9templates4cuda28bernoulli_tensor_cuda_kernelIifEEvRKNS_10TensorBaseES9_NS_15PhiloxCudaStateEEUliRiSB_SB_SB_RKfSD_SD_SD_E_iSC_jLi1ELin1ELi4ELi512ELi2EEEvNS0_6detail10TensorInfoIT0_T2_EENSG_IT1_SI_EESI_T_ --------------------------
	.section	.nv.info._ZN2at4cuda57_GLOBAL__N__cd6b329d_24_DistributionBernoulli_cu_7537a20d21kernelPointwiseApply2IZNS_6native9templates4cuda28bernoulli_tensor_cuda_kernelIifEEvRKNS_10TensorBaseES9_NS_15PhiloxCudaStateEEUliRiSB_SB_SB_RKfSD_SD_SD_E_iSC_jLi1ELin1ELi4ELi512ELi2EEEvNS0_6detail10TensorInfoIT0_T2_EENSG_IT1_SI_EESI_T_,"",@"SHT_CUDA_INFO"
	.sectionflags	@""
	.align	4


	//----- nvinfo : EIATTR_CUDA_API_VERSION
	.align		4
        /*0000*/ 	.byte	0x04, 0x37
        /*0002*/ 	.short	(.L_4132 - .L_4131)
.L_4131:
        /*0004*/ 	.word	0x00000082


	//----- nvinfo : EIATTR_KPARAM_INFO
	.align		4
.L_4132:
        /*0008*/ 	.byte	0x04, 0x17
        /*000a*/ 	.short	(.L_4134 - .L_4133)
.L_4133:
        /*000c*/ 	.word	0x00000000
        /*0010*/ 	.short	0x0003
        /*0012*/ 	.short	0x01b8
        /*0014*/ 	.byte	0x00, 0xf0, 0x61, 0x00


	//----- nvinfo : EIATTR_KPARAM_INFO
	.align		4
.L_4134:
        /*0018*/ 	.byte	0x04, 0x17
        /*001a*/ 	.short	(.L_4136 - .L_4135)
.L_4135:
        /*001c*/ 	.word	0x00000000
        /*0020*/ 	.short	0x0002
        /*0022*/ 	.short	0x01b0
        /*0024*/ 	.byte	0x00, 0xf0, 0x11, 0x00


	//----- nvinfo : EIATTR_KPARAM_INFO
	.align		4
.L_4136:
        /*0028*/ 	.byte	0x04, 0x17
        /*002a*/ 	.short	(.L_4138 - .L_4137)
.L_4137:
        /*002c*/ 	.word	0x00000000
        /*0030*/ 	.short	0x0001
        /*0032*/ 	.short	0x00d8
        /*0034*/ 	.byte	0x00, 0xf0, 0x61, 0x03


	//----- nvinfo : EIATTR_KPARAM_INFO
	.align		4
.L_4138:
        /*0038*/ 	.byte	0x04, 0x17
        /*003a*/ 	.short	(.L_4140 - .L_4139)
.L_4139:
        /*003c*/ 	.word	0x00000000
        /*0040*/ 	.short	0x0000
        /*0042*/ 	.short	0x0000
        /*0044*/ 	.byte	0x00, 0xf0, 0x61, 0x03


	//----- nvinfo : EIATTR_SPARSE_MMA_MASK
	.align		4
.L_4140:
        /*0048*/ 	.byte	0x03, 0x50
        /*004a*/ 	.short	0x0000


	//----- nvinfo : EIATTR_MAXREG_COUNT
	.align		4
        /*004c*/ 	.byte	0x03, 0x1b
        /*004e*/ 	.short	0x0040


	//----- nvinfo : EIATTR_EXTERNS
	.align		4
        /*0050*/ 	.byte	0x04, 0x0f
        /*0052*/ 	.short	(.L_4142 - .L_4141)


	//   ....[0]....
	.align		4
.L_4141:
        /*0054*/ 	.word	index@(__assertfail)


	//----- nvinfo : EIATTR_MERCURY_ISA_VERSION
	.align		4
.L_4142:
        /*0058*/ 	.byte	0x03, 0x5f
        /*005a*/ 	.short	0x0101


	//----- nvinfo : EIATTR_VRC_CTA_INIT_COUNT
	.align		4
        /*005c*/ 	.byte	0x02, 0x4a
	.zero		1
	.zero		1


	//----- nvinfo : EIATTR_SYSCALL_OFFSETS
	.align		4
        /*0060*/ 	.byte	0x04, 0x46
        /*0062*/ 	.short	(.L_4144 - .L_4143)


	//   ....[0]....
.L_4143:
        /*0064*/ 	.word	0x00007630


	//   ....[1]....
        /*0068*/ 	.word	0x000078a0


	//   ....[2]....
        /*006c*/ 	.word	0x00007b00


	//   ....[3]....
        /*0070*/ 	.word	0x00007d60


	//----- nvinfo : EIATTR_EXIT_INSTR_OFFSETS
	.align		4
.L_4144:
        /*0074*/ 	.byte	0x04, 0x1c
        /*0076*/ 	.short	(.L_4146 - .L_4145)


	//   ....[0]....
.L_4145:
        /*0078*/ 	.word	0x00000080


	//   ....[1]....
        /*007c*/ 	.word	0x00007eb0


	//----- nvinfo : EIATTR_INDIRECT_BRANCH_TARGETS
	.align		4
.L_4146:
        /*0080*/ 	.byte	0x04, 0x34
        /*0082*/ 	.short	(.L_4148 - .L_4147)


	//   ....[0]....
.L_4147:
        /*0084*/ 	.word	.L_x_10332@srel
        /*0088*/ 	.short	0x0
        /*008a*/ 	.short	0x0
        /*008c*/ 	.word	0x3
        /*0090*/ 	.word	.L_x_10333@srel
        /*0094*/ 	.word	.L_x_10334@srel
        /*0098*/ 	.word	.L_x_10335@srel


	//----- nvinfo : EIATTR_MAX_THREADS
	.align		4
.L_4148:
        /*009c*/ 	.byte	0x04, 0x05
        /*009e*/ 	.short	(.L_4150 - .L_4149)
.L_4149:
        /*00a0*/ 	.word	0x00000200
        /*00a4*/ 	.word	0x00000001
        /*00a8*/ 	.word	0x00000001


	//----- nvinfo : EIATTR_CRS_STACK_SIZE
	.align		4
.L_4150:
        /*00ac*/ 	.byte	0x04, 0x1e
        /*00ae*/ 	.short	(.L_4152 - .L_4151)
.L_4151:
        /*00b0*/ 	.word	0x00000000


	//----- nvinfo : EIATTR_CBANK_PARAM_SIZE
	.align		4
.L_4152:
        /*00b4*/ 	.byte	0x03, 0x19
        /*00b6*/ 	.short	0x01d0


	//----- nvinfo : EIATTR_PARAM_CBANK
	.align		4
        /*00b8*/ 	.byte	0x04, 0x0a
        /*00ba*/ 	.short	(.L_4154 - .L_4153)
	.align		4
.L_4153:
        /*00bc*/ 	.word	index@(.nv.constant0._ZN2at4cuda57_GLOBAL__N__cd6b329d_24_DistributionBernoulli_cu_7537a20d21kernelPointwiseApply2IZNS_6native9templates4cuda28bernoulli_tensor_cuda_kernelIifEEvRKNS_10TensorBaseES9_NS_15PhiloxCudaStateEEUliRiSB_SB_SB_RKfSD_SD_SD_E_iSC_jLi1ELin1ELi4ELi512ELi2EEEvNS0_6detail10TensorInfoIT0_T2_EENSG_IT1_SI_EESI_T_)
        /*00c0*/ 	.short	0x0380
        /*00c2*/ 	.short	0x01d0


	//----- nvinfo : EIATTR_SW_WAR
	.align		4
.L_4154:
        /*00c4*/ 	.byte	0x04, 0x36
        /*00c6*/ 	.short	(.L_4156 - .L_4155)
.L_4155:
        /*00c8*/ 	.word	0x00000008
.L_4156:


//--------------------- .nv.info._ZN2at4cuda57_GLOBAL__N__cd6b329d_24_DistributionBernoulli_cu_7537a20d21kernelPointwiseApply2IZNS_6native9templates4cuda28bernoulli_tensor_cuda_kernelIifEEvRKNS_10TensorBaseES9_NS_15PhiloxCudaStateEEUliRiSB_SB_SB_RKfSD_SD_SD_E_iSC_jLi1ELi2ELi4ELi512ELi2EEEvNS0_6detail10TensorInfoIT0_T2_EENSG_IT1_SI_EESI_T_ --------------------------
	.section	.nv.info._ZN2at4cuda57_GLOBAL__N__cd6b329d_24_DistributionBernoulli_cu_7537a20d21kernelPointwiseApply2IZNS_6native9templates4cuda28bernoulli_tensor_cuda_kernelIifEEvRKNS_10TensorBaseES9_NS_15PhiloxCudaStateEEUliRiSB_SB_SB_RKfSD_SD_SD_E_iSC_jLi1ELi2ELi4ELi512ELi2EEEvNS0_6detail10TensorInfoIT0_T2_EENSG_IT1_SI_EESI_T_,"",@"SHT_CUDA_INFO"
	.sectionflags	@""
	.align	4


	//----- nvinfo : EIATTR_CUDA_API_VERSION
	.align		4
        /*0000*/ 	.byte	0x04, 0x37
        /*0002*/ 	.short	(.L_4158 - .L_4157)
.L_4157:
        /*0004*/ 	.word	0x00000082


	//----- nvinfo : EIATTR_KPARAM_INFO
	.align		4
.L_4158:
        /*0008*/ 	.byte	0x04, 0x17
        /*000a*/ 	.short	(.L_4160 - .L_4159)
.L_4159:
        /*000c*/ 	.word	0x00000000
        /*0010*/ 	.short	0x0003
        /*0012*/ 	.short	0x01b8
        /*0014*/ 	.byte	0x00, 0xf0, 0x61, 0x00


	//----- nvinfo : EIATTR_KPARAM_INFO
	.align		4
.L_4160:
        /*0018*/ 	.byte	0x04, 0x17
        /*001a*/ 	.short	(.L_4162 - .L_4161)
.L_4161:
        /*001c*/ 	.word	0x00000000
        /*0020*/ 	.short	0x0002
        /*0022*/ 	.short	0x01b0
        /*0024*/ 	.byte	0x00, 0xf0, 0x11, 0x00


	//----- nvinfo : EIATTR_KPARAM_INFO
	.align		4
.L_4162:
        /*0028*/ 	.byte	0x04, 0x17
        /*002a*/ 	.short	(.L_4164 - .L_4163)
.L_4163:
        /*002c*/ 	.word	0x00000000
        /*0030*/ 	.short	0x0001
        /*0032*/ 	.short	0x00d8
        /*0034*/ 	.byte	0x00, 0xf0, 0x61, 0x03


	//----- nvinfo : EIATTR_KPARAM_INFO
	.align		4
.L_4164:
        /*0038*/ 	.byte	0x04, 0x17
        /*003a*/ 	.short	(.L_4166 - .L_4165)
.L_4165:
        /*003c*/ 	.word	0x00000000
        /*0040*/ 	.short	0x0000
        /*0042*/ 	.short	0x0000
        /*0044*/ 	.byte	0x00, 0xf0, 0x61, 0x03


	//----- nvinfo : EIATTR_SPARSE_MMA_MASK
	.align		4
.L_4166:
        /*0048*/ 	.byte	0x03, 0x50
        /*004a*/ 	.short	0x0000


	//----- nvinfo : EIATTR_MAXREG_COUNT
	.align		4
        /*004c*/ 	.byte	0x03, 0x1b
        /*004e*/ 	.short	0x0040


	//----- nvinfo : EIATTR_EXTERNS
	.align		4
        /*0050*/ 	.byte	0x04, 0x0f
        /*0052*/ 	.short	(.L_4168 - .L_4167)


	//   ....[0]....
	.align		4
.L_4167:
        /*0054*/ 	.word	index@(__assertfail)


	//----- nvinfo : EIATTR_MERCURY_ISA_VERSION
	.align		4
.L_4168:
        /*0058*/ 	.byte	0x03, 0x5f
        /*005a*/ 	.short	0x0101


	//----- nvinfo : EIATTR_VRC_CTA_INIT_COUNT
	.align		4
        /*005c*/ 	.byte	0x02, 0x4a
	.zero		1
	.zero		1


	//----- nvinfo : EIATTR_SYSCALL_OFFSETS
	.align		4
        /*0060*/ 	.byte	0x04, 0x46
        /*0062*/ 	.short	(.L_4170 - .L_4169)


	//   ....[0]....
.L_4169:
        /*0064*/ 	.word	0x000014c0


	//   ....[1]....
        /*0068*/ 	.word	0x000016b0


	//   ....[2]....
        /*006c*/ 	.word	0x00001890


	//   ....[3]....
        /*0070*/ 	.word	0x00001a80


	//----- nvinfo : EIATTR_EXIT_INSTR_OFFSETS
	.align		4
.L_4170:
        /*0074*/ 	.byte	0x04, 0x1c
        /*0076*/ 	.short	(.L_4172 - .L_4171)


	//   ....[0]....
.L_4171:
        /*0078*/ 	.word	0x00000080


	//   ....[1]....
        /*007c*/ 	.word	0x00001bc0


	//----- nvinfo : EIATTR_INDIRECT_BRANCH_TARGETS
	.align		4
.L_4172:
        /*0080*/ 	.byte	0x04, 0x34
        /*0082*/ 	.short	(.L_4174 - .L_4173)


	//   ....[0]....
.L_4173:
        /*0084*/ 	.word	.L_x_10336@srel
        /*0088*/ 	.short	0x0
        /*008a*/ 	.short	0x0
        /*008c*/ 	.word	0x3
        /*0090*/ 	.word	.L_x_10337@srel
        /*0094*/ 	.word	.L_x_10338@srel
        /*0098*/ 	.word	.L_x_10339@srel


	//----- nvinfo : EIATTR_MAX_THREADS
	.align		4
.L_4174:
        /*009c*/ 	.byte	0x04, 0x05
        /*009e*/ 	.short	(.L_4176 - .L_4175)
.L_4175:
        /*00a0*/ 	.word	0x00000200
        /*00a4*/ 	.word	0x00000001
        /*00a8*/ 	.word	0x00000001


	//----- nvinfo : EIATTR_CRS_STACK_SIZE
	.align		4
.L_4176:
        /*00ac*/ 	.byte	0x04, 0x1e
        /*00ae*/ 	.short	(.L_4178 - .L_4177)
.L_4177:
        /*00b0*/ 	.word	0x00000000


	//----- nvinfo : EIATTR_CBANK_PARAM_SIZE
	.align		4
.L_4178:
        /*00b4*/ 	.byte	0x03, 0x19
        /*00b6*/ 	.short	0x01d0


	//----- nvinfo : EIATTR_PARAM_CBANK
	.align		4
        /*00b8*/ 	.byte	0x04, 0x0a
        /*00ba*/ 	.short	(.L_4180 - .L_4179)
	.align		4
.L_4179:
        /*00bc*/ 	.word	index@(.nv.constant0._ZN2at4cuda57_GLOBAL__N__cd6b329d_24_DistributionBernoulli_cu_7537a20d21kernelPointwiseApply2IZNS_6native9templates4cuda28bernoulli_tensor_cuda_kernelIifEEvRKNS_10TensorBaseES9_NS_15PhiloxCudaStateEEUliRiSB_SB_SB_RKfSD_SD_SD_E_iSC_jLi1ELi2ELi4ELi512ELi2EEEvNS0_6detail10TensorInfoIT0_T2_EENSG_IT1_SI_EESI_T_)
        /*00c0*/ 	.short	0x0380
        /*00c2*/ 	.short	0x01d0


	//----- nvinfo : EIATTR_SW_WAR
	.align		4
.L_4180:
        /*00c4*/ 	.byte	0x04, 0x36
        /*00c6*/ 	.short	(.L_4182 - .L_4181)
.L_4181:
        /*00c8*/ 	.word	0x00000008
.L_4182:


//--------------------- .nv.info._ZN2at4cuda57_GLOBAL__N__cd6b329d_24_DistributionBernoulli_cu_7537a20d21kernelPointwiseApply2IZNS_6native9templates4cuda28bernoulli_tensor_cuda_kernelIifEEvRKNS_10TensorBaseES9_NS_15PhiloxCudaStateEEUliRiSB_SB_SB_RKfSD_SD_SD_E_iSC_jLi1ELi1ELi4ELi512ELi2EEEvNS0_6detail10TensorInfoIT0_T2_EENSG_IT1_SI_EESI_T_ --------------------------
	.section	.nv.info._ZN2at4cuda57_GLOBAL__N__cd6b329d_24_DistributionBernoulli_cu_7537a20d21kernelPointwiseApply2IZNS_6native9templates4cuda28bernoulli_tensor_cuda_kernelIifEEvRKNS_10TensorBaseES9_NS_15PhiloxCudaStateEEUliRiSB_SB_SB_RKfSD_SD_SD_E_iSC_jLi1ELi1ELi4ELi512ELi2EEEvNS0_6detail10TensorInfoIT0_T2_EENSG_IT1_SI_EESI_T_,"",@"SHT_CUDA_INFO"
	.sectionflags	@""
	.align	4


	//----- nvinfo : EIATTR_CUDA_API_VERSION
	.align		4
        /*0000*/ 	.byte	0x04, 0x37
        /*0002*/ 	.short	(.L_4184 - .L_4183)
.L_4183:
        /*0004*/ 	.word	0x00000082


	//----- nvinfo : EIATTR_KPARAM_INFO
	.align		4
.L_4184:
        /*0008*/ 	.byte	0x04, 0x17
        /*000a*/ 	.short	(.L_4186 - .L_4185)
.L_4185:
        /*000c*/ 	.word	0x00000000
        /*0010*/ 	.short	0x0003
        /*0012*/ 	.short	0x01b8
        /*0014*/ 	.byte	0x00, 0xf0, 0x61, 0x00


	//----- nvinfo : EIATTR_KPARAM_INFO
	.align		4
.L_4186:
        /*0018*/ 	.byte	0x04, 0x17
        /*001a*/ 	.short	(.L_4188 - .L_4187)
.L_4187:
        /*001c*/ 	.word	0x00000000
        /*0020*/ 	.short	0x0002
        /*0022*/ 	.short	0x01b0
        /*0024*/ 	.byte	0x00, 0xf0, 0x11, 0x00


	//----- nvinfo : EIATTR_KPARAM_INFO
	.align		4
.L_4188:
        /*0028*/ 	.byte	0x04, 0x17
        /*002a*/ 	.short	(.L_4190 - .L_4189)
.L_4189:
        /*002c*/ 	.word	0x00000000
        /*0030*/ 	.short	0x0001
        /*0032*/ 	.short	0x00d8
        /*0034*/ 	.byte	0x00, 0xf0, 0x61, 0x03


	//----- nvinfo : EIATTR_KPARAM_INFO
	.align		4
.L_4190:
        /*0038*/ 	.byte	0x04, 0x17
        /*003a*/ 	.short	(.L_4192 - .L_4191)
.L_4191:
        /*003c*/ 	.word	0x00000000
        /*0040*/ 	.short	0x0000
        /*0042*/ 	.short	0x0000
        /*0044*/ 	.byte	0x00, 0xf0, 0x61, 0x03


	//----- nvinfo : EIATTR_SPARSE_MMA_MASK
	.align		4
.L_4192:
        /*0048*/ 	.byte	0x03, 0x50
        /*004a*/ 	.short	0x0000


	//----- nvinfo : EIATTR_MAXREG_COUNT
	.align		4
        /*004c*/ 	.byte	0x03, 0x1b
        /*004e*/ 	.short	0x0040


	//----- nvinfo : EIATTR_EXTERNS
	.align		4
        /*0050*/ 	.byte	0x04, 0x0f
        /*0052*/ 	.short	(.L_4194 - .L_4193)


	//   ....[0]....
	.align		4
.L_4193:
        /*0054*/ 	.word	index@(__assertfail)


	//----- nvinfo : EIATTR_MERCURY_ISA_VERSION
	.align		4
.L_4194:
        /*0058*/ 	.byte	0x03, 0x5f
        /*005a*/ 	.short	0x0101


	//----- nvinfo : EIATTR_VRC_CTA_INIT_COUNT
	.align		4
        /*005c*/ 	.byte	0x02, 0x4a
	.zero		1
	.zero		1


	//----- nvinfo : EIATTR_SYSCALL_OFFSETS
	.align		4
        /*0060*/ 	.byte	0x04, 0x46
        /*0062*/ 	.short	(.L_4196 - .L_4195)


	//   ....[0]....
.L_4195:
        /*0064*/ 	.word	0x00000e20


	//   ....[1]....
        /*0068*/ 	.word	0x00001010


	//   ....[2]....
        /*006c*/ 	.word	0x000011f0


	//   ....[3]....
        /*0070*/ 	.word	0x000013e0


	//----- nvinfo : EIATTR_EXIT_INSTR_OFFSETS
	.align		4
.L_4196:
        /*0074*/ 	.byte	0x04, 0x1c
        /*0076*/ 	.short	(.L_4198 - .L_4197)


	//   ....[0]....
.L_4197:
        /*0078*/ 	.word	0x00000080


	//   ....[1]....
        /*007c*/ 	.word	0x000014b0


	//----- nvinfo : EIATTR_INDIRECT_BRANCH_TARGETS
	.align		4
.L_4198:
        /*0080*/ 	.byte	0x04, 0x34
        /*0082*/ 	.short	(.L_4200 - .L_4199)


	//   ....[0]....
.L_4199:
        /*0084*/ 	.word	.L_x_10340@srel
        /*0088*/ 	.short	0x0
        /*008a*/ 	.short	0x0
        /*008c*/ 	.word	0x3
        /*0090*/ 	.word	.L_x_10341@srel
        /*0094*/ 	.word	.L_x_10342@srel
        /*0098*/ 	.word	.L_x_10343@srel


	//----- nvinfo : EIATTR_MAX_THREADS
	.align		4
.L_4200:
        /*009c*/ 	.byte	0x04, 0x05
        /*009e*/ 	.short	(.L_4202 - .L_4201)
.L_4201:
        /*00a0*/ 	.word	0x00000200
        /*00a4*/ 	.word	0x00000001
        /*00a8*/ 	.word	0x00000001


	//----- nvinfo : EIATTR_CRS_STACK_SIZE
	.align		4
.L_4202:
        /*00ac*/ 	.byte	0x04, 0x1e
        /*00ae*/ 	.short	(.L_4204 - .L_4203)
.L_4203:
        /*00b0*/ 	.word	0x00000000


	//----- nvinfo : EIATTR_CBANK_PARAM_SIZE
	.align		4
.L_4204:
        /*00b4*/ 	.byte	0x03, 0x19
        /*00b6*/ 	.short	0x01d0


	//----- nvinfo : EIATTR_PARAM_CBANK
	.align		4
        /*00b8*/ 	.byte	0x04, 0x0a
        /*00ba*/ 	.short	(.L_4206 - .L_4205)
	.align		4
.L_4205:
        /*00bc*/ 	.word	index@(.nv.constant0._ZN2at4cuda57_GLOBAL__N__cd6b329d_24_DistributionBernoulli_cu_7537a20d21kernelPointwiseApply2IZNS_6native9templates4cuda28bernoulli_tensor_cuda_kernelIifEEvRKNS_10TensorBaseES9_NS_15PhiloxCudaStateEEUliRiSB_SB_SB_RKfSD_SD_SD_E_iSC_jLi1ELi1ELi4ELi512ELi2EEEvNS0_6detail10TensorInfoIT0_T2_EENSG_IT1_SI_EESI_T_)
        /*00c0*/ 	.short	0x0380
        /*00c2*/ 	.short	0x01d0


	//----- nvinfo : EIATTR_SW_WAR
	.align		4
.L_4206:
        /*00c4*/ 	.byte	0x04, 0x36
        /*00c6*/ 	.short	(.L_4208 - .L_4207)
.L_4207:
        /*00c8*/ 	.word	0x00000008
.L_4208:


//--------------------- .nv.info._ZN2at4cuda57_GLOBAL__N__cd6b329d_24_DistributionBernoulli_cu_7537a20d21kernelPointwiseApply2IZNS_6native9templates4cuda28bernoulli_tensor_cuda_kernelIafEEvRKNS_10TensorBaseES9_NS_15PhiloxCudaStateEEUliRaSB_SB_SB_RKfSD_SD_SD_E_aSC_mLin1ELin1ELi4ELi512ELi2EEEvNS0_6detail10TensorInfoIT0_T2_EENSG_IT1_SI_EESI_T_ --------------------------
	.section	.nv.info._ZN2at4cuda57_GLOBAL__N__cd6b329d_24_DistributionBernoulli_cu_7537a20d21kernelPointwiseApply2IZNS_6native9templates4cuda28bernoulli_tensor_cuda_kernelIafEEvRKNS_10TensorBaseES9_NS_15PhiloxCudaStateEEUliRaSB_SB_SB_RKfSD_SD_SD_E_aSC_mLin1ELin1ELi4ELi512ELi2EEEvNS0_6detail10TensorInfoIT0_T2_EENSG_IT1_SI_EESI_T_,"",@"SHT_CUDA_INFO"
	.sectionflags	@""
	.align	4


	//----- nvinfo : EIATTR_CUDA_API_VERSION
	.align		4
        /*0000*/ 	.byte	0x04, 0x37
        /*0002*/ 	.short	(.L_4210 - .L_4209)
.L_4209:
        /*0004*/ 	.word	0x00000082


	//----- nvinfo : EIATTR_KPARAM_INFO
	.align		4
.L_4210:
        /*0008*/ 	.byte	0x04, 0x17
        /*000a*/ 	.short	(.L_4212 - .L_4211)
.L_4211:
        /*000c*/ 	.word	0x00000000
        /*0010*/ 	.short	0x0003
        /*0012*/ 	.short	0x0348
        /*0014*/ 	.byte	0x00, 0xf0, 0x61, 0x00


	//----- nvinfo : EIATTR_KPARAM_INFO
	.align		4
.L_4212:
        /*0018*/ 	.byte	0x04, 0x17
        /*001a*/ 	.short	(.L_4214 - .L_4213)
.L_4213:
        /*001c*/ 	.word	0x00000000
        /*0020*/ 	.short	0x0002
        /*0022*/ 	.short	0x0340
        /*0024*/ 	.byte	0x00, 0xf0, 0x21, 0x00


	//----- nvinfo : EIATTR_KPARAM_INFO
	.align		4
.L_4214:
        /*0028*/ 	.byte	0x04, 0x17
        /*002a*/ 	.short	(.L_4216 - .L_4215)
.L_4215:
        /*002c*/ 	.word	0x00000000
        /*0030*/ 	.short	0x0001
        /*0032*/ 	.short	0x01a0
        /*0034*/ 	.byte	0x00, 0xf0, 0x81, 0x06


	//----- nvinfo : EIATTR_KPARAM_INFO
	.align		4
.L_4216:
        /*0038*/ 	.byte	0x04, 0x17
        /*003a*/ 	.short	(.L_4218 - .L_4217)
.L_4217:
        /*003c*/ 	.word	0x00000000
        /*0040*/ 	.short	0x0000
        /*0042*/ 	.short	0x0000
        /*0044*/ 	.byte	0x00, 0xf0, 0x81, 0x06


	//----- nvinfo : EIATTR_SPARSE_MMA_MASK
	.align		4
.L_4218:
        /*0048*/ 	.byte	0x03, 0x50
        /*004a*/ 	.short	0x0000


	//----- nvinfo : EIATTR_MAXREG_COUNT
	.align		4
        /*004c*/ 	.byte	0x03, 0x1b
        /*004e*/ 	.short	0x0040


	//----- nvinfo : EIATTR_EXTERNS
	.align		4
        /*0050*/ 	.byte	0x04, 0x0f
        /*0052*/ 	.short	(.L_4220 - .L_4219)


	//   ....[0]....
	.align		4
.L_4219:
        /*0054*/ 	.word	index@(__assertfail)


	//----- nvinfo : EIATTR_MERCURY_ISA_VERSION
	.align		4
.L_4220:
        /*0058*/ 	.byte	0x03, 0x5f
        /*005a*/ 	.short	0x0101


	//----- nvinfo : EIATTR_VRC_CTA_INIT_COUNT
	.align		4
        /*005c*/ 	.byte	0x02, 0x4a
	.zero		1
	.zero		1


	//----- nvinfo : EIATTR_SYSCALL_OFFSETS
	.align		4
        /*0060*/ 	.byte	0x04, 0x46
        /*0062*/ 	.short	(.L_4222 - .L_4221)


	//   ....[0]....
.L_4221:
        /*0064*/ 	.word	0x0001c560


	//   ....[1]....
        /*0068*/ 	.word	0x0001c770


	//   ....[2]....
        /*006c*/ 	.word	0x0001c970


	//   ....[3]....
        /*0070*/ 	.word	0x0001cb80


	//----- nvinfo : EIATTR_EXIT_INSTR_OFFSETS
	.align		4
.L_4222:
        /*0074*/ 	.byte	0x04, 0x1c
        /*0076*/ 	.short	(.L_4224 - .L_4223)


	//   ....[0]....
.L_4223:
        /*0078*/ 	.word	0x00000090


	//   ....[1]....
        /*007c*/ 	.word	0x0001ccc0


	//----- nvinfo : EIATTR_INDIRECT_BRANCH_TARGETS
	.align		4
.L_4224:
        /*0080*/ 	.byte	0x04, 0x34
        /*0082*/ 	.short	(.L_4226 - .L_4225)


	//   ....[0]....
.L_4225:
        /*0084*/ 	.word	.L_x_10344@srel
        /*0088*/ 	.short	0x0
        /*008a*/ 	.short	0x0
        /*008c*/ 	.word	0x3
        /*0090*/ 	.word	.L_x_10345@srel
        /*0094*/ 	.word	.L_x_10346@srel
        /*0098*/ 	.word	.L_x_10347@srel


	//----- nvinfo : EIATTR_MAX_THREADS
	.align		4
.L_4226:
        /*009c*/ 	.byte	0x04, 0x05
        /*009e*/ 	.short	(.L_4228 - .L_4227)
.L_4227:
        /*00a0*/ 	.word	0x00000200
        /*00a4*/ 	.word	0x00000001
        /*00a8*/ 	.word	0x00000001


	//----- nvinfo : EIATTR_CRS_STACK_SIZE
	.align		4
.L_4228:
        /*00ac*/ 	.byte	0x04, 0x1e
        /*00ae*/ 	.short	(.L_4230 - .L_4229)
.L_4229:
        /*00b0*/ 	.word	0x00000000


	//----- nvinfo : EIATTR_CBANK_PARAM_SIZE
	.align		4
.L_4230:
        /*00b4*/ 	.byte	0x03, 0x19
        /*00b6*/ 	.short	0x0360


	//----- nvinfo : EIATTR_PARAM_CBANK
	.align		4
        /*00b8*/ 	.byte	0x04, 0x0a
        /*00ba*/ 	.short	(.L_4232 - .L_4231)
	.align		4
.L_4231:
        /*00bc*/ 	.word	index@(.nv.constant0._ZN2at4cuda57_GLOBAL__N__cd6b329d_24_DistributionBernoulli_cu_7537a20d21kernelPointwiseApply2IZNS_6native9templates4cuda28bernoulli_tensor_cuda_kernelIafEEvRKNS_10TensorBaseES9_NS_15PhiloxCudaStateEEUliRaSB_SB_SB_RKfSD_SD_SD_E_aSC_mLin1ELin1ELi4ELi512ELi2EEEvNS0_6detail10TensorInfoIT0_T2_EENSG_IT1_SI_EESI_T_)
        /*00c0*/ 	.short	0x0380
        /*00c2*/ 	.short	0x0360


	//----- nvinfo : EIATTR_SW_WAR
	.align		4
.L_4232:
        /*00c4*/ 	.byte	0x04, 0x36
        /*00c6*/ 	.short	(.L_4234 - .L_4233)
.L_4233:
        /*00c8*/ 	.word	0x00000008
.L_4234:


//--------------------- .nv.info._ZN2at4cuda57_GLOBAL__N__cd6b329d_24_DistributionBernoulli_cu_7537a20d21kernelPointwiseApply2IZNS_6native9templates4cuda28bernoulli_tensor_cuda_kernelIafEEvRKNS_10TensorBaseES9_NS_15PhiloxCudaStateEEUliRaSB_SB_SB_RKfSD_SD_SD_E_aSC_mLi1ELi1ELi4ELi512ELi2EEEvNS0_6detail10TensorInfoIT0_T2_EENSG_IT1_SI_EESI_T_ --------------------------
	.section	.nv.info._ZN2at4cuda57_GLOBAL__N__cd6b329d_24_DistributionBernoulli_cu_7537a20d21kernelPointwiseApply2IZNS_6native9templates4cuda28bernoulli_tensor_cuda_kernelIafEEvRKNS_10TensorBaseES9_NS_15PhiloxCudaStateEEUliRaSB_SB_SB_RKfSD_SD_SD_E_aSC_mLi1ELi1ELi4ELi512ELi2EEEvNS0_6detail10TensorInfoIT0_T2_EENSG_IT1_SI_EESI_T_,"",@"SHT_CUDA_INFO"
	.sectionflags	@""
	.align	4


	//----- nvinfo : EIATTR_CUDA_API_VERSION
	.align		4
        /*0000*/ 	.byte	0x04, 0x37
        /*0002*/ 	.short	(.L_4236 - .L_4235)
.L_4235:
        /*0004*/ 	.word	0x00000082


	//----- nvinfo : EIATTR_KPARAM_INFO
	.align		4
.L_4236:
        /*0008*/ 	.byte	0x04, 0x17
        /*000a*/ 	.short	(.L_4238 - .L_4237)
.L_4237:
        /*000c*/ 	.word	0x00000000
        /*0010*/ 	.short	0x0003
        /*0012*/ 	.short	0x0348
        /*0014*/ 	.byte	0x00, 0xf0, 0x61, 0x00


	//----- nvinfo : EIATTR_KPARAM_INFO
	.align		4
.L_4238:
        /*0018*/ 	.byte	0x04, 0x17
        /*001a*/ 	.short	(.L_4240 - .L_4239)
.L_4239:
        /*001c*/ 	.word	0x00000000
        /*0020*/ 	.short	0x0002
        /*0022*/ 	.short	0x0340
        /*0024*/ 	.byte	0x00, 0xf0, 0x21, 0x00


	//----- nvinfo : EIATTR_KPARAM_INFO
	.align		4
.L_4240:
        /*0028*/ 	.byte	0x04, 0x17
        /*002a*/ 	.short	(.L_4242 - .L_4241)
.L_4241:
        /*002c*/ 	.word	0x00000000
        /*0030*/ 	.short	0x0001
        /*0032*/ 	.short	0x01a0
        /*0034*/ 	.byte	0x00, 0xf0, 0x81, 0x06


	//----- nvinfo : EIATTR_KPARAM_INFO
	.align		4
.L_4242:
        /*0038*/ 	.byte	0x04, 0x17
        /*003a*/ 	.short	(.L_4244 - .L_4243)
.L_4243:
        /*003c*/ 	.word	0x00000000
        /*0040*/ 	.short	0x0000
        /*0042*/ 	.short	0x0000
        /*0044*/ 	.byte	0x00, 0xf0, 0x81, 0x06


	//----- nvinfo : EIATTR_SPARSE_MMA_MASK
	.align		4
.L_4244:
        /*0048*/ 	.byte	0x03, 0x50
        /*004a*/ 	.short	0x0000


	//----- nvinfo : EIATTR_MAXREG_COUNT
	.align		4
        /*004c*/ 	.byte	0x03, 0x1b
        /*004e*/ 	.short	0x0040


	//----- nvinfo : EIATTR_EXTERNS
	.align		4
        /*0050*/ 	.byte	0x04, 0x0f
        /*0052*/ 	.short	(.L_4246 - .L_4245)


	//   ....[0]....
	.align		4
.L_4245:
        /*0054*/ 	.word	index@(__assertfail)


	//----- nvinfo : EIATTR_MERCURY_ISA_VERSION
	.align		4
.L_4246:
        /*0058*/ 	.byte	0x03, 0x5f
        /*005a*/ 	.short	0x0101


	//----- nvinfo : EIATTR_VRC_CTA_INIT_COUNT
	.align		4
        /*005c*/ 	.byte	0x02, 0x4a
	.zero		1
	.zero		1


	//----- nvinfo : EIATTR_SYSCALL_OFFSETS
	.align		4
        /*0060*/ 	.byte	0x04, 0x46
        /*0062*/ 	.short	(.L_4248 - .L_4247)


	//   ....[0]....
.L_4247:
        /*0064*/ 	.word	0x00000fb0


	//   ....[1]....
        /*0068*/ 	.word	0x000011a0


	//   ....[2]....
        /*006c*/ 	.word	0x00001380


	//   ....[3]....
        /*0070*/ 	.word	0x00001570


	//----- nvinfo : EIATTR_EXIT_INSTR_OFFSETS
	.align		4
.L_4248:
        /*0074*/ 	.byte	0x04, 0x1c
        /*0076*/ 	.short	(.L_4250 - .L_4249)


	//   ....[0]....
.L_4249:
        /*0078*/ 	.word	0x00000090


	//   ....[1]....
        /*007c*/ 	.word	0x00001650


	//----- nvinfo : EIATTR_INDIRECT_BRANCH_TARGETS
	.align		4
.L_4250:
        /*0080*/ 	.byte	0x04, 0x34
        /*0082*/ 	.short	(.L_4252 - .L_4251)


	//   ....[0]....
.L_4251:
        /*0084*/ 	.word	.L_x_10348@srel
        /*0088*/ 	.short	0x0
        /*008a*/ 	.short	0x0
        /*008c*/ 	.word	0x3
        /*0090*/ 	.word	.L_x_10349@srel
        /*0094*/ 	.word	.L_x_10350@srel
        /*0098*/ 	.word	.L_x_10351@srel


	//----- nvinfo : EIATTR_MAX_THREADS
	.align		4
.L_4252:
        /*009c*/ 	.byte	0x04, 0x05
        /*009e*/ 	.short	(.L_4254 - .L_4253)
.L_4253:
        /*00a0*/ 	.word	0x00000200
        /*00a4*/ 	.word	0x00000001
        /*00a8*/ 	.word	0x00000001


	//----- nvinfo : EIATTR_CRS_STACK_SIZE
	.align		4
.L_4254:
        /*00ac*/ 	.byte	0x04, 0x1e
        /*00ae*/ 	.short	(.L_4256 - .L_4255)
.L_4255:
        /*00b0*/ 	.word	0x00000000


	//----- nvinfo : EIATTR_CBANK_PARAM_SIZE
	.align		4
.L_4256:
        /*00b4*/ 	.byte	0x03, 0x19
        /*00b6*/ 	.short	0x0360


	//----- nvinfo : EIATTR_PARAM_CBANK
	.align		4
        /*00b8*/ 	.byte	0x04, 0x0a
        /*00ba*/ 	.short	(.L_4258 - .L_4257)
	.align		4
.L_4257:
        /*00bc*/ 	.word	index@(.nv.constant0._ZN2at4cuda57_GLOBAL__N__cd6b329d_24_DistributionBernoulli_cu_7537a20d21kernelPointwiseApply2IZNS_6native9templates4cuda28bernoulli_tensor_cuda_kernelIafEEvRKNS_10TensorBaseES9_NS_15PhiloxCudaStateEEUliRaSB_SB_SB_RKfSD_SD_SD_E_aSC_mLi1ELi1ELi4ELi512ELi2EEEvNS0_6detail10TensorInfoIT0_T2_EENSG_IT1_SI_EESI_T_)
        /*00c0*/ 	.short	0x0380
        /*00c2*/ 	.short	0x0360


	//----- nvinfo : EIATTR_SW_WAR
	.align		4
.L_4258:
        /*00c4*/ 	.byte	0x04, 0x36
        /*00c6*/ 	.short	(.L_4260 - .L_4259)
.L_4259:
        /*00c8*/ 	.word	0x00000008
.L_4260:


//--------------------- .nv.info._ZN2at4cuda57_GLOBAL__N__cd6b329d_24_DistributionBernoulli_cu_7537a20d21kernelPointwiseApply2IZNS_6native9templates4cuda28bernoulli_tensor_cuda_kernelIafEEvRKNS_10TensorBaseES9_NS_15PhiloxCudaStateEEUliRaSB_SB_SB_RKfSD_SD_SD_E_aSC_jLin1ELin1ELi4ELi512ELi2EEEvNS0_6detail10TensorInfoIT0_T2_EENSG_IT1_SI_EESI_T_ --------------------------
	.section	.nv.info._ZN2at4cuda57_GLOBAL__N__cd6b329d_24_DistributionBernoulli_cu_7537a20d21kernelPointwiseApply2IZNS_6native9templates4cuda28bernoulli_tensor_cuda_kernelIafEEvRKNS_10TensorBaseES9_NS_15PhiloxCudaStateEEUliRaSB_SB_SB_RKfSD_SD_SD_E_aSC_jLin1ELin1ELi4ELi512ELi2EEEvNS0_6detail10TensorInfoIT0_T2_EENSG_IT1_SI_EESI_T_,"",@"SHT_CUDA_INFO"
	.sectionflags	@""
	.align	4


	//----- nvinfo : EIATTR_CUDA_API_VERSION
	.align		4
        /*0000*/ 	.byte	0x04, 0x37
        /*0002*/ 	.short	(.L_4262 - .L_4261)
.L_4261:
        /*0004*/ 	.word	0x00000082


	//----- nvinfo : EIATTR_KPARAM_INFO
	.align		4
.L_4262:
        /*0008*/ 	.byte	0x04, 0x17
        /*000a*/ 	.short	(.L_4264 - .L_4263)
.L_4263:
        /*000c*/ 	.word	0x00000000
        /*0010*/ 	.short	0x0003
        /*0012*/ 	.short	0x01b8
        /*0014*/ 	.byte	0x00, 0xf0, 0x61, 0x00


	//----- nvinfo : EIATTR_KPARAM_INFO
	.align		4
.L_4264:
        /*0018*/ 	.byte	0x04, 0x17
        /*001a*/ 	.short	(.L_4266 - .L_4265)
.L_4265:
        /*001c*/ 	.word	0x00000000
        /*0020*/ 	.short	0x0002
        /*0022*/ 	.short	0x01b0
        /*0024*/ 	.byte	0x00, 0xf0, 0x11, 0x00


	//----- nvinfo : EIATTR_KPARAM_INFO
	.align		4
.L_4266:
        /*0028*/ 	.byte	0x04, 0x17
        /*002a*/ 	.short	(.L_4268 - .L_4267)
.L_4267:
        /*002c*/ 	.word	0x00000000
        /*0030*/ 	.short	0x0001
        /*0032*/ 	.short	0x00d8
        /*0034*/ 	.byte	0x00, 0xf0, 0x61, 0x03


	//----- nvinfo : EIATTR_KPARAM_INFO
	.align		4
.L_4268:
        /*0038*/ 	.byte	0x04, 0x17
        /*003a*/ 	.short	(.L_4270 - .L_4269)
.L_4269:
        /*003c*/ 	.word	0x00000000
        /*0040*/ 	.short	0x0000
        /*0042*/ 	.short	0x0000
        /*0044*/ 	.byte	0x00, 0xf0, 0x61, 0x03


	//----- nvinfo : EIATTR_SPARSE_MMA_MASK
	.align		4
.L_4270:
        /*0048*/ 	.byte	0x03, 0x50
        /*004a*/ 	.short	0x0000


	//----- nvinfo : EIATTR_MAXREG_COUNT
	.align		4
        /*004c*/ 	.byte	0x03, 0x1b
        /*004e*/ 	.short	0x0040


	//----- nvinfo : EIATTR_EXTERNS
	.align		4
        /*0050*/ 	.byte	0x04, 0x0f
        /*0052*/ 	.short	(.L_4272 - .L_4271)


	//   ....[0]....
	.align		4
.L_4271:
        /*0054*/ 	.word	index@(__assertfail)


	//----- nvinfo : EIATTR_MERCURY_ISA_VERSION
	.align		4
.L_4272:
        /*0058*/ 	.byte	0x03, 0x5f
        /*005a*/ 	.short	0x0101


	//----- nvinfo : EIATTR_VRC_CTA_INIT_COUNT
	.align		4
        /*005c*/ 	.byte	0x02, 0x4a
	.zero		1
	.zero		1


	//----- nvinfo : EIATTR_SYSCALL_OFFSETS
	.align		4
        /*0060*/ 	.byte	0x04, 0x46
        /*0062*/ 	.short	(.L_4274 - .L_4273)


	//   ....[0]....
.L_4273:
        /*0064*/ 	.word	0x0000dda0


	//   ....[1]....
        /*0068*/ 	.word	0x0000dfb0


	//   ....[2]....
        /*006c*/ 	.word	0x0000e1b0


	//   ....[3]....
        /*0070*/ 	.word	0x0000e3c0


	//----- nvinfo : EIATTR_EXIT_INSTR_OFFSETS
	.align		4
.L_4274:
        /*0074*/ 	.byte	0x04, 0x1c
        /*0076*/ 	.short	(.L_4276 - .L_4275)


	//   ....[0]....
.L_4275:
        /*0078*/ 	.word	0x00000080


	//   ....[1]....
        /*007c*/ 	.word	0x0000e4f0


	//----- nvinfo : EIATTR_INDIRECT_BRANCH_TARGETS
	.align		4
.L_4276:
        /*0080*/ 	.byte	0x04, 0x34
        /*0082*/ 	.short	(.L_4278 - .L_4277)


	//   ....[0]....
.L_4277:
        /*0084*/ 	.word	.L_x_10352@srel
        /*0088*/ 	.short	0x0
        /*008a*/ 	.short	0x0
        /*008c*/ 	.word	0x3
        /*0090*/ 	.word	.L_x_10353@srel
        /*0094*/ 	.word	.L_x_10354@srel
        /*0098*/ 	.word	.L_x_10355@srel


	//----- nvinfo : EIATTR_MAX_THREADS
	.align		4
.L_4278:
        /*009c*/ 	.byte	0x04, 0x05
        /*009e*/ 	.short	(.L_4280 - .L_4279)
.L_4279:
        /*00a0*/ 	.word	0x00000200
        /*00a4*/ 	.word	0x00000001
        /*00a8*/ 	.word	0x00000001


	//----- nvinfo : EIATTR_CRS_STACK_SIZE
	.align		4
.L_4280:
        /*00ac*/ 	.byte	0x04, 0x1e
        /*00ae*/ 	.short	(.L_4282 - .L_4281)
.L_4281:
        /*00b0*/ 	.word	0x00000000


	//----- nvinfo : EIATTR_CBANK_PARAM_SIZE
	.align		4
.L_4282:
        /*00b4*/ 	.byte	0x03, 0x19
        /*00b6*/ 	.short	0x01d0


	//----- nvinfo : EIATTR_PARAM_CBANK
	.align		4
        /*00b8*/ 	.byte	0x04, 0x0a
        /*00ba*/ 	.short	(.L_4284 - .L_4283)
	.align		4
.L_4283:
        /*00bc*/ 	.word	index@(.nv.constant0._ZN2at4cuda57_GLOBAL__N__cd6b329d_24_DistributionBernoulli_cu_7537a20d21kernelPointwiseApply2IZNS_6native9templates4cuda28bernoulli_tensor_cuda_kernelIafEEvRKNS_10TensorBaseES9_NS_15PhiloxCudaStateEEUliRaSB_SB_SB_RKfSD_SD_SD_E_aSC_jLin1ELin1ELi4ELi512ELi2EEEvNS0_6detail10TensorInfoIT0_T2_EENSG_IT1_SI_EESI_T_)
        /*00c0*/ 	.short	0x0380
        /*00c2*/ 	.short	0x01d0


	//----- nvinfo : EIATTR_SW_WAR
	.align		4
.L_4284:
        /*00c4*/ 	.byte	0x04, 0x36
        /*00c6*/ 	.short	(.L_4286 - .L_4285)
.L_4285:
        /*00c8*/ 	.word	0x00000008
.L_4286:


//--------------------- .nv.info._ZN2at4cuda57_GLOBAL__N__cd6b329d_24_DistributionBernoulli_cu_7537a20d21kernelPointwiseApply2IZNS_6native9templates4cuda28bernoulli_tensor_cuda_kernelIafEEvRKNS_10TensorBaseES9_NS_15PhiloxCudaStateEEUliRaSB_SB_SB_RKfSD_SD_SD_E_aSC_jLin1ELi2ELi4ELi512ELi2EEEvNS0_6detail10TensorInfoIT0_T2_EENSG_IT1_SI_EESI_T_ --------------------------
	.section	.nv.info._ZN2at4cuda57_GLOBAL__N__cd6b329d_24_DistributionBernoulli_cu_7537a20d21kernelPointwiseApply2IZNS_6native9templates4cuda28bernoulli_tensor_cuda_kernelIafEEvRKNS_10TensorBaseES9_NS_15PhiloxCudaStateEEUliRaSB_SB_SB_RKfSD_SD_SD_E_aSC_jLin1ELi2ELi4ELi512ELi2EEEvNS0_6detail10TensorInfoIT0_T2_EENSG_IT1_SI_EESI_T_,"",@"SHT_CUDA_INFO"
	.sectionflags	@""
	.align	4


	//----- nvinfo : EIATTR_CUDA_API_VERSION
	.align		4
        /*0000*/ 	.byte	0x04, 0x37
        /*0002*/ 	.short	(.L_4288 - .L_4287)
.L_4287:
        /*0004*/ 	.word	0x00000082


	//----- nvinfo : EIATTR_KPARAM_INFO
	.align		4
.L_4288:
        /*0008*/ 	.byte	0x04, 0x17
        /*000a*/ 	.short	(.L_4290 - .L_4289)
.L_4289:
        /*000c*/ 	.word	0x00000000
        /*0010*/ 	.short	0x0003
        /*0012*/ 	.short	0x01b8
        /*0014*/ 	.byte	0x00, 0xf0, 0x61, 0x00


	//----- nvinfo : EIATTR_KPARAM_INFO
	.align		4
.L_4290:
        /*0018*/ 	.byte	0x04, 0x17
        /*001a*/ 	.short	(.L_4292 - .L_4291)
.L_4291:
        /*001c*/ 	.word	0x00000000
        /*0020*/ 	.short	0x0002
        /*0022*/ 	.short	0x01b0
        /*0024*/ 	.byte	0x00, 0xf0, 0x11, 0x00


	//----- nvinfo : EIATTR_KPARAM_INFO
	.align		4
.L_4292:
        /*0028*/ 	.byte	0x04, 0x17
        /*002a*/ 	.short	(.L_4294 - .L_4293)
.L_4293:
        /*002c*/ 	.word	0x00000000
        /*0030*/ 	.short	0x0001
        /*0032*/ 	.short	0x00d8
        /*0034*/ 	.byte	0x00, 0xf0, 0x61, 0x03


	//----- nvinfo : EIATTR_KPARAM_INFO
	.align		4
.L_4294:
        /*0038*/ 	.byte	0x04, 0x17
        /*003a*/ 	.short	(.L_4296 - .L_4295)
.L_4295:
        /*003c*/ 	.word	0x00000000
        /*0040*/ 	.short	0x0000
        /*0042*/ 	.short	0x0000
        /*0044*/ 	.byte	0x00, 0xf0, 0x61, 0x03


	//----- nvinfo : EIATTR_SPARSE_MMA_MASK
	.align		4
.L_4296:
        /*0048*/ 	.byte	0x03, 0x50
        /*004a*/ 	.short	0x0000


	//----- nvinfo : EIATTR_MAXREG_COUNT
	.align		4
        /*004c*/ 	.byte	0x03, 0x1b
        /*004e*/ 	.short	0x0040


	//----- nvinfo : EIATTR_EXTERNS
	.align		4
        /*0050*/ 	.byte	0x04, 0x0f
        /*0052*/ 	.short	(.L_4298 - .L_4297)


	//   ....[0]....
	.align		4
.L_4297:
        /*0054*/ 	.word	index@(__assertfail)


	//----- nvinfo : EIATTR_MERCURY_ISA_VERSION
	.align		4
.L_4298:
        /*0058*/ 	.byte	0x03, 0x5f
        /*005a*/ 	.short	0x0101


	//----- nvinfo : EIATTR_VRC_CTA_INIT_COUNT
	.align		4
        /*005c*/ 	.byte	0x02, 0x4a
	.zero		1
	.zero		1


	//----- nvinfo : EIATTR_SYSCALL_OFFSETS
	.align		4
        /*0060*/ 	.byte	0x04, 0x46
        /*0062*/ 	.short	(.L_4300 - .L_4299)


	//   ....[0]....
.L_4299:
        /*0064*/ 	.word	0x00007c40


	//   ....[1]....
        /*0068*/ 	.word	0x00007e50


	//   ....[2]....
        /*006c*/ 	.word	0x00008050


	//   ....[3]....
        /*0070*/ 	.word	0x00008260


	//----- nvinfo : EIATTR_EXIT_INSTR_OFFSETS
	.align		4
.L_4300:
        /*0074*/ 	.byte	0x04, 0x1c
        /*0076*/ 	.short	(.L_4302 - .L_4301)


	//   ....[0]....
.L_4301:
        /*0078*/ 	.word	0x00000080


	//   ....[1]....
        /*007c*/ 	.word	0x00008390


	//----- nvinfo : EIATTR_INDIRECT_BRANCH_TARGETS
	.align		4
.L_4302:
        /*0080*/ 	.byte	0x04, 0x34
        /*0082*/ 	.short	(.L_4304 - .L_4303)


	//   ....[0]....
.L_4303:
        /*0084*/ 	.word	.L_x_10356@srel
        /*0088*/ 	.short	0x0
        /*008a*/ 	.short	0x0
        /*008c*/ 	.word	0x3
        /*0090*/ 	.word	.L_x_10357@srel
        /*0094*/ 	.word	.L_x_10358@srel
        /*0098*/ 	.word	.L_x_10359@srel


	//----- nvinfo : EIATTR_MAX_THREADS
	.align		4
.L_4304:
        /*009c*/ 	.byte	0x04, 0x05
        /*009e*/ 	.short	(.L_4306 - .L_4305)
.L_4305:
        /*00a0*/ 	.word	0x00000200
        /*00a4*/ 	.word	0x00000001
        /*00a8*/ 	.word	0x00000001


	//----- nvinfo : EIATTR_CRS_STACK_SIZE
	.align		4
.L_4306:
        /*00ac*/ 	.byte	0x04, 0x1e
        /*00ae*/ 	.short	(.L_4308 - .L_4307)
.L_4307:
        /*00b0*/ 	.word	0x00000000


	//----- nvinfo : EIATTR_CBANK_PARAM_SIZE
	.align		4
.L_4308:
        /*00b4*/ 	.byte	0x03, 0x19
        /*00b6*/ 	.short	0x01d0


	//----- nvinfo : EIATTR_PARAM_CBANK
	.align		4
        /*00b8*/ 	.byte	0x04, 0x0a
        /*00ba*/ 	.short	(.L_4310 - .L_4309)
	.align		4
.L_4309:
        /*00bc*/ 	.word	index@(.nv.constant0._ZN2at4cuda57_GLOBAL__N__cd6b329d_24_DistributionBernoulli_cu_7537a20d21kernelPointwiseApply2IZNS_6native9templates4cuda28bernoulli_tensor_cuda_kernelIafEEvRKNS_10TensorBaseES9_NS_15PhiloxCudaStateEEUliRaSB_SB_SB_RKfSD_SD_SD_E_aSC_jLin1ELi2ELi4ELi512ELi2EEEvNS0_6detail10TensorInfoIT0_T2_EENSG_IT1_SI_EESI_T_)
        /*00c0*/ 	.short	0x0380
        /*00c2*/ 	.short	0x01d0


	//----- nvinfo : EIATTR_SW_WAR
	.align		4
.L_4310:
        /*00c4*/ 	.byte	0x04, 0x36
        /*00c6*/ 	.short	(.L_4312 - .L_4311)
.L_4311:
        /*00c8*/ 	.word	0x00000008
.L_4312:


//--------------------- .nv.info._ZN2at4cuda57_GLOBAL__N__cd6b329d_24_DistributionBernoulli_cu_7537a20d21kernelPointwiseApply2IZNS_6native9templates4cuda28bernoulli_tensor_cuda_kernelIafEEvRKNS_10TensorBaseES9_NS_15PhiloxCudaStateEEUliRaSB_SB_SB_RKfSD_SD_SD_E_aSC_jLin1ELi1ELi4ELi512ELi2EEEvNS0_6detail10TensorInfoIT0_T2_EENSG_IT1_SI_EESI_T_ --------------------------
	.section	.nv.info._ZN2at4cuda57_GLOBAL__N__cd6b329d_24_DistributionBernoulli_cu_7537a20d21kernelPointwiseApply2IZNS_6native9templates4cuda28bernoulli_tensor_cuda_kernelIafEEvRKNS_10TensorBaseES9_NS_15PhiloxCudaStateEEUliRaSB_SB_SB_RKfSD_SD_SD_E_aSC_jLin1ELi1ELi4ELi512ELi2EEEvNS0_6detail10TensorInfoIT0_T2_EENSG_IT1_SI_EESI_T_,"",@"SHT_CUDA_INFO"
	.sectionflags	@""
	.align	4


	//----- nvinfo : EIATTR_CUDA_API_VERSION
	.align		4
        /*0000*/ 	.byte	0x04, 0x37
        /*0002*/ 	.short	(.L_4314 - .L_4313)
.L_4313:
        /*0004*/ 	.word	0x00000082


	//----- nvinfo : EIATTR_KPARAM_INFO
	.align		4
.L_4314:
        /*0008*/ 	.byte	0x04, 0x17
        /*000a*/ 	.short	(.L_4316 - .L_4315)
.L_4315:
        /*000c*/ 	.word	0x00000000
        /*0010*/ 	.short	0x0003
        /*0012*/ 	.short	0x01b8
        /*0014*/ 	.byte	0x00, 0xf0, 0x61, 0x00


	//----- nvinfo : EIATTR_KPARAM_INFO
	.align		4
.L_4316:
        /*0018*/ 	.byte	0x04, 0x17
        /*001a*/ 	.short	(.L_4318 - .L_4317)
.L_4317:
        /*001c*/ 	.word	0x00000000
        /*0020*/ 	.short	0x0002
        /*0022*/ 	.short	0x01b0
        /*0024*/ 	.byte	0x00, 0xf0, 0x11, 0x00


	//----- nvinfo : EIATTR_KPARAM_INFO
	.align		4
.L_4318:
        /*0028*/ 	.byte	0x04, 0x17
        /*002a*/ 	.short	(.L_4320 - .L_4319)
.L_4319:
        /*002c*/ 	.word	0x00000000
        /*0030*/ 	.short	0x0001
        /*0032*/ 	.short	0x00d8
        /*0034*/ 	.byte	0x00, 0xf0, 0x61, 0x03


	//----- nvinfo : EIATTR_KPARAM_INFO
	.align		4
.L_4320:
        /*0038*/ 	.byte	0x04, 0x17
        /*003a*/ 	.short	(.L_4322 - .L_4321)
.L_4321:
        /*003c*/ 	.word	0x00000000
        /*0040*/ 	.short	0x0000
        /*0042*/ 	.short	0x0000
        /*0044*/ 	.byte	0x00, 0xf0, 0x61, 0x03


	//----- nvinfo : EIATTR_SPARSE_MMA_MASK
	.align		4
.L_4322:
        /*0048*/ 	.byte	0x03, 0x50
        /*004a*/ 	.short	0x0000


	//----- nvinfo : EIATTR_MAXREG_COUNT
	.align		4
        /*004c*/ 	.byte	0x03, 0x1b
        /*004e*/ 	.short	0x0040


	//----- nvinfo : EIATTR_EXTERNS
	.align		4
        /*0050*/ 	.byte	0x04, 0x0f
        /*0052*/ 	.short	(.L_4324 - .L_4323)


	//   ....[0]....
	.align		4
.L_4323:
        /*0054*/ 	.word	index@(__assertfail)


	//----- nvinfo : EIATTR_MERCURY_ISA_VERSION
	.align		4
.L_4324:
        /*0058*/ 	.byte	0x03, 0x5f
        /*005a*/ 	.short	0x0101


	//----- nvinfo : EIATTR_VRC_CTA_INIT_COUNT
	.align		4
        /*005c*/ 	.byte	0x02, 0x4a
	.zero		1
	.zero		1


	//----- nvinfo : EIATTR_SYSCALL_OFFSETS
	.align		4
        /*0060*/ 	.byte	0x04, 0x46
        /*0062*/ 	.short	(.L_4326 - .L_4325)


	//   ....[0]....
.L_4325:
        /*0064*/ 	.word	0x00007570


	//   ....[1]....
        /*0068*/ 	.word	0x000077e0


	//   ....[2]....
        /*006c*/ 	.word	0x00007a30


	//   ....[3]....
        /*0070*/ 	.word	0x00007c90


	//----- nvinfo : EIATTR_EXIT_INSTR_OFFSETS
	.align		4
.L_4326:
        /*0074*/ 	.byte	0x04, 0x1c
        /*0076*/ 	.short	(.L_4328 - .L_4327)


	//   ....[0]....
.L_4327:
        /*0078*/ 	.word	0x00000080


	//   ....[1]....
        /*007c*/ 	.word	0x00007d90


	//----- nvinfo : EIATTR_INDIRECT_BRANCH_TARGETS
	.align		4
.L_4328:
        /*0080*/ 	.byte	0x04, 0x34
        /*0082*/ 	.short	(.L_4330 - .L_4329)


	//   ....[0]....
.L_4329:
        /*0084*/ 	.word	.L_x_10360@srel
        /*0088*/ 	.short	0x0
        /*008a*/ 	.short	0x0
        /*008c*/ 	.word	0x3
        /*0090*/ 	.word	.L_x_10361@srel
        /*0094*/ 	.word	.L_x_10362@srel
        /*0098*/ 	.word	.L_x_10363@srel


	//----- nvinfo : EIATTR_MAX_THREADS
	.align		4
.L_4330:
        /*009c*/ 	.byte	0x04, 0x05
        /*009e*/ 	.short	(.L_4332 - .L_4331)
.L_4331:
        /*00a0*/ 	.word	0x00000200
        /*00a4*/ 	.word	0x00000001
        /*00a8*/ 	.word	0x00000001


	//----- nvinfo : EIATTR_CRS_STACK_SIZE
	.align		4
.L_4332:
        /*00ac*/ 	.byte	0x04, 0x1e
        /*00ae*/ 	.short	(.L_4334 - .L_4333)
.L_4333:
        /*00b0*/ 	.word	0x00000000


	//----- nvinfo : EIATTR_CBANK_PARAM_SIZE
	.align		4
.L_4334:
        /*00b4*/ 	.byte	0x03, 0x19
        /*00b6*/ 	.short	0x01d0


	//----- nvinfo : EIATTR_PARAM_CBANK
	.align		4
        /*00b8*/ 	.byte	0x04, 0x0a
        /*00ba*/ 	.short	(.L_4336 - .L_4335)
	.align		4
.L_4335:
        /*00bc*/ 	.word	index@(.nv.constant0._ZN2at4cuda57_GLOBAL__N__cd6b329d_24_DistributionBernoulli_cu_7537a20d21kernelPointwiseApply2IZNS_6native9templates4cuda28bernoulli_tensor_cuda_kernelIafEEvRKNS_10TensorBaseES9_NS_15PhiloxCudaStateEEUliRaSB_SB_SB_RKfSD_SD_SD_E_aSC_jLin1ELi1ELi4ELi512ELi2EEEvNS0_6detail10TensorInfoIT0_T2_EENSG_IT1_SI_EESI_T_)
        /*00c0*/ 	.short	0x0380
        /*00c2*/ 	.short	0x01d0


	//----- nvinfo : EIATTR_SW_WAR
	.align		4
.L_4336:
        /*00c4*/ 	.byte	0x04, 0x36
        /*00c6*/ 	.short	(.L_4338 - .L_4337)
.L_4337:
        /*00c8*/ 	.word	0x00000008
.L_4338:


//--------------------- .nv.info._ZN2at4cuda57_GLOBAL__N__cd6b329d_24_DistributionBernoulli_cu_7537a20d21kernelPointwiseApply2IZNS_6native9templates4cuda28bernoulli_tensor_cuda_kernelIafEEvRKNS_10TensorBaseES9_NS_15PhiloxCudaStateEEUliRaSB_SB_SB_RKfSD_SD_SD_E_aSC_jLi2ELin1ELi4ELi512ELi2EEEvNS0_6detail10TensorInfoIT0_T2_EENSG_IT1_SI_EESI_T_ --------------------------
	.section	.nv.info._ZN2at4cuda57_GLOBAL__N__cd6b329d_24_DistributionBernoulli_cu_7537a20d21kernelPointwiseApply2IZNS_6native9templates4cuda28bernoulli_tensor_cuda_kernelIafEEvRKNS_10TensorBaseES9_NS_15PhiloxCudaStateEEUliRaSB_SB_SB_RKfSD_SD_SD_E_aSC_jLi2ELin1ELi4ELi512ELi2EEEvNS0_6detail10TensorInfoIT0_T2_EENSG_IT1_SI_EESI_T_,"",@"SHT_CUDA_INFO"
	.sectionflags	@""
	.align	4


	//----- nvinfo : EIATTR_CUDA_API_VERSION
	.align		4
        /*0000*/ 	.byte	0x04, 0x37
        /*0002*/ 	.short	(.L_4340 - .L_4339)
.L_4339:
        /*0004*/ 	.word	0x00000082


	//----- nvinfo : EIATTR_KPARAM_INFO
	.align		4
.L_4340:
        /*0008*/ 	.byte	0x04, 0x17
        /*000a*/ 	.short	(.L_4342 - .L_4341)
.L_4341:
        /*000c*/ 	.word	0x00000000
        /*0010*/ 	.short	0x0003
        /*0012*/ 	.short	0x01b8
        /*0014*/ 	.byte	0x00, 0xf0, 0x61, 0x00


	//----- nvinfo : EIATTR_KPARAM_INFO
	.align		4
.L_4342:
        /*0018*/ 	.byte	0x04, 0x17
        /*001a*/ 	.short	(.L_4344 - .L_4343)
.L_4343:
        /*001c*/ 	.word	0x00000000
        /*0020*/ 	.short	0x0002
        /*0022*/ 	.short	0x01b0
        /*0024*/ 	.byte	0x00, 0xf0, 0x11, 0x00


	//----- nvinfo : EIATTR_KPARAM_INFO
	.align		4
.L_4344:
        /*0028*/ 	.byte	0x04, 0x17
        /*002a*/ 	.short	(.L_4346 - .L_4345)
.L_4345:
        /*002c*/ 	.word	0x00000000
        /*0030*/ 	.short	0x0001
        /*0032*/ 	.short	0x00d8
        /*0034*/ 	.byte	0x00, 0xf0, 0x61, 0x03


	//----- nvinfo : EIATTR_KPARAM_INFO
	.align		4
.L_4346:
        /*0038*/ 	.byte	0x04, 0x17
        /*003a*/ 	.short	(.L_4348 - .L_4347)
.L_4347:
        /*003c*/ 	.word	0x00000000
        /*0040*/ 	.short	0x0000
        /*0042*/ 	.short	0x0000
        /*0044*/ 	.byte	0x00, 0xf0, 0x61, 0x03


	//----- nvinfo : EIATTR_SPARSE_MMA_MASK
	.align		4
.L_4348:
        /*0048*/ 	.byte	0x03, 0x50
        /*004a*/ 	.short	0x0000


	//----- nvinfo : EIATTR_MAXREG_COUNT
	.align		4
        /*004c*/ 	.byte	0x03, 0x1b
        /*004e*/ 	.short	0x0040


	//----- nvinfo : EIATTR_EXTERNS
	.align		4
        /*0050*/ 	.byte	0x04, 0x0f
        /*0052*/ 	.short	(.L_4350 - .L_4349)


	//   ....[0]....
	.align		4
.L_4349:
        /*0054*/ 	.word	index@(__assertfail)


	//----- nvinfo : EIATTR_MERCURY_ISA_VERSION
	.align		4
.L_4350:
        /*0058*/ 	.byte	0x03, 0x5f
        /*005a*/ 	.short	0x0101


	//----- nvinfo : EIATTR_VRC_CTA_INIT_COUNT
	.align		4
        /*005c*/ 	.byte	0x02, 0x4a
	.zero		1
	.zero		1


	//----- nvinfo : EIATTR_SYSCALL_OFFSETS
	.align		4
        /*0060*/ 	.byte	0x04, 0x46
        /*0062*/ 	.short	(.L_4352 - .L_4351)


	//   ....[0]....
.L_4351:
        /*0064*/ 	.word	0x00007d40


	//   ....[1]....
        /*0068*/ 	.word	0x00007f50


	//   ....[2]....
        /*006c*/ 	.word	0x00008150


	//   ....[3]....
        /*0070*/ 	.word	0x00008360


	//----- nvinfo : EIATTR_EXIT_INSTR_OFFSETS
	.align		4
.L_4352:
        /*0074*/ 	.byte	0x04, 0x1c
        /*0076*/ 	.short	(.L_4354 - .L_4353)


	//   ....[0]....
.L_4353:
        /*0078*/ 	.word	0x00000080


	//   ....[1]....
        /*007c*/ 	.word	0x00008490


	//----- nvinfo : EIATTR_INDIRECT_BRANCH_TARGETS
	.align		4
.L_4354:
        /*0080*/ 	.byte	0x04, 0x34
        /*0082*/ 	.short	(.L_4356 - .L_4355)


	//   ....[0]....
.L_4355:
        /*0084*/ 	.word	.L_x_10364@srel
        /*0088*/ 	.short	0x0
        /*008a*/ 	.short	0x0
        /*008c*/ 	.word	0x3
        /*0090*/ 	.word	.L_x_10365@srel
        /*0094*/ 	.word	.L_x_10366@srel
        /*0098*/ 	.word	.L_x_10367@srel


	//----- nvinfo : EIATTR_MAX_THREADS
	.align		4
.L_4356:
        /*009c*/ 	.byte	0x04, 0x05
        /*009e*/ 	.short	(.L_4358 - .L_4357)
.L_4357:
        /*00a0*/ 	.word	0x00000200
        /*00a4*/ 	.word	0x00000001
        /*00a8*/ 	.word	0x00000001


	//----- nvinfo : EIATTR_CRS_STACK_SIZE
	.align		4
.L_4358:
        /*00ac*/ 	.byte	0x04, 0x1e
        /*00ae*/ 	.short	(.L_4360 - .L_4359)
.L_4359:
        /*00b0*/ 	.word	0x00000000


	//----- nvinfo : EIATTR_CBANK_PARAM_SIZE
	.align		4
.L_4360:
        /*00b4*/ 	.byte	0x03, 0x19
        /*00b6*/ 	.short	0x01d0


	//----- nvinfo : EIATTR_PARAM_CBANK
	.align		4
        /*00b8*/ 	.byte	0x04, 0x0a
        /*00ba*/ 	.short	(.L_4362 - .L_4361)
	.align		4
.L_4361:
        /*00bc*/ 	.word	index@(.nv.constant0._ZN2at4cuda57_GLOBAL__N__cd6b329d_24_DistributionBernoulli_cu_7537a20d21kernelPointwiseApply2IZNS_6native9templates4cuda28bernoulli_tensor_cuda_kernelIafEEvRKNS_10TensorBaseES9_NS_15PhiloxCudaStateEEUliRaSB_SB_SB_RKfSD_SD_SD_E_aSC_jLi2ELin1ELi4ELi512ELi2EEEvNS0_6detail10TensorInfoIT0_T2_EENSG_IT1_SI_EESI_T_)
        /*00c0*/ 	.short	0x0380
        /*00c2*/ 	.short	0x01d0


	//----- nvinfo : EIATTR_SW_WAR
	.align		4
.L_4362:
        /*00c4*/ 	.byte	0x04, 0x36
        /*00c6*/ 	.short	(.L_4364 - .L_4363)
.L_4363:
        /*00c8*/ 	.word	0x00000008
.L_4364:


//--------------------- .nv.info._ZN2at4cuda57_GLOBAL__N__cd6b329d_24_DistributionBernoulli_cu_7537a20d21kernelPointwiseApply2IZNS_6native9templates4cuda28bernoulli_tensor_cuda_kernelIafEEvRKNS_10TensorBaseES9_NS_15PhiloxCudaStateEEUliRaSB_SB_SB_RKfSD_SD_SD_E_aSC_jLi2ELi2ELi4ELi512ELi2EEEvNS0_6detail10TensorInfoIT0_T2_EENSG_IT1_SI_EESI_T_ --------------------------
	.section	.nv.info._ZN2at4cuda57_GLOBAL__N__cd6b329d_24_DistributionBernoulli_cu_7537a20d21kernelPointwiseApply2IZNS_6native9templates4cuda28bernoulli_tensor_cuda_kernelIafEEvRKNS_10TensorBaseES9_NS_15PhiloxCudaStateEEUliRaSB_SB_SB_RKfSD_SD_SD_E_aSC_jLi2ELi2ELi4ELi512ELi2EEEvNS0_6detail10TensorInfoIT0_T2_EENSG_IT1_SI_EESI_T_,"",@"SHT_CUDA_INFO"
	.sectionflags	@""
	.align	4


	//----- nvinfo : EIATTR_CUDA_API_VERSION
	.align		4
        /*0000*/ 	.byte	0x04, 0x37
        /*0002*/ 	.short	(.L_4366 - .L_4365)
.L_4365:
        /*0004*/ 	.word	0x00000082


	//----- nvinfo : EIATTR_KPARAM_INFO
	.align		4
.L_4366:
        /*0008*/ 	.byte	0x04, 0x17
        /*000a*/ 	.short	(.L_4368 - .L_4367)
.L_4367:
        /*000c*/ 	.word	0x00000000
        /*0010*/ 	.short	0x0003
        /*0012*/ 	.short	0x01b8
        /*0014*/ 	.byte	0x00, 0xf0, 0x61, 0x00


	//----- nvinfo : EIATTR_KPARAM_INFO
	.align		4
.L_4368:
        /*0018*/ 	.byte	0x04, 0x17
        /*001a*/ 	.short	(.L_4370 - .L_4369)
.L_4369:
        /*001c*/ 	.word	0x00000000
        /*0020*/ 	.short	0x0002
        /*0022*/ 	.short	0x01b0
        /*0024*/ 	.byte	0x00, 0xf0, 0x11, 0x00


	//----- nvinfo : EIATTR_KPARAM_INFO
	.align		4
.L_4370:
        /*0028*/ 	.byte	0x04, 0x17
        /*002a*/ 	.short	(.L_4372 - .L_4371)
.L_4371:
        /*002c*/ 	.word	0x00000000
        /*0030*/ 	.short	0x0001
        /*0032*/ 	.short	0x00d8
        /*0034*/ 	.byte	0x00, 0xf0, 0x61, 0x03


	//----- nvinfo : EIATTR_KPARAM_INFO
	.align		4
.L_4372:
        /*0038*/ 	.byte	0x04, 0x17
        /*003a*/ 	.short	(.L_4374 - .L_4373)
.L_4373:
        /*003c*/ 	.word	0x00000000
        /*0040*/ 	.short	0x0000
        /*0042*/ 	.short	0x0000
        /*0044*/ 	.byte	0x00, 0xf0, 0x61, 0x03


	//----- nvinfo : EIATTR_SPARSE_MMA_MASK
	.align		4
.L_4374:
        /*0048*/ 	.byte	0x03, 0x50
        /*004a*/ 	.short	0x0000


	//----- nvinfo : EIATTR_MAXREG_COUNT
	.align		4
        /*004c*/ 	.byte	0x03, 0x1b
        /*004e*/ 	.short	0x0040


	//----- nvinfo : EIATTR_EXTERNS
	.align		4
        /*0050*/ 	.byte	0x04, 0x0f
        /*0052*/ 	.short	(.L_4376 - .L_4375)


	//   ....[0]....
	.align		4
.L_4375:
        /*0054*/ 	.word	index@(__assertfail)


	//----- nvinfo : EIATTR_MERCURY_ISA_VERSION
	.align		4
.L_4376:
        /*0058*/ 	.byte	0x03, 0x5f
        /*005a*/ 	.short	0x0101


	//----- nvinfo : EIATTR_VRC_CTA_INIT_COUNT
	.align		4
        /*005c*/ 	.byte	0x02, 0x4a
	.zero		1
	.zero		1


	//----- nvinfo : EIATTR_SYSCALL_OFFSETS
	.align		4
        /*0060*/ 	.byte	0x04, 0x46
        /*0062*/ 	.short	(.L_4378 - .L_4377)


	//   ....[0]....
.L_4377:
        /*0064*/ 	.word	0x00001a10


	//   ....[1]....
        /*0068*/ 	.word	0x00001c00


	//   ....[2]....
        /*006c*/ 	.word	0x00001de0


	//   ....[3]....
        /*0070*/ 	.word	0x00001fd0


	//----- nvinfo : EIATTR_EXIT_INSTR_OFFSETS
	.align		4
.L_4378:
        /*0074*/ 	.byte	0x04, 0x1c
        /*0076*/ 	.short	(.L_4380 - .L_4379)


	//   ....[0]....
.L_4379:
        /*0078*/ 	.word	0x00000080


	//   ....[1]....
        /*007c*/ 	.word	0x000020f0


	//----- nvinfo : EIATTR_INDIRECT_BRANCH_TARGETS
	.align		4
.L_4380:
        /*0080*/ 	.byte	0x04, 0x34
        /*0082*/ 	.short	(.L_4382 - .L_4381)


	//   ....[0]....
.L_4381:
        /*0084*/ 	.word	.L_x_10368@srel
        /*0088*/ 	.short	0x0
        /*008a*/ 	.short	0x0
        /*008c*/ 	.word	0x3
        /*0090*/ 	.word	.L_x_10369@srel
        /*0094*/ 	.word	.L_x_10370@srel
        /*0098*/ 	.word	.L_x_10371@srel


	//----- nvinfo : EIATTR_MAX_THREADS
	.align		4
.L_4382:
        /*009c*/ 	.byte	0x04, 0x05
        /*009e*/ 	.short	(.L_4384 - .L_4383)
.L_4383:
        /*00a0*/ 	.word	0x00000200
        /*00a4*/ 	.word	0x00000001
        /*00a8*/ 	.word	0x00000001


	//----- nvinfo : EIATTR_CRS_STACK_SIZE
	.align		4
.L_4384:
        /*00ac*/ 	.byte	0x04, 0x1e
        /*00ae*/ 	.short	(.L_4386 - .L_4385)
.L_4385:
        /*00b0*/ 	.word	0x00000000


	//----- nvinfo : EIATTR_CBANK_PARAM_SIZE
	.align		4
.L_4386:
        /*00b4*/ 	.byte	0x03, 0x19
        /*00b6*/ 	.short	0x01d0


	//----- nvinfo : EIATTR_PARAM_CBANK
	.align		4
        /*00b8*/ 	.byte	0x04, 0x0a
        /*00ba*/ 	.short	(.L_4388 - .L_4387)
	.align		4
.L_4387:
        /*00bc*/ 	.word	index@(.nv.constant0._ZN2at4cuda57_GLOBAL__N__cd6b329d_24_DistributionBernoulli_cu_7537a20d21kernelPointwiseApply2IZNS_6native9templates4cuda28bernoulli_tensor_cuda_kernelIafEEvRKNS_10TensorBaseES9_NS_15PhiloxCudaStateEEUliRaSB_SB_SB_RKfSD_SD_SD_E_aSC_jLi2ELi2ELi4ELi512ELi2EEEvNS0_6detail10TensorInfoIT0_T2_EENSG_IT1_SI_EESI_T_)
        /*00c0*/ 	.short	0x0380
        /*00c2*/ 	.short	0x01d0


	//----- nvinfo : EIATTR_SW_WAR
	.align		4
.L_4388:
        /*00c4*/ 	.byte	0x04, 0x36
        /*00c6*/ 	.short	(.L_4390 - .L_4389)
.L_4389:
        /*00c8*/ 	.word	0x00000008
.L_4390:


//--------------------- .nv.info._ZN2at4cuda57_GLOBAL__N__cd6b329d_24_DistributionBernoulli_cu_7537a20d21kernelPointwiseApply2IZNS_6native9templates4cuda28bernoulli_tensor_cuda_kernelIafEEvRKNS_10TensorBaseES9_NS_15PhiloxCudaStateEEUliRaSB_SB_SB_RKfSD_SD_SD_E_aSC_jLi2ELi1ELi4ELi512ELi2EEEvNS0_6detail10TensorInfoIT0_T2_EENSG_IT1_SI_EESI_T_ --------------------------
	.section	.nv.info._ZN2at4cuda57_GLOBAL__N__cd6b329d_24_DistributionBernoulli_cu_7537a20d21kernelPointwiseApply2IZNS_6native9templates4cuda28bernoulli_tensor_cuda_kernelIafEEvRKNS_10TensorBaseES9_NS_15PhiloxCudaStateEEUliRaSB_SB_SB_RKfSD_SD_SD_E_aSC_jLi2ELi1ELi4ELi512ELi2EEEvNS0_6detail10TensorInfoIT0_T2_EENSG_IT1_SI_EESI_T_,"",@"SHT_CUDA_INFO"
	.sectionflags	@""
	.align	4


	//----- nvinfo : EIATTR_CUDA_API_VERSION
	.align		4
        /*0000*/ 	.byte	0x04, 0x37
        /*0002*/ 	.short	(.L_4392 - .L_4391)
.L_4391:
        /*0004*/ 	.word	0x00000082


	//----- nvinfo : EIATTR_KPARAM_INFO
	.align		4
.L_4392:
        /*0008*/ 	.byte	0x04, 0x17
        /*000a*/ 	.short	(.L_4394 - .L_4393)
.L_4393:
        /*000c*/ 	.word	0x00000000
        /*0010*/ 	.short	0x0003
        /*0012*/ 	.short	0x01b8
        /*0014*/ 	.byte	0x00, 0xf0, 0x61, 0x00


	//----- nvinfo : EIATTR_KPARAM_INFO
	.align		4
.L_4394:
        /*0018*/ 	.byte	0x04, 0x17
        /*001a*/ 	.short	(.L_4396 - .L_4395)
.L_4395:
        /*001c*/ 	.word	0x00000000
        /*0020*/ 	.short	0x0002
        /*0022*/ 	.short	0x01b0
        /*0024*/ 	.byte	0x00, 0xf0, 0x11, 0x00


	//----- nvinfo : EIATTR_KPARAM_INFO
	.align		4
.L_4396:
        /*0028*/ 	.byte	0x04, 0x17
        /*002a*/ 	.short	(.L_4398 - .L_4397)
.L_4397:
        /*002c*/ 	.word	0x00000000
        /*0030*/ 	.short	0x0001
        /*0032*/ 	.short	0x00d8
        /*0034*/ 	.byte	0x00, 0xf0, 0x61, 0x03


	//----- nvinfo : EIATTR_KPARAM_INFO
	.align		4
.L_4398:
        /*0038*/ 	.byte	0x04, 0x17
        /*003a*/ 	.short	(.L_4400 - .L_4399)
.L_4399:
        /*003c*/ 	.word	0x00000000
        /*0040*/ 	.short	0x0000
        /*0042*/ 	.short	0x0000
        /*0044*/ 	.byte	0x00, 0xf0, 0x61, 0x03


	//----- nvinfo : EIATTR_SPARSE_MMA_MASK
	.align		4
.L_4400:
        /*0048*/ 	.byte	0x03, 0x50
        /*004a*/ 	.short	0x0000


	//----- nvinfo : EIATTR_MAXREG_COUNT
	.align		4
        /*004c*/ 	.byte	0x03, 0x1b
        /*004e*/ 	.short	0x0040


	//----- nvinfo : EIATTR_EXTERNS
	.align		4
        /*0050*/ 	.byte	0x04, 0x0f
        /*0052*/ 	.short	(.L_4402 - .L_4401)


	//   ....[0]....
	.align		4
.L_4401:
        /*0054*/ 	.word	index@(__assertfail)


	//----- nvinfo : EIATTR_MERCURY_ISA_VERSION
	.align		4
.L_4402:
        /*0058*/ 	.byte	0x03, 0x5f
        /*005a*/ 	.short	0x0101


	//----- nvinfo : EIATTR_VRC_CTA_INIT_COUNT
	.align		4
        /*005c*/ 	.byte	0x02, 0x4a
	.zero		1
	.zero		1


	//----- nvinfo : EIATTR_SYSCALL_OFFSETS
	.align		4
        /*0060*/ 	.byte	0x04, 0x46
        /*0062*/ 	.short	(.L_4404 - .L_4403)


	//   ....[0]....
.L_4403:
        /*0064*/ 	.word	0x000014d0


	//   ....[1]....
        /*0068*/ 	.word	0x000016c0


	//   ....[2]....
        /*006c*/ 	.word	0x000018a0


	//   ....[3]....
        /*0070*/ 	.word	0x00001a90


	//----- nvinfo : EIATTR_EXIT_INSTR_OFFSETS
	.align		4
.L_4404:
        /*0074*/ 	.byte	0x04, 0x1c
        /*0076*/ 	.short	(.L_4406 - .L_4405)


	//   ....[0]....
.L_4405:
        /*0078*/ 	.word	0x00000080


	//   ....[1]....
        /*007c*/ 	.word	0x00001b80


	//----- nvinfo : EIATTR_INDIRECT_BRANCH_TARGETS
	.align		4
.L_4406:
        /*0080*/ 	.byte	0x04, 0x34
        /*0082*/ 	.short	(.L_4408 - .L_4407)


	//   ....[0]....
.L_4407:
        /*0084*/ 	.word	.L_x_10372@srel
        /*0088*/ 	.short	0x0
        /*008a*/ 	.short	0x0
        /*008c*/ 	.word	0x3
        /*0090*/ 	.word	.L_x_10373@srel
        /*0094*/ 	.word	.L_x_10374@srel
        /*0098*/ 	.word	.L_x_10375@srel


	//----- nvinfo : EIATTR_MAX_THREADS
	.align		4
.L_4408:
        /*009c*/ 	.byte	0x04, 0x05
        /*009e*/ 	.short	(.L_4410 - .L_4409)
.L_4409:
        /*00a0*/ 	.word	0x00000200
        /*00a4*/ 	.word	0x00000001
        /*00a8*/ 	.word	0x00000001


	//----- nvinfo : EIATTR_CRS_STACK_SIZE
	.align		4
.L_4410:
        /*00ac*/ 	.byte	0x04, 0x1e
        /*00ae*/ 	.short	(.L_4412 - .L_4411)
.L_4411:
        /*00b0*/ 	.word	0x00000000


	//----- nvinfo : EIATTR_CBANK_PARAM_SIZE
	.align		4
.L_4412:
        /*00b4*/ 	.byte	0x03, 0x19
        /*00b6*/ 	.short	0x01d0


	//----- nvinfo : EIATTR_PARAM_CBANK
	.align		4
        /*00b8*/ 	.byte	0x04, 0x0a
        /*00ba*/ 	.short	(.L_4414 - .L_4413)
	.align		4
.L_4413:
        /*00bc*/ 	.word	index@(.nv.constant0._ZN2at4cuda57_GLOBAL__N__cd6b329d_24_DistributionBernoulli_cu_7537a20d21kernelPointwiseApply2IZNS_6native9templates4cuda28bernoulli_tensor_cuda_kernelIafEEvRKNS_10TensorBaseES9_NS_15PhiloxCudaStateEEUliRaSB_SB_SB_RKfSD_SD_SD_E_aSC_jLi2ELi1ELi4ELi512ELi2EEEvNS0_6detail10TensorInfoIT0_T2_EENSG_IT1_SI_EESI_T_)
        /*00c0*/ 	.short	0x0380
        /*00c2*/ 	.short	0x01d0


	//----- nvinfo : EIATTR_SW_WAR
	.align		4
.L_4414:
        /*00c4*/ 	.byte	0x04, 0x36
        /*00c6*/ 	.short	(.L_4416 - .L_4415)
.L_4415:
        /*00c8*/ 	.word	0x00000008
.L_4416:


//--------------------- .nv.info._ZN2at4cuda57_GLOBAL__N__cd6b329d_24_DistributionBernoulli_cu_7537a20d21kernelPointwiseApply2IZNS_6native9templates4cuda28bernoulli_tensor_cuda_kernelIafEEvRKNS_10TensorBaseES9_NS_15PhiloxCudaStateEEUliRaSB_SB_SB_RKfSD_SD_SD_E_aSC_jLi1ELin1ELi4ELi512ELi2EEEvNS0_6detail10TensorInfoIT0_T2_EENSG_IT1_SI_EESI_T_ --------------------------
	.section	.nv.info._ZN2at4cuda57_GLOBAL__N__cd6b329d_24_DistributionBernoulli_cu_7537a20d21kernelPointwiseApply2IZNS_6native9templates4cuda28bernoulli_tensor_cuda_kernelIafEEvRKNS_10TensorBaseES9_NS_15PhiloxCudaStateEEUliRaSB_SB_SB_RKfSD_SD_SD_E_aSC_jLi1ELin1ELi4ELi512ELi2EEEvNS0_6detail10TensorInfoIT0_T2_EENSG_IT1_SI_EESI_T_,"",@"SHT_CUDA_INFO"
	.sectionflags	@""
	.align	4


	//----- nvinfo : EIATTR_CUDA_API_VERSION
	.align		4
        /*0000*/ 	.byte	0x04, 0x37
        /*0002*/ 	.short	(.L_4418 - .L_4417)
.L_4417:
        /*0004*/ 	.word	0x00000082


	//----- nvinfo : EIATTR_KPARAM_INFO
	.align		4
.L_4418:
        /*0008*/ 	.byte	0x04, 0x17
        /*000a*/ 	.short	(.L_4420 - .L_4419)
.L_4419:
        /*000c*/ 	.word	0x00000000
        /*0010*/ 	.short	0x0003
        /*0012*/ 	.short	0x01b8
        /*0014*/ 	.byte	0x00, 0xf0, 0x61, 0x00


	//----- nvinfo : EIATTR_KPARAM_INFO
	.align		4
.L_4420:
        /*0018*/ 	.byte	0x04, 0x17
        /*001a*/ 	.short	(.L_4422 - .L_4421)
.L_4421:
        /*001c*/ 	.word	0x00000000
        /*0020*/ 	.short	0x0002
        /*0022*/ 	.short	0x01b0
        /*0024*/ 	.byte	0x00, 0xf0, 0x11, 0x00


	//----- nvinfo : EIATTR_KPARAM_INFO
	.align		4
.L_4422:
        /*0028*/ 	.byte	0x04, 0x17
        /*002a*/ 	.short	(.L_4424 - .L_4423)
.L_4423:
        /*002c*/ 	.word	0x00000000
        /*0030*/ 	.short	0x0001
        /*0032*/ 	.short	0x00d8
        /*0034*/ 	.byte	0x00, 0xf0, 0x61, 0x03


	//----- nvinfo : EIATTR_KPARAM_INFO
	.align		4
.L_4424:
        /*0038*/ 	.byte	0x04, 0x17
        /*003a*/ 	.short	(.L_4426 - .L_4425)
.L_4425:
        /*003c*/ 	.word	0x00000000
        /*0040*/ 	.short	0x0000
        /*0042*/ 	.short	0x0000
        /*0044*/ 	.byte	0x00, 0xf0, 0x61, 0x03


	//----- nvinfo : EIATTR_SPARSE_MMA_MASK
	.align		4
.L_4426:
        /*0048*/ 	.byte	0x03, 0x50
        /*004a*/ 	.short	0x0000


	//----- nvinfo : EIATTR_MAXREG_COUNT
	.align		4
        /*004c*/ 	.byte	0x03, 0x1b
        /*004e*/ 	.short	0x0040


	//----- nvinfo : EIATTR_EXTERNS
	.align		4
        /*0050*/ 	.byte	0x04, 0x0f
        /*0052*/ 	.short	(.L_4428 - .L_4427)


	//   ....[0]....
	.align		4
.L_4427:
        /*0054*/ 	.word	index@(__assertfail)


	//----- nvinfo : EIATTR_MERCURY_ISA_VERSION
	.align		4
.L_4428:
        /*0058*/ 	.byte	0x03, 0x5f
        /*005a*/ 	.short	0x0101


	//----- nvinfo : EIATTR_VRC_CTA_INIT_COUNT
	.align		4
        /*005c*/ 	.byte	0x02, 0x4a
	.zero		1
	.zero		1


	//----- nvinfo : EIATTR_SYSCALL_OFFSETS
	.align		4
        /*0060*/ 	.byte	0x04, 0x46
        /*0062*/ 	.short	(.L_4430 - .L_4429)


	//   ....[0]....
.L_4429:
        /*0064*/ 	.word	0x00007630


	//   ....[1]....
        /*0068*/ 	.word	0x000078b0


	//   ....[2]....
        /*006c*/ 	.word	0x00007b20


	//   ....[3]....
        /*0070*/ 	.word	0x00007d90


	//----- nvinfo : EIATTR_EXIT_INSTR_OFFSETS
	.align		4
.L_4430:
        /*0074*/ 	.byte	0x04, 0x1c
        /*0076*/ 	.short	(.L_4432 - .L_4431)


	//   ....[0]....
.L_4431:
        /*0078*/ 	.word	0x00000080


	//   ....[1]....
        /*007c*/ 	.word	0x00007ef0


	//----- nvinfo : EIATTR_INDIRECT_BRANCH_TARGETS
	.align		4
.L_4432:
        /*0080*/ 	.byte	0x04, 0x34
        /*0082*/ 	.short	(.L_4434 - .L_4433)


	//   ....[0]....
.L_4433:
        /*0084*/ 	.word	.L_x_10376@srel
        /*0088*/ 	.short	0x0
        /*008a*/ 	.short	0x0
        /*008c*/ 	.word	0x3
        /*0090*/ 	.word	.L_x_10377@srel
        /*0094*/ 	.word	.L_x_10378@srel
        /*0098*/ 	.word	.L_x_10379@srel


	//----- nvinfo : EIATTR_MAX_THREADS
	.align		4
.L_4434:
        /*009c*/ 	.byte	0x04, 0x05
        /*009e*/ 	.short	(.L_4436 - .L_4435)
.L_4435:
        /*00a0*/ 	.word	0x00000200
        /*00a4*/ 	.word	0x00000001
        /*00a8*/ 	.word	0x00000001


	//----- nvinfo : EIATTR_CRS_STACK_SIZE
	.align		4
.L_4436:
        /*00ac*/ 	.byte	0x04, 0x1e
        /*00ae*/ 	.short	(.L_4438 - .L_4437)
.L_4437:
        /*00b0*/ 	.word	0x00000000


	//----- nvinfo : EIATTR_CBANK_PARAM_SIZE
	.align		4
.L_4438:
        /*00b4*/ 	.byte	0x03, 0x19
        /*00b6*/ 	.short	0x01d0


	//----- nvinfo : EIATTR_PARAM_CBANK
	.align		4
        /*00b8*/ 	.byte	0x04, 0x0a
        /*00ba*/ 	.short	(.L_4440 - .L_4439)
	.align		4
.L_4439:
        /*00bc*/ 	.word	index@(.nv.constant0._ZN2at4cuda57_GLOBAL__N__cd6b329d_24_DistributionBernoulli_cu_7537a20d21kernelPointwiseApply2IZNS_6native9templates4cuda28bernoulli_tensor_cuda_kernelIafEEvRKNS_10TensorBaseES9_NS_15PhiloxCudaStateEEUliRaSB_SB_SB_RKfSD_SD_SD_E_aSC_jLi1ELin1ELi4ELi512ELi2EEEvNS0_6detail10TensorInfoIT0_T2_EENSG_IT1_SI_EESI_T_)
        /*00c0*/ 	.short	0x0380
        /*00c2*/ 	.short	0x01d0


	//----- nvinfo : EIATTR_SW_WAR
	.align		4
.L_4440:
        /*00c4*/ 	.byte	0x04, 0x36
        /*00c6*/ 	.short	(.L_4442 - .L_4441)
.L_4441:
        /*00c8*/ 	.word	0x00000008
.L_4442:


//--------------------- .nv.info._ZN2at4cuda57_GLOBAL__N__cd6b329d_24_DistributionBernoulli_cu_7537a20d21kernelPointwiseApply2IZNS_6native9templates4cuda28bernoulli_tensor_cuda_kernelIafEEvRKNS_10TensorBaseES9_NS_15PhiloxCudaStateEEUliRaSB_SB_SB_RKfSD_SD_SD_E_aSC_jLi1ELi2ELi4ELi512ELi2EEEvNS0_6detail10TensorInfoIT0_T2_EENSG_IT1_SI_EESI_T_ --------------------------
	.section	.nv.info._ZN2at4cuda57_GLOBAL__N__cd6b329d_24_DistributionBernoulli_cu_7537a20d21kernelPointwiseApply2IZNS_6native9templates4cuda28bernoulli_tensor_cuda_kernelIafEEvRKNS_10TensorBaseES9_NS_15PhiloxCudaStateEEUliRaSB_SB_SB_RKfSD_SD_SD_E_aSC_jLi1ELi2ELi4ELi512ELi2EEEvNS0_6detail10TensorInfoIT0_T2_EENSG_IT1_SI_EESI_T_,"",@"SHT_CUDA_INFO"
	.sectionflags	@""
	.align	4


	//----- nvinfo : EIATTR_CUDA_API_VERSION
	.align		4
        /*0000*/ 	.byte	0x04, 0x37
        /*0002*/ 	.short	(.L_4444 - .L_4443)
.L_4443:
        /*0004*/ 	.word	0x00000082


	//----- nvinfo : EIATTR_KPARAM_INFO
	.align		4
.L_4444:
        /*0008*/ 	.byte	0x04, 0x17
        /*000a*/ 	.short	(.L_4446 - .L_4445)
.L_4445:
        /*000c*/ 	.word	0x00000000
        /*0010*/ 	.short	0x0003
        /*0012*/ 	.short	0x01b8
        /*0014*/ 	.byte	0x00, 0xf0, 0x61, 0x00


	//----- nvinfo : EIATTR_KPARAM_INFO
	.align		4
.L_4446:
        /*0018*/ 	.byte	0x04, 0x17
        /*001a*/ 	.short	(.L_4448 - .L_4447)
.L_4447:
        /*001c*/ 	.word	0x00000000
        /*0020*/ 	.short	0x0002
        /*0022*/ 	.short	0x01b0
        /*0024*/ 	.byte	0x00, 0xf0, 0x11, 0x00


	//----- nvinfo : EIATTR_KPARAM_INFO
	.align		4
.L_4448:
        /*0028*/ 	.byte	0x04, 0x17
        /*002a*/ 	.short	(.L_4450 - .L_4449)
.L_4449:
        /*002c*/ 	.word	0x00000000
        /*0030*/ 	.short	0x0001
        /*0032*/ 	.short	0x00d8
        /*0034*/ 	.byte	0x00, 0xf0, 0x61, 0x03


	//----- nvinfo : EIATTR_KPARAM_INFO
	.align		4
.L_4450:
        /*0038*/ 	.byte	0x04, 0x17
        /*003a*/ 	.short	(.L_4452 - .L_4451)
.L_4451:
        /*003c*/ 	.word	0x00000000
        /*0040*/ 	.short	0x0000
        /*0042*/ 	.short	0x0000
        /*0044*/ 	.byte	0x00, 0xf0, 0x61, 0x03


	//----- nvinfo : EIATTR_SPARSE_MMA_MASK
	.align		4
.L_4452:
        /*0048*/ 	.byte	0x03, 0x50
        /*004a*/ 	.short	0x0000


	//----- nvinfo : EIATTR_MAXREG_COUNT
	.align		4
        /*004c*/ 	.byte	0x03, 0x1b
        /*004e*/ 	.short	0x0040


	//----- nvinfo : EIATTR_EXTERNS
	.align		4
        /*0050*/ 	.byte	0x04, 0x0f
        /*0052*/ 	.short	(.L_4454 - .L_4453)


	//   ....[0]....
	.align		4
.L_4453:
        /*0054*/ 	.word	index@(__assertfail)


	//----- nvinfo : EIATTR_MERCURY_ISA_VERSION
	.align		4
.L_4454:
        /*0058*/ 	.byte	0x03, 0x5f
        /*005a*/ 	.short	0x0101


	//----- nvinfo : EIATTR_VRC_CTA_INIT_COUNT
	.align		4
        /*005c*/ 	.byte	0x02, 0x4a
	.zero		1
	.zero		1


	//----- nvinfo : EIATTR_SYSCALL_OFFSETS
	.align		4
        /*0060*/ 	.byte	0x04, 0x46
        /*0062*/ 	.short	(.L_4456 - .L_4455)


	//   ....[0]....
.L_4455:
        /*0064*/ 	.word	0x000014c0


	//   ....[1]....
        /*0068*/ 	.word	0x000016b0


	//   ....[2]....
        /*006c*/ 	.word	0x00001890


	//   ....[3]....
        /*0070*/ 	.word	0x00001a80


	//----- nvinfo : EIATTR_EXIT_INSTR_OFFSETS
	.align		4
.L_4456:
        /*0074*/ 	.byte	0x04, 0x1c
        /*0076*/ 	.short	(.L_4458 - .L_4457)


	//   ....[0]....
.L_4457:
        /*0078*/ 	.word	0x00000080


	//   ....[1]....
        /*007c*/ 	.word	0x00001bc0


	//----- nvinfo : EIATTR_INDIRECT_BRANCH_TARGETS
	.align		4
.L_4458:
        /*0080*/ 	.byte	0x04, 0x34
        /*0082*/ 	.short	(.L_4460 - .L_4459)


	//   ....[0]....
.L_4459:
        /*0084*/ 	.word	.L_x_10380@srel
        /*0088*/ 	.short	0x0
        /*008a*/ 	.short	0x0
        /*008c*/ 	.word	0x3
        /*0090*/ 	.word	.L_x_10381@srel
        /*0094*/ 	.word	.L_x_10382@srel
        /*0098*/ 	.word	.L_x_10383@srel


	//----- nvinfo : EIATTR_MAX_THREADS
	.align		4
.L_4460:
        /*009c*/ 	.byte	0x04, 0x05
        /*009e*/ 	.short	(.L_4462 - .L_4461)
.L_4461:
        /*00a0*/ 	.word	0x00000200
        /*00a4*/ 	.word	0x00000001
        /*00a8*/ 	.word	0x00000001


	//----- nvinfo : EIATTR_CRS_STACK_SIZE
	.align		4
.L_4462:
        /*00ac*/ 	.byte	0x04, 0x1e
        /*00ae*/ 	.short	(.L_4464 - .L_4463)
.L_4463:
        /*00b0*/ 	.word	0x00000000


	//----- nvinfo : EIATTR_CBANK_PARAM_SIZE
	.align		4
.L_4464:
        /*00b4*/ 	.byte	0x03, 0x19
        /*00b6*/ 	.short	0x01d0


	//----- nvinfo : EIATTR_PARAM_CBANK
	.align		4
        /*00b8*/ 	.byte	0x04, 0x0a
        /*00ba*/ 	.short	(.L_4466 - .L_4465)
	.align		4
.L_4465:
        /*00bc*/ 	.word	index@(.nv.constant0._ZN2at4cuda57_GLOBAL__N__cd6b329d_24_DistributionBernoulli_cu_7537a20d21kernelPointwiseApply2IZNS_6native9templates4cuda28bernoulli_tensor_cuda_kernelIafEEvRKNS_10TensorBaseES9_NS_15PhiloxCudaStateEEUliRaSB_SB_SB_RKfSD_SD_SD_E_aSC_jLi1ELi2ELi4ELi512ELi2EEEvNS0_6detail10TensorInfoIT0_T2_EENSG_IT1_SI_EESI_T_)
        /*00c0*/ 	.short	0x0380
        /*00c2*/ 	.short	0x01d0


	//----- nvinfo : EIATTR_SW_WAR
	.align		4
.L_4466:
        /*00c4*/ 	.byte	0x04, 0x36
        /*00c6*/ 	.short	(.L_4468 - .L_4467)
.L_4467:
        /*00c8*/ 	.word	0x00000008
.L_4468:


//--------------------- .nv.info._ZN2at4cuda57_GLOBAL__N__cd6b329d_24_DistributionBernoulli_cu_7537a20d21kernelPointwiseApply2IZNS_6native9templates4cuda28bernoulli_tensor_cuda_kernelIafEEvRKNS_10TensorBaseES9_NS_15PhiloxCudaStateEEUliRaSB_SB_SB_RKfSD_SD_SD_E_aSC_jLi1ELi1ELi4ELi512ELi2EEEvNS0_6detail10TensorInfoIT0_T2_EENSG_IT1_SI_EESI_T_ --------------------------
	.section	.nv.info._ZN2at4cuda57_GLOBAL__N__cd6b329d_24_DistributionBernoulli_cu_7537a20d21kernelPointwiseApply2IZNS_6native9templates4cuda28bernoulli_tensor_cuda_kernelIafEEvRKNS_10TensorBaseES9_NS_15PhiloxCudaStateEEUliRaSB_SB_SB_RKfSD_SD_SD_E_aSC_jLi1ELi1ELi4ELi512ELi2EEEvNS0_6detail10TensorInfoIT0_T2_EENSG_IT1_SI_EESI_T_,"",@"SHT_CUDA_INFO"
	.sectionflags	@""
	.align	4


	//----- nvinfo : EIATTR_CUDA_API_VERSION
	.align		4
        /*0000*/ 	.byte	0x04, 0x37
        /*0002*/ 	.short	(.L_4470 - .L_4469)
.L_4469:
        /*0004*/ 	.word	0x00000082


	//----- nvinfo : EIATTR_KPARAM_INFO
	.align		4
.L_4470:
        /*0008*/ 	.byte	0x04, 0x17
        /*000a*/ 	.short	(.L_4472 - .L_4471)
.L_4471:
        /*000c*/ 	.word	0x00000000
        /*0010*/ 	.short	0x0003
        /*0012*/ 	.short	0x01b8
        /*0014*/ 	.byte	0x00, 0xf0, 0x61, 0x00


	//----- nvinfo : EIATTR_KPARAM_INFO
	.align		4
.L_4472:
        /*0018*/ 	.byte	0x04, 0x17
        /*001a*/ 	.short	(.L_4474 - .L_4473)
.L_4473:
        /*001c*/ 	.word	0x00000000
        /*0020*/ 	.short	0x0002
        /*0022*/ 	.short	0x01b0
        /*0024*/ 	.byte	0x00, 0xf0, 0x11, 0x00


	//----- nvinfo : EIATTR_KPARAM_INFO
	.align		4
.L_4474:
        /*0028*/ 	.byte	0x04, 0x17
        /*002a*/ 	.short	(.L_4476 - .L_4475)
.L_4475:
        /*002c*/ 	.word	0x00000000
        /*0030*/ 	.short	0x0001
        /*0032*/ 	.short	0x00d8
        /*0034*/ 	.byte	0x00, 0xf0, 0x61, 0x03


	//----- nvinfo : EIATTR_KPARAM_INFO
	.align		4
.L_4476:
        /*0038*/ 	.byte	0x04, 0x17
        /*003a*/ 	.short	(.L_4478 - .L_4477)
.L_4477:
        /*003c*/ 	.word	0x00000000
        /*0040*/ 	.short	0x0000
        /*0042*/ 	.short	0x0000
        /*0044*/ 	.byte	0x00, 0xf0, 0x61, 0x03


	//----- nvinfo : EIATTR_SPARSE_MMA_MASK
	.align		4
.L_4478:
        /*0048*/ 	.byte	0x03, 0x50
        /*004a*/ 	.short	0x0000


	//----- nvinfo : EIATTR_MAXREG_COUNT
	.align		4
        /*004c*/ 	.byte	0x03, 0x1b
        /*004e*/ 	.short	0x0040


	//----- nvinfo : EIATTR_EXTERNS
	.align		4
        /*0050*/ 	.byte	0x04, 0x0f
        /*0052*/ 	.short	(.L_4480 - .L_4479)


	//   ....[0]....
	.align		4
.L_4479:
        /*0054*/ 	.word	index@(__assertfail)


	//----- nvinfo : EIATTR_MERCURY_ISA_VERSION
	.align		4
.L_4480:
        /*0058*/ 	.byte	0x03, 0x5f
        /*005a*/ 	.short	0x0101


	//----- nvinfo : EIATTR_VRC_CTA_INIT_COUNT
	.align		4
        /*005c*/ 	.byte	0x02, 0x4a
	.zero		1
	.zero		1


	//----- nvinfo : EIATTR_SYSCALL_OFFSETS
	.align		4
        /*0060*/ 	.byte	0x04, 0x46
        /*0062*/ 	.short	(.L_4482 - .L_4481)


	//   ....[0]....
.L_4481:
        /*0064*/ 	.word	0x00000e20


	//   ....[1]....
        /*0068*/ 	.word	0x00001010


	//   ....[2]....
        /*006c*/ 	.word	0x000011f0


	//   ....[3]....
        /*0070*/ 	.word	0x000013e0


	//----- nvinfo : EIATTR_EXIT_INSTR_OFFSETS
	.align		4
.L_4482:
        /*0074*/ 	.byte	0x04, 0x1c
        /*0076*/ 	.short	(.L_4484 - .L_4483)


	//   ....[0]....
.L_4483:
        /*0078*/ 	.word	0x00000080


	//   ....[1]....
        /*007c*/ 	.word	0x000014b0


	//----- nvinfo : EIATTR_INDIRECT_BRANCH_TARGETS
	.align		4
.L_4484:
        /*0080*/ 	.byte	0x04, 0x34
        /*0082*/ 	.short	(.L_4486 - .L_4485)


	//   ....[0]....
.L_4485:
        /*0084*/ 	.word	.L_x_10384@srel
        /*0088*/ 	.short	0x0
        /*008a*/ 	.short	0x0
        /*008c*/ 	.word	0x3
        /*0090*/ 	.word	.L_x_10385@srel
        /*0094*/ 	.word	.L_x_10386@srel
        /*0098*/ 	.word	.L_x_10387@srel


	//----- nvinfo : EIATTR_MAX_THREADS
	.align		4
.L_4486:
        /*009c*/ 	.byte	0x04, 0x05
        /*009e*/ 	.short	(.L_4488 - .L_4487)
.L_4487:
        /*00a0*/ 	.word	0x00000200
        /*00a4*/ 	.word	0x00000001
        /*00a8*/ 	.word	0x00000001


	//----- nvinfo : EIATTR_CRS_STACK_SIZE
	.align		4
.L_4488:
        /*00ac*/ 	.byte	0x04, 0x1e
        /*00ae*/ 	.short	(.L_4490 - .L_4489)
.L_4489:
        /*00b0*/ 	.word	0x00000000


	//----- nvinfo : EIATTR_CBANK_PARAM_SIZE
	.align		4
.L_4490:
        /*00b4*/ 	.byte	0x03, 0x19
        /*00b6*/ 	.short	0x01d0


	//----- nvinfo : EIATTR_PARAM_CBANK
	.align		4
        /*00b8*/ 	.byte	0x04, 0x0a
        /*00ba*/ 	.short	(.L_4492 - .L_4491)
	.align		4
.L_4491:
        /*00bc*/ 	.word	index@(.nv.constant0._ZN2at4cuda57_GLOBAL__N__cd6b329d_24_DistributionBernoulli_cu_7537a20d21kernelPointwiseApply2IZNS_6native9templates4cuda28bernoulli_tensor_cuda_kernelIafEEvRKNS_10TensorBaseES9_NS_15PhiloxCudaStateEEUliRaSB_SB_SB_RKfSD_SD_SD_E_aSC_jLi1ELi1ELi4ELi512ELi2EEEvNS0_6detail10TensorInfoIT0_T2_EENSG_IT1_SI_EESI_T_)
        /*00c0*/ 	.short	0x0380
        /*00c2*/ 	.short	0x01d0


	//----- nvinfo : EIATTR_SW_WAR
	.align		4
.L_4492:
        /*00c4*/ 	.byte	0x04, 0x36
        /*00c6*/ 	.short	(.L_4494 - .L_4493)
.L_4493:
        /*00c8*/ 	.word	0x00000008
.L_4494:


//--------------------- .nv.info._ZN2at4cuda57_GLOBAL__N__cd6b329d_24_DistributionBernoulli_cu_7537a20d21kernelPointwiseApply2IZNS_6native9templates4cuda28bernoulli_tensor_cuda_kernelIhfEEvRKNS_10TensorBaseES9_NS_15PhiloxCudaStateEEUliRhSB_SB_SB_RKfSD_SD_SD_E_hSC_mLin1ELin1ELi4ELi512ELi2EEEvNS0_6detail10TensorInfoIT0_T2_EENSG_IT1_SI_EESI_T_ --------------------------
	.section	.nv.info._ZN2at4cuda57_GLOBAL__N__cd6b329d_24_DistributionBernoulli_cu_7537a20d21kernelPointwiseApply2IZNS_6native9templates4cuda28bernoulli_tensor_cuda_kernelIhfEEvRKNS_10TensorBaseES9_NS_15PhiloxCudaStateEEUliRhSB_SB_SB_RKfSD_SD_SD_E_hSC_mLin1ELin1ELi4ELi512ELi2EEEvNS0_6detail10TensorInfoIT0_T2_EENSG_IT1_SI_EESI_T_,"",@"SHT_CUDA_INFO"
	.sectionflags	@""
	.align	4


	//----- nvinfo : EIATTR_CUDA_API_VERSION
	.align		4
        /*0000*/ 	.byte	0x04, 0x37
        /*0002*/ 	.short	(.L_4496 - .L_4495)
.L_4495:
        /*0004*/ 	.word	0x00000082


	//----- nvinfo : EIATTR_KPARAM_INFO
	.align		4
.L_4496:
        /*0008*/ 	.byte	0x04, 0x17
        /*000a*/ 	.short	(.L_4498 - .L_4497)
.L_4497:
        /*000c*/ 	.word	0x00000000
        /*0010*/ 	.short	0x0003
        /*0012*/ 	.short	0x0348
        /*0014*/ 	.byte	0x00, 0xf0, 0x61, 0x00


	//----- nvinfo : EIATTR_KPARAM_INFO
	.align		4
.L_4498:
        /*0018*/ 	.byte	0x04, 0x17
        /*001a*/ 	.short	(.L_4500 - .L_4499)
.L_4499:
        /*001c*/ 	.word	0x00000000
        /*0020*/ 	.short	0x0002
        /*0022*/ 	.short	0x0340
        /*0024*/ 	.byte	0x00, 0xf0, 0x21, 0x00


	//----- nvinfo : EIATTR_KPARAM_INFO
	.align		4
.L_4500:
        /*0028*/ 	.byte	0x04, 0x17
        /*002a*/ 	.short	(.L_4502 - .L_4501)
.L_4501:
        /*002c*/ 	.word	0x00000000
        /*0030*/ 	.short	0x0001
        /*0032*/ 	.short	0x01a0
        /*0034*/ 	.byte	0x00, 0xf0, 0x81, 0x06


	//----- nvinfo : EIATTR_KPARAM_INFO
	.align		4
.L_4502:
        /*0038*/ 	.byte	0x04, 0x17
        /*003a*/ 	.short	(.L_4504 - .L_4503)
.L_4503:
        /*003c*/ 	.word	0x00000000
        /*0040*/ 	.short	0x0000
        /*0042*/ 	.short	0x0000
        /*0044*/ 	.byte	0x00, 0xf0, 0x81, 0x06


	//----- nvinfo : EIATTR_SPARSE_MMA_MASK
	.align		4
.L_4504:
        /*0048*/ 	.byte	0x03, 0x50
        /*004a*/ 	.short	0x0000


	//----- nvinfo : EIATTR_MAXREG_COUNT
	.align		4
        /*004c*/ 	.byte	0x03, 0x1b
        /*004e*/ 	.short	0x0040


	//----- nvinfo : EIATTR_EXTERNS
	.align		4
        /*0050*/ 	.byte	0x04, 0x0f
        /*0052*/ 	.short	(.L_4506 - .L_4505)


	//   ....[0]....
	.align		4
.L_4505:
        /*0054*/ 	.word	index@(__assertfail)


	//----- nvinfo : EIATTR_MERCURY_ISA_VERSION
	.align		4
.L_4506:
        /*0058*/ 	.byte	0x03, 0x5f
        /*005a*/ 	.short	0x0101


	//----- nvinfo : EIATTR_VRC_CTA_INIT_COUNT
	.align		4
        /*005c*/ 	.byte	0x02, 0x4a
	.zero		1
	.zero		1


	//----- nvinfo : EIATTR_SYSCALL_OFFSETS
	.align		4
        /*0060*/ 	.byte	0x04, 0x46
        /*0062*/ 	.short	(.L_4508 - .L_4507)


	//   ....[0]....
.L_4507:
        /*0064*/ 	.word	0x0001c560


	//   ....[1]....
        /*0068*/ 	.word	0x0001c770


	//   ....[2]....
        /*006c*/ 	.word	0x0001c970


	//   ....[3]....
        /*0070*/ 	.word	0x0001cb80


	//----- nvinfo : EIATTR_EXIT_INSTR_OFFSETS
	.align		4
.L_4508:
        /*0074*/ 	.byte	0x04, 0x1c
        /*0076*/ 	.short	(.L_4510 - .L_4509)


	//   ....[0]....
.L_4509:
        /*0078*/ 	.word	0x00000090


	//   ....[1]....
        /*007c*/ 	.word	0x0001ccc0


	//----- nvinfo : EIATTR_INDIRECT_BRANCH_TARGETS
	.align		4
.L_4510:
        /*0080*/ 	.byte	0x04, 0x34
        /*0082*/ 	.short	(.L_4512 - .L_4511)


	//   ....[0]....
.L_4511:
        /*0084*/ 	.word	.L_x_10388@srel
        /*0088*/ 	.short	0x0
        /*008a*/ 	.short	0x0
        /*008c*/ 	.word	0x3
        /*0090*/ 	.word	.L_x_10389@srel
        /*0094*/ 	.word	.L_x_10390@srel
        /*0098*/ 	.word	.L_x_10391@srel


	//----- nvinfo : EIATTR_MAX_THREADS
	.align		4
.L_4512:
        /*009c*/ 	.byte	0x04, 0x05
        /*009e*/ 	.short	(.L_4514 - .L_4513)
.L_4513:
        /*00a0*/ 	.word	0x00000200
        /*00a4*/ 	.word	0x00000001
        /*00a8*/ 	.word	0x00000001


	//----- nvinfo : EIATTR_CRS_STACK_SIZE
	.align		4
.L_4514:
        /*00ac*/ 	.byte	0x04, 0x1e
        /*00ae*/ 	.short	(.L_4516 - .L_4515)
.L_4515:
        /*00b0*/ 	.word	0x00000000


	//----- nvinfo : EIATTR_CBANK_PARAM_SIZE
	.align		4
.L_4516:
        /*00b4*/ 	.byte	0x03, 0x19
        /*00b6*/ 	.short	0x0360


	//----- nvinfo : EIATTR_PARAM_CBANK
	.align		4
        /*00b8*/ 	.byte	0x04, 0x0a
        /*00ba*/ 	.short	(.L_4518 - .L_4517)
	.align		4
.L_4517:
        /*00bc*/ 	.word	index@(.nv.constant0._ZN2at4cuda57_GLOBAL__N__cd6b329d_24_DistributionBernoulli_cu_7537a20d21kernelPointwiseApply2IZNS_6native9templates4cuda28bernoulli_tensor_cuda_kernelIhfEEvRKNS_10TensorBaseES9_NS_15PhiloxCudaStateEEUliRhSB_SB_SB_RKfSD_SD_SD_E_hSC_mLin1ELin1ELi4ELi512ELi2EEEvNS0_6detail10TensorInfoIT0_T2_EENSG_IT1_SI_EESI_T_)
        /*00c0*/ 	.short	0x0380
        /*00c2*/ 	.short	0x0360


	//----- nvinfo : EIATTR_SW_WAR
	.align		4
.L_4518:
        /*00c4*/ 	.byte	0x04, 0x36
        /*00c6*/ 	.short	(.L_4520 - .L_4519)
.L_4519:
        /*00c8*/ 	.word	0x00000008
.L_4520:


//--------------------- .nv.info._ZN2at4cuda57_GLOBAL__N__cd6b329d_24_DistributionBernoulli_cu_7537a20d21kernelPointwiseApply2IZNS_6native9templates4cuda28bernoulli_tensor_cuda_kernelIhfEEvRKNS_10TensorBaseES9_NS_15PhiloxCudaStateEEUliRhSB_SB_SB_RKfSD_SD_SD_E_hSC_mLi1ELi1ELi4ELi512ELi2EEEvNS0_6detail10TensorInfoIT0_T2_EENSG_IT1_SI_EESI_T_ --------------------------
	.section	.nv.info._ZN2at4cuda57_GLOBAL__N__cd6b329d_24_DistributionBernoulli_cu_7537a20d21kernelPointwiseApply2IZNS_6native9templates4cuda28bernoulli_tensor_cuda_kernelIhfEEvRKNS_10TensorBaseES9_NS_15PhiloxCudaStateEEUliRhSB_SB_SB_RKfSD_SD_SD_E_hSC_mLi1ELi1ELi4ELi512ELi2EEEvNS0_6detail10TensorInfoIT0_T2_EENSG_IT1_SI_EESI_T_,"",@"SHT_CUDA_INFO"
	.sectionflags	@""
	.align	4


	//----- nvinfo : EIATTR_CUDA_API_VERSION
	.align		4
        /*0000*/ 	.byte	0x04, 0x37
        /*0002*/ 	.short	(.L_4522 - .L_4521)
.L_4521:
        /*0004*/ 	.word	0x00000082


	//----- nvinfo : EIATTR_KPARAM_INFO
	.align		4
.L_4522:
        /*0008*/ 	.byte	0x04, 0x17
        /*000a*/ 	.short	(.L_4524 - .L_4523)
.L_4523:
        /*000c*/ 	.word	0x00000000
        /*0010*/ 	.short	0x0003
        /*0012*/ 	.short	0x0348
        /*0014*/ 	.byte	0x00, 0xf0, 0x61, 0x00


	//----- nvinfo : EIATTR_KPARAM_INFO
	.align		4
.L_4524:
        /*0018*/ 	.byte	0x04, 0x17
        /*001a*/ 	.short	(.L_4526 - .L_4525)
.L_4525:
        /*001c*/ 	.word	0x00000000
        /*0020*/ 	.short	0x0002
        /*0022*/ 	.short	0x0340
        /*0024*/ 	.byte	0x00, 0xf0, 0x21, 0x00


	//----- nvinfo : EIATTR_KPARAM_INFO
	.align		4
.L_4526:
        /*0028*/ 	.byte	0x04, 0x17
        /*002a*/ 	.short	(.L_4528 - .L_4527)
.L_4527:
        /*002c*/ 	.word	0x00000000
        /*0030*/ 	.short	0x0001
        /*0032*/ 	.short	0x01a0
        /*0034*/ 	.byte	0x00, 0xf0, 0x81, 0x06


	//----- nvinfo : EIATTR_KPARAM_INFO
	.align		4
.L_4528:
        /*0038*/ 	.byte	0x04, 0x17
        /*003a*/ 	.short	(.L_4530 - .L_4529)
.L_4529:
        /*003c*/ 	.word	0x00000000
        /*0040*/ 	.short	0x0000
        /*0042*/ 	.short	0x0000
        /*0044*/ 	.byte	0x00, 0xf0, 0x81, 0x06


	//----- nvinfo : EIATTR_SPARSE_MMA_MASK
	.align		4
.L_4530:
        /*0048*/ 	.byte	0x03, 0x50
        /*004a*/ 	.short	0x0000


	//----- nvinfo : EIATTR_MAXREG_COUNT
	.align		4
        /*004c*/ 	.byte	0x03, 0x1b
        /*004e*/ 	.short	0x0040


	//----- nvinfo : EIATTR_EXTERNS
	.align		4
        /*0050*/ 	.byte	0x04, 0x0f
        /*0052*/ 	.short	(.L_4532 - .L_4531)


	//   ....[0]....
	.align		4
.L_4531:
        /*0054*/ 	.word	index@(__assertfail)


	//----- nvinfo : EIATTR_MERCURY_ISA_VERSION
	.align		4
.L_4532:
        /*0058*/ 	.byte	0x03, 0x5f
        /*005a*/ 	.short	0x0101


	//----- nvinfo : EIATTR_VRC_CTA_INIT_COUNT
	.align		4
        /*005c*/ 	.byte	0x02, 0x4a
	.zero		1
	.zero		1


	//----- nvinfo : EIATTR_SYSCALL_OFFSETS
	.align		4
        /*0060*/ 	.byte	0x04, 0x46
        /*0062*/ 	.short	(.L_4534 - .L_4533)


	//   ....[0]....
.L_4533:
        /*0064*/ 	.word	0x00000fb0


	//   ....[1]....
        /*0068*/ 	.word	0x000011a0


	//   ....[2]....
        /*006c*/ 	.word	0x00001380


	//   ....[3]....
        /*0070*/ 	.word	0x00001570


	//----- nvinfo : EIATTR_EXIT_INSTR_OFFSETS
	.align		4
.L_4534:
        /*0074*/ 	.byte	0x04, 0x1c
        /*0076*/ 	.short	(.L_4536 - .L_4535)


	//   ....[0]....
.L_4535:
        /*0078*/ 	.word	0x00000090


	//   ....[1]....
        /*007c*/ 	.word	0x00001650


	//----- nvinfo : EIATTR_INDIRECT_BRANCH_TARGETS
	.align		4
.L_4536:
        /*0080*/ 	.byte	0x04, 0x34
        /*0082*/ 	.short	(.L_4538 - .L_4537)


	//   ....[0]....
.L_4537:
        /*0084*/ 	.word	.L_x_10392@srel
        /*0088*/ 	.short	0x0
        /*008a*/ 	.short	0x0
        /*008c*/ 	.word	0x3
        /*0090*/ 	.word	.L_x_10393@srel
        /*0094*/ 	.word	.L_x_10394@srel
        /*0098*/ 	.word	.L_x_10395@srel


	//----- nvinfo : EIATTR_MAX_THREADS
	.align		4
.L_4538:
        /*009c*/ 	.byte	0x04, 0x05
        /*009e*/ 	.short	(.L_4540 - .L_4539)
.L_4539:
        /*00a0*/ 	.word	0x00000200
        /*00a4*/ 	.word	0x00000001
        /*00a8*/ 	.word	0x00000001


	//----- nvinfo : EIATTR_CRS_STACK_SIZE
	.align		4
.L_4540:
        /*00ac*/ 	.byte	0x04, 0x1e
        /*00ae*/ 	.short	(.L_4542 - .L_4541)
.L_4541:
        /*00b0*/ 	.word	0x00000000


	//----- nvinfo : EIATTR_CBANK_PARAM_SIZE
	.align		4
.L_4542:
        /*00b4*/ 	.byte	0x03, 0x19
        /*00b6*/ 	.short	0x0360


	//----- nvinfo : EIATTR_PARAM_CBANK
	.align		4
        /*00b8*/ 	.byte	0x04, 0x0a
        /*00ba*/ 	.short	(.L_4544 - .L_4543)
	.align		4
.L_4543:
        /*00bc*/ 	.word	index@(.nv.constant0._ZN2at4cuda57_GLOBAL__N__cd6b329d_24_DistributionBernoulli_cu_7537a20d21kernelPointwiseApply2IZNS_6native9templates4cuda28bernoulli_tensor_cuda_kernelIhfEEvRKNS_10TensorBaseES9_NS_15PhiloxCudaStateEEUliRhSB_SB_SB_RKfSD_SD_SD_E_hSC_mLi1ELi1ELi4ELi512ELi2EEEvNS0_6detail10TensorInfoIT0_T2_EENSG_IT1_SI_EESI_T_)
        /*00c0*/ 	.short	0x0380
        /*00c2*/ 	.short	0x0360


	//----- nvinfo : EIATTR_SW_WAR
	.align		4
.L_4544:
        /*00c4*/ 	.byte	0x04, 0x36
        /*00c6*/ 	.short	(.L_4546 - .L_4545)
.L_4545:
        /*00c8*/ 	.word	0x00000008
.L_4546:


//--------------------- .nv.info._ZN2at4cuda57_GLOBAL__N__cd6b329d_24_DistributionBernoulli_cu_7537a20d21kernelPointwiseApply2IZNS_6native9templates4cuda28bernoulli_tensor_cuda_kernelIhfEEvRKNS_10TensorBaseES9_NS_15PhiloxCudaStateEEUliRhSB_SB_SB_RKfSD_SD_SD_E_hSC_jLin1ELin1ELi4ELi512ELi2EEEvNS0_6detail10TensorInfoIT0_T2_EENSG_IT1_SI_EESI_T_ --------------------------
	.section	.nv.info._ZN2at4cuda57_GLOBAL__N__cd6b329d_24_DistributionBernoulli_cu_7537a20d21kernelPointwiseApply2IZNS_6native9templates4cuda28bernoulli_tensor_cuda_kernelIhfEEvRKNS_10TensorBaseES9_NS_15PhiloxCudaStateEEUliRhSB_SB_SB_RKfSD_SD_SD_E_hSC_jLin1ELin1ELi4ELi512ELi2EEEvNS0_6detail10TensorInfoIT0_T2_EENSG_IT1_SI_EESI_T_,"",@"SHT_CUDA_INFO"
	.sectionflags	@""
	.align	4


	//----- nvinfo : EIATTR_CUDA_API_VERSION
	.align		4
        /*0000*/ 	.byte	0x04, 0x37
        /*0002*/ 	.short	(.L_4548 - .L_4547)
.L_4547:
        /*0004*/ 	.word	0x00000082


	//----- nvinfo : EIATTR_KPARAM_INFO
	.align		4
.L_4548:
        /*0008*/ 	.byte	0x04, 0x17
        /*000a*/ 	.short	(.L_4550 - .L_4549)
.L_4549:
        /*000c*/ 	.word	0x00000000
        /*0010*/ 	.short	0x0003
        /*0012*/ 	.short	0x01b8
        /*0014*/ 	.byte	0x00, 0xf0, 0x61, 0x00


	//----- nvinfo : EIATTR_KPARAM_INFO
	.align		4
.L_4550:
        /*0018*/ 	.byte	0x04, 0x17
        /*001a*/ 	.short	(.L_4552 - .L_4551)
.L_4551:
        /*001c*/ 	.word	0x00000000
        /*0020*/ 	.short	0x0002
        /*0022*/ 	.short	0x01b0
        /*0024*/ 	.byte	0x00, 0xf0, 0x11, 0x00


	//----- nvinfo : EIATTR_KPARAM_INFO
	.align		4
.L_4552:
        /*0028*/ 	.byte	0x04, 0x17
        /*002a*/ 	.short	(.L_4554 - .L_4553)
.L_4553:
        /*002c*/ 	.word	0x00000000
        /*0030*/ 	.short	0x0001
        /*0032*/ 	.short	0x00d8
        /*0034*/ 	.byte	0x00, 0xf0, 0x61, 0x03


	//----- nvinfo : EIATTR_KPARAM_INFO
	.align		4
.L_4554:
        /*0038*/ 	.byte	0x04, 0x17
        /*003a*/ 	.short	(.L_4556 - .L_4555)
.L_4555:
        /*003c*/ 	.word	0x00000000
        /*0040*/ 	.short	0x0000
        /*0042*/ 	.short	0x0000
        /*0044*/ 	.byte	0x00, 0xf0, 0x61, 0x03


	//----- nvinfo : EIATTR_SPARSE_MMA_MASK
	.align		4
.L_4556:
        /*0048*/ 	.byte	0x03, 0x50
        /*004a*/ 	.short	0x0000


	//----- nvinfo : EIATTR_MAXREG_COUNT
	.align		4
        /*004c*/ 	.byte	0x03, 0x1b
        /*004e*/ 	.short	0x0040


	//----- nvinfo : EIATTR_EXTERNS
	.align		4
        /*0050*/ 	.byte	0x04, 0x0f
        /*0052*/ 	.short	(.L_4558 - .L_4557)


	//   ....[0]....
	.align		4
.L_4557:
        /*0054*/ 	.word	index@(__assertfail)


	//----- nvinfo : EIATTR_MERCURY_ISA_VERSION
	.align		4
.L_4558:
        /*0058*/ 	.byte	0x03, 0x5f
        /*005a*/ 	.short	0x0101


	//----- nvinfo : EIATTR_VRC_CTA_INIT_COUNT
	.align		4
        /*005c*/ 	.byte	0x02, 0x4a
	.zero		1
	.zero		1


	//----- nvinfo : EIATTR_SYSCALL_OFFSETS
	.align		4
        /*0060*/ 	.byte	0x04, 0x46
        /*0062*/ 	.short	(.L_4560 - .L_4559)


	//   ....[0]....
.L_4559:
        /*0064*/ 	.word	0x0000dda0


	//   ....[1]....
        /*0068*/ 	.word	0x0000dfb0


	//   ....[2]....
        /*006c*/ 	.word	0x0000e1b0


	//   ....[3]....
        /*0070*/ 	.word	0x0000e3c0


	//----- nvinfo : EIATTR_EXIT_INSTR_OFFSETS
	.align		4
.L_4560:
        /*0074*/ 	.byte	0x04, 0x1c
        /*0076*/ 	.short	(.L_4562 - .L_4561)


	//   ....[0]....
.L_4561:
        /*0078*/ 	.word	0x00000080


	//   ....[1]....
        /*007c*/ 	.word	0x0000e4f0


	//----- nvinfo : EIATTR_INDIRECT_BRANCH_TARGETS
	.align		4
.L_4562:
        /*0080*/ 	.byte	0x04, 0x34
        /*0082*/ 	.short	(.L_4564 - .L_4563)


	//   ....[0]....
.L_4563:
        /*0084*/ 	.word	.L_x_10396@srel
        /*0088*/ 	.short	0x0
        /*008a*/ 	.short	0x0
        /*008c*/ 	.word	0x3
        /*0090*/ 	.word	.L_x_10397@srel
        /*0094*/ 	.word	.L_x_10398@srel
        /*0098*/ 	.word	.L_x_10399@srel


	//----- nvinfo : EIATTR_MAX_THREADS
	.align		4
.L_4564:
        /*009c*/ 	.byte	0x04, 0x05
        /*009e*/ 	.short	(.L_4566 - .L_4565)
.L_4565:
        /*00a0*/ 	.word	0x00000200
        /*00a4*/ 	.word	0x00000001
        /*00a8*/ 	.word	0x00000001


	//----- nvinfo : EIATTR_CRS_STACK_SIZE
	.align		4
.L_4566:
        /*00ac*/ 	.byte	0x04, 0x1e
        /*00ae*/ 	.short	(.L_4568 - .L_4567)
.L_4567:
        /*00b0*/ 	.word	0x00000000


	//----- nvinfo : EIATTR_CBANK_PARAM_SIZE
	.align		4
.L_4568:
        /*00b4*/ 	.byte	0x03, 0x19
        /*00b6*/ 	.short	0x01d0


	//----- nvinfo : EIATTR_PARAM_CBANK
	.align		4
        /*00b8*/ 	.byte	0x04, 0x0a
        /*00ba*/ 	.short	(.L_4570 - .L_4569)
	.align		4
.L_4569:
        /*00bc*/ 	.word	index@(.nv.constant0._ZN2at4cuda57_GLOBAL__N__cd6b329d_24_DistributionBernoulli_cu_7537a20d21kernelPointwiseApply2IZNS_6native9templates4cuda28bernoulli_tensor_cuda_kernelIhfEEvRKNS_10TensorBaseES9_NS_15PhiloxCudaStateEEUliRhSB_SB_SB_RKfSD_SD_SD_E_hSC_jLin1ELin1ELi4ELi512ELi2EEEvNS0_6detail10TensorInfoIT0_T2_EENSG_IT1_SI_EESI_T_)
        /*00c0*/ 	.short	0x0380
        /*00c2*/ 	.short	0x01d0


	//----- nvinfo : EIATTR_SW_WAR
	.align		4
.L_4570:
        /*00c4*/ 	.byte	0x04, 0x36
        /*00c6*/ 	.short	(.L_4572 - .L_4571)
.L_4571:
        /*00c8*/ 	.word	0x00000008
.L_4572:


//--------------------- .nv.info._ZN2at4cuda57_GLOBAL__N__cd6b329d_24_DistributionBernoulli_cu_7537a20d21kernelPointwiseApply2IZNS_6native9templates4cuda28bernoulli_tensor_cuda_kernelIhfEEvRKNS_10TensorBaseES9_NS_15PhiloxCudaStateEEUliRhSB_SB_SB_RKfSD_SD_SD_E_hSC_jLin1ELi2ELi4ELi512ELi2EEEvNS0_6detail10TensorInfoIT0_T2_EENSG_IT1_SI_EESI_T_ --------------------------
	.section	.nv.info._ZN2at4cuda57_GLOBAL__N__cd6b329d_24_DistributionBernoulli_cu_7537a20d21kernelPointwiseApply2IZNS_6native9templates4cuda28bernoulli_tensor_cuda_kernelIhfEEvRKNS_10TensorBaseES9_NS_15PhiloxCudaStateEEUliRhSB_SB_SB_RKfSD_SD_SD_E_hSC_jLin1ELi2ELi4ELi512ELi2EEEvNS0_6detail10TensorInfoIT0_T2_EENSG_IT1_SI_EESI_T_,"",@"SHT_CUDA_INFO"
	.sectionflags	@""
	.align	4


	//----- nvinfo : EIATTR_CUDA_API_VERSION
	.align		4
        /*0000*/ 	.byte	0x04, 0x37
        /*0002*/ 	.short	(.L_4574 - .L_4573)
.L_4573:
        /*0004*/ 	.word	0x00000082


	//----- nvinfo : EIATTR_KPARAM_INFO
	.align		4
.L_4574:
        /*0008*/ 	.byte	0x04, 0x17
        /*000a*/ 	.short	(.L_4576 - .L_4575)
.L_4575:
        /*000c*/ 	.word	0x00000000
        /*0010*/ 	.short	0x0003
        /*0012*/ 	.short	0x01b8
        /*0014*/ 	.byte	0x00, 0xf0, 0x61, 0x00


	//----- nvinfo : EIATTR_KPARAM_INFO
	.align		4
.L_4576:
        /*0018*/ 	.byte	0x04, 0x17
        /*001a*/ 	.short	(.L_4578 - .L_4577)
.L_4577:
        /*001c*/ 	.word	0x00000000
        /*0020*/ 	.short	0x0002
        /*0022*/ 	.short	0x01b0
        /*0024*/ 	.byte	0x00, 0xf0, 0x11, 0x00


	//----- nvinfo : EIATTR_KPARAM_INFO
	.align		4
.L_4578:
        /*0028*/ 	.byte	0x04, 0x17
        /*002a*/ 	.short	(.L_4580 - .L_4579)
.L_4579:
        /*002c*/ 	.word	0x00000000
        /*0030*/ 	.short	0x0001
        /*0032*/ 	.short	0x00d8
        /*0034*/ 	.byte	0x00, 0xf0, 0x61, 0x03


	//----- nvinfo : EIATTR_KPARAM_INFO
	.align		4
.L_4580:
        /*0038*/ 	.byte	0x04, 0x17
        /*003a*/ 	.short	(.L_4582 - .L_4581)
.L_4581:
        /*003c*/ 	.word	0x00000000
        /*0040*/ 	.short	0x0000
        /*0042*/ 	.short	0x0000
        /*0044*/ 	.byte	0x00, 0xf0, 0x61, 0x03


	//----- nvinfo : EIATTR_SPARSE_MMA_MASK
	.align		4
.L_4582:
        /*0048*/ 	.byte	0x03, 0x50
        /*004a*/ 	.short	0x0000


	//----- nvinfo : EIATTR_MAXREG_COUNT
	.align		4
        /*004c*/ 	.byte	0x03, 0x1b
        /*004e*/ 	.short	0x0040


	//----- nvinfo : EIATTR_EXTERNS
	.align		4
        /*0050*/ 	.byte	0x04, 0x0f
        /*0052*/ 	.short	(.L_4584 - .L_4583)


	//   ....[0]....
	.align		4
.L_4583:
        /*0054*/ 	.word	index@(__assertfail)


	//----- nvinfo : EIATTR_MERCURY_ISA_VERSION
	.align		4
.L_4584:
        /*0058*/ 	.byte	0x03, 0x5f
        /*005a*/ 	.short	0x0101


	//----- nvinfo : EIATTR_VRC_CTA_INIT_COUNT
	.align		4
        /*005c*/ 	.byte	0x02, 0x4a
	.zero		1
	.zero		1


	//----- nvinfo : EIATTR_SYSCALL_OFFSETS
	.align		4
        /*0060*/ 	.byte	0x04, 0x46
        /*0062*/ 	.short	(.L_4586 - .L_4585)


	//   ....[0]....
.L_4585:
        /*0064*/ 	.word	0x00007c40


	//   ....[1]....
        /*0068*/ 	.word	0x00007e50


	//   ....[2]....
        /*006c*/ 	.word	0x00008050


	//   ....[3]....
        /*0070*/ 	.word	0x00008260


	//----- nvinfo : EIATTR_EXIT_INSTR_OFFSETS
	.align		4
.L_4586:
        /*0074*/ 	.byte	0x04, 0x1c
        /*0076*/ 	.short	(.L_4588 - .L_4587)


	//   ....[0]....
.L_4587:
        /*0078*/ 	.word	0x00000080


	//   ....[1]....
        /*007c*/ 	.word	0x00008390


	//----- nvinfo : EIATTR_INDIRECT_BRANCH_TARGETS
	.align		4
.L_4588:
        /*0080*/ 	.byte	0x04, 0x34
        /*0082*/ 	.short	(.L_4590 - .L_4589)


	//   ....[0]....
.L_4589:
        /*0084*/ 	.word	.L_x_10400@srel
        /*0088*/ 	.short	0x0
        /*008a*/ 	.short	0x0
        /*008c*/ 	.word	0x3
        /*0090*/ 	.word	.L_x_10401@srel
        /*0094*/ 	.word	.L_x_10402@srel
        /*0098*/ 	.word	.L_x_10403@srel


	//----- nvinfo : EIATTR_MAX_THREADS
	.align		4
.L_4590:
        /*009c*/ 	.byte	0x04, 0x05
        /*009e*/ 	.short	(.L_4592 - .L_4591)
.L_4591:
        /*00a0*/ 	.word	0x00000200
        /*00a4*/ 	.word	0x00000001
        /*00a8*/ 	.word	0x00000001


	//----- nvinfo : EIATTR_CRS_STACK_SIZE
	.align		4
.L_4592:
        /*00ac*/ 	.byte	0x04, 0x1e
        /*00ae*/ 	.short	(.L_4594 - .L_4593)
.L_4593:
        /*00b0*/ 	.word	0x00000000


	//----- nvinfo : EIATTR_CBANK_PARAM_SIZE
	.align		4
.L_4594:
        /*00b4*/ 	.byte	0x03, 0x19
        /*00b6*/ 	.short	0x01d0


	//----- nvinfo : EIATTR_PARAM_CBANK
	.align		4
        /*00b8*/ 	.byte	0x04, 0x0a
        /*00ba*/ 	.short	(.L_4596 - .L_4595)
	.align		4
.L_4595:
        /*00bc*/ 	.word	index@(.nv.constant0._ZN2at4cuda57_GLOBAL__N__cd6b329d_24_DistributionBernoulli_cu_7537a20d21kernelPointwiseApply2IZNS_6native9templates4cuda28bernoulli_tensor_cuda_kernelIhfEEvRKNS_10TensorBaseES9_NS_15PhiloxCudaStateEEUliRhSB_SB_SB_RKfSD_SD_SD_E_hSC_jLin1ELi2ELi4ELi512ELi2EEEvNS0_6detail10TensorInfoIT0_T2_EENSG_IT1_SI_EESI_T_)
        /*00c0*/ 	.short	0x0380
        /*00c2*/ 	.short	0x01d0


	//----- nvinfo : EIATTR_SW_WAR
	.align		4
.L_4596:
        /*00c4*/ 	.byte	0x04, 0x36
        /*00c6*/ 	.short	(.L_4598 - .L_4597)
.L_4597:
        /*00c8*/ 	.word	0x00000008
.L_4598:


//--------------------- .nv.info._ZN2at4cuda57_GLOBAL__N__cd6b329d_24_DistributionBernoulli_cu_7537a20d21kernelPointwiseApply2IZNS_6native9templates4cuda28bernoulli_tensor_cuda_kernelIhfEEvRKNS_10TensorBaseES9_NS_15PhiloxCudaStateEEUliRhSB_SB_SB_RKfSD_SD_SD_E_hSC_jLin1ELi1ELi4ELi512ELi2EEEvNS0_6detail10TensorInfoIT0_T2_EENSG_IT1_SI_EESI_T_ --------------------------
	.section	.nv.info._ZN2at4cuda57_GLOBAL__N__cd6b329d_24_DistributionBernoulli_cu_7537a20d21kernelPointwiseApply2IZNS_6native9templates4cuda28bernoulli_tensor_cuda_kernelIhfEEvRKNS_10TensorBaseES9_NS_15PhiloxCudaStateEEUliRhSB_SB_SB_RKfSD_SD_SD_E_hSC_jLin1ELi1ELi4ELi512ELi2EEEvNS0_6detail10TensorInfoIT0_T2_EENSG_IT1_SI_EESI_T_,"",@"SHT_CUDA_INFO"
	.sectionflags	@""
	.align	4


	//----- nvinfo : EIATTR_CUDA_API_VERSION
	.align		4
        /*0000*/ 	.byte	0x04, 0x37
        /*0002*/ 	.short	(.L_4600 - .L_4599)
.L_4599:
        /*0004*/ 	.word	0x00000082


	//----- nvinfo : EIATTR_KPARAM_INFO
	.align		4
.L_4600:
        /*0008*/ 	.byte	0x04, 0x17
        /*000a*/ 	.short	(.L_4602 - .L_4601)
.L_4601:
        /*000c*/ 	.word	0x00000000
        /*0010*/ 	.short	0x0003
        /*0012*/ 	.short	0x01b8
        /*0014*/ 	.byte	0x00, 0xf0, 0x61, 0x00


	//----- nvinfo : EIATTR_KPARAM_INFO
	.align		4
.L_4602:
        /*0018*/ 	.byte	0x04, 0x17
        /*001a*/ 	.short	(.L_4604 - .L_4603)
.L_4603:
        /*001c*/ 	.word	0x00000000
        /*0020*/ 	.short	0x0002
        /*0022*/ 	.short	0x01b0
        /*0024*/ 	.byte	0x00, 0xf0, 0x11, 0x00


	//----- nvinfo : EIATTR_KPARAM_INFO
	.align		4
.L_4604:
        /*0028*/ 	.byte	0x04, 0x17
        /*002a*/ 	.short	(.L_4606 - .L_4605)
.L_4605:
        /*002c*/ 	.word	0x00000000
        /*0030*/ 	.short	0x0001
        /*0032*/ 	.short	0x00d8
        /*0034*/ 	.byte	0x00, 0xf0, 0x61, 0x03


	//----- nvinfo : EIATTR_KPARAM_INFO
	.align		4
.L_4606:
        /*0038*/ 	.byte	0x04, 0x17
        /*003a*/ 	.short	(.L_4608 - .L_4607)
.L_4607:
        /*003c*/ 	.word	0x00000000
        /*0040*/ 	.short	0x0000
        /*0042*/ 	.short	0x0000
        /*0044*/ 	.byte	0x00, 0xf0, 0x61, 0x03


	//----- nvinfo : EIATTR_SPARSE_MMA_MASK
	.align		4
.L_4608:
        /*0048*/ 	.byte	0x03, 0x50
        /*004a*/ 	.short	0x0000


	//----- nvinfo : EIATTR_MAXREG_COUNT
	.align		4
        /*004c*/ 	.byte	0x03, 0x1b
        /*004e*/ 	.short	0x0040


	//----- nvinfo : EIATTR_EXTERNS
	.align		4
        /*0050*/ 	.byte	0x04, 0x0f
        /*0052*/ 	.short	(.L_4610 - .L_4609)


	//   ....[0]....
	.align		4
.L_4609:
        /*0054*/ 	.word	index@(__assertfail)


	//----- nvinfo : EIATTR_MERCURY_ISA_VERSION
	.align		4
.L_4610:
        /*0058*/ 	.byte	0x03, 0x5f
        /*005a*/ 	.short	0x0101


	//----- nvinfo : EIATTR_VRC_CTA_INIT_COUNT
	.align		4
        /*005c*/ 	.byte	0x02, 0x4a
	.zero		1
	.zero		1


	//----- nvinfo : EIATTR_SYSCALL_OFFSETS
	.align		4
        /*0060*/ 	.byte	0x04, 0x46
        /*0062*/ 	.short	(.L_4612 - .L_4611)


	//   ....[0]....
.L_4611:
        /*0064*/ 	.word	0x00007570


	//   ....[1]....
        /*0068*/ 	.word	0x000077e0


	//   ....[2]....
        /*006c*/ 	.word	0x00007a30


	//   ....[3]....
        /*0070*/ 	.word	0x00007c90


	//----- nvinfo : EIATTR_EXIT_INSTR_OFFSETS
	.align		4
.L_4612:
        /*0074*/ 	.byte	0x04, 0x1c
        /*0076*/ 	.short	(.L_4614 - .L_4613)


	//   ....[0]....
.L_4613:
        /*0078*/ 	.word	0x00000080


	//   ....[1]....
        /*007c*/ 	.word	0x00007d90


	//----- nvinfo : EIATTR_INDIRECT_BRANCH_TARGETS
	.align		4
.L_4614:
        /*0080*/ 	.byte	0x04, 0x34
        /*0082*/ 	.short	(.L_4616 - .L_4615)


	//   ....[0]....
.L_4615:
        /*0084*/ 	.word	.L_x_10404@srel
        /*0088*/ 	.short	0x0
        /*008a*/ 	.short	0x0
        /*008c*/ 	.word	0x3
        /*0090*/ 	.word	.L_x_10405@srel
        /*0094*/ 	.word	.L_x_10406@srel
        /*0098*/ 	.word	.L_x_10407@srel


	//----- nvinfo : EIATTR_MAX_THREADS
	.align		4
.L_4616:
        /*009c*/ 	.byte	0x04, 0x05
        /*009e*/ 	.short	(.L_4618 - .L_4617)
.L_4617:
        /*00a0*/ 	.word	0x00000200
        /*00a4*/ 	.word	0x00000001
        /*00a8*/ 	.word	0x00000001


	//----- nvinfo : EIATTR_CRS_STACK_SIZE
	.align		4
.L_4618:
        /*00ac*/ 	.byte	0x04, 0x1e
        /*00ae*/ 	.short	(.L_4620 - .L_4619)
.L_4619:
        /*00b0*/ 	.word	0x00000000


	//----- nvinfo : EIATTR_CBANK_PARAM_SIZE
	.align		4
.L_4620:
        /*00b4*/ 	.byte	0x03, 0x19
        /*00b6*/ 	.short	0x01d0


	//----- nvinfo : EIATTR_PARAM_CBANK
	.align		4
        /*00b8*/ 	.byte	0x04, 0x0a
        /*00ba*/ 	.short	(.L_4622 - .L_4621)
	.align		4
.L_4621:
        /*00bc*/ 	.word	index@(.nv.constant0._ZN2at4cuda57_GLOBAL__N__cd6b329d_24_DistributionBernoulli_cu_7537a20d21kernelPointwiseApply2IZNS_6native9templates4cuda28bernoulli_tensor_cuda_kernelIhfEEvRKNS_10TensorBaseES9_NS_15PhiloxCudaStateEEUliRhSB_SB_SB_RKfSD_SD_SD_E_hSC_jLin1ELi1ELi4ELi512ELi2EEEvNS0_6detail10TensorInfoIT0_T2_EENSG_IT1_SI_EESI_T_)
        /*00c0*/ 	.short	0x0380
        /*00c2*/ 	.short	0x01d0


	//----- nvinfo : EIATTR_SW_WAR
	.align		4
.L_4622:
        /*00c4*/ 	.byte	0x04, 0x36
        /*00c6*/ 	.short	(.L_4624 - .L_4623)
.L_4623:
        /*00c8*/ 	.word	0x00000008
.L_4624:


//--------------------- .nv.info._ZN2at4cuda57_GLOBAL__N__cd6b329d_24_DistributionBernoulli_cu_7537a20d21kernelPointwiseApply2IZNS_6native9templates4cuda28bernoulli_tensor_cuda_kernelIhfEEvRKNS_10TensorBaseES9_NS_15PhiloxCudaStateEEUliRhSB_SB_SB_RKfSD_SD_SD_E_hSC_jLi2ELin1ELi4ELi512ELi2EEEvNS0_6detail10TensorInfoIT0_T2_EENSG_IT1_SI_EESI_T_ --------------------------
	.section	.nv.info._ZN2at4cuda57_GLOBAL__N__cd6b329d_24_DistributionBernoulli_cu_7537a20d21kernelPointwiseApply2IZNS_6native9templates4cuda28bernoulli_tensor_cuda_kernelIhfEEvRKNS_10TensorBaseES9_NS_15PhiloxCudaStateEEUliRhSB_SB_SB_RKfSD_SD_SD_E_hSC_jLi2ELin1ELi4ELi512ELi2EEEvNS0_6detail10TensorInfoIT0_T2_EENSG_IT1_SI_EESI_T_,"",@"SHT_CUDA_INFO"
	.sectionflags	@""
	.align	4


	//----- nvinfo : EIATTR_CUDA_API_VERSION
	.align		4
        /*0000*/ 	.byte	0x04, 0x37
        /*0002*/ 	.short	(.L_4626 - .L_4625)
.L_4625:
        /*0004*/ 	.word	0x00000082


	//----- nvinfo : EIATTR_KPARAM_INFO
	.align		4
.L_4626:
        /*0008*/ 	.byte	0x04, 0x17
        /*000a*/ 	.short	(.L_4628 - .L_4627)
.L_4627:
        /*000c*/ 	.word	0x00000000
        /*0010*/ 	.short	0x0003
        /*0012*/ 	.short	0x01b8
        /*0014*/ 	.byte	0x00, 0xf0, 0x61, 0x00


	//----- nvinfo : EIATTR_KPARAM_INFO
	.align		4
.L_4628:
        /*0018*/ 	.byte	0x04, 0x17
        /*001a*/ 	.short	(.L_4630 - .L_4629)
.L_4629:
        /*001c*/ 	.word	0x00000000
        /*0020*/ 	.short	0x0002
        /*0022*/ 	.short	0x01b0
        /*0024*/ 	.byte	0x00, 0xf0, 0x11, 0x00


	//----- nvinfo : EIATTR_KPARAM_INFO
	.align		4
.L_4630:
        /*0028*/ 	.byte	0x04, 0x17
        /*002a*/ 	.short	(.L_4632 - .L_4631)
.L_4631:
        /*002c*/ 	.word	0x00000000
        /*0030*/ 	.short	0x0001
        /*0032*/ 	.short	0x00d8
        /*0034*/ 	.byte	0x00, 0xf0, 0x61, 0x03


	//----- nvinfo : EIATTR_KPARAM_INFO
	.align		4
.L_4632:
        /*0038*/ 	.byte	0x04, 0x17
        /*003a*/ 	.short	(.L_4634 - .L_4633)
.L_4633:
        /*003c*/ 	.word	0x00000000
        /*0040*/ 	.short	0x0000
        /*0042*/ 	.short	0x0000
        /*0044*/ 	.byte	0x00, 0xf0, 0x61, 0x03


	//----- nvinfo : EIATTR_SPARSE_MMA_MASK
	.align		4
.L_4634:
        /*0048*/ 	.byte	0x03, 0x50
        /*004a*/ 	.short	0x0000


	//----- nvinfo : EIATTR_MAXREG_COUNT
	.align		4
        /*004c*/ 	.byte	0x03, 0x1b
        /*004e*/ 	.short	0x0040


	//----- nvinfo : EIATTR_EXTERNS
	.align		4
        /*0050*/ 	.byte	0x04, 0x0f
        /*0052*/ 	.short	(.L_4636 - .L_4635)


	//   ....[0]....
	.align		4
.L_4635:
        /*0054*/ 	.word	index@(__assertfail)


	//----- nvinfo : EIATTR_MERCURY_ISA_VERSION
	.align		4
.L_4636:
        /*0058*/ 	.byte	0x03, 0x5f
        /*005a*/ 	.short	0x0101


	//----- nvinfo : EIATTR_VRC_CTA_INIT_COUNT
	.align		4
        /*005c*/ 	.byte	0x02, 0x4a
	.zero		1
	.zero		1


	//----- nvinfo : EIATTR_SYSCALL_OFFSETS
	.align		4
        /*0060*/ 	.byte	0x04, 0x46
        /*0062*/ 	.short	(.L_4638 - .L_4637)


	//   ....[0]....
.L_4637:
        /*0064*/ 	.word	0x00007d40


	//   ....[1]....
        /*0068*/ 	.word	0x00007f50


	//   ....[2]....
        /*006c*/ 	.word	0x00008150


	//   ....[3]....
        /*0070*/ 	.word	0x00008360


	//----- nvinfo : EIATTR_EXIT_INSTR_OFFSETS
	.align		4
.L_4638:
        /*0074*/ 	.byte	0x04, 0x1c
        /*0076*/ 	.short	(.L_4640 - .L_4639)


	//   ....[0]....
.L_4639:
        /*0078*/ 	.word	0x00000080


	//   ....[1]....
        /*007c*/ 	.word	0x00008490


	//----- nvinfo : EIATTR_INDIRECT_BRANCH_TARGETS
	.align		4
.L_4640:
        /*0080*/ 	.byte	0x04, 0x34
        /*0082*/ 	.short	(.L_4642 - .L_4641)


	//   ....[0]....
.L_4641:
        /*0084*/ 	.word	.L_x_10408@srel
        /*0088*/ 	.short	0x0
        /*008a*/ 	.short	0x0
        /*008c*/ 	.word	0x3
        /*0090*/ 	.word	.L_x_10409@srel
        /*0094*/ 	.word	.L_x_10410@srel
        /*0098*/ 	.word	.L_x_10411@srel


	//----- nvinfo : EIATTR_MAX_THREADS
	.align		4
.L_4642:
        /*009c*/ 	.byte	0x04, 0x05
        /*009e*/ 	.short	(.L_4644 - .L_4643)
.L_4643:
        /*00a0*/ 	.word	0x00000200
        /*00a4*/ 	.word	0x00000001
        /*00a8*/ 	.word	0x00000001


	//----- nvinfo : EIATTR_CRS_STACK_SIZE
	.align		4
.L_4644:
        /*00ac*/ 	.byte	0x04, 0x1e
        /*00ae*/ 	.short	(.L_4646 - .L_4645)
.L_4645:
        /*00b0*/ 	.word	0x00000000


	//----- nvinfo : EIATTR_CBANK_PARAM_SIZE
	.align		4
.L_4646:
        /*00b4*/ 	.byte	0x03, 0x19
        /*00b6*/ 	.short	0x01d0


	//----- nvinfo : EIATTR_PARAM_CBANK
	.align		4
        /*00b8*/ 	.byte	0x04, 0x0a
        /*00ba*/ 	.short	(.L_4648 - .L_4647)
	.align		4
.L_4647:
        /*00bc*/ 	.word	index@(.nv.constant0._ZN2at4cuda57_GLOBAL__N__cd6b329d_24_DistributionBernoulli_cu_7537a20d21kernelPointwiseApply2IZNS_6native9templates4cuda28bernoulli_tensor_cuda_kernelIhfEEvRKNS_10TensorBaseES9_NS_15PhiloxCudaStateEEUliRhSB_SB_SB_RKfSD_SD_SD_E_hSC_jLi2ELin1ELi4ELi512ELi2EEEvNS0_6detail10TensorInfoIT0_T2_EENSG_IT1_SI_EESI_T_)
        /*00c0*/ 	.short	0x0380
        /*00c2*/ 	.short	0x01d0


	//----- nvinfo : EIATTR_SW_WAR
	.align		4
.L_4648:
        /*00c4*/ 	.byte	0x04, 0x36
        /*00c6*/ 	.short	(.L_4650 - .L_4649)
.L_4649:
        /*00c8*/ 	.word	0x00000008
.L_4650:


//--------------------- .nv.info._ZN2at4cuda57_GLOBAL__N__cd6b329d_24_DistributionBernoulli_cu_7537a20d21kernelPointwiseApply2IZNS_6native9templates4cuda28bernoulli_tensor_cuda_kernelIhfEEvRKNS_10TensorBaseES9_NS_15PhiloxCudaStateEEUliRhSB_SB_SB_RKfSD_SD_SD_E_hSC_jLi2ELi2ELi4ELi512ELi2EEEvNS0_6detail10TensorInfoIT0_T2_EENSG_IT1_SI_EESI_T_ --------------------------
	.section	.nv.info._ZN2at4cuda57_GLOBAL__N__cd6b329d_24_DistributionBernoulli_cu_7537a20d21kernelPointwiseApply2IZNS_6native9templates4cuda28bernoulli_tensor_cuda_kernelIhfEEvRKNS_10TensorBaseES9_NS_15PhiloxCudaStateEEUliRhSB_SB_SB_RKfSD_SD_SD_E_hSC_jLi2ELi2ELi4ELi512ELi2EEEvNS0_6detail10TensorInfoIT0_T2_EENSG_IT1_SI_EESI_T_,"",@"SHT_CUDA_INFO"
	.sectionflags	@""
	.align	4


	//----- nvinfo : EIATTR_CUDA_API_VERSION
	.align		4
        /*0000*/ 	.byte	0x04, 0x37
        /*0002*/ 	.short	(.L_4652 - .L_4651)
.L_4651:
        /*0004*/ 	.word	0x00000082


	//----- nvinfo : EIATTR_KPARAM_INFO
	.align		4
.L_4652:
        /*0008*/ 	.byte	0x04, 0x17
        /*000a*/ 	.short	(.L_4654 - .L_4653)
.L_4653:
        /*000c*/ 	.word	0x00000000
        /*0010*/ 	.short	0x0003
        /*0012*/ 	.short	0x01b8
        /*0014*/ 	.byte	0x00, 0xf0, 0x61, 0x00


	//----- nvinfo : EIATTR_KPARAM_INFO
	.align		4
.L_4654:
        /*0018*/ 	.byte	0x04, 0x17
        /*001a*/ 	.short	(.L_4656 - .L_4655)
.L_4655:
        /*001c*/ 	.word	0x00000000
        /*0020*/ 	.short	0x0002
        /*0022*/ 	.short	0x01b0
        /*0024*/ 	.byte	0x00, 0xf0, 0x11, 0x00


	//----- nvinfo : EIATTR_KPARAM_INFO
	.align		4
.L_4656:
        /*0028*/ 	.byte	0x04, 0x17
        /*002a*/ 	.short	(.L_4658 - .L_4657)
.L_4657:
        /*002c*/ 	.word	0x00000000
        /*0030*/ 	.short	0x0001
        /*0032*/ 	.short	0x00d8
        /*0034*/ 	.byte	0x00, 0xf0, 0x61, 0x03


	//----- nvinfo : EIATTR_KPARAM_INFO
	.align		4
.L_4658:
        /*0038*/ 	.byte	0x04, 0x17
        /*003a*/ 	.short	(.L_4660 - .L_4659)
.L_4659:
        /*003c*/ 	.word	0x00000000
        /*0040*/ 	.short	0x0000
        /*0042*/ 	.short	0x0000
        /*0044*/ 	.byte	0x00, 0xf0, 0x61, 0x03


	//----- nvinfo : EIATTR_SPARSE_MMA_MASK
	.align		4
.L_4660:
        /*0048*/ 	.byte	0x03, 0x50
        /*004a*/ 	.short	0x0000


	//----- nvinfo : EIATTR_MAXREG_COUNT
	.align		4
        /*004c*/ 	.byte	0x03, 0x1b
        /*004e*/ 	.short	0x0040


	//----- nvinfo : EIATTR_EXTERNS
	.align		4
        /*0050*/ 	.byte	0x04, 0x0f
        /*0052*/ 	.short	(.L_4662 - .L_4661)


	//   ....[0]....
	.align		4
.L_4661:
        /*0054*/ 	.word	index@(__assertfail)


	//----- nvinfo : EIATTR_MERCURY_ISA_VERSION
	.align		4
.L_4662:
        /*0058*/ 	.byte	0x03, 0x5f
        /*005a*/ 	.short	0x0101


	//----- nvinfo : EIATTR_VRC_CTA_INIT_COUNT
	.align		4
        /*005c*/ 	.byte	0x02, 0x4a
	.zero		1
	.zero		1


	//----- nvinfo : EIATTR_SYSCALL_OFFSETS
	.align		4
        /*0060*/ 	.byte	0x04, 0x46
        /*0062*/ 	.short	(.L_4664 - .L_4663)


	//   ....[0]....
.L_4663:
        /*0064*/ 	.word	0x00001a10


	//   ....[1]....
        /*0068*/ 	.word	0x00001c00


	//   ....[2]....
        /*006c*/ 	.word	0x00001de0


	//   ....[3]....
        /*0070*/ 	.word	0x00001fd0


	//----- nvinfo : EIATTR_EXIT_INSTR_OFFSETS
	.align		4
.L_4664:
        /*0074*/ 	.byte	0x04, 0x1c
        /*0076*/ 	.short	(.L_4666 - .L_4665)


	//   ....[0]....
.L_4665:
        /*0078*/ 	.word	0x00000080


	//   ....[1]....
        /*007c*/ 	.word	0x000020f0


	//----- nvinfo : EIATTR_INDIRECT_BRANCH_TARGETS
	.align		4
.L_4666:
        /*0080*/ 	.byte	0x04, 0x34
        /*0082*/ 	.short	(.L_4668 - .L_4667)


	//   ....[0]....
.L_4667:
        /*0084*/ 	.word	.L_x_10412@srel
        /*0088*/ 	.short	0x0
        /*008a*/ 	.short	0x0
        /*008c*/ 	.word	0x3
        /*0090*/ 	.word	.L_x_10413@srel
        /*0094*/ 	.word	.L_x_10414@srel
        /*0098*/ 	.word	.L_x_10415@srel


	//----- nvinfo : EIATTR_MAX_THREADS
	.align		4
.L_4668:
        /*009c*/ 	.byte	0x04, 0x05
        /*009e*/ 	.short	(.L_4670 - .L_4669)
.L_4669:
        /*00a0*/ 	.word	0x00000200
        /*00a4*/ 	.word	0x00000001
        /*00a8*/ 	.word	0x00000001


	//----- nvinfo : EIATTR_CRS_STACK_SIZE
	.align		4
.L_4670:
        /*00ac*/ 	.byte	0x04, 0x1e
        /*00ae*/ 	.short	(.L_4672 - .L_4671)
.L_4671:
        /*00b0*/ 	.word	0x00000000


	//----- nvinfo : EIATTR_CBANK_PARAM_SIZE
	.align		4
.L_4672:
        /*00b4*/ 	.byte	0x03, 0x19
        /*00b6*/ 	.short	0x01d0


	//----- nvinfo : EIATTR_PARAM_CBANK
	.align		4
        /*00b8*/ 	.byte	0x04, 0x0a
        /*00ba*/ 	.short	(.L_4674 - .L_4673)
	.align		4
.L_4673:
        /*00bc*/ 	.word	index@(.nv.constant0._ZN2at4cuda57_GLOBAL__N__cd6b329d_24_DistributionBernoulli_cu_7537a20d21kernelPointwiseApply2IZNS_6native9templates4cuda28bernoulli_tensor_cuda_kernelIhfEEvRKNS_10TensorBaseES9_NS_15PhiloxCudaStateEEUliRhSB_SB_SB_RKfSD_SD_SD_E_hSC_jLi2ELi2ELi4ELi512ELi2EEEvNS0_6detail10TensorInfoIT0_T2_EENSG_IT1_SI_EESI_T_)
        /*00c0*/ 	.short	0x0380
        /*00c2*/ 	.short	0x01d0


	//----- nvinfo : EIATTR_SW_WAR
	.align		4
.L_4674:
        /*00c4*/ 	.byte	0x04, 0x36
        /*00c6*/ 	.short	(.L_4676 - .L_4675)
.L_4675:
        /*00c8*/ 	.word	0x00000008
.L_4676:


//--------------------- .nv.info._ZN2at4cuda57_GLOBAL__N__cd6b329d_24_DistributionBernoulli_cu_7537a20d21kernelPointwiseApply2IZNS_6native9templates4cuda28bernoulli_tensor_cuda_kernelIhfEEvRKNS_10TensorBaseES9_NS_15PhiloxCudaStateEEUliRhSB_SB_SB_RKfSD_SD_SD_E_hSC_jLi2ELi1ELi4ELi512ELi2EEEvNS0_6detail10TensorInfoIT0_T2_EENSG_IT1_SI_EESI_T_ --------------------------
	.section	.nv.info._ZN2at4cuda57_GLOBAL__N__cd6b329d_24_DistributionBernoulli_cu_7537a20d21kernelPointwiseApply2IZNS_6native9templates4cuda28bernoulli_tensor_cuda_kernelIhfEEvRKNS_10TensorBaseES9_NS_15PhiloxCudaStateEEUliRhSB_SB_SB_RKfSD_SD_SD_E_hSC_jLi2ELi1ELi4ELi512ELi2EEEvNS0_6detail10TensorInfoIT0_T2_EENSG_IT1_SI_EESI_T_,"",@"SHT_CUDA_INFO"
	.sectionflags	@""
	.align	4


	//----- nvinfo : EIATTR_CUDA_API_VERSION
	.align		4
        /*0000*/ 	.byte	0x04, 0x37
        /*0002*/ 	.short	(.L_4678 - .L_4677)
.L_4677:
        /*0004*/ 	.word	0x00000082


	//----- nvinfo : EIATTR_KPARAM_INFO
	.align		4
.L_4678:
        /*0008*/ 	.byte	0x04, 0x17
        /*000a*/ 	.short	(.L_4680 - .L_4679)
.L_4679:
        /*000c*/ 	.word	0x00000000
        /*0010*/ 	.short	0x0003
        /*0012*/ 	.short	0x01b8
        /*0014*/ 	.byte	0x00, 0xf0, 0x61, 0x00


	//----- nvinfo : EIATTR_KPARAM_INFO
	.align		4
.L_4680:
        /*0018*/ 	.byte	0x04, 0x17
        /*001a*/ 	.short	(.L_4682 - .L_4681)
.L_4681:
        /*001c*/ 	.word	0x00000000
        /*0020*/ 	.short	0x0002
        /*0022*/ 	.short	0x01b0
        /*0024*/ 	.byte	0x00, 0xf0, 0x11, 0x00


	//----- nvinfo : EIATTR_KPARAM_INFO
	.align		4
.L_4682:
        /*0028*/ 	.byte	0x04, 0x17
        /*002a*/ 	.short	(.L_4684 - .L_4683)
.L_4683:
        /*002c*/ 	.word	0x00000000
        /*0030*/ 	.short	0x0001
        /*0032*/ 	.short	0x00d8
        /*0034*/ 	.byte	0x00, 0xf0, 0x61, 0x03


	//----- nvinfo : EIATTR_KPARAM_INFO
	.align		4
.L_4684:
        /*0038*/ 	.byte	0x04, 0x17
        /*003a*/ 	.short	(.L_4686 - .L_4685)
.L_4685:
        /*003c*/ 	.word	0x00000000
        /*0040*/ 	.short	0x0000
        /*0042*/ 	.short	0x0000
        /*0044*/ 	.byte	0x00, 0xf0, 0x61, 0x03


	//----- nvinfo : EIATTR_SPARSE_MMA_MASK
	.align		4
.L_4686:
        /*0048*/ 	.byte	0x03, 0x50
        /*004a*/ 	.short	0x0000


	//----- nvinfo : EIATTR_MAXREG_COUNT
	.align		4
        /*004c*/ 	.byte	0x03, 0x1b
        /*004e*/ 	.short	0x0040


	//----- nvinfo : EIATTR_EXTERNS
	.align		4
        /*0050*/ 	.byte	0x04, 0x0f
        /*0052*/ 	.short	(.L_4688 - .L_4687)


	//   ....[0]....
	.align		4
.L_4687:
        /*0054*/ 	.word	index@(__assertfail)


	//----- nvinfo : EIATTR_MERCURY_ISA_VERSION
	.align		4
.L_4688:
        /*0058*/ 	.byte	0x03, 0x5f
        /*005a*/ 	.short	0x0101


	//----- nvinfo : EIATTR_VRC_CTA_INIT_COUNT
	.align		4
        /*005c*/ 	.byte	0x02, 0x4a
	.zero		1
	.zero		1


	//----- nvinfo : EIATTR_SYSCALL_OFFSETS
	.align		4
        /*0060*/ 	.byte	0x04, 0x46
        /*0062*/ 	.short	(.L_4690 - .L_4689)


	//   ....[0]....
.L_4689:
        /*0064*/ 	.word	0x000014d0


	//   ....[1]....
        /*0068*/ 	.word	0x000016c0


	//   ....[2]....
        /*006c*/ 	.word	0x000018a0


	//   ....[3]....
        /*0070*/ 	.word	0x00001a90


	//----- nvinfo : EIATTR_EXIT_INSTR_OFFSETS
	.align		4
.L_4690:
        /*0074*/ 	.byte	0x04, 0x1c
        /*0076*/ 	.short	(.L_4692 - .L_4691)


	//   ....[0]....
.L_4691:
        /*0078*/ 	.word	0x00000080


	//   ....[1]....
        /*007c*/ 	.word	0x00001b80


	//----- nvinfo : EIATTR_INDIRECT_BRANCH_TARGETS
	.align		4
.L_4692:
        /*0080*/ 	.byte	0x04, 0x34
        /*0082*/ 	.short	(.L_4694 - .L_4693)


	//   ....[0]....
.L_4693:
        /*0084*/ 	.word	.L_x_10416@srel
        /*0088*/ 	.short	0x0
        /*008a*/ 	.short	0x0
        /*008c*/ 	.word	0x3
        /*0090*/ 	.word	.L_x_10417@srel
        /*0094*/ 	.word	.L_x_10418@srel
        /*0098*/ 	.word	.L_x_10419@srel


	//----- nvinfo : EIATTR_MAX_THREADS
	.align		4
.L_4694:
        /*009c*/ 	.byte	0x04, 0x05
        /*009e*/ 	.short	(.L_4696 - .L_4695)
.L_4695:
        /*00a0*/ 	.word	0x00000200
        /*00a4*/ 	.word	0x00000001
        /*00a8*/ 	.word	0x00000001


	//----- nvinfo : EIATTR_CRS_STACK_SIZE
	.align		4
.L_4696:
        /*00ac*/ 	.byte	0x04, 0x1e
        /*00ae*/ 	.short	(.L_4698 - .L_4697)
.L_4697:
        /*00b0*/ 	.word	0x00000000


	//----- nvinfo : EIATTR_CBANK_PARAM_SIZE
	.align		4
.L_4698:
        /*00b4*/ 	.byte	0x03, 0x19
        /*00b6*/ 	.short	0x01d0


	//----- nvinfo : EIATTR_PARAM_CBANK
	.align		4
        /*00b8*/ 	.byte	0x04, 0x0a
        /*00ba*/ 	.short	(.L_4700 - .L_4699)
	.align		4
.L_4699:
        /*00bc*/ 	.word	index@(.nv.constant0._ZN2at4cuda57_GLOBAL__N__cd6b329d_24_DistributionBernoulli_cu_7537a20d21kernelPointwiseApply2IZNS_6native9templates4cuda28bernoulli_tensor_cuda_kernelIhfEEvRKNS_10TensorBaseES9_NS_15PhiloxCudaStateEEUliRhSB_SB_SB_RKfSD_SD_SD_E_hSC_jLi2ELi1ELi4ELi512ELi2EEEvNS0_6detail10TensorInfoIT0_T2_EENSG_IT1_SI_EESI_T_)
        /*00c0*/ 	.short	0x0380
        /*00c2*/ 	.short	0x01d0


	//----- nvinfo : EIATTR_SW_WAR
	.align		4
.L_4700:
        /*00c4*/ 	.byte	0x04, 0x36
        /*00c6*/ 	.short	(.L_4702 - .L_4701)
.L_4701:
        /*00c8*/ 	.word	0x00000008
.L_4702:


//--------------------- .nv.info._ZN2at4cuda57_GLOBAL__N__cd6b329d_24_DistributionBernoulli_cu_7537a20d21kernelPointwiseApply2IZNS_6native9templates4cuda28bernoulli_tensor_cuda_kernelIhfEEvRKNS_10TensorBaseES9_NS_15PhiloxCudaStateEEUliRhSB_SB_SB_RKfSD_SD_SD_E_hSC_jLi1ELin1ELi4ELi512ELi2EEEvNS0_6detail10TensorInfoIT0_T2_EENSG_IT1_SI_EESI_T_ --------------------------
	.section	.nv.info._ZN2at4cuda57_GLOBAL__N__cd6b329d_24_DistributionBernoulli_cu_7537a20d21kernelPointwiseApply2IZNS_6native9templates4cuda28bernoulli_tensor_cuda_kernelIhfEEvRKNS_10TensorBaseES9_NS_15PhiloxCudaStateEEUliRhSB_SB_SB_RKfSD_SD_SD_E_hSC_jLi1ELin1ELi4ELi512ELi2EEEvNS0_6detail10TensorInfoIT0_T2_EENSG_IT1_SI_EESI_T_,"",@"SHT_CUDA_INFO"
	.sectionflags	@""
	.align	4


	//----- nvinfo : EIATTR_CUDA_API_VERSION
	.align		4
        /*0000*/ 	.byte	0x04, 0x37
        /*0002*/ 	.short	(.L_4704 - .L_4703)
.L_4703:
        /*0004*/ 	.word	0x00000082


	//----- nvinfo : EIATTR_KPARAM_INFO
	.align		4
.L_4704:
        /*0008*/ 	.byte	0x04, 0x17
        /*000a*/ 	.short	(.L_4706 - .L_4705)
.L_4705:
        /*000c*/ 	.word	0x00000000
        /*0010*/ 	.short	0x0003
        /*0012*/ 	.short	0x01b8
        /*0014*/ 	.byte	0x00, 0xf0, 0x61, 0x00


	//----- nvinfo : EIATTR_KPARAM_INFO
	.align		4
.L_4706:
        /*0018*/ 	.byte	0x04, 0x17
        /*001a*/ 	.short	(.L_4708 - .L_4707)
.L_4707:
        /*001c*/ 	.word	0x00000000
        /*0020*/ 	.short	0x0002
        /*0022*/ 	.short	0x01b0
        /*0024*/ 	.byte	0x00, 0xf0, 0x11, 0x00


	//----- nvinfo : EIATTR_KPARAM_INFO
	.align		4
.L_4708:
        /*0028*/ 	.byte	0x04, 0x17
        /*002a*/ 	.short	(.L_4710 - .L_4709)
.L_4709:
        /*002c*/ 	.word	0x00000000
        /*0030*/ 	.short	0x0001
        /*0032*/ 	.short	0x00d8
        /*0034*/ 	.byte	0x00, 0xf0, 0x61, 0x03


	//----- nvinfo : EIATTR_KPARAM_INFO
	.align		4
.L_4710:
        /*0038*/ 	.byte	0x04, 0x17
        /*003a*/ 	.short	(.L_4712 - .L_4711)
.L_4711:
        /*003c*/ 	.word	0x00000000
        /*0040*/ 	.short	0x0000
        /*0042*/ 	.short	0x0000
        /*0044*/ 	.byte	0x00, 0xf0, 0x61, 0x03


	//----- nvinfo : EIATTR_SPARSE_MMA_MASK
	.align		4
.L_4712:
        /*0048*/ 	.byte	0x03, 0x50
        /*004a*/ 	.short	0x0000


	//----- nvinfo : EIATTR_MAXREG_COUNT
	.align		4
        /*004c*/ 	.byte	0x03, 0x1b
        /*004e*/ 	.short	0x0040


	//----- nvinfo : EIATTR_EXTERNS
	.align		4
        /*0050*/ 	.byte	0x04, 0x0f
        /*0052*/ 	.short	(.L_4714 - .L_4713)


	//   ....[0]....
	.align		4
.L_4713:
        /*0054*/ 	.word	index@(__assertfail)


	//----- nvinfo : EIATTR_MERCURY_ISA_VERSION
	.align		4
.L_4714:
        /*0058*/ 	.byte	0x03, 0x5f
        /*005a*/ 	.short	0x0101


	//----- nvinfo : EIATTR_VRC_CTA_INIT_COUNT
	.align		4
        /*005c*/ 	.byte	0x02, 0x4a
	.zero		1
	.zero		1


	//----- nvinfo : EIATTR_SYSCALL_OFFSETS
	.align		4
        /*0060*/ 	.byte	0x04, 0x46
        /*0062*/ 	.short	(.L_4716 - .L_4715)


	//   ....[0]....
.L_4715:
        /*0064*/ 	.word	0x00007630


	//   ....[1]....
        /*0068*/ 	.word	0x000078b0


	//   ....[2]....
        /*006c*/ 	.word	0x00007b20


	//   ....[3]....
        /*0070*/ 	.word	0x00007d90


	//----- nvinfo : EIATTR_EXIT_INSTR_OFFSETS
	.align		4
.L_4716:
        /*0074*/ 	.byte	0x04, 0x1c
        /*0076*/ 	.short	(.L_4718 - .L_4717)


	//   ....[0]....
.L_4717:
        /*0078*/ 	.word	0x00000080


	//   ....[1]....
        /*007c*/ 	.word	0x00007ef0


	//----- nvinfo : EIATTR_INDIRECT_BRANCH_TARGETS
	.align		4
.L_4718:
        /*0080*/ 	.byte	0x04, 0x34
        /*0082*/ 	.short	(.L_4720 - .L_4719)


	//   ....[0]....
.L_4719:
        /*0084*/ 	.word	.L_x_10420@srel
        /*0088*/ 	.short	0x0
        /*008a*/ 	.short	0x0
        /*008c*/ 	.word	0x3
        /*0090*/ 	.word	.L_x_10421@srel
        /*0094*/ 	.word	.L_x_10422@srel
        /*0098*/ 	.word	.L_x_10423@srel


	//----- nvinfo : EIATTR_MAX_THREADS
	.align		4
.L_4720:
        /*009c*/ 	.byte	0x04, 0x05
        /*009e*/ 	.short	(.L_4722 - .L_4721)
.L_4721:
        /*00a0*/ 	.word	0x00000200
        /*00a4*/ 	.word	0x00000001
        /*00a8*/ 	.word	0x00000001


	//----- nvinfo : EIATTR_CRS_STACK_SIZE
	.align		4
.L_4722:
        /*00ac*/ 	.byte	0x04, 0x1e
        /*00ae*/ 	.short	(.L_4724 - .L_4723)
.L_4723:
        /*00b0*/ 	.word	0x00000000


	//----- nvinfo : EIATTR_CBANK_PARAM_SIZE
	.align		4
.L_4724:
        /*00b4*/ 	.byte	0x03, 0x19
        /*00b6*/ 	.short	0x01d0


	//----- nvinfo : EIATTR_PARAM_CBANK
	.align		4
        /*00b8*/ 	.byte	0x04, 0x0a
        /*00ba*/ 	.short	(.L_4726 - .L_4725)
	.align		4
.L_4725:
        /*00bc*/ 	.word	index@(.nv.constant0._ZN2at4cuda57_GLOBAL__N__cd6b329d_24_DistributionBernoulli_cu_7537a20d21kernelPointwiseApply2IZNS_6native9templates4cuda28bernoulli_tensor_cuda_kernelIhfEEvRKNS_10TensorBaseES9_NS_15PhiloxCudaStateEEUliRhSB_SB_SB_RKfSD_SD_SD_E_hSC_jLi1ELin1ELi4ELi512ELi2EEEvNS0_6detail10TensorInfoIT0_T2_EENSG_IT1_SI_EESI_T_)
        /*00c0*/ 	.short	0x0380
        /*00c2*/ 	.short	0x01d0


	//----- nvinfo : EIATTR_SW_WAR
	.align		4
.L_4726:
        /*00c4*/ 	.byte	0x04, 0x36
        /*00c6*/ 	.short	(.L_4728 - .L_4727)
.L_4727:
        /*00c8*/ 	.word	0x00000008
.L_4728:


//--------------------- .nv.info._ZN2at4cuda57_GLOBAL__N__cd6b329d_24_DistributionBernoulli_cu_7537a20d21kernelPointwiseApply2IZNS_6native9templates4cuda28bernoulli_tensor_cuda_kernelIhfEEvRKNS_10TensorBaseES9_NS_15PhiloxCudaStateEEUliRhSB_SB_SB_RKfSD_SD_SD_E_hSC_jLi1ELi2ELi4ELi512ELi2EEEvNS0_6detail10TensorInfoIT0_T2_EENSG_IT1_SI_EESI_T_ --------------------------
	.section	.nv.info._ZN2at4cuda57_GLOBAL__N__cd6b329d_24_DistributionBernoulli_cu_7537a20d21kernelPointwiseApply2IZNS_6native9templates4cuda28bernoulli_tensor_cuda_kernelIhfEEvRKNS_10TensorBaseES9_NS_15PhiloxCudaStateEEUliRhSB_SB_SB_RKfSD_SD_SD_E_hSC_jLi1ELi2ELi4ELi512ELi2EEEvNS0_6detail10TensorInfoIT0_T2_EENSG_IT1_SI_EESI_T_,"",@"SHT_CUDA_INFO"
	.sectionflags	@""
	.align	4


	//----- nvinfo : EIATTR_CUDA_API_VERSION
	.align		4
        /*0000*/ 	.byte	0x04, 0x37
        /*0002*/ 	.short	(.L_4730 - .L_4729)
.L_4729:
        /*0004*/ 	.word	0x00000082


	//----- nvinfo : EIATTR_KPARAM_INFO
	.align		4
.L_4730:
        /*0008*/ 	.byte	0x04, 0x17
        /*000a*/ 	.short	(.L_4732 - .L_4731)
.L_4731:
        /*000c*/ 	.word	0x00000000
        /*0010*/ 	.short	0x0003
        /*0012*/ 	.short	0x01b8
        /*0014*/ 	.byte	0x00, 0xf0, 0x61, 0x00


	//----- nvinfo : EIATTR_KPARAM_INFO
	.align		4
.L_4732:
        /*0018*/ 	.byte	0x04, 0x17
        /*001a*/ 	.short	(.L_4734 - .L_4733)
.L_4733:
        /*001c*/ 	.word	0x00000000
        /*0020*/ 	.short	0x0002
        /*0022*/ 	.short	0x01b0
        /*0024*/ 	.byte	0x00, 0xf0, 0x11, 0x00


	//----- nvinfo : EIATTR_KPARAM_INFO
	.align		4
.L_4734:
        /*0028*/ 	.byte	0x04, 0x17
        /*002a*/ 	.short	(.L_4736 - .L_4735)
.L_4735:
        /*002c*/ 	.word	0x00000000
        /*0030*/ 	.short	0x0001
        /*0032*/ 	.short	0x00d8
        /*0034*/ 	.byte	0x00, 0xf0, 0x61, 0x03


	//----- nvinfo : EIATTR_KPARAM_INFO
	.align		4
.L_4736:
        /*0038*/ 	.byte	0x04, 0x17
        /*003a*/ 	.short	(.L_4738 - .L_4737)
.L_4737:
        /*003c*/ 	.word	0x00000000
        /*0040*/ 	.short	0x0000
        /*0042*/ 	.short	0x0000
        /*0044*/ 	.byte	0x00, 0xf0, 0x61, 0x03


	//----- nvinfo : EIATTR_SPARSE_MMA_MASK
	.align		4
.L_4738:
        /*0048*/ 	.byte	0x03, 0x50
        /*004a*/ 	.short	0x0000


	//----- nvinfo : EIATTR_MAXREG_COUNT
	.align		4
        /*004c*/ 	.byte	0x03, 0x1b
        /*004e*/ 	.short	0x0040


	//----- nvinfo : EIATTR_EXTERNS
	.align		4
        /*0050*/ 	.byte	0x04, 0x0f
        /*0052*/ 	.short	(.L_4740 - .L_4739)


	//   ....[0]....
	.align		4
.L_4739:
        /*0054*/ 	.word	index@(__assertfail)


	//----- nvinfo : EIATTR_MERCURY_ISA_VERSION
	.align		4
.L_4740:
        /*0058*/ 	.byte	0x03, 0x5f
        /*005a*/ 	.short	0x0101


	//----- nvinfo : EIATTR_VRC_CTA_INIT_COUNT
	.align		4
        /*005c*/ 	.byte	0x02, 0x4a
	.zero		1
	.zero		1


	//----- nvinfo : EIATTR_SYSCALL_OFFSETS
	.align		4
        /*0060*/ 	.byte	0x04, 0x46
        /*0062*/ 	.short	(.L_4742 - .L_4741)


	//   ....[0]....
.L_4741:
        /*0064*/ 	.word	0x000014c0


	//   ....[1]....
        /*0068*/ 	.word	0x000016b0


	//   ....[2]....
        /*006c*/ 	.word	0x00001890


	//   ....[3]....
        /*0070*/ 	.word	0x00001a80


	//----- nvinfo : EIATTR_EXIT_INSTR_OFFSETS
	.align		4
.L_4742:
        /*0074*/ 	.byte	0x04, 0x1c
        /*0076*/ 	.short	(.L_4744 - .L_4743)


	//   ....[0]....
.L_4743:
        /*0078*/ 	.word	0x00000080


	//   ....[1]....
        /*007c*/ 	.word	0x00001bc0


	//----- nvinfo : EIATTR_INDIRECT_BRANCH_TARGETS
	.align		4
.L_4744:
        /*0080*/ 	.byte	0x04, 0x34
        /*0082*/ 	.short	(.L_4746 - .L_4745)


	//   ....[0]....
.L_4745:
        /*0084*/ 	.word	.L_x_10424@srel
        /*0088*/ 	.short	0x0
        /*008a*/ 	.short	0x0
        /*008c*/ 	.word	0x3
        /*0090*/ 	.word	.L_x_10425@srel
        /*0094*/ 	.word	.L_x_10426@srel
        /*0098*/ 	.word	.L_x_10427@srel


	//----- nvinfo : EIATTR_MAX_THREADS
	.align		4
.L_4746:
        /*009c*/ 	.byte	0x04, 0x05
        /*009e*/ 	.short	(.L_4748 - .L_4747)
.L_4747:
        /*00a0*/ 	.word	0x00000200
        /*00a4*/ 	.word	0x00000001
        /*00a8*/ 	.word	0x00000001


	//----- nvinfo : EIATTR_CRS_STACK_SIZE
	.align		4
.L_4748:
        /*00ac*/ 	.byte	0x04, 0x1e
        /*00ae*/ 	.short	(.L_4750 - .L_4749)
.L_4749:
        /*00b0*/ 	.word	0x00000000


	//----- nvinfo : EIATTR_CBANK_PARAM_SIZE
	.align		4
.L_4750:
        /*00b4*/ 	.byte	0x03, 0x19
        /*00b6*/ 	.short	0x01d0


	//----- nvinfo : EIATTR_PARAM_CBANK
	.align		4
        /*00b8*/ 	.byte	0x04, 0x0a
        /*00ba*/ 	.short	(.L_4752 - .L_4751)
	.align		4
.L_4751:
        /*00bc*/ 	.word	index@(.nv.constant0._ZN2at4cuda57_GLOBAL__N__cd6b329d_24_DistributionBernoulli_cu_7537a20d21kernelPointwiseApply2IZNS_6native9templates4cuda28bernoulli_tensor_cuda_kernelIhfEEvRKNS_10TensorBaseES9_NS_15PhiloxCudaStateEEUliRhSB_SB_SB_RKfSD_SD_SD_E_hSC_jLi1ELi2ELi4ELi512ELi2EEEvNS0_6detail10TensorInfoIT0_T2_EENSG_IT1_SI_EESI_T_)
        /*00c0*/ 	.short	0x0380
        /*00c2*/ 	.short	0x01d0


	//----- nvinfo : EIATTR_SW_WAR
	.align		4
.L_4752:
        /*00c4*/ 	.byte	0x04, 0x36
        /*00c6*/ 	.short	(.L_4754 - .L_4753)
.L_4753:
        /*00c8*/ 	.word	0x00000008
.L_4754:


//--------------------- .nv.info._ZN2at4cuda57_GLOBAL__N__cd6b329d_24_DistributionBernoulli_cu_7537a20d21kernelPointwiseApply2IZNS_6native9templates4cuda28bernoulli_tensor_cuda_kernelIhfEEvRKNS_10TensorBaseES9_NS_15PhiloxCudaStateEEUliRhSB_SB_SB_RKfSD_SD_SD_E_hSC_jLi1ELi1ELi4ELi512ELi2EEEvNS0_6detail10TensorInfoIT0_T2_EENSG_IT1_SI_EESI_T_ --------------------------
	.section	.nv.info._ZN2at4cuda57_GLOBAL__N__cd6b329d_24_DistributionBernoulli_cu_7537a20d21kernelPointwiseApply2IZNS_6native9templates4cuda28bernoulli_tensor_cuda_kernelIhfEEvRKNS_10TensorBaseES9_NS_15PhiloxCudaStateEEUliRhSB_SB_SB_RKfSD_SD_SD_E_hSC_jLi1ELi1ELi4ELi512ELi2EEEvNS0_6detail10TensorInfoIT0_T2_EENSG_IT1_SI_EESI_T_,"",@"SHT_CUDA_INFO"
	.sectionflags	@""
	.align	4


	//----- nvinfo : EIATTR_CUDA_API_VERSION
	.align		4
        /*0000*/ 	.byte	0x04, 0x37
        /*0002*/ 	.short	(.L_4756 - .L_4755)
.L_4755:
        /*0004*/ 	.word	0x00000082


	//----- nvinfo : EIATTR_KPARAM_INFO
	.align		4
.L_4756:
        /*0008*/ 	.byte	0x04, 0x17
        /*000a*/ 	.short	(.L_4758 - .L_4757)
.L_4757:
        /*000c*/ 	.word	0x00000000
        /*0010*/ 	.short	0x0003
        /*0012*/ 	.short	0x01b8
        /*0014*/ 	.byte	0x00, 0xf0, 0x61, 0x00


	//----- nvinfo : EIATTR_KPARAM_INFO
	.align		4
.L_4758:
        /*0018*/ 	.byte	0x04, 0x17
        /*001a*/ 	.short	(.L_4760 - .L_4759)
.L_4759:
        /*001c*/ 	.word	0x00000000
        /*0020*/ 	.short	0x0002
        /*0022*/ 	.short	0x01b0
        /*0024*/ 	.byte	0x00, 0xf0, 0x11, 0x00


	//----- nvinfo : EIATTR_KPARAM_INFO
	.align		4
.L_4760:
        /*0028*/ 	.byte	0x04, 0x17
        /*002a*/ 	.short	(.L_4762 - .L_4761)
.L_4761:
        /*002c*/ 	.word	0x00000000
        /*0030*/ 	.short	0x0001
        /*0032*/ 	.short	0x00d8
        /*0034*/ 	.byte	0x00, 0xf0, 0x61, 0x03


	//----- nvinfo : EIATTR_KPARAM_INFO
	.align		4
.L_4762:
        /*0038*/ 	.byte	0x04, 0x17
        /*003a*/ 	.short	(.L_4764 - .L_4763)
.L_4763:
        /*003c*/ 	.word	0x00000000
        /*0040*/ 	.short	0x0000
        /*0042*/ 	.short	0x0000
        /*0044*/ 	.byte	0x00, 0xf0, 0x61, 0x03


	//----- nvinfo : EIATTR_SPARSE_MMA_MASK
	.align		4
.L_4764:
        /*0048*/ 	.byte	0x03, 0x50
        /*004a*/ 	.short	0x0000


	//----- nvinfo : EIATTR_MAXREG_COUNT
	.align		4
        /*004c*/ 	.byte	0x03, 0x1b
        /*004e*/ 	.short	0x0040


	//----- nvinfo : EIATTR_EXTERNS
	.align		4
        /*0050*/ 	.byte	0x04, 0x0f
        /*0052*/ 	.short	(.L_4766 - .L_4765)


	//   ....[0]....
	.align		4
.L_4765:
        /*0054*/ 	.word	index@(__assertfail)


	//----- nvinfo : EIATTR_MERCURY_ISA_VERSION
	.align		4
.L_4766:
        /*0058*/ 	.byte	0x03, 0x5f
        /*005a*/ 	.short	0x0101


	//----- nvinfo : EIATTR_VRC_CTA_INIT_COUNT
	.align		4
        /*005c*/ 	.byte	0x02, 0x4a
	.zero		1
	.zero		1


	//----- nvinfo : EIATTR_SYSCALL_OFFSETS
	.align		4
        /*0060*/ 	.byte	0x04, 0x46
        /*0062*/ 	.short	(.L_4768 - .L_4767)


	//   ....[0]....
.L_4767:
        /*0064*/ 	.word	0x00000e20


	//   ....[1]....
        /*0068*/ 	.word	0x00001010


	//   ....[2]....
        /*006c*/ 	.word	0x000011f0


	//   ....[3]....
        /*0070*/ 	.word	0x000013e0


	//----- nvinfo : EIATTR_EXIT_INSTR_OFFSETS
	.align		4
.L_4768:
        /*0074*/ 	.byte	0x04, 0x1c
        /*0076*/ 	.short	(.L_4770 - .L_4769)


	//   ....[0]....
.L_4769:
        /*0078*/ 	.word	0x00000080


	//   ....[1]....
        /*007c*/ 	.word	0x000014b0


	//----- nvinfo : EIATTR_INDIRECT_BRANCH_TARGETS
	.align		4
.L_4770:
        /*0080*/ 	.byte	0x04, 0x34
        /*0082*/ 	.short	(.L_4772 - .L_4771)


	//   ....[0]....
.L_4771:
        /*0084*/ 	.word	.L_x_10428@srel
        /*0088*/ 	.short	0x0
        /*008a*/ 	.short	0x0
        /*008c*/ 	.word	0x3
        /*0090*/ 	.word	.L_x_10429@srel
        /*0094*/ 	.word	.L_x_10430@srel
        /*0098*/ 	.word	.L_x_10431@srel


	//----- nvinfo : EIATTR_MAX_THREADS
	.align		4
.L_4772:
        /*009c*/ 	.byte	0x04, 0x05
        /*009e*/ 	.short	(.L_4774 - .L_4773)
.L_4773:
        /*00a0*/ 	.word	0x00000200
        /*00a4*/ 	.word	0x00000001
        /*00a8*/ 	.word	0x00000001


	//----- nvinfo : EIATTR_CRS_STACK_SIZE
	.align		4
.L_4774:
        /*00ac*/ 	.byte	0x04, 0x1e
        /*00ae*/ 	.short	(.L_4776 - .L_4775)
.L_4775:
        /*00b0*/ 	.word	0x00000000


	//----- nvinfo : EIATTR_CBANK_PARAM_SIZE
	.align		4
.L_4776:
        /*00b4*/ 	.byte	0x03, 0x19
        /*00b6*/ 	.short	0x01d0


	//----- nvinfo : EIATTR_PARAM_CBANK
	.align		4
        /*00b8*/ 	.byte	0x04, 0x0a
        /*00ba*/ 	.short	(.L_4778 - .L_4777)
	.align		4
.L_4777:
        /*00bc*/ 	.word	index@(.nv.constant0._ZN2at4cuda57_GLOBAL__N__cd6b329d_24_DistributionBernoulli_cu_7537a20d21kernelPointwiseApply2IZNS_6native9templates4cuda28bernoulli_tensor_cuda_kernelIhfEEvRKNS_10TensorBaseES9_NS_15PhiloxCudaStateEEUliRhSB_SB_SB_RKfSD_SD_SD_E_hSC_jLi1ELi1ELi4ELi512ELi2EEEvNS0_6detail10TensorInfoIT0_T2_EENSG_IT1_SI_EESI_T_)
        /*00c0*/ 	.short	0x0380
        /*00c2*/ 	.short	0x01d0


	//----- nvinfo : EIATTR_SW_WAR
	.align		4
.L_4778:
        /*00c4*/ 	.byte	0x04, 0x36
        /*00c6*/ 	.short	(.L_4780 - .L_4779)
.L_4779:
        /*00c8*/ 	.word	0x00000008
.L_4780:


//--------------------- .nv.info._ZN2at4cuda57_GLOBAL__N__cd6b329d_24_DistributionBernoulli_cu_7537a20d21kernelPointwiseApply2IZNS_6native9templates4cuda28bernoulli_tensor_cuda_kernelIddEEvRKNS_10TensorBaseES9_NS_15PhiloxCudaStateEEUliRdSB_SB_SB_RKdSD_SD_SD_E_dSC_mLin1ELin1ELi4ELi512ELi2EEEvNS0_6detail10TensorInfoIT0_T2_EENSG_IT1_SI_EESI_T_ --------------------------
	.section	.nv.info._ZN2at4cuda57_GLOBAL__N__cd6b329d_24_DistributionBernoulli_cu_7537a20d21kernelPointwiseApply2IZNS_6native9templates4cuda28bernoulli_tensor_cuda_kernelIddEEvRKNS_10TensorBaseES9_NS_15PhiloxCudaStateEEUliRdSB_SB_SB_RKdSD_SD_SD_E_dSC_mLin1ELin1ELi4ELi512ELi2EEEvNS0_6detail10TensorInfoIT0_T2_EENSG_IT1_SI_EESI_T_,"",@"SHT_CUDA_INFO"
	.sectionflags	@""
	.align	4


	//----- nvinfo : EIATTR_CUDA_API_VERSION
	.align		4
        /*0000*/ 	.byte	0x04, 0x37
        /*0002*/ 	.short	(.L_4782 - .L_4781)
.L_4781:
        /*0004*/ 	.word	0x00000082


	//----- nvinfo : EIATTR_KPARAM_INFO
	.align		4
.L_4782:
        /*0008*/ 	.byte	0x04, 0x17
        /*000a*/ 	.short	(.L_4784 - .L_4783)
.L_4783:
        /*000c*/ 	.word	0x00000000
        /*0010*/ 	.short	0x0003
        /*0012*/ 	.short	0x0348
        /*0014*/ 	.byte	0x00, 0xf0, 0x61, 0x00


	//----- nvinfo : EIATTR_KPARAM_INFO
	.align		4
.L_4784:
        /*0018*/ 	.byte	0x04, 0x17
        /*001a*/ 	.short	(.L_4786 - .L_4785)
.L_4785:
        /*001c*/ 	.word	0x00000000
        /*0020*/ 	.short	0x0002
        /*0022*/ 	.short	0x0340
        /*0024*/ 	.byte	0x00, 0xf0, 0x21, 0x00


	//----- nvinfo : EIATTR_KPARAM_INFO
	.align		4
.L_4786:
        /*0028*/ 	.byte	0x04, 0x17
        /*002a*/ 	.short	(.L_4788 - .L_4787)
.L_4787:
        /*002c*/ 	.word	0x00000000
        /*0030*/ 	.short	0x0001
        /*0032*/ 	.short	0x01a0
        /*0034*/ 	.byte	0x00, 0xf0, 0x81, 0x06


	//----- nvinfo : EIATTR_KPARAM_INFO
	.align		4
.L_4788:
        /*0038*/ 	.byte	0x04, 0x17
        /*003a*/ 	.short	(.L_4790 - .L_4789)
.L_4789:
        /*003c*/ 	.word	0x00000000
        /*0040*/ 	.short	0x0000
        /*0042*/ 	.short	0x0000
        /*0044*/ 	.byte	0x00, 0xf0, 0x81, 0x06


	//----- nvinfo : EIATTR_SPARSE_MMA_MASK
	.align		4
.L_4790:
        /*0048*/ 	.byte	0x03, 0x50
        /*004a*/ 	.short	0x0000


	//----- nvinfo : EIATTR_MAXREG_COUNT
	.align		4
        /*004c*/ 	.byte	0x03, 0x1b
        /*004e*/ 	.short	0x0040


	//----- nvinfo : EIATTR_EXTERNS
	.align		4
        /*0050*/ 	.byte	0x04, 0x0f
        /*0052*/ 	.short	(.L_4792 - .L_4791)


	//   ....[0]....
	.align		4
.L_4791:
        /*0054*/ 	.word	index@(__assertfail)


	//----- nvinfo : EIATTR_MERCURY_ISA_VERSION
	.align		4
.L_4792:
        /*0058*/ 	.byte	0x03, 0x5f
        /*005a*/ 	.short	0x0101


	//----- nvinfo : EIATTR_VRC_CTA_INIT_COUNT
	.align		4
        /*005c*/ 	.byte	0x02, 0x4a
	.zero		1
	.zero		1


	//----- nvinfo : EIATTR_SYSCALL_OFFSETS
	.align		4
        /*0060*/ 	.byte	0x04, 0x46
        /*0062*/ 	.short	(.L_4794 - .L_4793)


	//   ....[0]....
.L_4793:
        /*0064*/ 	.word	0x0001c560


	//   ....[1]....
        /*0068*/ 	.word	0x0001c7a0


	//   ....[2]....
        /*006c*/ 	.word	0x0001c9d0


	//   ....[3]....
        /*0070*/ 	.word	0x0001cc10


	//----- nvinfo : EIATTR_EXIT_INSTR_OFFSETS
	.align		4
.L_4794:
        /*0074*/ 	.byte	0x04, 0x1c
        /*0076*/ 	.short	(.L_4796 - .L_4795)


	//   ....[0]....
.L_4795:
        /*0078*/ 	.word	0x00000090


	//   ....[1]....
        /*007c*/ 	.word	0x0001cd80


	//----- nvinfo : EIATTR_INDIRECT_BRANCH_TARGETS
	.align		4
.L_4796:
        /*0080*/ 	.byte	0x04, 0x34
        /*0082*/ 	.short	(.L_4798 - .L_4797)


	//   ....[0]....
.L_4797:
        /*0084*/ 	.word	.L_x_10432@srel
        /*0088*/ 	.short	0x0
        /*008a*/ 	.short	0x0
        /*008c*/ 	.word	0x3
        /*0090*/ 	.word	.L_x_10433@srel
        /*0094*/ 	.word	.L_x_10434@srel
        /*0098*/ 	.word	.L_x_10435@srel


	//----- nvinfo : EIATTR_MAX_THREADS
	.align		4
.L_4798:
        /*009c*/ 	.byte	0x04, 0x05
        /*009e*/ 	.short	(.L_4800 - .L_4799)
.L_4799:
        /*00a0*/ 	.word	0x00000200
        /*00a4*/ 	.word	0x00000001
        /*00a8*/ 	.word	0x00000001


	//----- nvinfo : EIATTR_CRS_STACK_SIZE
	.align		4
.L_4800:
        /*00ac*/ 	.byte	0x04, 0x1e
        /*00ae*/ 	.short	(.L_4802 - .L_4801)
.L_4801:
        /*00b0*/ 	.word	0x00000000


	//----- nvinfo : EIATTR_CBANK_PARAM_SIZE
	.align		4
.L_4802:
        /*00b4*/ 	.byte	0x03, 0x19
        /*00b6*/ 	.short	0x0360


	//----- nvinfo : EIATTR_PARAM_CBANK
	.align		4
        /*00b8*/ 	.byte	0x04, 0x0a
        /*00ba*/ 	.short	(.L_4804 - .L_4803)
	.align		4
.L_4803:
        /*00bc*/ 	.word	index@(.nv.constant0._ZN2at4cuda57_GLOBAL__N__cd6b329d_24_DistributionBernoulli_cu_7537a20d21kernelPointwiseApply2IZNS_6native9templates4cuda28bernoulli_tensor_cuda_kernelIddEEvRKNS_10TensorBaseES9_NS_15PhiloxCudaStateEEUliRdSB_SB_SB_RKdSD_SD_SD_E_dSC_mLin1ELin1ELi4ELi512ELi2EEEvNS0_6detail10TensorInfoIT0_T2_EENSG_IT1_SI_EESI_T_)
        /*00c0*/ 	.short	0x0380
        /*00c2*/ 	.short	0x0360


	//----- nvinfo : EIATTR_SW_WAR
	.align		4
.L_4804:
        /*00c4*/ 	.byte	0x04, 0x36
        /*00c6*/ 	.short	(.L_4806 - .L_4805)
.L_4805:
        /*00c8*/ 	.word	0x00000008
.L_4806:


//--------------------- .nv.info._ZN2at4cuda57_GLOBAL__N__cd6b329d_24_DistributionBernoulli_cu_7537a20d21kernelPointwiseApply2IZNS_6native9templates4cuda28bernoulli_tensor_cuda_kernelIddEEvRKNS_10TensorBaseES9_NS_15PhiloxCudaStateEEUliRdSB_SB_SB_RKdSD_SD_SD_E_dSC_mLi1ELi1ELi4ELi512ELi2EEEvNS0_6detail10TensorInfoIT0_T2_EENSG_IT1_SI_EESI_T_ --------------------------
	.section	.nv.info._ZN2at4cuda57_GLOBAL__N__cd6b329d_24_DistributionBernoulli_cu_7537a20d21kernelPointwiseApply2IZNS_6native9templates4cuda28bernoulli_tensor_cuda_kernelIddEEvRKNS_10TensorBaseES9_NS_15PhiloxCudaStateEEUliRdSB_SB_SB_RKdSD_SD_SD_E_dSC_mLi1ELi1ELi4ELi512ELi2EEEvNS0_6detail10TensorInfoIT0_T2_EENSG_IT1_SI_EESI_T_,"",@"SHT_CUDA_INFO"
	.sectionflags	@""
	.align	4


	//----- nvinfo : EIATTR_CUDA_API_VERSION
	.align		4
        /*0000*/ 	.byte	0x04, 0x37
        /*0002*/ 	.short	(.L_4808 - .L_4807)
.L_4807:
        /*0004*/ 	.word	0x00000082


	//----- nvinfo : EIATTR_KPARAM_INFO
	.align		4
.L_4808:
        /*0008*/ 	.byte	0x04, 0x17
        /*000a*/ 	.short	(.L_4810 - .L_4809)
.L_4809:
        /*000c*/ 	.word	0x00000000
        /*0010*/ 	.short	0x0003
        /*0012*/ 	.short	0x0348
        /*0014*/ 	.byte	0x00, 0xf0, 0x61, 0x00


	//----- nvinfo : EIATTR_KPARAM_INFO
	.align		4
.L_4810:
        /*0018*/ 	.byte	0x04, 0x17
        /*001a*/ 	.short	(.L_4812 - .L_4811)
.L_4811:
        /*001c*/ 	.word	0x00000000
        /*0020*/ 	.short	0x0002
        /*0022*/ 	.short	0x0340
        /*0024*/ 	.byte	0x00, 0xf0, 0x21, 0x00


	//----- nvinfo : EIATTR_KPARAM_INFO
	.align		4
.L_4812:
        /*0028*/ 	.byte	0x04, 0x17
        /*002a*/ 	.short	(.L_4814 - .L_4813)
.L_4813:
        /*002c*/ 	.word	0x00000000
        /*0030*/ 	.short	0x0001
        /*0032*/ 	.short	0x01a0
        /*0034*/ 	.byte	0x00, 0xf0, 0x81, 0x06


	//----- nvinfo : EIATTR_KPARAM_INFO
	.align		4
.L_4814:
        /*0038*/ 	.byte	0x04, 0x17
        /*003a*/ 	.short	(.L_4816 - .L_4815)
.L_4815:
        /*003c*/ 	.word	0x00000000
        /*0040*/ 	.short	0x0000
        /*0042*/ 	.short	0x0000
        /*0044*/ 	.byte	0x00, 0xf0, 0x81, 0x06


	//----- nvinfo : EIATTR_SPARSE_MMA_MASK
	.align		4
.L_4816:
        /*0048*/ 	.byte	0x03, 0x50
        /*004a*/ 	.short	0x0000


	//----- nvinfo : EIATTR_MAXREG_COUNT
	.align		4
        /*004c*/ 	.byte	0x03, 0x1b
        /*004e*/ 	.short	0x0040


	//----- nvinfo : EIATTR_EXTERNS
	.align		4
        /*0050*/ 	.byte	0x04, 0x0f
        /*0052*/ 	.short	(.L_4818 - .L_4817)


	//   ....[0]....
	.align		4
.L_4817:
        /*0054*/ 	.word	index@(__assertfail)


	//----- nvinfo : EIATTR_MERCURY_ISA_VERSION
	.align		4
.L_4818:
        /*0058*/ 	.byte	0x03, 0x5f
        /*005a*/ 	.short	0x0101


	//----- nvinfo : EIATTR_VRC_CTA_INIT_COUNT
	.align		4
        /*005c*/ 	.byte	0x02, 0x4a
	.zero		1
	.zero		1


	//----- nvinfo : EIATTR_SYSCALL_OFFSETS
	.align		4
        /*0060*/ 	.byte	0x04, 0x46
        /*0062*/ 	.short	(.L_4820 - .L_4819)


	//   ....[0]....
.L_4819:
        /*0064*/ 	.word	0x00000fb0


	//   ....[1]....
        /*0068*/ 	.word	0x000011d0


	//   ....[2]....
        /*006c*/ 	.word	0x000013e0


	//   ....[3]....
        /*0070*/ 	.word	0x00001600


	//----- nvinfo : EIATTR_EXIT_INSTR_OFFSETS
	.align		4
.L_4820:
        /*0074*/ 	.byte	0x04, 0x1c
        /*0076*/ 	.short	(.L_4822 - .L_4821)


	//   ....[0]....
.L_4821:
        /*0078*/ 	.word	0x00000090


	//   ....[1]....
        /*007c*/ 	.word	0x00001710


	//----- nvinfo : EIATTR_INDIRECT_BRANCH_TARGETS
	.align		4
.L_4822:
        /*0080*/ 	.byte	0x04, 0x34
        /*0082*/ 	.short	(.L_4824 - .L_4823)


	//   ....[0]....
.L_4823:
        /*0084*/ 	.word	.L_x_10436@srel
        /*0088*/ 	.short	0x0
        /*008a*/ 	.short	0x0
        /*008c*/ 	.word	0x3
        /*0090*/ 	.word	.L_x_10437@srel
        /*0094*/ 	.word	.L_x_10438@srel
        /*0098*/ 	.word	.L_x_10439@srel


	//----- nvinfo : EIATTR_MAX_THREADS
	.align		4
.L_4824:
        /*009c*/ 	.byte	0x04, 0x05
        /*009e*/ 	.short	(.L_4826 - .L_4825)
.L_4825:
        /*00a0*/ 	.word	0x00000200
        /*00a4*/ 	.word	0x00000001
        /*00a8*/ 	.word	0x00000001


	//----- nvinfo : EIATTR_CRS_STACK_SIZE
	.align		4
.L_4826:
        /*00ac*/ 	.byte	0x04, 0x1e
        /*00ae*/ 	.short	(.L_4828 - .L_4827)
.L_4827:
        /*00b0*/ 	.word	0x00000000


	//----- nvinfo : EIATTR_CBANK_PARAM_SIZE
	.align		4
.L_4828:
        /*00b4*/ 	.byte	0x03, 0x19
        /*00b6*/ 	.short	0x0360


	//----- nvinfo : EIATTR_PARAM_CBANK
	.align		4
        /*00b8*/ 	.byte	0x04, 0x0a
        /*00ba*/ 	.short	(.L_4830 - .L_4829)
	.align		4
.L_4829:
        /*00bc*/ 	.word	index@(.nv.constant0._ZN2at4cuda57_GLOBAL__N__cd6b329d_24_DistributionBernoulli_cu_7537a20d21kernelPointwiseApply2IZNS_6native9templates4cuda28bernoulli_tensor_cuda_kernelIddEEvRKNS_10TensorBaseES9_NS_15PhiloxCudaStateEEUliRdSB_SB_SB_RKdSD_SD_SD_E_dSC_mLi1ELi1ELi4ELi512ELi2EEEvNS0_6detail10TensorInfoIT0_T2_EENSG_IT1_SI_EESI_T_)
        /*00c0*/ 	.short	0x0380
        /*00c2*/ 	.short	0x0360


	//----- nvinfo : EIATTR_SW_WAR
	.align		4
.L_4830:
        /*00c4*/ 	.byte	0x04, 0x36
        /*00c6*/ 	.short	(.L_4832 - .L_4831)
.L_4831:
        /*00c8*/ 	.word	0x00000008
.L_4832:


//--------------------- .nv.info._ZN2at4cuda57_GLOBAL__N__cd6b329d_24_DistributionBernoulli_cu_7537a20d21kernelPointwiseApply2IZNS_6native9templates4cuda28bernoulli_tensor_cuda_kernelIddEEvRKNS_10TensorBaseES9_NS_15PhiloxCudaStateEEUliRdSB_SB_SB_RKdSD_SD_SD_E_dSC_jLin1ELin1ELi4ELi512ELi2EEEvNS0_6detail10TensorInfoIT0_T2_EENSG_IT1_SI_EESI_T_ --------------------------
	.section	.nv.info._ZN2at4cuda57_GLOBAL__N__cd6b329d_24_DistributionBernoulli_cu_7537a20d21kernelPointwiseApply2IZNS_6native9templates4cuda28bernoulli_tensor_cuda_kernelIddEEvRKNS_10TensorBaseES9_NS_15PhiloxCudaStateEEUliRdSB_SB_SB_RKdSD_SD_SD_E_dSC_jLin1ELin1ELi4ELi512ELi2EEEvNS0_6detail10TensorInfoIT0_T2_EENSG_IT1_SI_EESI_T_,"",@"SHT_CUDA_INFO"
	.sectionflags	@""
	.align	4


	//----- nvinfo : EIATTR_CUDA_API_VERSION
	.align		4
        /*0000*/ 	.byte	0x04, 0x37
        /*0002*/ 	.short	(.L_4834 - .L_4833)
.L_4833:
        /*0004*/ 	.word	0x00000082


	//----- nvinfo : EIATTR_KPARAM_INFO
	.align		4
.L_4834:
        /*0008*/ 	.byte	0x04, 0x17
        /*000a*/ 	.short	(.L_4836 - .L_4835)
.L_4835:
        /*000c*/ 	.word	0x00000000
        /*0010*/ 	.short	0x0003
        /*0012*/ 	.short	0x01b8
        /*0014*/ 	.byte	0x00, 0xf0, 0x61, 0x00


	//----- nvinfo : EIATTR_KPARAM_INFO
	.align		4
.L_4836:
        /*0018*/ 	.byte	0x04, 0x17
        /*001a*/ 	.short	(.L_4838 - .L_4837)
.L_4837:
        /*001c*/ 	.word	0x00000000
        /*0020*/ 	.short	0x0002
        /*0022*/ 	.short	0x01b0
        /*0024*/ 	.byte	0x00, 0xf0, 0x11, 0x00


	//----- nvinfo : EIATTR_KPARAM_INFO
	.align		4
.L_4838:
        /*0028*/ 	.byte	0x04, 0x17
        /*002a*/ 	.short	(.L_4840 - .L_4839)
.L_4839:
        /*002c*/ 	.word	0x00000000
        /*0030*/ 	.short	0x0001
        /*0032*/ 	.short	0x00d8
        /*0034*/ 	.byte	0x00, 0xf0, 0x61, 0x03


	//----- nvinfo : EIATTR_KPARAM_INFO
	.align		4
.L_4840:
        /*0038*/ 	.byte	0x04, 0x17
        /*003a*/ 	.short	(.L_4842 - .L_4841)
.L_4841:
        /*003c*/ 	.word	0x00000000
        /*0040*/ 	.short	0x0000
        /*0042*/ 	.short	0x0000
        /*0044*/ 	.byte	0x00, 0xf0, 0x61, 0x03


	//----- nvinfo : EIATTR_SPARSE_MMA_MASK
	.align		4
.L_4842:
        /*0048*/ 	.byte	0x03, 0x50
        /*004a*/ 	.short	0x0000


	//----- nvinfo : EIATTR_MAXREG_COUNT
	.align		4
        /*004c*/ 	.byte	0x03, 0x1b
        /*004e*/ 	.short	0x0040


	//----- nvinfo : EIATTR_EXTERNS
	.align		4
        /*0050*/ 	.byte	0x04, 0x0f
        /*0052*/ 	.short	(.L_4844 - .L_4843)


	//   ....[0]....
	.align		4
.L_4843:
        /*0054*/ 	.word	index@(__assertfail)


	//----- nvinfo : EIATTR_MERCURY_ISA_VERSION
	.align		4
.L_4844:
        /*0058*/ 	.byte	0x03, 0x5f
        /*005a*/ 	.short	0x0101


	//----- nvinfo : EIATTR_VRC_CTA_INIT_COUNT
	.align		4
        /*005c*/ 	.byte	0x02, 0x4a
	.zero		1
	.zero		1


	//----- nvinfo : EIATTR_SYSCALL_OFFSETS
	.align		4
        /*0060*/ 	.byte	0x04, 0x46
        /*0062*/ 	.short	(.L_4846 - .L_4845)


	//   ....[0]....
.L_4845:
        /*0064*/ 	.word	0x0000dda0


	//   ....[1]....
        /*0068*/ 	.word	0x0000dfe0


	//   ....[2]....
        /*006c*/ 	.word	0x0000e210


	//   ....[3]....
        /*0070*/ 	.word	0x0000e450


	//----- nvinfo : EIATTR_EXIT_INSTR_OFFSETS
	.align		4
.L_4846:
        /*0074*/ 	.byte	0x04, 0x1c
        /*0076*/ 	.short	(.L_4848 - .L_4847)


	//   ....[0]....
.L_4847:
        /*0078*/ 	.word	0x00000080


	//   ....[1]....
        /*007c*/ 	.word	0x0000e5b0


	//----- nvinfo : EIATTR_INDIRECT_BRANCH_TARGETS
	.align		4
.L_4848:
        /*0080*/ 	.byte	0x04, 0x34
        /*0082*/ 	.short	(.L_4850 - .L_4849)


	//   ....[0]....
.L_4849:
        /*0084*/ 	.word	.L_x_10440@srel
        /*0088*/ 	.short	0x0
        /*008a*/ 	.short	0x0
        /*008c*/ 	.word	0x3
        /*0090*/ 	.word	.L_x_10441@srel
        /*0094*/ 	.word	.L_x_10442@srel
        /*0098*/ 	.word	.L_x_10443@srel


	//----- nvinfo : EIATTR_MAX_THREADS
	.align		4
.L_4850:
        /*009c*/ 	.byte	0x04, 0x05
        /*009e*/ 	.short	(.L_4852 - .L_4851)
.L_4851:
        /*00a0*/ 	.word	0x00000200
        /*00a4*/ 	.word	0x00000001
        /*00a8*/ 	.word	0x00000001


	//----- nvinfo : EIATTR_CRS_STACK_SIZE
	.align		4
.L_4852:
        /*00ac*/ 	.byte	0x04, 0x1e
        /*00ae*/ 	.short	(.L_4854 - .L_4853)
.L_4853:
        /*00b0*/ 	.word	0x00000000


	//----- nvinfo : EIATTR_CBANK_PARAM_SIZE
	.align		4
.L_4854:
        /*00b4*/ 	.byte	0x03, 0x19
        /*00b6*/ 	.short	0x01d0


	//----- nvinfo : EIATTR_PARAM_CBANK
	.align		4
        /*00b8*/ 	.byte	0x04, 0x0a
        /*00ba*/ 	.short	(.L_4856 - .L_4855)
	.align		4
.L_4855:
        /*00bc*/ 	.word	index@(.nv.constant0._ZN2at4cuda57_GLOBAL__N__cd6b329d_24_DistributionBernoulli_cu_7537a20d21kernelPointwiseApply2IZNS_6native9templates4cuda28bernoulli_tensor_cuda_kernelIddEEvRKNS_10TensorBaseES9_NS_15PhiloxCudaStateEEUliRdSB_SB_SB_RKdSD_SD_SD_E_dSC_jLin1ELin1ELi4ELi512ELi2EEEvNS0_6detail10TensorInfoIT0_T2_EENSG_IT1_SI_EESI_T_)
        /*00c0*/ 	.short	0x0380
        /*00c2*/ 	.short	0x01d0


	//----- nvinfo : EIATTR_SW_WAR
	.align		4
.L_4856:
        /*00c4*/ 	.byte	0x04, 0x36
        /*00c6*/ 	.short	(.L_4858 - .L_4857)
.L_4857:
        /*00c8*/ 	.word	0x00000008
.L_4858:


//--------------------- .nv.info._ZN2at4cuda57_GLOBAL__N__cd6b329d_24_DistributionBernoulli_cu_7537a20d21kernelPointwiseApply2IZNS_6native9templates4cuda28bernoulli_tensor_cuda_kernelIddEEvRKNS_10TensorBaseES9_NS_15PhiloxCudaStateEEUliRdSB_SB_SB_RKdSD_SD_SD_E_dSC_jLin1ELi2ELi4ELi512ELi2EEEvNS0_6detail10TensorInfoIT0_T2_EENSG_IT1_SI_EESI_T_ --------------------------
	.section	.nv.info._ZN2at4cuda57_GLOBAL__N__cd6b329d_24_DistributionBernoulli_cu_7537a20d21kernelPointwiseApply2IZNS_6native9templates4cuda28bernoulli_tensor_cuda_kernelIddEEvRKNS_10TensorBaseES9_NS_15PhiloxCudaStateEEUliRdSB_SB_SB_RKdSD_SD_SD_E_dSC_jLin1ELi2ELi4ELi512ELi2EEEvNS0_6detail10TensorInfoIT0_T2_EENSG_IT1_SI_EESI_T_,"",@"SHT_CUDA_INFO"
	.sectionflags	@""
	.align	4


	//----- nvinfo : EIATTR_CUDA_API_VERSION
	.align		4
        /*0000*/ 	.byte	0x04, 0x37
        /*0002*/ 	.short	(.L_4860 - .L_4859)
.L_4859:
        /*0004*/ 	.word	0x00000082


	//----- nvinfo : EIATTR_KPARAM_INFO
	.align		4
.L_4860:
        /*0008*/ 	.byte	0x04, 0x17
        /*000a*/ 	.short	(.L_4862 - .L_4861)
.L_4861:
        /*000c*/ 	.word	0x00000000
        /*0010*/ 	.short	0x0003
        /*0012*/ 	.short	0x01b8
        /*0014*/ 	.byte	0x00, 0xf0, 0x61, 0x00


	//----- nvinfo : EIATTR_KPARAM_INFO
	.align		4
.L_4862:
        /*0018*/ 	.byte	0x04, 0x17
        /*001a*/ 	.short	(.L_4864 - .L_4863)
.L_4863:
        /*001c*/ 	.word	0x00000000
        /*0020*/ 	.short	0x0002
        /*0022*/ 	.short	0x01b0
        /*0024*/ 	.byte	0x00, 0xf0, 0x11, 0x00


	//----- nvinfo : EIATTR_KPARAM_INFO
	.align		4
.L_4864:
        /*0028*/ 	.byte	0x04, 0x17
        /*002a*/ 	.short	(.L_4866 - .L_4865)
.L_4865:
        /*002c*/ 	.word	0x00000000
        /*0030*/ 	.short	0x0001
        /*0032*/ 	.short	0x00d8
        /*0034*/ 	.byte	0x00, 0xf0, 0x61, 0x03


	//----- nvinfo : EIATTR_KPARAM_INFO
	.align		4
.L_4866:
        /*0038*/ 	.byte	0x04, 0x17
        /*003a*/ 	.short	(.L_4868 - .L_4867)
.L_4867:
        /*003c*/ 	.word	0x00000000
        /*0040*/ 	.short	0x0000
        /*0042*/ 	.short	0x0000
        /*0044*/ 	.byte	0x00, 0xf0, 0x61, 0x03


	//----- nvinfo : EIATTR_SPARSE_MMA_MASK
	.align		4
.L_4868:
        /*0048*/ 	.byte	0x03, 0x50
        /*004a*/ 	.short	0x0000


	//----- nvinfo : EIATTR_MAXREG_COUNT
	.align		4
        /*004c*/ 	.byte	0x03, 0x1b
        /*004e*/ 	.short	0x0040


	//----- nvinfo : EIATTR_EXTERNS
	.align		4
        /*0050*/ 	.byte	0x04, 0x0f
        /*0052*/ 	.short	(.L_4870 - .L_4869)


	//   ....[0]....
	.align		4
.L_4869:
        /*0054*/ 	.word	index@(__assertfail)


	//----- nvinfo : EIATTR_MERCURY_ISA_VERSION
	.align		4
.L_4870:
        /*0058*/ 	.byte	0x03, 0x5f
        /*005a*/ 	.short	0x0101


	//----- nvinfo : EIATTR_VRC_CTA_INIT_COUNT
	.align		4
        /*005c*/ 	.byte	0x02, 0x4a
	.zero		1
	.zero		1


	//----- nvinfo : EIATTR_SYSCALL_OFFSETS
	.align		4
        /*0060*/ 	.byte	0x04, 0x46
        /*0062*/ 	.short	(.L_4872 - .L_4871)


	//   ....[0]....
.L_4871:
        /*0064*/ 	.word	0x00007c40


	//   ....[1]....
        /*0068*/ 	.word	0x00007e80


	//   ....[2]....
        /*006c*/ 	.word	0x000080b0


	//   ....[3]....
        /*0070*/ 	.word	0x000082f0


	//----- nvinfo : EIATTR_EXIT_INSTR_OFFSETS
	.align		4
.L_4872:
        /*0074*/ 	.byte	0x04, 0x1c
        /*0076*/ 	.short	(.L_4874 - .L_4873)


	//   ....[0]....
.L_4873:
        /*0078*/ 	.word	0x00000080


	//   ....[1]....
        /*007c*/ 	.word	0x00008450


	//----- nvinfo : EIATTR_INDIRECT_BRANCH_TARGETS
	.align		4
.L_4874:
        /*0080*/ 	.byte	0x04, 0x34
        /*0082*/ 	.short	(.L_4876 - .L_4875)


	//   ....[0]....
.L_4875:
        /*0084*/ 	.word	.L_x_10444@srel
        /*0088*/ 	.short	0x0
        /*008a*/ 	.short	0x0
        /*008c*/ 	.word	0x3
        /*0090*/ 	.word	.L_x_10445@srel
        /*0094*/ 	.word	.L_x_10446@srel
        /*0098*/ 	.word	.L_x_10447@srel


	//----- nvinfo : EIATTR_MAX_THREADS
	.align		4
.L_4876:
        /*009c*/ 	.byte	0x04, 0x05
        /*009e*/ 	.short	(.L_4878 - .L_4877)
.L_4877:
        /*00a0*/ 	.word	0x00000200
        /*00a4*/ 	.word	0x00000001
        /*00a8*/ 	.word	0x00000001


	//----- nvinfo : EIATTR_CRS_STACK_SIZE
	.align		4
.L_4878:
        /*00ac*/ 	.byte	0x04, 0x1e
        /*00ae*/ 	.short	(.L_4880 - .L_4879)
.L_4879:
        /*00b0*/ 	.word	0x00000000


	//----- nvinfo : EIATTR_CBANK_PARAM_SIZE
	.align		4
.L_4880:
        /*00b4*/ 	.byte	0x03, 0x19
        /*00b6*/ 	.short	0x01d0


	//----- nvinfo : EIATTR_PARAM_CBANK
	.align		4
        /*00b8*/ 	.byte	0x04, 0x0a
        /*00ba*/ 	.short	(.L_4882 - .L_4881)
	.align		4
.L_4881:
        /*00bc*/ 	.word	index@(.nv.constant0._ZN2at4cuda57_GLOBAL__N__cd6b329d_24_DistributionBernoulli_cu_7537a20d21kernelPointwiseApply2IZNS_6native9templates4cuda28bernoulli_tensor_cuda_kernelIddEEvRKNS_10TensorBaseES9_NS_15PhiloxCudaStateEEUliRdSB_SB_SB_RKdSD_SD_SD_E_dSC_jLin1ELi2ELi4ELi512ELi2EEEvNS0_6detail10TensorInfoIT0_T2_EENSG_IT1_SI_EESI_T_)
        /*00c0*/ 	.short	0x0380
        /*00c2*/ 	.short	0x01d0


	//----- nvinfo : EIATTR_SW_WAR
	.align		4
.L_4882:
        /*00c4*/ 	.byte	0x04, 0x36
        /*00c6*/ 	.short	(.L_4884 - .L_4883)
.L_4883:
        /*00c8*/ 	.word	0x00000008
.L_4884:


//--------------------- .nv.info._ZN2at4cuda57_GLOBAL__N__cd6b329d_24_DistributionBernoulli_cu_7537a20d21kernelPointwiseApply2IZNS_6native9templates4cuda28bernoulli_tensor_cuda_kernelIddEEvRKNS_10TensorBaseES9_NS_15PhiloxCudaStateEEUliRdSB_SB_SB_RKdSD_SD_SD_E_dSC_jLin1ELi1ELi4ELi512ELi2EEEvNS0_6detail10TensorInfoIT0_T2_EENSG_IT1_SI_EESI_T_ --------------------------
	.section	.nv.info._ZN2at4cuda57_GLOBAL__N__cd6b329d_24_DistributionBernoulli_cu_7537a20d21kernelPointwiseApply2IZNS_6native9templates4cuda28bernoulli_tensor_cuda_kernelIddEEvRKNS_10TensorBaseES9_NS_15PhiloxCudaStateEEUliRdSB_SB_SB_RKdSD_SD_SD_E_dSC_jLin1ELi1ELi4ELi512ELi2EEEvNS0_6detail10TensorInfoIT0_T2_EENSG_IT1_SI_EESI_T_,"",@"SHT_CUDA_INFO"
	.sectionflags	@""
	.align	4


	//----- nvinfo : EIATTR_CUDA_API_VERSION
	.align		4
        /*0000*/ 	.byte	0x04, 0x37
        /*0002*/ 	.short	(.L_4886 - .L_4885)
.L_4885:
        /*0004*/ 	.word	0x00000082


	//----- nvinfo : EIATTR_KPARAM_INFO
	.align		4
.L_4886:
        /*0008*/ 	.byte	0x04, 0x17
        /*000a*/ 	.short	(.L_4888 - .L_4887)
.L_4887:
        /*000c*/ 	.word	0x00000000
        /*0010*/ 	.short	0x0003
        /*0012*/ 	.short	0x01b8
        /*0014*/ 	.byte	0x00, 0xf0, 0x61, 0x00


	//----- nvinfo : EIATTR_KPARAM_INFO
	.align		4
.L_4888:
        /*0018*/ 	.byte	0x04, 0x17
        /*001a*/ 	.short	(.L_4890 - .L_4889)
.L_4889:
        /*001c*/ 	.word	0x00000000
        /*0020*/ 	.short	0x0002
        /*0022*/ 	.short	0x01b0
        /*0024*/ 	.byte	0x00, 0xf0, 0x11, 0x00


	//----- nvinfo : EIATTR_KPARAM_INFO
	.align		4
.L_4890:
        /*0028*/ 	.byte	0x04, 0x17
        /*002a*/ 	.short	(.L_4892 - .L_4891)
.L_4891:
        /*002c*/ 	.word	0x00000000
        /*0030*/ 	.short	0x0001
        /*0032*/ 	.short	0x00d8
        /*0034*/ 	.byte	0x00, 0xf0, 0x61, 0x03


	//----- nvinfo : EIATTR_KPARAM_INFO
	.align		4
.L_4892:
        /*0038*/ 	.byte	0x04, 0x17
        /*003a*/ 	.short	(.L_4894 - .L_4893)
.L_4893:
        /*003c*/ 	.word	0x00000000
        /*0040*/ 	.short	0x0000
        /*0042*/ 	.short	0x0000
        /*0044*/ 	.byte	0x00, 0xf0, 0x61, 0x03


	//----- nvinfo : EIATTR_SPARSE_MMA_MASK
	.align		4
.L_4894:
        /*0048*/ 	.byte	0x03, 0x50
        /*004a*/ 	.short	0x0000


	//----- nvinfo : EIATTR_MAXREG_COUNT
	.align		4
        /*004c*/ 	.byte	0x03, 0x1b
        /*004e*/ 	.short	0x0040


	//----- nvinfo : EIATTR_EXTERNS
	.align		4
        /*0050*/ 	.byte	0x04, 0x0f
        /*0052*/ 	.short	(.L_4896 - .L_4895)


	//   ....[0]....
	.align		4
.L_4895:
        /*0054*/ 	.word	index@(__assertfail)


	//----- nvinfo : EIATTR_MERCURY_ISA_VERSION
	.align		4
.L_4896:
        /*0058*/ 	.byte	0x03, 0x5f
        /*005a*/ 	.short	0x0101


	//----- nvinfo : EIATTR_VRC_CTA_INIT_COUNT
	.align		4
        /*005c*/ 	.byte	0x02, 0x4a
	.zero		1
	.zero		1


	//----- nvinfo : EIATTR_SYSCALL_OFFSETS
	.align		4
        /*0060*/ 	.byte	0x04, 0x46
        /*0062*/ 	.short	(.L_4898 - .L_4897)


	//   ....[0]....
.L_4897:
        /*0064*/ 	.word	0x00007570


	//   ....[1]....
        /*0068*/ 	.word	0x00007810


	//   ....[2]....
        /*006c*/ 	.word	0x00007a90


	//   ....[3]....
        /*0070*/ 	.word	0x00007d20


	//----- nvinfo : EIATTR_EXIT_INSTR_OFFSETS
	.align		4
.L_4898:
        /*0074*/ 	.byte	0x04, 0x1c
        /*0076*/ 	.short	(.L_4900 - .L_4899)


	//   ....[0]....
.L_4899:
        /*0078*/ 	.word	0x00000080


	//   ....[1]....
        /*007c*/ 	.word	0x00007e50


	//----- nvinfo : EIATTR_INDIRECT_BRANCH_TARGETS
	.align		4
.L_4900:
        /*0080*/ 	.byte	0x04, 0x34
        /*0082*/ 	.short	(.L_4902 - .L_4901)


	//   ....[0]....
.L_4901:
        /*0084*/ 	.word	.L_x_10448@srel
        /*0088*/ 	.short	0x0
        /*008a*/ 	.short	0x0
        /*008c*/ 	.word	0x3
        /*0090*/ 	.word	.L_x_10449@srel
        /*0094*/ 	.word	.L_x_10450@srel
        /*0098*/ 	.word	.L_x_10451@srel


	//----- nvinfo : EIATTR_MAX_THREADS
	.align		4
.L_4902:
        /*009c*/ 	.byte	0x04, 0x05
        /*009e*/ 	.short	(.L_4904 - .L_4903)
.L_4903:
        /*00a0*/ 	.word	0x00000200
        /*00a4*/ 	.word	0x00000001
        /*00a8*/ 	.word	0x00000001


	//----- nvinfo : EIATTR_CRS_STACK_SIZE
	.align		4
.L_4904:
        /*00ac*/ 	.byte	0x04, 0x1e
        /*00ae*/ 	.short	(.L_4906 - .L_4905)
.L_4905:
        /*00b0*/ 	.word	0x00000000


	//----- nvinfo : EIATTR_CBANK_PARAM_SIZE
	.align		4
.L_4906:
        /*00b4*/ 	.byte	0x03, 0x19
        /*00b6*/ 	.short	0x01d0


	//----- nvinfo : EIATTR_PARAM_CBANK
	.align		4
        /*00b8*/ 	.byte	0x04, 0x0a
        /*00ba*/ 	.short	(.L_4908 - .L_4907)
	.align		4
.L_4907:
        /*00bc*/ 	.word	index@(.nv.constant0._ZN2at4cuda57_GLOBAL__N__cd6b329d_24_DistributionBernoulli_cu_7537a20d21kernelPointwiseApply2IZNS_6native9templates4cuda28bernoulli_tensor_cuda_kernelIddEEvRKNS_10TensorBaseES9_NS_15PhiloxCudaStateEEUliRdSB_SB_SB_RKdSD_SD_SD_E_dSC_jLin1ELi1ELi4ELi512ELi2EEEvNS0_6detail10TensorInfoIT0_T2_EENSG_IT1_SI_EESI_T_)
        /*00c0*/ 	.short	0x0380
        /*00c2*/ 	.short	0x01d0


	//----- nvinfo : EIATTR_SW_WAR
	.align		4
.L_4908:
        /*00c4*/ 	.byte	0x04, 0x36
        /*00c6*/ 	.short	(.L_4910 - .L_4909)
.L_4909:
        /*00c8*/ 	.word	0x00000008
.L_4910:


//--------------------- .nv.info._ZN2at4cuda57_GLOBAL__N__cd6b329d_24_DistributionBernoulli_cu_7537a20d21kernelPointwiseApply2IZNS_6native9templates4cuda28bernoulli_tensor_cuda_kernelIddEEvRKNS_10TensorBaseES9_NS_15PhiloxCudaStateEEUliRdSB_SB_SB_RKdSD_SD_SD_E_dSC_jLi2ELin1ELi4ELi512ELi2EEEvNS0_6detail10TensorInfoIT0_T2_EENSG_IT1_SI_EESI_T_ --------------------------
	.section	.nv.info._ZN2at4cuda57_GLOBAL__N__cd6b329d_24_DistributionBernoulli_cu_7537a20d21kernelPointwiseApply2IZNS_6native9templates4cuda28bernoulli_tensor_cuda_kernelIddEEvRKNS_10TensorBaseES9_NS_15PhiloxCudaStateEEUliRdSB_SB_SB_RKdSD_SD_SD_E_dSC_jLi2ELin1ELi4ELi512ELi2EEEvNS0_6detail10TensorInfoIT0_T2_EENSG_IT1_SI_EESI_T_,"",@"SHT_CUDA_INFO"
	.sectionflags	@""
	.align	4


	//----- nvinfo : EIATTR_CUDA_API_VERSION
	.align		4
        /*0000*/ 	.byte	0x04, 0x37
        /*0002*/ 	.short	(.L_4912 - .L_4911)
.L_4911:
        /*0004*/ 	.word	0x00000082


	//----- nvinfo : EIATTR_KPARAM_INFO
	.align		4
.L_4912:
        /*0008*/ 	.byte	0x04, 0x17
        /*000a*/ 	.short	(.L_4914 - .L_4913)
.L_4913:
        /*000c*/ 	.word	0x00000000
        /*0010*/ 	.short	0x0003
        /*0012*/ 	.short	0x01b8
        /*0014*/ 	.byte	0x00, 0xf0, 0x61, 0x00


	//----- nvinfo : EIATTR_KPARAM_INFO
	.align		4
.L_4914:
        /*0018*/ 	.byte	0x04, 0x17
        /*001a*/ 	.short	(.L_4916 - .L_4915)
.L_4915:
        /*001c*/ 	.word	0x00000000
        /*0020*/ 	.short	0x0002
        /*0022*/ 	.short	0x01b0
        /*0024*/ 	.byte	0x00, 0xf0, 0x11, 0x00


	//----- nvinfo : EIATTR_KPARAM_INFO
	.align		4
.L_4916:
        /*0028*/ 	.byte	0x04, 0x17
        /*002a*/ 	.short	(.L_4918 - .L_4917)
.L_4917:
        /*002c*/ 	.word	0x00000000
        /*0030*/ 	.short	0x0001
        /*0032*/ 	.short	0x00d8
        /*0034*/ 	.byte	0x00, 0xf0, 0x61, 0x03


	//----- nvinfo : EIATTR_KPARAM_INFO
	.align		4
.L_4918:
        /*0038*/ 	.byte	0x04, 0x17
        /*003a*/ 	.short	(.L_4920 - .L_4919)
.L_4919:
        /*003c*/ 	.word	0x00000000
        /*0040*/ 	.short	0x0000
        /*0042*/ 	.short	0x0000
        /*0044*/ 	.byte	0x00, 0xf0, 0x61, 0x03


	//----- nvinfo : EIATTR_SPARSE_MMA_MASK
	.align		4
.L_4920:
        /*0048*/ 	.byte	0x03, 0x50
        /*004a*/ 	.short	0x0000


	//----- nvinfo : EIATTR_MAXREG_COUNT
	.align		4
        /*004c*/ 	.byte	0x03, 0x1b
        /*004e*/ 	.short	0x0040


	//----- nvinfo : EIATTR_EXTERNS
	.align		4
        /*0050*/ 	.byte	0x04, 0x0f
        /*0052*/ 	.short	(.L_4922 - .L_4921)


	//   ....[0]....
	.align		4
.L_4921:
        /*0054*/ 	.word	index@(__assertfail)


	//----- nvinfo : EIATTR_MERCURY_ISA_VERSION
	.align		4
.L_4922:
        /*0058*/ 	.byte	0x03, 0x5f
        /*005a*/ 	.short	0x0101


	//----- nvinfo : EIATTR_VRC_CTA_INIT_COUNT
	.align		4
        /*005c*/ 	.byte	0x02, 0x4a
	.zero		1
	.zero		1


	//----- nvinfo : EIATTR_SYSCALL_OFFSETS
	.align		4
        /*0060*/ 	.byte	0x04, 0x46
        /*0062*/ 	.short	(.L_4924 - .L_4923)


	//   ....[0]....
.L_4923:
        /*0064*/ 	.word	0x00007d40


	//   ....[1]....
        /*0068*/ 	.word	0x00007f80


	//   ....[2]....
        /*006c*/ 	.word	0x000081b0


	//   ....[3]....
        /*0070*/ 	.word	0x000083f0


	//----- nvinfo : EIATTR_EXIT_INSTR_OFFSETS
	.align		4
.L_4924:
        /*0074*/ 	.byte	0x04, 0x1c
        /*0076*/ 	.short	(.L_4926 - .L_4925)


	//   ....[0]....
.L_4925:
        /*0078*/ 	.word	0x00000080


	//   ....[1]....
        /*007c*/ 	.word	0x00008550


	//----- nvinfo : EIATTR_INDIRECT_BRANCH_TARGETS
	.align		4
.L_4926:
        /*0080*/ 	.byte	0x04, 0x34
        /*0082*/ 	.short	(.L_4928 - .L_4927)


	//   ....[0]....
.L_4927:
        /*0084*/ 	.word	.L_x_10452@srel
        /*0088*/ 	.short	0x0
        /*008a*/ 	.short	0x0
        /*008c*/ 	.word	0x3
        /*0090*/ 	.word	.L_x_10453@srel
        /*0094*/ 	.word	.L_x_10454@srel
        /*0098*/ 	.word	.L_x_10455@srel


	//----- nvinfo : EIATTR_MAX_THREADS
	.align		4
.L_4928:
        /*009c*/ 	.byte	0x04, 0x05
        /*009e*/ 	.short	(.L_4930 - .L_4929)
.L_4929:
        /*00a0*/ 	.word	0x00000200
        /*00a4*/ 	.word	0x00000001
        /*00a8*/ 	.word	0x00000001


	//----- nvinfo : EIATTR_CRS_STACK_SIZE
	.align		4
.L_4930:
        /*00ac*/ 	.byte	0x04, 0x1e
        /*00ae*/ 	.short	(.L_4932 - .L_4931)
.L_4931:
        /*00b0*/ 	.word	0x00000000


	//----- nvinfo : EIATTR_CBANK_PARAM_SIZE
	.align		4
.L_4932:
        /*00b4*/ 	.byte	0x03, 0x19
        /*00b6*/ 	.short	0x01d0


	//----- nvinfo : EIATTR_PARAM_CBANK
	.align		4
        /*00b8*/ 	.byte	0x04, 0x0a
        /*00ba*/ 	.short	(.L_4934 - .L_4933)
	.align		4
.L_4933:
        /*00bc*/ 	.word	index@(.nv.constant0._ZN2at4cuda57_GLOBAL__N__cd6b329d_24_DistributionBernoulli_cu_7537a20d21kernelPointwiseApply2IZNS_6native9templates4cuda28bernoulli_tensor_cuda_kernelIddEEvRKNS_10TensorBaseES9_NS_15PhiloxCudaStateEEUliRdSB_SB_SB_RKdSD_SD_SD_E_dSC_jLi2ELin1ELi4ELi512ELi2EEEvNS0_6detail10TensorInfoIT0_T2_EENSG_IT1_SI_EESI_T_)
        /*00c0*/ 	.short	0x0380
        /*00c2*/ 	.short	0x01d0


	//----- nvinfo : EIATTR_SW_WAR
	.align		4
.L_4934:
        /*00c4*/ 	.byte	0x04, 0x36
        /*00c6*/ 	.short	(.L_4936 - .L_4935)
.L_4935:
        /*00c8*/ 	.word	0x00000008
.L_4936:


//--------------------- .nv.info._ZN2at4cuda57_GLOBAL__N__cd6b329d_24_DistributionBernoulli_cu_7537a20d21kernelPointwiseApply2IZNS_6native9templates4cuda28bernoulli_tensor_cuda_kernelIddEEvRKNS_10TensorBaseES9_NS_15PhiloxCudaStateEEUliRdSB_SB_SB_RKdSD_SD_SD_E_dSC_jLi2ELi2ELi4ELi512ELi2EEEvNS0_6detail10TensorInfoIT0_T2_EENSG_IT1_SI_EESI_T_ --------------------------
	.section	.nv.info._ZN2at4cuda57_GLOBAL__N__cd6b329d_24_DistributionBernoulli_cu_7537a20d21kernelPointwiseApply2IZNS_6native9templates4cuda28bernoulli_tensor_cuda_kernelIddEEvRKNS_10TensorBaseES9_NS_15PhiloxCudaStateEEUliRdSB_SB_SB_RKdSD_SD_SD_E_dSC_jLi2ELi2ELi4ELi512ELi2EEEvNS0_6detail10TensorInfoIT0_T2_EENSG_IT1_SI_EESI_T_,"",@"SHT_CUDA_INFO"
	.sectionflags	@""
	.align	4


	//----- nvinfo : EIATTR_CUDA_API_VERSION
	.align		4
        /*0000*/ 	.byte	0x04, 0x37
        /*0002*/ 	.short	(.L_4938 - .L_4937)
.L_4937:
        /*0004*/ 	.word	0x00000082


	//----- nvinfo : EIATTR_KPARAM_INFO
	.align		4
.L_4938:
        /*0008*/ 	.byte	0x04, 0x17
        /*000a*/ 	.short	(.L_4940 - .L_4939)
.L_4939:
        /*000c*/ 	.word	0x00000000
        /*0010*/ 	.short	0x0003
        /*0012*/ 	.short	0x01b8
        /*0014*/ 	.byte	0x00, 0xf0, 0x61, 0x00


	//----- nvinfo : EIATTR_KPARAM_INFO
	.align		4
.L_4940:
        /*0018*/ 	.byte	0x04, 0x17
        /*001a*/ 	.short	(.L_4942 - .L_4941)
.L_4941:
        /*001c*/ 	.word	0x00000000
        /*0020*/ 	.short	0x0002
        /*0022*/ 	.short	0x01b0
        /*0024*/ 	.byte	0x00, 0xf0, 0x11, 0x00


	//----- nvinfo : EIATTR_KPARAM_INFO
	.align		4
.L_4942:
        /*0028*/ 	.byte	0x04, 0x17
        /*002a*/ 	.short	(.L_4944 - .L_4943)
.L_4943:
        /*002c*/ 	.word	0x00000000
        /*0030*/ 	.short	0x0001
        /*0032*/ 	.short	0x00d8
        /*0034*/ 	.byte	0x00, 0xf0, 0x61, 0x03


	//----- nvinfo : EIATTR_KPARAM_INFO
	.align		4
.L_4944:
        /*0038*/ 	.byte	0x04, 0x17
        /*003a*/ 	.short	(.L_4946 - .L_4945)
.L_4945:
        /*003c*/ 	.word	0x00000000
        /*0040*/ 	.short	0x0000
        /*0042*/ 	.short	0x0000
        /*0044*/ 	.byte	0x00, 0xf0, 0x61, 0x03


	//----- nvinfo : EIATTR_SPARSE_MMA_MASK
	.align		4
.L_4946:
        /*0048*/ 	.byte	0x03, 0x50
        /*004a*/ 	.short	0x0000


	//----- nvinfo : EIATTR_MAXREG_COUNT
	.align		4
        /*004c*/ 	.byte	0x03, 0x1b
        /*004e*/ 	.short	0x0040


	//----- nvinfo : EIATTR_EXTERNS
	.align		4
        /*0050*/ 	.byte	0x04, 0x0f
        /*0052*/ 	.short	(.L_4948 - .L_4947)


	//   ....[0]....
	.align		4
.L_4947:
        /*0054*/ 	.word	index@(__assertfail)


	//----- nvinfo : EIATTR_MERCURY_ISA_VERSION
	.align		4
.L_4948:
        /*0058*/ 	.byte	0x03, 0x5f
        /*005a*/ 	.short	0x0101


	//----- nvinfo : EIATTR_VRC_CTA_INIT_COUNT
	.align		4
        /*005c*/ 	.byte	0x02, 0x4a
	.zero		1
	.zero		1


	//----- nvinfo : EIATTR_SYSCALL_OFFSETS
	.align		4
        /*0060*/ 	.byte	0x04, 0x46
        /*0062*/ 	.short	(.L_4950 - .L_4949)


	//   ....[0]....
.L_4949:
        /*0064*/ 	.word	0x00001a10


	//   ....[1]....
        /*0068*/ 	.word	0x00001c30


	//   ....[2]....
        /*006c*/ 	.word	0x00001e40


	//   ....[3]....
        /*0070*/ 	.word	0x00002060


	//----- nvinfo : EIATTR_EXIT_INSTR_OFFSETS
	.align		4
.L_4950:
        /*0074*/ 	.byte	0x04, 0x1c
        /*0076*/ 	.short	(.L_4952 - .L_4951)


	//   ....[0]....
.L_4951:
        /*0078*/ 	.word	0x00000080


	//   ....[1]....
        /*007c*/ 	.word	0x000021b0


	//----- nvinfo : EIATTR_INDIRECT_BRANCH_TARGETS
	.align		4
.L_4952:
        /*0080*/ 	.byte	0x04, 0x34
        /*0082*/ 	.short	(.L_4954 - .L_4953)


	//   ....[0]....
.L_4953:
        /*0084*/ 	.word	.L_x_10456@srel
        /*0088*/ 	.short	0x0
        /*008a*/ 	.short	0x0
        /*008c*/ 	.word	0x3
        /*0090*/ 	.word	.L_x_10457@srel
        /*0094*/ 	.word	.L_x_10458@srel
        /*0098*/ 	.word	.L_x_10459@srel


	//----- nvinfo : EIATTR_MAX_THREADS
	.align		4
.L_4954:
        /*009c*/ 	.byte	0x04, 0x05
        /*009e*/ 	.short	(.L_4956 - .L_4955)
.L_4955:
        /*00a0*/ 	.word	0x00000200
        /*00a4*/ 	.word	0x00000001
        /*00a8*/ 	.word	0x00000001


	//----- nvinfo : EIATTR_CRS_STACK_SIZE
	.align		4
.L_4956:
        /*00ac*/ 	.byte	0x04, 0x1e
        /*00ae*/ 	.short	(.L_4958 - .L_4957)
.L_4957:
        /*00b0*/ 	.word	0x00000000


	//----- nvinfo : EIATTR_CBANK_PARAM_SIZE
	.align		4
.L_4958:
        /*00b4*/ 	.byte	0x03, 0x19
        /*00b6*/ 	.short	0x01d0


	//----- nvinfo : EIATTR_PARAM_CBANK
	.align		4
        /*00b8*/ 	.byte	0x04, 0x0a
        /*00ba*/ 	.short	(.L_4960 - .L_4959)
	.align		4
.L_4959:
        /*00bc*/ 	.word	index@(.nv.constant0._ZN2at4cuda57_GLOBAL__N__cd6b329d_24_DistributionBernoulli_cu_7537a20d21kernelPointwiseApply2IZNS_6native9templates4cuda28bernoulli_tensor_cuda_kernelIddEEvRKNS_10TensorBaseES9_NS_15PhiloxCudaStateEEUliRdSB_SB_SB_RKdSD_SD_SD_E_dSC_jLi2ELi2ELi4ELi512ELi2EEEvNS0_6detail10TensorInfoIT0_T2_EENSG_IT1_SI_EESI_T_)
        /*00c0*/ 	.short	0x0380
        /*00c2*/ 	.short	0x01d0


	//----- nvinfo : EIATTR_SW_WAR
	.align		4
.L_4960:
        /*00c4*/ 	.byte	0x04, 0x36
        /*00c6*/ 	.short	(.L_4962 - .L_4961)
.L_4961:
        /*00c8*/ 	.word	0x00000008
.L_4962:


//--------------------- .nv.info._ZN2at4cuda57_GLOBAL__N__cd6b329d_24_DistributionBernoulli_cu_7537a20d21kernelPointwiseApply2IZNS_6native9templates4cuda28bernoulli_tensor_cuda_kernelIddEEvRKNS_10TensorBaseES9_NS_15PhiloxCudaStateEEUliRdSB_SB_SB_RKdSD_SD_SD_E_dSC_jLi2ELi1ELi4ELi512ELi2EEEvNS0_6detail10TensorInfoIT0_T2_EENSG_IT1_SI_EESI_T_ --------------------------
	.section	.nv.info._ZN2at4cuda57_GLOBAL__N__cd6b329d_24_DistributionBernoulli_cu_7537a20d21kernelPointwiseApply2IZNS_6native9templates4cuda28bernoulli_tensor_cuda_kernelIddEEvRKNS_10TensorBaseES9_NS_15PhiloxCudaStateEEUliRdSB_SB_SB_RKdSD_SD_SD_E_dSC_jLi2ELi1ELi4ELi512ELi2EEEvNS0_6detail10TensorInfoIT0_T2_EENSG_IT1_SI_EESI_T_,"",@"SHT_CUDA_INFO"
	.sectionflags	@""
	.align	4


	//----- nvinfo : EIATTR_CUDA_API_VERSION
	.align		4
        /*0000*/ 	.byte	0x04, 0x37
        /*0002*/ 	.short	(.L_4964 - .L_4963)
.L_4963:
        /*0004*/ 	.word	0x00000082


	//----- nvinfo : EIATTR_KPARAM_INFO
	.align		4
.L_4964:
        /*0008*/ 	.byte	0x04, 0x17
        /*000a*/ 	.short	(.L_4966 - .L_4965)
.L_4965:
        /*000c*/ 	.word	0x00000000
        /*0010*/ 	.short	0x0003
        /*0012*/ 	.short	0x01b8
        /*0014*/ 	.byte	0x00, 0xf0, 0x61, 0x00


	//----- nvinfo : EIATTR_KPARAM_INFO
	.align		4
.L_4966:
        /*0018*/ 	.byte	0x04, 0x17
        /*001a*/ 	.short	(.L_4968 - .L_4967)
.L_4967:
        /*001c*/ 	.word	0x00000000
        /*0020*/ 	.short	0x0002
        /*0022*/ 	.short	0x01b0
        /*0024*/ 	.byte	0x00, 0xf0, 0x11, 0x00


	//----- nvinfo : EIATTR_KPARAM_INFO
	.align		4
.L_4968:
        /*0028*/ 	.byte	0x04, 0x17
        /*002a*/ 	.short	(.L_4970 - .L_4969)
.L_4969:
        /*002c*/ 	.word	0x00000000
        /*0030*/ 	.short	0x0001
        /*0032*/ 	.short	0x00d8
        /*0034*/ 	.byte	0x00, 0xf0, 0x61, 0x03


	//----- nvinfo : EIATTR_KPARAM_INFO
	.align		4
.L_4970:
        /*0038*/ 	.byte	0x04, 0x17
        /*003a*/ 	.short	(.L_4972 - .L_4971)
.L_4971:
        /*003c*/ 	.word	0x00000000
        /*0040*/ 	.short	0x0000
        /*0042*/ 	.short	0x0000
        /*0044*/ 	.byte	0x00, 0xf0, 0x61, 0x03


	//----- nvinfo : EIATTR_SPARSE_MMA_MASK
	.align		4
.L_4972:
        /*0048*/ 	.byte	0x03, 0x50
        /*004a*/ 	.short	0x0000


	//----- nvinfo : EIATTR_MAXREG_COUNT
	.align		4
        /*004c*/ 	.byte	0x03, 0x1b
        /*004e*/ 	.short	0x0040


	//----- nvinfo : EIATTR_EXTERNS
	.align		4
        /*0050*/ 	.byte	0x04, 0x0f
        /*0052*/ 	.short	(.L_4974 - .L_4973)


	//   ....[0]....
	.align		4
.L_4973:
        /*0054*/ 	.word	index@(__assertfail)


	//----- nvinfo : EIATTR_MERCURY_ISA_VERSION
	.align		4
.L_4974:
        /*0058*/ 	.byte	0x03, 0x5f
        /*005a*/ 	.short	0x0101


	//----- nvinfo : EIATTR_VRC_CTA_INIT_COUNT
	.align		4
        /*005c*/ 	.byte	0x02, 0x4a
	.zero		1
	.zero		1


	//----- nvinfo : EIATTR_SYSCALL_OFFSETS
	.align		4
        /*0060*/ 	.byte	0x04, 0x46
        /*0062*/ 	.short	(.L_4976 - .L_4975)


	//   ....[0]....
.L_4975:
        /*0064*/ 	.word	0x000014d0


	//   ....[1]....
        /*0068*/ 	.word	0x000016f0


	//   ....[2]....
        /*006c*/ 	.word	0x00001900


	//   ....[3]....
        /*0070*/ 	.word	0x00001b20


	//----- nvinfo : EIATTR_EXIT_INSTR_OFFSETS
	.align		4
.L_4976:
        /*0074*/ 	.byte	0x04, 0x1c
        /*0076*/ 	.short	(.L_4978 - .L_4977)


	//   ....[0]....
.L_4977:
        /*0078*/ 	.word	0x00000080


	//   ....[1]....
        /*007c*/ 	.word	0x00001c40


	//----- nvinfo : EIATTR_INDIRECT_BRANCH_TARGETS
	.align		4
.L_4978:
        /*0080*/ 	.byte	0x04, 0x34
        /*0082*/ 	.short	(.L_4980 - .L_4979)


	//   ....[0]....
.L_4979:
        /*0084*/ 	.word	.L_x_10460@srel
        /*0088*/ 	.short	0x0
        /*008a*/ 	.short	0x0
        /*008c*/ 	.word	0x3
        /*0090*/ 	.word	.L_x_10461@srel
        /*0094*/ 	.word	.L_x_10462@srel
        /*0098*/ 	.word	.L_x_10463@srel


	//----- nvinfo : EIATTR_MAX_THREADS
	.align		4
.L_4980:
        /*009c*/ 	.byte	0x04, 0x05
        /*009e*/ 	.short	(.L_4982 - .L_4981)
.L_4981:
        /*00a0*/ 	.word	0x00000200
        /*00a4*/ 	.word	0x00000001
        /*00a8*/ 	.word	0x00000001


	//----- nvinfo : EIATTR_CRS_STACK_SIZE
	.align		4
.L_4982:
        /*00ac*/ 	.byte	0x04, 0x1e
        /*00ae*/ 	.short	(.L_4984 - .L_4983)
.L_4983:
        /*00b0*/ 	.word	0x00000000


	//----- nvinfo : EIATTR_CBANK_PARAM_SIZE
	.align		4
.L_4984:
        /*00b4*/ 	.byte	0x03, 0x19
        /*00b6*/ 	.short	0x01d0


	//----- nvinfo : EIATTR_PARAM_CBANK
	.align		4
        /*00b8*/ 	.byte	0x04, 0x0a
        /*00ba*/ 	.short	(.L_4986 - .L_4985)
	.align		4
.L_4985:
        /*00bc*/ 	.word	index@(.nv.constant0._ZN2at4cuda57_GLOBAL__N__cd6b329d_24_DistributionBernoulli_cu_7537a20d21kernelPointwiseApply2IZNS_6native9templates4cuda28bernoulli_tensor_cuda_kernelIddEEvRKNS_10TensorBaseES9_NS_15PhiloxCudaStateEEUliRdSB_SB_SB_RKdSD_SD_SD_E_dSC_jLi2ELi1ELi4ELi512ELi2EEEvNS0_6detail10TensorInfoIT0_T2_EENSG_IT1_SI_EESI_T_)
        /*00c0*/ 	.short	0x0380
        /*00c2*/ 	.short	0x01d0


	//----- nvinfo : EIATTR_SW_WAR
	.align		4
.L_4986:
        /*00c4*/ 	.byte	0x04, 0x36
        /*00c6*/ 	.short	(.L_4988 - .L_4987)
.L_4987:
        /*00c8*/ 	.word	0x00000008
.L_4988:


//--------------------- .nv.info._ZN2at4cuda57_GLOBAL__N__cd6b329d_24_DistributionBernoulli_cu_7537a20d21kernelPointwiseApply2IZNS_6native9templates4cuda28bernoulli_tensor_cuda_kernelIddEEvRKNS_10TensorBaseES9_NS_15PhiloxCudaStateEEUliRdSB_SB_SB_RKdSD_SD_SD_E_dSC_jLi1ELin1ELi4ELi512ELi2EEEvNS0_6detail10TensorInfoIT0_T2_EENSG_IT1_SI_EESI_T_ --------------------------
	.section	.nv.info._ZN2at4cuda57_GLOBAL__N__cd6b329d_24_DistributionBernoulli_cu_7537a20d21kernelPointwiseApply2IZNS_6native9templates4cuda28bernoulli_tensor_cuda_kernelIddEEvRKNS_10TensorBaseES9_NS_15PhiloxCudaStateEEUliRdSB_SB_SB_RKdSD_SD_SD_E_dSC_jLi1ELin1ELi4ELi512ELi2EEEvNS0_6detail10TensorInfoIT0_T2_EENSG_IT1_SI_EESI_T_,"",@"SHT_CUDA_INFO"
	.sectionflags	@""
	.align	4


	//----- nvinfo : EIATTR_CUDA_API_VERSION
	.align		4
        /*0000*/ 	.byte	0x04, 0x37
        /*0002*/ 	.short	(.L_4990 - .L_4989)
.L_4989:
        /*0004*/ 	.word	0x00000082


	//----- nvinfo : EIATTR_KPARAM_INFO
	.align		4
.L_4990:
        /*0008*/ 	.byte	0x04, 0x17
        /*000a*/ 	.short	(.L_4992 - .L_4991)
.L_4991:
        /*000c*/ 	.word	0x00000000
        /*0010*/ 	.short	0x0003
        /*0012*/ 	.short	0x01b8
        /*0014*/ 	.byte	0x00, 0xf0, 0x61, 0x00


	//----- nvinfo : EIATTR_KPARAM_INFO
	.align		4
.L_4992:
        /*0018*/ 	.byte	0x04, 0x17
        /*001a*/ 	.short	(.L_4994 - .L_4993)
.L_4993:
        /*001c*/ 	.word	0x00000000
        /*0020*/ 	.short	0x0002
        /*0022*/ 	.short	0x01b0
        /*0024*/ 	.byte	0x00, 0xf0, 0x11, 0x00


	//----- nvinfo : EIATTR_KPARAM_INFO
	.align		4
.L_4994:
        /*0028*/ 	.byte	0x04, 0x17
        /*002a*/ 	.short	(.L_4996 - .L_4995)
.L_4995:
        /*002c*/ 	.word	0x00000000
        /*0030*/ 	.short	0x0001
        /*0032*/ 	.short	0x00d8
        /*0034*/ 	.byte	0x00, 0xf0, 0x61, 0x03


	//----- nvinfo : EIATTR_KPARAM_INFO
	.align		4
.L_4996:
        /*0038*/ 	.byte	0x04, 0x17
        /*003a*/ 	.short	(.L_4998 - .L_4997)
.L_4997:
        /*003c*/ 	.word	0x00000000
        /*0040*/ 	.short	0x0000
        /*0042*/ 	.short	0x0000
        /*0044*/ 	.byte	0x00, 0xf0, 0x61, 0x03


	//----- nvinfo : EIATTR_SPARSE_MMA_MASK
	.align		4
.L_4998:
        /*0048*/ 	.byte	0x03, 0x50
        /*004a*/ 	.short	0x0000


	//----- nvinfo : EIATTR_MAXREG_COUNT
	.align		4
        /*004c*/ 	.byte	0x03, 0x1b
        /*004e*/ 	.short	0x0040


	//----- nvinfo : EIATTR_EXTERNS
	.align		4
        /*0050*/ 	.byte	0x04, 0x0f
        /*0052*/ 	.short	(.L_5000 - .L_4999)


	//   ....[0]....
	.align		4
.L_4999:
        /*0054*/ 	.word	index@(__assertfail)


	//----- nvinfo : EIATTR_MERCURY_ISA_VERSION
	.align		4
.L_5000:
        /*0058*/ 	.byte	0x03, 0x5f
        /*005a*/ 	.short	0x0101


	//----- nvinfo : EIATTR_VRC_CTA_INIT_COUNT
	.align		4
        /*005c*/ 	.byte	0x02, 0x4a
	.zero		1
	.zero		1


	//----- nvinfo : EIATTR_SYSCALL_OFFSETS
	.align		4
        /*0060*/ 	.byte	0x04, 0x46
        /*0062*/ 	.short	(.L_5002 - .L_5001)


	//   ....[0]....
.L_5001:
        /*0064*/ 	.word	0x00007630


	//   ....[1]....
        /*0068*/ 	.word	0x000078d0


	//   ....[2]....
        /*006c*/ 	.word	0x00007b60


	//   ....[3]....
        /*0070*/ 	.word	0x00007df0


	//----- nvinfo : EIATTR_EXIT_INSTR_OFFSETS
	.align		4
.L_5002:
        /*0074*/ 	.byte	0x04, 0x1c
        /*0076*/ 	.short	(.L_5004 - .L_5003)


	//   ....[0]....
.L_5003:
        /*0078*/ 	.word	0x00000080


	//   ....[1]....
        /*007c*/ 	.word	0x00007f70


	//----- nvinfo : EIATTR_INDIRECT_BRANCH_TARGETS
	.align		4
.L_5004:
        /*0080*/ 	.byte	0x04, 0x34
        /*0082*/ 	.short	(.L_5006 - .L_5005)


	//   ....[0]....
.L_5005:
        /*0084*/ 	.word	.L_x_10464@srel
        /*0088*/ 	.short	0x0
        /*008a*/ 	.short	0x0
        /*008c*/ 	.word	0x3
        /*0090*/ 	.word	.L_x_10465@srel
        /*0094*/ 	.word	.L_x_10466@srel
        /*0098*/ 	.word	.L_x_10467@srel


	//----- nvinfo : EIATTR_MAX_THREADS
	.align		4
.L_5006:
        /*009c*/ 	.byte	0x04, 0x05
        /*009e*/ 	.short	(.L_5008 - .L_5007)
.L_5007:
        /*00a0*/ 	.word	0x00000200
        /*00a4*/ 	.word	0x00000001
        /*00a8*/ 	.word	0x00000001


	//----- nvinfo : EIATTR_CRS_STACK_SIZE
	.align		4
.L_5008:
        /*00ac*/ 	.byte	0x04, 0x1e
        /*00ae*/ 	.short	(.L_5010 - .L_5009)
.L_5009:
        /*00b0*/ 	.word	0x00000000


	//----- nvinfo : EIATTR_CBANK_PARAM_SIZE
	.align		4
.L_5010:
        /*00b4*/ 	.byte	0x03, 0x19
        /*00b6*/ 	.short	0x01d0


	//----- nvinfo : EIATTR_PARAM_CBANK
	.align		4
        /*00b8*/ 	.byte	0x04, 0x0a
        /*00ba*/ 	.short	(.L_5012 - .L_5011)
	.align		4
.L_5011:
        /*00bc*/ 	.word	index@(.nv.constant0._ZN2at4cuda57_GLOBAL__N__cd6b329d_24_DistributionBernoulli_cu_7537a20d21kernelPointwiseApply2IZNS_6native9templates4cuda28bernoulli_tensor_cuda_kernelIddEEvRKNS_10TensorBaseES9_NS_15PhiloxCudaStateEEUliRdSB_SB_SB_RKdSD_SD_SD_E_dSC_jLi1ELin1ELi4ELi512ELi2EEEvNS0_6detail10TensorInfoIT0_T2_EENSG_IT1_SI_EESI_T_)
        /*00c0*/ 	.short	0x0380
        /*00c2*/ 	.short	0x01d0


	//----- nvinfo : EIATTR_SW_WAR
	.align		4
.L_5012:
        /*00c4*/ 	.byte	0x04, 0x36
        /*00c6*/ 	.short	(.L_5014 - .L_5013)
.L_5013:
        /*00c8*/ 	.word	0x00000008
.L_5014:


//--------------------- .nv.info._ZN2at4cuda57_GLOBAL__N__cd6b329d_24_DistributionBernoulli_cu_7537a20d21kernelPointwiseApply2IZNS_6native9templates4cuda28bernoulli_tensor_cuda_kernelIddEEvRKNS_10TensorBaseES9_NS_15PhiloxCudaStateEEUliRdSB_SB_SB_RKdSD_SD_SD_E_dSC_jLi1ELi2ELi4ELi512ELi2EEEvNS0_6detail10TensorInfoIT0_T2_EENSG_IT1_SI_EESI_T_ --------------------------
	.section	.nv.info._ZN2at4cuda57_GLOBAL__N__cd6b329d_24_DistributionBernoulli_cu_7537a20d21kernelPointwiseApply2IZNS_6native9templates4cuda28bernoulli_tensor_cuda_kernelIddEEvRKNS_10TensorBaseES9_NS_15PhiloxCudaStateEEUliRdSB_SB_SB_RKdSD_SD_SD_E_dSC_jLi1ELi2ELi4ELi512ELi2EEEvNS0_6detail10TensorInfoIT0_T2_EENSG_IT1_SI_EESI_T_,"",@"SHT_CUDA_INFO"
	.sectionflags	@""
	.align	4


	//----- nvinfo : EIATTR_CUDA_API_VERSION
	.align		4
        /*0000*/ 	.byte	0x04, 0x37
        /*0002*/ 	.short	(.L_5016 - .L_5015)
.L_5015:
        /*0004*/ 	.word	0x00000082


	//----- nvinfo : EIATTR_KPARAM_INFO
	.align		4
.L_5016:
        /*0008*/ 	.byte	0x04, 0x17
        /*000a*/ 	.short	(.L_5018 - .L_5017)
.L_5017:
        /*000c*/ 	.word	0x00000000
        /*0010*/ 	.short	0x0003
        /*0012*/ 	.short	0x01b8
        /*0014*/ 	.byte	0x00, 0xf0, 0x61, 0x00


	//----- nvinfo : EIATTR_KPARAM_INFO
	.align		4
.L_5018:
        /*0018*/ 	.byte	0x04, 0x17
        /*001a*/ 	.short	(.L_5020 - .L_5019)
.L_5019:
        /*001c*/ 	.word	0x00000000
        /*0020*/ 	.short	0x0002
        /*0022*/ 	.short	0x01b0
        /*0024*/ 	.byte	0x00, 0xf0, 0x11, 0x00


	//----- nvinfo : EIATTR_KPARAM_INFO
	.align		4
.L_5020:
        /*0028*/ 	.byte	0x04, 0x17
        /*002a*/ 	.short	(.L_5022 - .L_5021)
.L_5021:
        /*002c*/ 	.word	0x00000000
        /*0030*/ 	.short	0x0001
        /*0032*/ 	.short	0x00d8
        /*0034*/ 	.byte	0x00, 0xf0, 0x61, 0x03


	//----- nvinfo : EIATTR_KPARAM_INFO
	.align		4
.L_5022:
        /*0038*/ 	.byte	0x04, 0x17
        /*003a*/ 	.short	(.L_5024 - .L_5023)
.L_5023:
        /*003c*/ 	.word	0x00000000
        /*0040*/ 	.short	0x0000
        /*0042*/ 	.short	0x0000
        /*0044*/ 	.byte	0x00, 0xf0, 0x61, 0x03


	//----- nvinfo : EIATTR_SPARSE_MMA_MASK
	.align		4
.L_5024:
        /*0048*/ 	.byte	0x03, 0x50
        /*004a*/ 	.short	0x0000


	//----- nvinfo : EIATTR_MAXREG_COUNT
	.align		4
        /*004c*/ 	.byte	0x03, 0x1b
        /*004e*/ 	.short	0x0040


	//----- nvinfo : EIATTR_EXTERNS
	.align		4
        /*0050*/ 	.byte	0x04, 0x0f
        /*0052*/ 	.short	(.L_5026 - .L_5025)


	//   ....[0]....
	.align		4
.L_5025:
        /*0054*/ 	.word	index@(__assertfail)


	//----- nvinfo : EIATTR_MERCURY_ISA_VERSION
	.align		4
.L_5026:
        /*0058*/ 	.byte	0x03, 0x5f
        /*005a*/ 	.short	0x0101


	//----- nvinfo : EIATTR_VRC_CTA_INIT_COUNT
	.align		4
        /*005c*/ 	.byte	0x02, 0x4a
	.zero		1
	.zero		1


	//----- nvinfo : EIATTR_SYSCALL_OFFSETS
	.align		4
        /*0060*/ 	.byte	0x04, 0x46
        /*0062*/ 	.short	(.L_5028 - .L_5027)


	//   ....[0]....
.L_5027:
        /*0064*/ 	.word	0x000014c0


	//   ....[1]....
        /*0068*/ 	.word	0x000016e0


	//   ....[2]....
        /*006c*/ 	.word	0x000018f0


	//   ....[3]....
        /*0070*/ 	.word	0x00001b10


	//----- nvinfo : EIATTR_EXIT_INSTR_OFFSETS
	.align		4
.L_5028:
        /*0074*/ 	.byte	0x04, 0x1c
        /*0076*/ 	.short	(.L_5030 - .L_5029)


	//   ....[0]....
.L_5029:
        /*0078*/ 	.word	0x00000080


	//   ....[1]....
        /*007c*/ 	.word	0x00001c80


	//----- nvinfo : EIATTR_INDIRECT_BRANCH_TARGETS
	.align		4
.L_5030:
        /*0080*/ 	.byte	0x04, 0x34
        /*0082*/ 	.short	(.L_5032 - .L_5031)


	//   ....[0]....
.L_5031:
        /*0084*/ 	.word	.L_x_10468@srel
        /*0088*/ 	.short	0x0
        /*008a*/ 	.short	0x0
        /*008c*/ 	.word	0x3
        /*0090*/ 	.word	.L_x_10469@srel
        /*0094*/ 	.word	.L_x_10470@srel
        /*0098*/ 	.word	.L_x_10471@srel


	//----- nvinfo : EIATTR_MAX_THREADS
	.align		4
.L_5032:
        /*009c*/ 	.byte	0x04, 0x05
        /*009e*/ 	.short	(.L_5034 - .L_5033)
.L_5033:
        /*00a0*/ 	.word	0x00000200
        /*00a4*/ 	.word	0x00000001
        /*00a8*/ 	.word	0x00000001


	//----- nvinfo : EIATTR_CRS_STACK_SIZE
	.align		4
.L_5034:
        /*00ac*/ 	.byte	0x04, 0x1e
        /*00ae*/ 	.short	(.L_5036 - .L_5035)
.L_5035:
        /*00b0*/ 	.word	0x00000000


	//----- nvinfo : EIATTR_CBANK_PARAM_SIZE
	.align		4
.L_5036:
        /*00b4*/ 	.byte	0x03, 0x19
        /*00b6*/ 	.short	0x01d0


	//----- nvinfo : EIATTR_PARAM_CBANK
	.align		4
        /*00b8*/ 	.byte	0x04, 0x0a
        /*00ba*/ 	.short	(.L_5038 - .L_5037)
	.align		4
.L_5037:
        /*00bc*/ 	.word	index@(.nv.constant0._ZN2at4cuda57_GLOBAL__N__cd6b329d_24_DistributionBernoulli_cu_7537a20d21kernelPointwiseApply2IZNS_6native9templates4cuda28bernoulli_tensor_cuda_kernelIddEEvRKNS_10TensorBaseES9_NS_15PhiloxCudaStateEEUliRdSB_SB_SB_RKdSD_SD_SD_E_dSC_jLi1ELi2ELi4ELi512ELi2EEEvNS0_6detail10TensorInfoIT0_T2_EENSG_IT1_SI_EESI_T_)
        /*00c0*/ 	.short	0x0380
        /*00c2*/ 	.short	0x01d0


	//----- nvinfo : EIATTR_SW_WAR
	.align		4
.L_5038:
        /*00c4*/ 	.byte	0x04, 0x36
        /*00c6*/ 	.short	(.L_5040 - .L_5039)
.L_5039:
        /*00c8*/ 	.word	0x00000008
.L_5040:


//--------------------- .nv.info._ZN2at4cuda57_GLOBAL__N__cd6b329d_24_DistributionBernoulli_cu_7537a20d21kernelPointwiseApply2IZNS_6native9templates4cuda28bernoulli_tensor_cuda_kernelIddEEvRKNS_10TensorBaseES9_NS_15PhiloxCudaStateEEUliRdSB_SB_SB_RKdSD_SD_SD_E_dSC_jLi1ELi1ELi4ELi512ELi2EEEvNS0_6detail10TensorInfoIT0_T2_EENSG_IT1_SI_EESI_T_ --------------------------
	.section	.nv.info._ZN2at4cuda57_GLOBAL__N__cd6b329d_24_DistributionBernoulli_cu_7537a20d21kernelPointwiseApply2IZNS_6native9templates4cuda28bernoulli_tensor_cuda_kernelIddEEvRKNS_10TensorBaseES9_NS_15PhiloxCudaStateEEUliRdSB_SB_SB_RKdSD_SD_SD_E_dSC_jLi1ELi1ELi4ELi512ELi2EEEvNS0_6detail10TensorInfoIT0_T2_EENSG_IT1_SI_EESI_T_,"",@"SHT_CUDA_INFO"
	.sectionflags	@""
	.align	4


	//----- nvinfo : EIATTR_CUDA_API_VERSION
	.align		4
        /*0000*/ 	.byte	0x04, 0x37
        /*0002*/ 	.short	(.L_5042 - .L_5041)
.L_5041:
        /*0004*/ 	.word	0x00000082


	//----- nvinfo : EIATTR_KPARAM_INFO
	.align		4
.L_5042:
        /*0008*/ 	.byte	0x04, 0x17
        /*000a*/ 	.short	(.L_5044 - .L_5043)
.L_5043:
        /*000c*/ 	.word	0x00000000
        /*0010*/ 	.short	0x0003
        /*0012*/ 	.short	0x01b8
        /*0014*/ 	.byte	0x00, 0xf0, 0x61, 0x00


	//----- nvinfo : EIATTR_KPARAM_INFO
	.align		4
.L_5044:
        /*0018*/ 	.byte	0x04, 0x17
        /*001a*/ 	.short	(.L_5046 - .L_5045)
.L_5045:
        /*001c*/ 	.word	0x00000000
        /*0020*/ 	.short	0x0002
        /*0022*/ 	.short	0x01b0
        /*0024*/ 	.byte	0x00, 0xf0, 0x11, 0x00


	//----- nvinfo : EIATTR_KPARAM_INFO
	.align		4
.L_5046:
        /*0028*/ 	.byte	0x04, 0x17
        /*002a*/ 	.short	(.L_5048 - .L_5047)
.L_5047:
        /*002c*/ 	.word	0x00000000
        /*0030*/ 	.short	0x0001
        /*0032*/ 	.short	0x00d8
        /*0034*/ 	.byte	0x00, 0xf0, 0x61, 0x03


	//----- nvinfo : EIATTR_KPARAM_INFO
	.align		4
.L_5048:
        /*0038*/ 	.byte	0x04, 0x17
        /*003a*/ 	.short	(.L_5050 - .L_5049)
.L_5049:
        /*003c*/ 	.word	0x00000000
        /*0040*/ 	.short	0x0000
        /*0042*/ 	.short	0x0000
        /*0044*/ 	.byte	0x00, 0xf0, 0x61, 0x03


	//----- nvinfo : EIATTR_SPARSE_MMA_MASK
	.align		4
.L_5050:
        /*0048*/ 	.byte	0x03, 0x50
        /*004a*/ 	.short	0x0000


	//----- nvinfo : EIATTR_MAXREG_COUNT
	.align		4
        /*004c*/ 	.byte	0x03, 0x1b
        /*004e*/ 	.short	0x0040


	//----- nvinfo : EIATTR_EXTERNS
	.align		4
        /*0050*/ 	.byte	0x04, 0x0f
        /*0052*/ 	.short	(.L_5052 - .L_5051)


	//   ....[0]....
	.align		4
.L_5051:
        /*0054*/ 	.word	index@(__assertfail)


	//----- nvinfo : EIATTR_MERCURY_ISA_VERSION
	.align		4
.L_5052:
        /*0058*/ 	.byte	0x03, 0x5f
        /*005a*/ 	.short	0x0101


	//----- nvinfo : EIATTR_VRC_CTA_INIT_COUNT
	.align		4
        /*005c*/ 	.byte	0x02, 0x4a
	.zero		1
	.zero		1


	//----- nvinfo : EIATTR_SYSCALL_OFFSETS
	.align		4
        /*0060*/ 	.byte	0x04, 0x46
        /*0062*/ 	.short	(.L_5054 - .L_5053)


	//   ....[0]....
.L_5053:
        /*0064*/ 	.word	0x00000e20


	//   ....[1]....
        /*0068*/ 	.word	0x00001040


	//   ....[2]....
        /*006c*/ 	.word	0x00001250


	//   ....[3]....
        /*0070*/ 	.word	0x00001470


	//----- nvinfo : EIATTR_EXIT_INSTR_OFFSETS
	.align		4
.L_5054:
        /*0074*/ 	.byte	0x04, 0x1c
        /*0076*/ 	.short	(.L_5056 - .L_5055)


	//   ....[0]....
.L_5055:
        /*0078*/ 	.word	0x00000080


	//   ....[1]....
        /*007c*/ 	.word	0x00001570


	//----- nvinfo : EIATTR_INDIRECT_BRANCH_TARGETS
	.align		4
.L_5056:
        /*0080*/ 	.byte	0x04, 0x34
        /*0082*/ 	.short	(.L_5058 - .L_5057)


	//   ....[0]....
.L_5057:
        /*0084*/ 	.word	.L_x_10472@srel
        /*0088*/ 	.short	0x0
        /*008a*/ 	.short	0x0
        /*008c*/ 	.word	0x3
        /*0090*/ 	.word	.L_x_10473@srel
        /*0094*/ 	.word	.L_x_10474@srel
        /*0098*/ 	.word	.L_x_10475@srel


	//----- nvinfo : EIATTR_MAX_THREADS
	.align		4
.L_5058:
        /*009c*/ 	.byte	0x04, 0x05
        /*009e*/ 	.short	(.L_5060 - .L_5059)
.L_5059:
        /*00a0*/ 	.word	0x00000200
        /*00a4*/ 	.word	0x00000001
        /*00a8*/ 	.word	0x00000001


	//----- nvinfo : EIATTR_CRS_STACK_SIZE
	.align		4
.L_5060:
        /*00ac*/ 	.byte	0x04, 0x1e
        /*00ae*/ 	.short	(.L_5062 - .L_5061)
.L_5061:
        /*00b0*/ 	.word	0x00000000


	//----- nvinfo : EIATTR_CBANK_PARAM_SIZE
	.align		4
.L_5062:
        /*00b4*/ 	.byte	0x03, 0x19
        /*00b6*/ 	.short	0x01d0


	//----- nvinfo : EIATTR_PARAM_CBANK
	.align		4
        /*00b8*/ 	.byte	0x04, 0x0a
        /*00ba*/ 	.short	(.L_5064 - .L_5063)
	.align		4
.L_5063:
        /*00bc*/ 	.word	index@(.nv.constant0._ZN2at4cuda57_GLOBAL__N__cd6b329d_24_DistributionBernoulli_cu_7537a20d21kernelPointwiseApply2IZNS_6native9templates4cuda28bernoulli_tensor_cuda_kernelIddEEvRKNS_10TensorBaseES9_NS_15PhiloxCudaStateEEUliRdSB_SB_SB_RKdSD_SD_SD_E_dSC_jLi1ELi1ELi4ELi512ELi2EEEvNS0_6detail10TensorInfoIT0_T2_EENSG_IT1_SI_EESI_T_)
        /*00c0*/ 	.short	0x0380
        /*00c2*/ 	.short	0x01d0


	//----- nvinfo : EIATTR_SW_WAR
	.align		4
.L_5064:
        /*00c4*/ 	.byte	0x04, 0x36
        /*00c6*/ 	.short	(.L_5066 - .L_5065)
.L_5065:
        /*00c8*/ 	.word	0x00000008
.L_5066:


//--------------------- .nv.callgraph             --------------------------
	.section	.nv.callgraph,"",@"SHT_CUDA_CALLGRAPH"
	.align	4
	.sectionentsize	8
	.align		4
        /*0000*/ 	.word	0x00000000
	.align		4
        /*0004*/ 	.word	0xffffffff
	.align		4
        /*0008*/ 	.word	index@(_ZN2at4cuda57_GLOBAL__N__cd6b329d_24_DistributionBernoulli_cu_7537a20d21kernelPointwiseApply2IZNS_6native9templates4cuda28bernoulli_tensor_cuda_kernelIbfEEvRKNS_10TensorBaseES9_NS_15PhiloxCudaStateEEUliRbSB_SB_SB_RKfSD_SD_SD_E_bSC_mLin1ELin1ELi4ELi512ELi2EEEvNS0_6detail10TensorInfoIT0_T2_EENSG_IT1_SI_EESI_T_)
	.align		4
        /*000c*/ 	.word	index@(__assertfail)
	.align		4
        /*0010*/ 	.word	index@(_ZN2at4cuda57_GLOBAL__N__cd6b329d_24_DistributionBernoulli_cu_7537a20d21kernelPointwiseApply2IZNS_6native9templates4cuda28bernoulli_tensor_cuda_kernelIbfEEvRKNS_10TensorBaseES9_NS_15PhiloxCudaStateEEUliRbSB_SB_SB_RKfSD_SD_SD_E_bSC_mLi1ELi1ELi4ELi512ELi2EEEvNS0_6detail10TensorInfoIT0_T2_EENSG_IT1_SI_EESI_T_)
	.align		4
        /*0014*/ 	.word	index@(__assertfail)
	.align		4
        /*0018*/ 	.word	index@(_ZN2at4cuda57_GLOBAL__N__cd6b329d_24_DistributionBernoulli_cu_7537a20d21kernelPointwiseApply2IZNS_6native9templates4cuda28bernoulli_tensor_cuda_kernelIbfEEvRKNS_10TensorBaseES9_NS_15PhiloxCudaStateEEUliRbSB_SB_SB_RKfSD_SD_SD_E_bSC_jLin1ELin1ELi4ELi512ELi2EEEvNS0_6detail10TensorInfoIT0_T2_EENSG_IT1_SI_EESI_T_)
	.align		4
        /*001c*/ 	.word	index@(__assertfail)
	.align		4
        /*0020*/ 	.word	index@(_ZN2at4cuda57_GLOBAL__N__cd6b329d_24_DistributionBernoulli_cu_7537a20d21kernelPointwiseApply2IZNS_6native9templates4cuda28bernoulli_tensor_cuda_kernelIbfEEvRKNS_10TensorBaseES9_NS_15PhiloxCudaStateEEUliRbSB_SB_SB_RKfSD_SD_SD_E_bSC_jLin1ELi2ELi4ELi512ELi2EEEvNS0_6detail10TensorInfoIT0_T2_EENSG_IT1_SI_EESI_T_)
	.align		4
        /*0024*/ 	.word	index@(__assertfail)
	.align		4
        /*0028*/ 	.word	index@(_ZN2at4cuda57_GLOBAL__N__cd6b329d_24_DistributionBernoulli_cu_7537a20d21kernelPointwiseApply2IZNS_6native9templates4cuda28bernoulli_tensor_cuda_kernelIbfEEvRKNS_10TensorBaseES9_NS_15PhiloxCudaStateEEUliRbSB_SB_SB_RKfSD_SD_SD_E_bSC_jLin1ELi1ELi4ELi512ELi2EEEvNS0_6detail10TensorInfoIT0_T2_EENSG_IT1_SI_EESI_T_)
	.align		4
        /*002c*/ 	.word	index@(__assertfail)
	.align		4
        /*0030*/ 	.word	index@(_ZN2at4cuda57_GLOBAL__N__cd6b329d_24_DistributionBernoulli_cu_7537a20d21kernelPointwiseApply2IZNS_6native9templates4cuda28bernoulli_tensor_cuda_kernelIbfEEvRKNS_10TensorBaseES9_NS_15PhiloxCudaStateEEUliRbSB_SB_SB_RKfSD_SD_SD_E_bSC_jLi2ELin1ELi4ELi512ELi2EEEvNS0_6detail10TensorInfoIT0_T2_EENSG_IT1_SI_EESI_T_)
	.align		4
        /*0034*/ 	.word	index@(__assertfail)
	.align		4
        /*0038*/ 	.word	index@(_ZN2at4cuda57_GLOBAL__N__cd6b329d_24_DistributionBernoulli_cu_7537a20d21kernelPointwiseApply2IZNS_6native9templates4cuda28bernoulli_tensor_cuda_kernelIbfEEvRKNS_10TensorBaseES9_NS_15PhiloxCudaStateEEUliRbSB_SB_SB_RKfSD_SD_SD_E_bSC_jLi2ELi2ELi4ELi512ELi2EEEvNS0_6detail10TensorInfoIT0_T2_EENSG_IT1_SI_EESI_T_)
	.align		4
        /*003c*/ 	.word	index@(__assertfail)
	.align		4
        /*0040*/ 	.word	index@(_ZN2at4cuda57_GLOBAL__N__cd6b329d_24_DistributionBernoulli_cu_7537a20d21kernelPointwiseApply2IZNS_6native9templates4cuda28bernoulli_tensor_cuda_kernelIbfEEvRKNS_10TensorBaseES9_NS_15PhiloxCudaStateEEUliRbSB_SB_SB_RKfSD_SD_SD_E_bSC_jLi2ELi1ELi4ELi512ELi2EEEvNS0_6detail10TensorInfoIT0_T2_EENSG_IT1_SI_EESI_T_)
	.align		4
        /*0044*/ 	.word	index@(__assertfail)
	.align		4
        /*0048*/ 	.word	index@(_ZN2at4cuda57_GLOBAL__N__cd6b329d_24_DistributionBernoulli_cu_7537a20d21kernelPointwiseApply2IZNS_6native9templates4cuda28bernoulli_tensor_cuda_kernelIbfEEvRKNS_10TensorBaseES9_NS_15PhiloxCudaStateEEUliRbSB_SB_SB_RKfSD_SD_SD_E_bSC_jLi1ELin1ELi4ELi512ELi2EEEvNS0_6detail10TensorInfoIT0_T2_EENSG_IT1_SI_EESI_T_)
	.align		4
        /*004c*/ 	.word	index@(__assertfail)
	.align		4
        /*0050*/ 	.word	index@(_ZN2at4cuda57_GLOBAL__N__cd6b329d_24_DistributionBernoulli_cu_7537a20d21kernelPointwiseApply2IZNS_6native9templates4cuda28bernoulli_tensor_cuda_kernelIbfEEvRKNS_10TensorBaseES9_NS_15PhiloxCudaStateEEUliRbSB_SB_SB_RKfSD_SD_SD_E_bSC_jLi1ELi2ELi4ELi512ELi2EEEvNS0_6detail10TensorInfoIT0_T2_EENSG_IT1_SI_EESI_T_)
	.align		4
        /*0054*/ 	.word	index@(__assertfail)
	.align		4
        /*0058*/ 	.word	index@(_ZN2at4cuda57_GLOBAL__N__cd6b329d_24_DistributionBernoulli_cu_7537a20d21kernelPointwiseApply2IZNS_6native9templates4cuda28bernoulli_tensor_cuda_kernelIbfEEvRKNS_10TensorBaseES9_NS_15PhiloxCudaStateEEUliRbSB_SB_SB_RKfSD_SD_SD_E_bSC_jLi1ELi1ELi4ELi512ELi2EEEvNS0_6detail10TensorInfoIT0_T2_EENSG_IT1_SI_EESI_T_)
	.align		4
        /*005c*/ 	.word	index@(__assertfail)
	.align		4
        /*0060*/ 	.word	index@(_ZN2at4cuda57_GLOBAL__N__cd6b329d_24_DistributionBernoulli_cu_7537a20d21kernelPointwiseApply2IZNS_6native9templates4cuda28bernoulli_tensor_cuda_kernelIN3c108BFloat16EfEEvRKNS_10TensorBaseESB_NS_15PhiloxCudaStateEEUliRS8_SD_SD_SD_RKfSF_SF_SF_E_S8_SE_mLin1ELin1ELi4ELi512ELi2EEEvNS0_6detail10TensorInfoIT0_T2_EENSI_IT1_SK_EESK_T_)
	.align		4
        /*0064*/ 	.word	index@(__assertfail)
	.align		4
        /*0068*/ 	.word	index@(_ZN2at4cuda57_GLOBAL__N__cd6b329d_24_DistributionBernoulli_cu_7537a20d21kernelPointwiseApply2IZNS_6native9templates4cuda28bernoulli_tensor_cuda_kernelIN3c108BFloat16EfEEvRKNS_10TensorBaseESB_NS_15PhiloxCudaStateEEUliRS8_SD_SD_SD_RKfSF_SF_SF_E_S8_SE_mLi1ELi1ELi4ELi512ELi2EEEvNS0_6detail10TensorInfoIT0_T2_EENSI_IT1_SK_EESK_T_)
	.align		4
        /*006c*/ 	.word	index@(__assertfail)
	.align		4
        /*0070*/ 	.word	index@(_ZN2at4cuda57_GLOBAL__N__cd6b329d_24_DistributionBernoulli_cu_7537a20d21kernelPointwiseApply2IZNS_6native9templates4cuda28bernoulli_tensor_cuda_kernelIN3c108BFloat16EfEEvRKNS_10TensorBaseESB_NS_15PhiloxCudaStateEEUliRS8_SD_SD_SD_RKfSF_SF_SF_E_S8_SE_jLin1ELin1ELi4ELi512ELi2EEEvNS0_6detail10TensorInfoIT0_T2_EENSI_IT1_SK_EESK_T_)
	.align		4
        /*0074*/ 	.word	index@(__assertfail)
	.align		4
        /*0078*/ 	.word	index@(_ZN2at4cuda57_GLOBAL__N__cd6b329d_24_DistributionBernoulli_cu_7537a20d21kernelPointwiseApply2IZNS_6native9templates4cuda28bernoulli_tensor_cuda_kernelIN3c108BFloat16EfEEvRKNS_10TensorBaseESB_NS_15PhiloxCudaStateEEUliRS8_SD_SD_SD_RKfSF_SF_SF_E_S8_SE_jLin1ELi2ELi4ELi512ELi2EEEvNS0_6detail10TensorInfoIT0_T2_EENSI_IT1_SK_EESK_T_)
	.align		4
        /*007c*/ 	.word	index@(__assertfail)
	.align		4
        /*0080*/ 	.word	index@(_ZN2at4cuda57_GLOBAL__N__cd6b329d_24_DistributionBernoulli_cu_7537a20d21kernelPointwiseApply2IZNS_6native9templates4cuda28bernoulli_tensor_cuda_kernelIN3c108BFloat16EfEEvRKNS_10TensorBaseESB_NS_15PhiloxCudaStateEEUliRS8_SD_SD_SD_RKfSF_SF_SF_E_S8_SE_jLin1ELi1ELi4ELi512ELi2EEEvNS0_6detail10TensorInfoIT0_T2_EENSI_IT1_SK_EESK_T_)
	.align		4
        /*0084*/ 	.word	index@(__assertfail)
	.align		4
        /*0088*/ 	.word	index@(_ZN2at4cuda57_GLOBAL__N__cd6b329d_24_DistributionBernoulli_cu_7537a20d21kernelPointwiseApply2IZNS_6native9templates4cuda28bernoulli_tensor_cuda_kernelIN3c108BFloat16EfEEvRKNS_10TensorBaseESB_NS_15PhiloxCudaStateEEUliRS8_SD_SD_SD_RKfSF_SF_SF_E_S8_SE_jLi2ELin1ELi4ELi512ELi2EEEvNS0_6detail10TensorInfoIT0_T2_EENSI_IT1_SK_EESK_T_)
	.align		4
        /*008c*/ 	.word	index@(__assertfail)
	.align		4
        /*0090*/ 	.word	index@(_ZN2at4cuda57_GLOBAL__N__cd6b329d_24_DistributionBernoulli_cu_7537a20d21kernelPointwiseApply2IZNS_6native9templates4cuda28bernoulli_tensor_cuda_kernelIN3c108BFloat16EfEEvRKNS_10TensorBaseESB_NS_15PhiloxCudaStateEEUliRS8_SD_SD_SD_RKfSF_SF_SF_E_S8_SE_jLi2ELi2ELi4ELi512ELi2EEEvNS0_6detail10TensorInfoIT0_T2_EENSI_IT1_SK_EESK_T_)
	.align		4
        /*0094*/ 	.word	index@(__assertfail)
	.align		4
        /*0098*/ 	.word	index@(_ZN2at4cuda57_GLOBAL__N__cd6b329d_24_DistributionBernoulli_cu_7537a20d21kernelPointwiseApply2IZNS_6native9templates4cuda28bernoulli_tensor_cuda_kernelIN3c108BFloat16EfEEvRKNS_10TensorBaseESB_NS_15PhiloxCudaStateEEUliRS8_SD_SD_SD_RKfSF_SF_SF_E_S8_SE_jLi2ELi1ELi4ELi512ELi2EEEvNS0_6detail10TensorInfoIT0_T2_EENSI_IT1_SK_EESK_T_)
	.align		4
        /*009c*/ 	.word	index@(__assertfail)
	.align		4
        /*00a0*/ 	.word	index@(_ZN2at4cuda57_GLOBAL__N__cd6b329d_24_DistributionBernoulli_cu_7537a20d21kernelPointwiseApply2IZNS_6native9templates4cuda28bernoulli_tensor_cuda_kernelIN3c108BFloat16EfEEvRKNS_10TensorBaseESB_NS_15PhiloxCudaStateEEUliRS8_SD_SD_SD_RKfSF_SF_SF_E_S8_SE_jLi1ELin1ELi4ELi512ELi2EEEvNS0_6detail10TensorInfoIT0_T2_EENSI_IT1_SK_EESK_T_)
	.align		4
        /*00a4*/ 	.word	index@(__assertfail)
	.align		4
        /*00a8*/ 	.word	index@(_ZN2at4cuda57_GLOBAL__N__cd6b329d_24_DistributionBernoulli_cu_7537a20d21kernelPointwiseApply2IZNS_6native9templates4cuda28bernoulli_tensor_cuda_kernelIN3c108BFloat16EfEEvRKNS_10TensorBaseESB_NS_15PhiloxCudaStateEEUliRS8_SD_SD_SD_RKfSF_SF_SF_E_S8_SE_jLi1ELi2ELi4ELi512ELi2EEEvNS0_6detail10TensorInfoIT0_T2_EENSI_IT1_SK_EESK_T_)
	.align		4
        /*00ac*/ 	.word	index@(__assertfail)
	.align		4
        /*00b0*/ 	.word	index@(_ZN2at4cuda57_GLOBAL__N__cd6b329d_24_DistributionBernoulli_cu_7537a20d21kernelPointwiseApply2IZNS_6native9templates4cuda28bernoulli_tensor_cuda_kernelIN3c108BFloat16EfEEvRKNS_10TensorBaseESB_NS_15PhiloxCudaStateEEUliRS8_SD_SD_SD_RKfSF_SF_SF_E_S8_SE_jLi1ELi1ELi4ELi512ELi2EEEvNS0_6detail10TensorInfoIT0_T2_EENSI_IT1_SK_EESK_T_)
	.align		4
        /*00b4*/ 	.word	index@(__assertfail)
	.align		4
        /*00b8*/ 	.word	index@(_ZN2at4cuda57_GLOBAL__N__cd6b329d_24_DistributionBernoulli_cu_7537a20d21kernelPointwiseApply2IZNS_6native9templates4cuda28bernoulli_tensor_cuda_kernelIN3c104HalfEfEEvRKNS_10TensorBaseESB_NS_15PhiloxCudaStateEEUliRS8_SD_SD_SD_RKfSF_SF_SF_E_S8_SE_mLin1ELin1ELi4ELi512ELi2EEEvNS0_6detail10TensorInfoIT0_T2_EENSI_IT1_SK_EESK_T_)
	.align		4
        /*00bc*/ 	.word	index@(__assertfail)
	.align		4
        /*00c0*/ 	.word	index@(_ZN2at4cuda57_GLOBAL__N__cd6b329d_24_DistributionBernoulli_cu_7537a20d21kernelPointwiseApply2IZNS_6native9templates4cuda28bernoulli_tensor_cuda_kernelIN3c104HalfEfEEvRKNS_10TensorBaseESB_NS_15PhiloxCudaStateEEUliRS8_SD_SD_SD_RKfSF_SF_SF_E_S8_SE_mLi1ELi1ELi4ELi512ELi2EEEvNS0_6detail10TensorInfoIT0_T2_EENSI_IT1_SK_EESK_T_)
	.align		4
        /*00c4*/ 	.word	index@(__assertfail)
	.align		4
        /*00c8*/ 	.word	index@(_ZN2at4cuda57_GLOBAL__N__cd6b329d_24_DistributionBernoulli_cu_7537a20d21kernelPointwiseApply2IZNS_6native9templates4cuda28bernoulli_tensor_cuda_kernelIN3c104HalfEfEEvRKNS_10TensorBaseESB_NS_15PhiloxCudaStateEEUliRS8_SD_SD_SD_RKfSF_SF_SF_E_S8_SE_jLin1ELin1ELi4ELi512ELi2EEEvNS0_6detail10TensorInfoIT0_T2_EENSI_IT1_SK_EESK_T_)
	.align		4
        /*00cc*/ 	.word	index@(__assertfail)
	.align		4
        /*00d0*/ 	.word	index@(_ZN2at4cuda57_GLOBAL__N__cd6b329d_24_DistributionBernoulli_cu_7537a20d21kernelPointwiseApply2IZNS_6native9templates4cuda28bernoulli_tensor_cuda_kernelIN3c104HalfEfEEvRKNS_10TensorBaseESB_NS_15PhiloxCudaStateEEUliRS8_SD_SD_SD_RKfSF_SF_SF_E_S8_SE_jLin1ELi2ELi4ELi512ELi2EEEvNS0_6detail10TensorInfoIT0_T2_EENSI_IT1_SK_EESK_T_)
	.align		4
        /*00d4*/ 	.word	index@(__assertfail)
	.align		4
        /*00d8*/ 	.word	index@(_ZN2at4cuda57_GLOBAL__N__cd6b329d_24_DistributionBernoulli_cu_7537a20d21kernelPointwiseApply2IZNS_6native9templates4cuda28bernoulli_tensor_cuda_kernelIN3c104HalfEfEEvRKNS_10TensorBaseESB_NS_15PhiloxCudaStateEEUliRS8_SD_SD_SD_RKfSF_SF_SF_E_S8_SE_jLin1ELi1ELi4ELi512ELi2EEEvNS0_6detail10TensorInfoIT0_T2_EENSI_IT1_SK_EESK_T_)
	.align		4
        /*00dc*/ 	.word	index@(__assertfail)
	.align		4
        /*00e0*/ 	.word	index@(_ZN2at4cuda57_GLOBAL__N__cd6b329d_24_DistributionBernoulli_cu_7537a20d21kernelPointwiseApply2IZNS_6native9templates4cuda28bernoulli_tensor_cuda_kernelIN3c104HalfEfEEvRKNS_10TensorBaseESB_NS_15PhiloxCudaStateEEUliRS8_SD_SD_SD_RKfSF_SF_SF_E_S8_SE_jLi2ELin1ELi4ELi512ELi2EEEvNS0_6detail10TensorInfoIT0_T2_EENSI_IT1_SK_EESK_T_)
	.align		4
        /*00e4*/ 	.word	index@(__assertfail)
	.align		4
        /*00e8*/ 	.word	index@(_ZN2at4cuda57_GLOBAL__N__cd6b329d_24_DistributionBernoulli_cu_7537a20d21kernelPointwiseApply2IZNS_6native9templates4cuda28bernoulli_tensor_cuda_kernelIN3c104HalfEfEEvRKNS_10TensorBaseESB_NS_15PhiloxCudaStateEEUliRS8_SD_SD_SD_RKfSF_SF_SF_E_S8_SE_jLi2ELi2ELi4ELi512ELi2EEEvNS0_6detail10TensorInfoIT0_T2_EENSI_IT1_SK_EESK_T_)
	.align		4
        /*00ec*/ 	.word	index@(__assertfail)
	.align		4
        /*00f0*/ 	.word	index@(_ZN2at4cuda57_GLOBAL__N__cd6b329d_24_DistributionBernoulli_cu_7537a20d21kernelPointwiseApply2IZNS_6native9templates4cuda28bernoulli_tensor_cuda_kernelIN3c104HalfEfEEvRKNS_10TensorBaseESB_NS_15PhiloxCudaStateEEUliRS8_SD_SD_SD_RKfSF_SF_SF_E_S8_SE_jLi2ELi1ELi4ELi512ELi2EEEvNS0_6detail10TensorInfoIT0_T2_EENSI_IT1_SK_EESK_T_)
	.align		4
        /*00f4*/ 	.word	index@(__assertfail)
	.align		4
        /*00f8*/ 	.word	index@(_ZN2at4cuda57_GLOBAL__N__cd6b329d_24_DistributionBernoulli_cu_7537a20d21kernelPointwiseApply2IZNS_6native9templates4cuda28bernoulli_tensor_cuda_kernelIN3c104HalfEfEEvRKNS_10TensorBaseESB_NS_15PhiloxCudaStateEEUliRS8_SD_SD_SD_RKfSF_SF_SF_E_S8_SE_jLi1ELin1ELi4ELi512ELi2EEEvNS0_6detail10TensorInfoIT0_T2_EENSI_IT1_SK_EESK_T_)
	.align		4
        /*00fc*/ 	.word	index@(__assertfail)
	.align		4
        /*0100*/ 	.word	index@(_ZN2at4cuda57_GLOBAL__N__cd6b329d_24_DistributionBernoulli_cu_7537a20d21kernelPointwiseApply2IZNS_6native9templates4cuda28bernoulli_tensor_cuda_kernelIN3c104HalfEfEEvRKNS_10TensorBaseESB_NS_15PhiloxCudaStateEEUliRS8_SD_SD_SD_RKfSF_SF_SF_E_S8_SE_jLi1ELi2ELi4ELi512ELi2EEEvNS0_6detail10TensorInfoIT0_T2_EENSI_IT1_SK_EESK_T_)
	.align		4
        /*0104*/ 	.word	index@(__assertfail)
	.align		4
        /*0108*/ 	.word	index@(_ZN2at4cuda57_GLOBAL__N__cd6b329d_24_DistributionBernoulli_cu_7537a20d21kernelPointwiseApply2IZNS_6native9templates4cuda28bernoulli_tensor_cuda_kernelIN3c104HalfEfEEvRKNS_10TensorBaseESB_NS_15PhiloxCudaStateEEUliRS8_SD_SD_SD_RKfSF_SF_SF_E_S8_SE_jLi1ELi1ELi4ELi512ELi2EEEvNS0_6detail10TensorInfoIT0_T2_EENSI_IT1_SK_EESK_T_)
	.align		4
        /*010c*/ 	.word	index@(__assertfail)
	.align		4
        /*0110*/ 	.word	index@(_ZN2at4cuda57_GLOBAL__N__cd6b329d_24_DistributionBernoulli_cu_7537a20d21kernelPointwiseApply2IZNS_6native9templates4cuda28bernoulli_tensor_cuda_kernelIffEEvRKNS_10TensorBaseES9_NS_15PhiloxCudaStateEEUliRfSB_SB_SB_RKfSD_SD_SD_E_fSC_mLin1ELin1ELi4ELi512ELi2EEEvNS0_6detail10TensorInfoIT0_T2_EENSG_IT1_SI_EESI_T_)
	.align		4
        /*0114*/ 	.word	index@(__assertfail)
	.align		4
        /*0118*/ 	.word	index@(_ZN2at4cuda57_GLOBAL__N__cd6b329d_24_DistributionBernoulli_cu_7537a20d21kernelPointwiseApply2IZNS_6native9templates4cuda28bernoulli_tensor_cuda_kernelIffEEvRKNS_10TensorBaseES9_NS_15PhiloxCudaStateEEUliRfSB_SB_SB_RKfSD_SD_SD_E_fSC_mLi1ELi1ELi4ELi512ELi2EEEvNS0_6detail10TensorInfoIT0_T2_EENSG_IT1_SI_EESI_T_)
	.align		4
        /*011c*/ 	.word	index@(__assertfail)
	.align		4
        /*0120*/ 	.word	index@(_ZN2at4cuda57_GLOBAL__N__cd6b329d_24_DistributionBernoulli_cu_7537a20d21kernelPointwiseApply2IZNS_6native9templates4cuda28bernoulli_tensor_cuda_kernelIffEEvRKNS_10TensorBaseES9_NS_15PhiloxCudaStateEEUliRfSB_SB_SB_RKfSD_SD_SD_E_fSC_jLin1ELin1ELi4ELi512ELi2EEEvNS0_6detail10TensorInfoIT0_T2_EENSG_IT1_SI_EESI_T_)
	.align		4
        /*0124*/ 	.word	index@(__assertfail)
	.align		4
        /*0128*/ 	.word	index@(_ZN2at4cuda57_GLOBAL__N__cd6b329d_24_DistributionBernoulli_cu_7537a20d21kernelPointwiseApply2IZNS_6native9templates4cuda28bernoulli_tensor_cuda_kernelIffEEvRKNS_10TensorBaseES9_NS_15PhiloxCudaStateEEUliRfSB_SB_SB_RKfSD_SD_SD_E_fSC_jLin1ELi2ELi4ELi512ELi2EEEvNS0_6detail10TensorInfoIT0_T2_EENSG_IT1_SI_EESI_T_)
	.align		4
        /*012c*/ 	.word	index@(__assertfail)
	.align		4
        /*0130*/ 	.word	index@(_ZN2at4cuda57_GLOBAL__N__cd6b329d_24_DistributionBernoulli_cu_7537a20d21kernelPointwiseApply2IZNS_6native9templates4cuda28bernoulli_tensor_cuda_kernelIffEEvRKNS_10TensorBaseES9_NS_15PhiloxCudaStateEEUliRfSB_SB_SB_RKfSD_SD_SD_E_fSC_jLin1ELi1ELi4ELi512ELi2EEEvNS0_6detail10TensorInfoIT0_T2_EENSG_IT1_SI_EESI_T_)
	.align		4
        /*0134*/ 	.word	index@(__assertfail)
	.align		4
        /*0138*/ 	.word	index@(_ZN2at4cuda57_GLOBAL__N__cd6b329d_24_DistributionBernoulli_cu_7537a20d21kernelPointwiseApply2IZNS_6native9templates4cuda28bernoulli_tensor_cuda_kernelIffEEvRKNS_10TensorBaseES9_NS_15PhiloxCudaStateEEUliRfSB_SB_SB_RKfSD_SD_SD_E_fSC_jLi2ELin1ELi4ELi512ELi2EEEvNS0_6detail10TensorInfoIT0_T2_EENSG_IT1_SI_EESI_T_)
	.align		4
        /*013c*/ 	.word	index@(__assertfail)
	.align		4
        /*0140*/ 	.word	index@(_ZN2at4cuda57_GLOBAL__N__cd6b329d_24_DistributionBernoulli_cu_7537a20d21kernelPointwiseApply2IZNS_6native9templates4cuda28bernoulli_tensor_cuda_kernelIffEEvRKNS_10TensorBaseES9_NS_15PhiloxCudaStateEEUliRfSB_SB_SB_RKfSD_SD_SD_E_fSC_jLi2ELi2ELi4ELi512ELi2EEEvNS0_6detail10TensorInfoIT0_T2_EENSG_IT1_SI_EESI_T_)
	.align		4
        /*0144*/ 	.word	index@(__assertfail)
	.align		4
        /*0148*/ 	.word	index@(_ZN2at4cuda57_GLOBAL__N__cd6b329d_24_DistributionBernoulli_cu_7537a20d21kernelPointwiseApply2IZNS_6native9templates4cuda28bernoulli_tensor_cuda_kernelIffEEvRKNS_10TensorBaseES9_NS_15PhiloxCudaStateEEUliRfSB_SB_SB_RKfSD_SD_SD_E_fSC_jLi2ELi1ELi4ELi512ELi2EEEvNS0_6detail10TensorInfoIT0_T2_EENSG_IT1_SI_EESI_T_)
	.align		4
        /*014c*/ 	.word	index@(__assertfail)
	.align		4
        /*0150*/ 	.word	index@(_ZN2at4cuda57_GLOBAL__N__cd6b329d_24_DistributionBernoulli_cu_7537a20d21kernelPointwiseApply2IZNS_6native9templates4cuda28bernoulli_tensor_cuda_kernelIffEEvRKNS_10TensorBaseES9_NS_15PhiloxCudaStateEEUliRfSB_SB_SB_RKfSD_SD_SD_E_fSC_jLi1ELin1ELi4ELi512ELi2EEEvNS0_6detail10TensorInfoIT0_T2_EENSG_IT1_SI_EESI_T_)
	.align		4
        /*0154*/ 	.word	index@(__assertfail)
	.align		4
        /*0158*/ 	.word	index@(_ZN2at4cuda57_GLOBAL__N__cd6b329d_24_DistributionBernoulli_cu_7537a20d21kernelPointwiseApply2IZNS_6native9templates4cuda28bernoulli_tensor_cuda_kernelIffEEvRKNS_10TensorBaseES9_NS_15PhiloxCudaStateEEUliRfSB_SB_SB_RKfSD_SD_SD_E_fSC_jLi1ELi2ELi4ELi512ELi2EEEvNS0_6detail10TensorInfoIT0_T2_EENSG_IT1_SI_EESI_T_)
	.align		4
        /*015c*/ 	.word	index@(__assertfail)
	.align		4
        /*0160*/ 	.word	index@(_ZN2at4cuda57_GLOBAL__N__cd6b329d_24_DistributionBernoulli_cu_7537a20d21kernelPointwiseApply2IZNS_6native9templates4cuda28bernoulli_tensor_cuda_kernelIffEEvRKNS_10TensorBaseES9_NS_15PhiloxCudaStateEEUliRfSB_SB_SB_RKfSD_SD_SD_E_fSC_jLi1ELi1ELi4ELi512ELi2EEEvNS0_6detail10TensorInfoIT0_T2_EENSG_IT1_SI_EESI_T_)
	.align		4
        /*0164*/ 	.word	index@(__assertfail)
	.align		4
        /*0168*/ 	.word	index@(_ZN2at4cuda57_GLOBAL__N__cd6b329d_24_DistributionBernoulli_cu_7537a20d21kernelPointwiseApply2IZNS_6native9templates4cuda28bernoulli_tensor_cuda_kernelIdfEEvRKNS_10TensorBaseES9_NS_15PhiloxCudaStateEEUliRdSB_SB_SB_RKfSD_SD_SD_E_dSC_mLin1ELin1ELi4ELi512ELi2EEEvNS0_6detail10TensorInfoIT0_T2_EENSG_IT1_SI_EESI_T_)
	.align		4
        /*016c*/ 	.word	index@(__assertfail)
	.align		4
        /*0170*/ 	.word	index@(_ZN2at4cuda57_GLOBAL__N__cd6b329d_24_DistributionBernoulli_cu_7537a20d21kernelPointwiseApply2IZNS_6native9templates4cuda28bernoulli_tensor_cuda_kernelIdfEEvRKNS_10TensorBaseES9_NS_15PhiloxCudaStateEEUliRdSB_SB_SB_RKfSD_SD_SD_E_dSC_mLi1ELi1ELi4ELi512ELi2EEEvNS0_6detail10TensorInfoIT0_T2_EENSG_IT1_SI_EESI_T_)
	.align		4
        /*0174*/ 	.word	index@(__assertfail)
	.align		4
        /*0178*/ 	.word	index@(_ZN2at4cuda57_GLOBAL__N__cd6b329d_24_DistributionBernoulli_cu_7537a20d21kernelPointwiseApply2IZNS_6native9templates4cuda28bernoulli_tensor_cuda_kernelIdfEEvRKNS_10TensorBaseES9_NS_15PhiloxCudaStateEEUliRdSB_SB_SB_RKfSD_SD_SD_E_dSC_jLin1ELin1ELi4ELi512ELi2EEEvNS0_6detail10TensorInfoIT0_T2_EENSG_IT1_SI_EESI_T_)
	.align		4
        /*017c*/ 	.word	index@(__assertfail)
	.align		4
        /*0180*/ 	.word	index@(_ZN2at4cuda57_GLOBAL__N__cd6b329d_24_DistributionBernoulli_cu_7537a20d21kernelPointwiseApply2IZNS_6native9templates4cuda28bernoulli_tensor_cuda_kernelIdfEEvRKNS_10TensorBaseES9_NS_15PhiloxCudaStateEEUliRdSB_SB_SB_RKfSD_SD_SD_E_dSC_jLin1ELi2ELi4ELi512ELi2EEEvNS0_6detail10TensorInfoIT0_T2_EENSG_IT1_SI_EESI_T_)
	.align		4
        /*0184*/ 	.word	index@(__assertfail)
	.align		4
        /*0188*/ 	.word	index@(_ZN2at4cuda57_GLOBAL__N__cd6b329d_24_DistributionBernoulli_cu_7537a20d21kernelPointwiseApply2IZNS_6native9templates4cuda28bernoulli_tensor_cuda_kernelIdfEEvRKNS_10TensorBaseES9_NS_15PhiloxCudaStateEEUliRdSB_SB_SB_RKfSD_SD_SD_E_dSC_jLin1ELi1ELi4ELi512ELi2EEEvNS0_6detail10TensorInfoIT0_T2_EENSG_IT1_SI_EESI_T_)
	.align		4
        /*018c*/ 	.word	index@(__assertfail)
	.align		4
        /*0190*/ 	.word	index@(_ZN2at4cuda57_GLOBAL__N__cd6b329d_24_DistributionBernoulli_cu_7537a20d21kernelPointwiseApply2IZNS_6native9templates4cuda28bernoulli_tensor_cuda_kernelIdfEEvRKNS_10TensorBaseES9_NS_15PhiloxCudaStateEEUliRdSB_SB_SB_RKfSD_SD_SD_E_dSC_jLi2ELin1ELi4ELi512ELi2EEEvNS0_6detail10TensorInfoIT0_T2_EENSG_IT1_SI_EESI_T_)
	.align		4
        /*0194*/ 	.word	index@(__assertfail)
	.align		4
        /*0198*/ 	.word	index@(_ZN2at4cuda57_GLOBAL__N__cd6b329d_24_DistributionBernoulli_cu_7537a20d21kernelPointwiseApply2IZNS_6native9templates4cuda28bernoulli_tensor_cuda_kernelIdfEEvRKNS_10TensorBaseES9_NS_15PhiloxCudaStateEEUliRdSB_SB_SB_RKfSD_SD_SD_E_dSC_jLi2ELi2ELi4ELi512ELi2EEEvNS0_6detail10TensorInfoIT0_T2_EENSG_IT1_SI_EESI_T_)
	.align		4
        /*019c*/ 	.word	index@(__assertfail)
	.align		4
        /*01a0*/ 	.word	index@(_ZN2at4cuda57_GLOBAL__N__cd6b329d_24_DistributionBernoulli_cu_7537a20d21kernelPointwiseApply2IZNS_6native9templates4cuda28bernoulli_tensor_cuda_kernelIdfEEvRKNS_10TensorBaseES9_NS_15PhiloxCudaStateEEUliRdSB_SB_SB_RKfSD_SD_SD_E_dSC_jLi2ELi1ELi4ELi512ELi2EEEvNS0_6detail10TensorInfoIT0_T2_EENSG_IT1_SI_EESI_T_)
	.align		4
        /*01a4*/ 	.word	index@(__assertfail)
	.align		4
        /*01a8*/ 	.word	index@(_ZN2at4cuda57_GLOBAL__N__cd6b329d_24_DistributionBernoulli_cu_7537a20d21kernelPointwiseApply2IZNS_6native9templates4cuda28bernoulli_tensor_cuda_kernelIdfEEvRKNS_10TensorBaseES9_NS_15PhiloxCudaStateEEUliRdSB_SB_SB_RKfSD_SD_SD_E_dSC_jLi1ELin1ELi4ELi512ELi2EEEvNS0_6detail10TensorInfoIT0_T2_EENSG_IT1_SI_EESI_T_)
	.align		4
        /*01ac*/ 	.word	index@(__assertfail)
	.align		4
        /*01b0*/ 	.word	index@(_ZN2at4cuda57_GLOBAL__N__cd6b329d_24_DistributionBernoulli_cu_7537a20d21kernelPointwiseApply2IZNS_6native9templates4cuda28bernoulli_tensor_cuda_kernelIdfEEvRKNS_10TensorBaseES9_NS_15PhiloxCudaStateEEUliRdSB_SB_SB_RKfSD_SD_SD_E_dSC_jLi1ELi2ELi4ELi512ELi2EEEvNS0_6detail10TensorInfoIT0_T2_EENSG_IT1_SI_EESI_T_)
	.align		4
        /*01b4*/ 	.word	index@(__assertfail)
	.align		4
        /*01b8*/ 	.word	index@(_ZN2at4cuda57_GLOBAL__N__cd6b329d_24_DistributionBernoulli_cu_7537a20d21kernelPointwiseApply2IZNS_6native9templates4cuda28bernoulli_tensor_cuda_kernelIdfEEvRKNS_10TensorBaseES9_NS_15PhiloxCudaStateEEUliRdSB_SB_SB_RKfSD_SD_SD_E_dSC_jLi1ELi1ELi4ELi512ELi2EEEvNS0_6detail10TensorInfoIT0_T2_EENSG_IT1_SI_EESI_T_)
	.align		4
        /*01bc*/ 	.word	index@(__assertfail)
	.align		4
        /*01c0*/ 	.word	index@(_ZN2at4cuda57_GLOBAL__N__cd6b329d_24_DistributionBernoulli_cu_7537a20d21kernelPointwiseApply2IZNS_6native9templates4cuda28bernoulli_tensor_cuda_kernelIsfEEvRKNS_10TensorBaseES9_NS_15PhiloxCudaStateEEUliRsSB_SB_SB_RKfSD_SD_SD_E_sSC_mLin1ELin1ELi4ELi512ELi2EEEvNS0_6detail10TensorInfoIT0_T2_EENSG_IT1_SI_EESI_T_)
	.align		4
        /*01c4*/ 	.word	index@(__assertfail)
	.align		4
        /*01c8*/ 	.word	index@(_ZN2at4cuda57_GLOBAL__N__cd6b329d_24_DistributionBernoulli_cu_7537a20d21kernelPointwiseApply2IZNS_6native9templates4cuda28bernoulli_tensor_cuda_kernelIsfEEvRKNS_10TensorBaseES9_NS_15PhiloxCudaStateEEUliRsSB_SB_SB_RKfSD_SD_SD_E_sSC_mLi1ELi1ELi4ELi512ELi2EEEvNS0_6detail10TensorInfoIT0_T2_EENSG_IT1_SI_EESI_T_)
	.align		4
        /*01cc*/ 	.word	index@(__assertfail)
	.align		4
        /*01d0*/ 	.word	index@(_ZN2at4cuda57_GLOBAL__N__cd6b329d_24_DistributionBernoulli_cu_7537a20d21kernelPointwiseApply2IZNS_6native9templates4cuda28bernoulli_tensor_cuda_kernelIsfEEvRKNS_10TensorBaseES9_NS_15PhiloxCudaStateEEUliRsSB_SB_SB_RKfSD_SD_SD_E_sSC_jLin1ELin1ELi4ELi512ELi2EEEvNS0_6detail10TensorInfoIT0_T2_EENSG_IT1_SI_EESI_T_)
	.align		4
        /*01d4*/ 	.word	index@(__assertfail)
	.align		4
        /*01d8*/ 	.word	index@(_ZN2at4cuda57_GLOBAL__N__cd6b329d_24_DistributionBernoulli_cu_7537a20d21kernelPointwiseApply2IZNS_6native9templates4cuda28bernoulli_tensor_cuda_kernelIsfEEvRKNS_10TensorBaseES9_NS_15PhiloxCudaStateEEUliRsSB_SB_SB_RKfSD_SD_SD_E_sSC_jLin1ELi2ELi4ELi512ELi2EEEvNS0_6detail10TensorInfoIT0_T2_EENSG_IT1_SI_EESI_T_)
	.align		4
        /*01dc*/ 	.word	index@(__assertfail)
	.align		4
        /*01e0*/ 	.word	index@(_ZN2at4cuda57_GLOBAL__N__cd6b329d_24_DistributionBernoulli_cu_7537a20d21kernelPointwiseApply2IZNS_6native9templates4cuda28bernoulli_tensor_cuda_kernelIsfEEvRKNS_10TensorBaseES9_NS_15PhiloxCudaStateEEUliRsSB_SB_SB_RKfSD_SD_SD_E_sSC_jLin1ELi1ELi4ELi512ELi2EEEvNS0_6detail10TensorInfoIT0_T2_EENSG_IT1_SI_EESI_T_)
	.align		4
        /*01e4*/ 	.word	index@(__assertfail)
	.align		4
        /*01e8*/ 	.word	index@(_ZN2at4cuda57_GLOBAL__N__cd6b329d_24_DistributionBernoulli_cu_7537a20d21kernelPointwiseApply2IZNS_6native9templates4cuda28bernoulli_tensor_cuda_kernelIsfEEvRKNS_10TensorBaseES9_NS_15PhiloxCudaStateEEUliRsSB_SB_SB_RKfSD_SD_SD_E_sSC_jLi2ELin1ELi4ELi512ELi2EEEvNS0_6detail10TensorInfoIT0_T2_EENSG_IT1_SI_EESI_T_)
	.align		4
        /*01ec*/ 	.word	index@(__assertfail)
	.align		4
        /*01f0*/ 	.word	index@(_ZN2at4cuda57_GLOBAL__N__cd6b329d_24_DistributionBernoulli_cu_7537a20d21kernelPointwiseApply2IZNS_6native9templates4cuda28bernoulli_tensor_cuda_kernelIsfEEvRKNS_10TensorBaseES9_NS_15PhiloxCudaStateEEUliRsSB_SB_SB_RKfSD_SD_SD_E_sSC_jLi2ELi2ELi4ELi512ELi2EEEvNS0_6detail10TensorInfoIT0_T2_EENSG_IT1_SI_EESI_T_)
	.align		4
        /*01f4*/ 	.word	index@(__assertfail)
	.align		4
        /*01f8*/ 	.word	index@(_ZN2at4cuda57_GLOBAL__N__cd6b329d_24_DistributionBernoulli_cu_7537a20d21kernelPointwiseApply2IZNS_6native9templates4cuda28bernoulli_tensor_cuda_kernelIsfEEvRKNS_10TensorBaseES9_NS_15PhiloxCudaStateEEUliRsSB_SB_SB_RKfSD_SD_SD_E_sSC_jLi2ELi1ELi4ELi512ELi2EEEvNS0_6detail10TensorInfoIT0_T2_EENSG_IT1_SI_EESI_T_)
	.align		4
        /*01fc*/ 	.word	index@(__assertfail)
	.align		4
        /*0200*/ 	.word	index@(_ZN2at4cuda57_GLOBAL__N__cd6b329d_24_DistributionBernoulli_cu_7537a20d21kernelPointwiseApply2IZNS_6native9templates4cuda28bernoulli_tensor_cuda_kernelIsfEEvRKNS_10TensorBaseES9_NS_15PhiloxCudaStateEEUliRsSB_SB_SB_RKfSD_SD_SD_E_sSC_jLi1ELin1ELi4ELi512ELi2EEEvNS0_6detail10TensorInfoIT0_T2_EENSG_IT1_SI_EESI_T_)
	.align		4
        /*0204*/ 	.word	index@(__assertfail)
	.align		4
        /*0208*/ 	.word	index@(_ZN2at4cuda57_GLOBAL__N__cd6b329d_24_DistributionBernoulli_cu_7537a20d21kernelPointwiseApply2IZNS_6native9templates4cuda28bernoulli_tensor_cuda_kernelIsfEEvRKNS_10TensorBaseES9_NS_15PhiloxCudaStateEEUliRsSB_SB_SB_RKfSD_SD_SD_E_sSC_jLi1ELi2ELi4ELi512ELi2EEEvNS0_6detail10TensorInfoIT0_T2_EENSG_IT1_SI_EESI_T_)
	.align		4
        /*020c*/ 	.word	index@(__assertfail)
	.align		4
        /*0210*/ 	.word	index@(_ZN2at4cuda57_GLOBAL__N__cd6b329d_24_DistributionBernoulli_cu_7537a20d21kernelPointwiseApply2IZNS_6native9templates4cuda28bernoulli_tensor_cuda_kernelIsfEEvRKNS_10TensorBaseES9_NS_15PhiloxCudaStateEEUliRsSB_SB_SB_RKfSD_SD_SD_E_sSC_jLi1ELi1ELi4ELi512ELi2EEEvNS0_6detail10TensorInfoIT0_T2_EENSG_IT1_SI_EESI_T_)
	.align		4
        /*0214*/ 	.word	index@(__assertfail)
	.align		4
        /*0218*/ 	.word	index@(_ZN2at4cuda57_GLOBAL__N__cd6b329d_24_DistributionBernoulli_cu_7537a20d21kernelPointwiseApply2IZNS_6native9templates4cuda28bernoulli_tensor_cuda_kernelIlfEEvRKNS_10TensorBaseES9_NS_15PhiloxCudaStateEEUliRlSB_SB_SB_RKfSD_SD_SD_E_lSC_mLin1ELin1ELi4ELi512ELi2EEEvNS0_6detail10TensorInfoIT0_T2_EENSG_IT1_SI_EESI_T_)
	.align		4
        /*021c*/ 	.word	index@(__assertfail)
	.align		4
        /*0220*/ 	.word	index@(_ZN2at4cuda57_GLOBAL__N__cd6b329d_24_DistributionBernoulli_cu_7537a20d21kernelPointwiseApply2IZNS_6native9templates4cuda28bernoulli_tensor_cuda_kernelIlfEEvRKNS_10TensorBaseES9_NS_15PhiloxCudaStateEEUliRlSB_SB_SB_RKfSD_SD_SD_E_lSC_mLi1ELi1ELi4ELi512ELi2EEEvNS0_6detail10TensorInfoIT0_T2_EENSG_IT1_SI_EESI_T_)
	.align		4
        /*0224*/ 	.word	index@(__assertfail)
	.align		4
        /*0228*/ 	.word	index@(_ZN2at4cuda57_GLOBAL__N__cd6b329d_24_DistributionBernoulli_cu_7537a20d21kernelPointwiseApply2IZNS_6native9templates4cuda28bernoulli_tensor_cuda_kernelIlfEEvRKNS_10TensorBaseES9_NS_15PhiloxCudaStateEEUliRlSB_SB_SB_RKfSD_SD_SD_E_lSC_jLin1ELin1ELi4ELi512ELi2EEEvNS0_6detail10TensorInfoIT0_T2_EENSG_IT1_SI_EESI_T_)
	.align		4
        /*022c*/ 	.word	index@(__assertfail)
	.align		4
        /*0230*/ 	.word	index@(_ZN2at4cuda57_GLOBAL__N__cd6b329d_24_DistributionBernoulli_cu_7537a20d21kernelPointwiseApply2IZNS_6native9templates4cuda28bernoulli_tensor_cuda_kernelIlfEEvRKNS_10TensorBaseES9_NS_15PhiloxCudaStateEEUliRlSB_SB_SB_RKfSD_SD_SD_E_lSC_jLin1ELi2ELi4ELi512ELi2EEEvNS0_6detail10TensorInfoIT0_T2_EENSG_IT1_SI_EESI_T_)
	.align		4
        /*0234*/ 	.word	index@(__assertfail)
	.align		4
        /*0238*/ 	.word	index@(_ZN2at4cuda57_GLOBAL__N__cd6b329d_24_DistributionBernoulli_cu_7537a20d21kernelPointwiseApply2IZNS_6native9templates4cuda28bernoulli_tensor_cuda_kernelIlfEEvRKNS_10TensorBaseES9_NS_15PhiloxCudaStateEEUliRlSB_SB_SB_RKfSD_SD_SD_E_lSC_jLin1ELi1ELi4ELi512ELi2EEEvNS0_6detail10TensorInfoIT0_T2_EENSG_IT1_SI_EESI_T_)
	.align		4
        /*023c*/ 	.word	index@(__assertfail)
	.align		4
        /*0240*/ 	.word	index@(_ZN2at4cuda57_GLOBAL__N__cd6b329d_24_DistributionBernoulli_cu_7537a20d21kernelPointwiseApply2IZNS_6native9templates4cuda28bernoulli_tensor_cuda_kernelIlfEEvRKNS_10TensorBaseES9_NS_15PhiloxCudaStateEEUliRlSB_SB_SB_RKfSD_SD_SD_E_lSC_jLi2ELin1ELi4ELi512ELi2EEEvNS0_6detail10TensorInfoIT0_T2_EENSG_IT1_SI_EESI_T_)
	.align		4
        /*0244*/ 	.word	index@(__assertfail)
	.align		4
        /*0248*/ 	.word	index@(_ZN2at4cuda57_GLOBAL__N__cd6b329d_24_DistributionBernoulli_cu_7537a20d21kernelPointwiseApply2IZNS_6native9templates4cuda28bernoulli_tensor_cuda_kernelIlfEEvRKNS_10TensorBaseES9_NS_15PhiloxCudaStateEEUliRlSB_SB_SB_RKfSD_SD_SD_E_lSC_jLi2ELi2ELi4ELi512ELi2EEEvNS0_6detail10TensorInfoIT0_T2_EENSG_IT1_SI_EESI_T_)
	.align		4
        /*024c*/ 	.word	index@(__assertfail)
	.align		4
        /*0250*/ 	.word	index@(_ZN2at4cuda57_GLOBAL__N__cd6b329d_24_DistributionBernoulli_cu_7537a20d21kernelPointwiseApply2IZNS_6native9templates4cuda28bernoulli_tensor_cuda_kernelIlfEEvRKNS_10TensorBaseES9_NS_15PhiloxCudaStateEEUliRlSB_SB_SB_RKfSD_SD_SD_E_lSC_jLi2ELi1ELi4ELi512ELi2EEEvNS0_6detail10TensorInfoIT0_T2_EENSG_IT1_SI_EESI_T_)
	.align		4
        /*0254*/ 	.word	index@(__assertfail)
	.align		4
        /*0258*/ 	.word	index@(_ZN2at4cuda57_GLOBAL__N__cd6b329d_24_DistributionBernoulli_cu_7537a20d21kernelPointwiseApply2IZNS_6native9templates4cuda28bernoulli_tensor_cuda_kernelIlfEEvRKNS_10TensorBaseES9_NS_15PhiloxCudaStateEEUliRlSB_SB_SB_RKfSD_SD_SD_E_lSC_jLi1ELin1ELi4ELi512ELi2EEEvNS0_6detail10TensorInfoIT0_T2_EENSG_IT1_SI_EESI_T_)
	.align		4
        /*025c*/ 	.word	index@(__assertfail)
	.align		4
        /*0260*/ 	.word	index@(_ZN2at4cuda57_GLOBAL__N__cd6b329d_24_DistributionBernoulli_cu_7537a20d21kernelPointwiseApply2IZNS_6native9templates4cuda28bernoulli_tensor_cuda_kernelIlfEEvRKNS_10TensorBaseES9_NS_15PhiloxCudaStateEEUliRlSB_SB_SB_RKfSD_SD_SD_E_lSC_jLi1ELi2ELi4ELi512ELi2EEEvNS0_6detail10TensorInfoIT0_T2_EENSG_IT1_SI_EESI_T_)
	.align		4
        /*0264*/ 	.word	index@(__assertfail)
	.align		4
        /*0268*/ 	.word	index@(_ZN2at4cuda57_GLOBAL__N__cd6b329d_24_DistributionBernoulli_cu_7537a20d21kernelPointwiseApply2IZNS_6native9templates4cuda28bernoulli_tensor_cuda_kernelIlfEEvRKNS_10TensorBaseES9_NS_15PhiloxCudaStateEEUliRlSB_SB_SB_RKfSD_SD_SD_E_lSC_jLi1ELi1ELi4ELi512ELi2EEEvNS0_6detail10TensorInfoIT0_T2_EENSG_IT1_SI_EESI_T_)
	.align		4
        /*026c*/ 	.word	index@(__assertfail)
	.align		4
        /*0270*/ 	.word	index@(_ZN2at4cuda57_GLOBAL__N__cd6b329d_24_DistributionBernoulli_cu_7537a20d21kernelPointwiseApply2IZNS_6native9templates4cuda28bernoulli_tensor_cuda_kernelIifEEvRKNS_10TensorBaseES9_NS_15PhiloxCudaStateEEUliRiSB_SB_SB_RKfSD_SD_SD_E_iSC_mLin1ELin1ELi4ELi512ELi2EEEvNS0_6detail10TensorInfoIT0_T2_EENSG_IT1_SI_EESI_T_)
	.align		4
        /*0274*/ 	.word	index@(__assertfail)
	.align		4
        /*0278*/ 	.word	index@(_ZN2at4cuda57_GLOBAL__N__cd6b329d_24_DistributionBernoulli_cu_7537a20d21kernelPointwiseApply2IZNS_6native9templates4cuda28bernoulli_tensor_cuda_kernelIifEEvRKNS_10TensorBaseES9_NS_15PhiloxCudaStateEEUliRiSB_SB_SB_RKfSD_SD_SD_E_iSC_mLi1ELi1ELi4ELi512ELi2EEEvNS0_6detail10TensorInfoIT0_T2_EENSG_IT1_SI_EESI_T_)
	.align		4
        /*027c*/ 	.word	index@(__assertfail)
	.align		4
        /*0280*/ 	.word	index@(_ZN2at4cuda57_GLOBAL__N__cd6b329d_24_DistributionBernoulli_cu_7537a20d21kernelPointwiseApply2IZNS_6native9templates4cuda28bernoulli_tensor_cuda_kernelIifEEvRKNS_10TensorBaseES9_NS_15PhiloxCudaStateEEUliRiSB_SB_SB_RKfSD_SD_SD_E_iSC_jLin1ELin1ELi4ELi512ELi2EEEvNS0_6detail10TensorInfoIT0_T2_EENSG_IT1_SI_EESI_T_)
	.align		4
        /*0284*/ 	.word	index@(__assertfail)
	.align		4
        /*0288*/ 	.word	index@(_ZN2at4cuda57_GLOBAL__N__cd6b329d_24_DistributionBernoulli_cu_7537a20d21kernelPointwiseApply2IZNS_6native9templates4cuda28bernoulli_tensor_cuda_kernelIifEEvRKNS_10TensorBaseES9_NS_15PhiloxCudaStateEEUliRiSB_SB_SB_RKfSD_SD_SD_E_iSC_jLin1ELi2ELi4ELi512ELi2EEEvNS0_6detail10TensorInfoIT0_T2_EENSG_IT1_SI_EESI_T_)
	.align		4
        /*028c*/ 	.word	index@(__assertfail)
	.align		4
        /*0290*/ 	.word	index@(_ZN2at4cuda57_GLOBAL__N__cd6b329d_24_DistributionBernoulli_cu_7537a20d21kernelPointwiseApply2IZNS_6native9templates4cuda28bernoulli_tensor_cuda_kernelIifEEvRKNS_10TensorBaseES9_NS_15PhiloxCudaStateEEUliRiSB_SB_SB_RKfSD_SD_SD_E_iSC_jLin1ELi1ELi4ELi512ELi2EEEvNS0_6detail10TensorInfoIT0_T2_EENSG_IT1_SI_EESI_T_)
	.align		4
        /*0294*/ 	.word	index@(__assertfail)
	.align		4
        /*0298*/ 	.word	index@(_ZN2at4cuda57_GLOBAL__N__cd6b329d_24_DistributionBernoulli_cu_7537a20d21kernelPointwiseApply2IZNS_6native9templates4cuda28bernoulli_tensor_cuda_kernelIifEEvRKNS_10TensorBaseES9_NS_15PhiloxCudaStateEEUliRiSB_SB_SB_RKfSD_SD_SD_E_iSC_jLi2ELin1ELi4ELi512ELi2EEEvNS0_6detail10TensorInfoIT0_T2_EENSG_IT1_SI_EESI_T_)
	.align		4
        /*029c*/ 	.word	index@(__assertfail)
	.align		4
        /*02a0*/ 	.word	index@(_ZN2at4cuda57_GLOBAL__N__cd6b329d_24_DistributionBernoulli_cu_7537a20d21kernelPointwiseApply2IZNS_6native9templates4cuda28bernoulli_tensor_cuda_kernelIifEEvRKNS_10TensorBaseES9_NS_15PhiloxCudaStateEEUliRiSB_SB_SB_RKfSD_SD_SD_E_iSC_jLi2ELi2ELi4ELi512ELi2EEEvNS0_6detail10TensorInfoIT0_T2_EENSG_IT1_SI_EESI_T_)
	.align		4
        /*02a4*/ 	.word	index@(__assertfail)
	.align		4
        /*02a8*/ 	.word	index@(_ZN2at4cuda57_GLOBAL__N__cd6b329d_24_DistributionBernoulli_cu_7537a20d21kernelPointwiseApply2IZNS_6native9templates4cuda28bernoulli_tensor_cuda_kernelIifEEvRKNS_10TensorBaseES9_NS_15PhiloxCudaStateEEUliRiSB_SB_SB_RKfSD_SD_SD_E_iSC_jLi2ELi1ELi4ELi512ELi2EEEvNS0_6detail10TensorInfoIT0_T2_EENSG_IT1_SI_EESI_T_)
	.align		4
        /*02ac*/ 	.word	index@(__assertfail)
	.align		4
        /*02b0*/ 	.word	index@(_ZN2at4cuda57_GLOBAL__N__cd6b329d_24_DistributionBernoulli_cu_7537a20d21kernelPointwiseApply2IZNS_6native9templates4cuda28bernoulli_tensor_cuda_kernelIifEEvRKNS_10TensorBaseES9_NS_15PhiloxCudaStateEEUliRiSB_SB_SB_RKfSD_SD_SD_E_iSC_jLi1ELin1ELi4ELi512ELi2EEEvNS0_6detail10TensorInfoIT0_T2_EENSG_IT1_SI_EESI_T_)
	.align		4
        /*02b4*/ 	.word	index@(__assertfail)
	.align		4
        /*02b8*/ 	.word	index@(_ZN2at4cuda57_GLOBAL__N__cd6b329d_24_DistributionBernoulli_cu_7537a20d21kernelPointwiseApply2IZNS_6native9templates4cuda28bernoulli_tensor_cuda_kernelIifEEvRKNS_10TensorBaseES9_NS_15PhiloxCudaStateEEUliRiSB_SB_SB_RKfSD_SD_SD_E_iSC_jLi1ELi2ELi4ELi512ELi2EEEvNS0_6detail10TensorInfoIT0_T2_EENSG_IT1_SI_EESI_T_)
	.align		4
        /*02bc*/ 	.word	index@(__assertfail)
	.align		4
        /*02c0*/ 	.word	index@(_ZN2at4cuda57_GLOBAL__N__cd6b329d_24_DistributionBernoulli_cu_7537a20d21kernelPointwiseApply2IZNS_6native9templates4cuda28bernoulli_tensor_cuda_kernelIifEEvRKNS_10TensorBaseES9_NS_15PhiloxCudaStateEEUliRiSB_SB_SB_RKfSD_SD_SD_E_iSC_jLi1ELi1ELi4ELi512ELi2EEEvNS0_6detail10TensorInfoIT0_T2_EENSG_IT1_SI_EESI_T_)
	.align		4
        /*02c4*/ 	.word	index@(__assertfail)
	.align		4
        /*02c8*/ 	.word	index@(_ZN2at4cuda57_GLOBAL__N__cd6b329d_24_DistributionBernoulli_cu_7537a20d21kernelPointwiseApply2IZNS_6native9templates4cuda28bernoulli_tensor_cuda_kernelIafEEvRKNS_10TensorBaseES9_NS_15PhiloxCudaStateEEUliRaSB_SB_SB_RKfSD_SD_SD_E_aSC_mLin1ELin1ELi4ELi512ELi2EEEvNS0_6detail10TensorInfoIT0_T2_EENSG_IT1_SI_EESI_T_)
	.align		4
        /*02cc*/ 	.word	index@(__assertfail)
	.align		4
        /*02d0*/ 	.word	index@(_ZN2at4cuda57_GLOBAL__N__cd6b329d_24_DistributionBernoulli_cu_7537a20d21kernelPointwiseApply2IZNS_6native9templates4cuda28bernoulli_tensor_cuda_kernelIafEEvRKNS_10TensorBaseES9_NS_15PhiloxCudaStateEEUliRaSB_SB_SB_RKfSD_SD_SD_E_aSC_mLi1ELi1ELi4ELi512ELi2EEEvNS0_6detail10TensorInfoIT0_T2_EENSG_IT1_SI_EESI_T_)
	.align		4
        /*02d4*/ 	.word	index@(__assertfail)
	.align		4
        /*02d8*/ 	.word	index@(_ZN2at4cuda57_GLOBAL__N__cd6b329d_24_DistributionBernoulli_cu_7537a20d21kernelPointwiseApply2IZNS_6native9templates4cuda28bernoulli_tensor_cuda_kernelIafEEvRKNS_10TensorBaseES9_NS_15PhiloxCudaStateEEUliRaSB_SB_SB_RKfSD_SD_SD_E_aSC_jLin1ELin1ELi4ELi512ELi2EEEvNS0_6detail10TensorInfoIT0_T2_EENSG_IT1_SI_EESI_T_)
	.align		4
        /*02dc*/ 	.word	index@(__assertfail)
	.align		4
        /*02e0*/ 	.word	index@(_ZN2at4cuda57_GLOBAL__N__cd6b329d_24_DistributionBernoulli_cu_7537a20d21kernelPointwiseApply2IZNS_6native9templates4cuda28bernoulli_tensor_cuda_kernelIafEEvRKNS_10TensorBaseES9_NS_15PhiloxCudaStateEEUliRaSB_SB_SB_RKfSD_SD_SD_E_aSC_jLin1ELi2ELi4ELi512ELi2EEEvNS0_6detail10TensorInfoIT0_T2_EENSG_IT1_SI_EESI_T_)
	.align		4
        /*02e4*/ 	.word	index@(__assertfail)
	.align		4
        /*02e8*/ 	.word	index@(_ZN2at4cuda57_GLOBAL__N__cd6b329d_24_DistributionBernoulli_cu_7537a20d21kernelPointwiseApply2IZNS_6native9templates4cuda28bernoulli_tensor_cuda_kernelIafEEvRKNS_10TensorBaseES9_NS_15PhiloxCudaStateEEUliRaSB_SB_SB_RKfSD_SD_SD_E_aSC_jLin1ELi1ELi4ELi512ELi2EEEvNS0_6detail10TensorInfoIT0_T2_EENSG_IT1_SI_EESI_T_)
	.align		4
        /*02ec*/ 	.word	index@(__assertfail)
	.align		4
        /*02f0*/ 	.word	index@(_ZN2at4cuda57_GLOBAL__N__cd6b329d_24_DistributionBernoulli_cu_7537a20d21kernelPointwiseApply2IZNS_6native9templates4cuda28bernoulli_tensor_cuda_kernelIafEEvRKNS_10TensorBaseES9_NS_15PhiloxCudaStateEEUliRaSB_SB_SB_RKfSD_SD_SD_E_aSC_jLi2ELin1ELi4ELi512ELi2EEEvNS0_6detail10TensorInfoIT0_T2_EENSG_IT1_SI_EESI_T_)
	.align		4
        /*02f4*/ 	.word	index@(__assertfail)
	.align		4
        /*02f8*/ 	.word	index@(_ZN2at4cuda57_GLOBAL__N__cd6b329d_24_DistributionBernoulli_cu_7537a20d21kernelPointwiseApply2IZNS_6native9templates4cuda28bernoulli_tensor_cuda_kernelIafEEvRKNS_10TensorBaseES9_NS_15PhiloxCudaStateEEUliRaSB_SB_SB_RKfSD_SD_SD_E_aSC_jLi2ELi2ELi4ELi512ELi2EEEvNS0_6detail10TensorInfoIT0_T2_EENSG_IT1_SI_EESI_T_)
	.align		4
        /*02fc*/ 	.word	index@(__assertfail)
	.align		4
        /*0300*/ 	.word	index@(_ZN2at4cuda57_GLOBAL__N__cd6b329d_24_DistributionBernoulli_cu_7537a20d21kernelPointwiseApply2IZNS_6native9templates4cuda28bernoulli_tensor_cuda_kernelIafEEvRKNS_10TensorBaseES9_NS_15PhiloxCudaStateEEUliRaSB_SB_SB_RKfSD_SD_SD_E_aSC_jLi2ELi1ELi4ELi512ELi2EEEvNS0_6detail10TensorInfoIT0_T2_EENSG_IT1_SI_EESI_T_)
	.align		4
        /*0304*/ 	.word	index@(__assertfail)
	.align		4
        /*0308*/ 	.word	index@(_ZN2at4cuda57_GLOBAL__N__cd6b329d_24_DistributionBernoulli_cu_7537a20d21kernelPointwiseApply2IZNS_6native9templates4cuda28bernoulli_tensor_cuda_kernelIafEEvRKNS_10TensorBaseES9_NS_15PhiloxCudaStateEEUliRaSB_SB_SB_RKfSD_SD_SD_E_aSC_jLi1ELin1ELi4ELi512ELi2EEEvNS0_6detail10TensorInfoIT0_T2_EENSG_IT1_SI_EESI_T_)
	.align		4
        /*030c*/ 	.word	index@(__assertfail)
	.align		4
        /*0310*/ 	.word	index@(_ZN2at4cuda57_GLOBAL__N__cd6b329d_24_DistributionBernoulli_cu_7537a20d21kernelPointwiseApply2IZNS_6native9templates4cuda28bernoulli_tensor_cuda_kernelIafEEvRKNS_10TensorBaseES9_NS_15PhiloxCudaStateEEUliRaSB_SB_SB_RKfSD_SD_SD_E_aSC_jLi1ELi2ELi4ELi512ELi2EEEvNS0_6detail10TensorInfoIT0_T2_EENSG_IT1_SI_EESI_T_)
	.align		4
        /*0314*/ 	.word	index@(__assertfail)
	.align		4
        /*0318*/ 	.word	index@(_ZN2at4cuda57_GLOBAL__N__cd6b329d_24_DistributionBernoulli_cu_7537a20d21kernelPointwiseApply2IZNS_6native9templates4cuda28bernoulli_tensor_cuda_kernelIafEEvRKNS_10TensorBaseES9_NS_15PhiloxCudaStateEEUliRaSB_SB_SB_RKfSD_SD_SD_E_aSC_jLi1ELi1ELi4ELi512ELi2EEEvNS0_6detail10TensorInfoIT0_T2_EENSG_IT1_SI_EESI_T_)
	.align		4
        /*031c*/ 	.word	index@(__assertfail)
	.align		4
        /*0320*/ 	.word	index@(_ZN2at4cuda57_GLOBAL__N__cd6b329d_24_DistributionBernoulli_cu_7537a20d21kernelPointwiseApply2IZNS_6native9templates4cuda28bernoulli_tensor_cuda_kernelIhfEEvRKNS_10TensorBaseES9_NS_15PhiloxCudaStateEEUliRhSB_SB_SB_RKfSD_SD_SD_E_hSC_mLin1ELin1ELi4ELi512ELi2EEEvNS0_6detail10TensorInfoIT0_T2_EENSG_IT1_SI_EESI_T_)
	.align		4
        /*0324*/ 	.word	index@(__assertfail)
	.align		4
        /*0328*/ 	.word	index@(_ZN2at4cuda57_GLOBAL__N__cd6b329d_24_DistributionBernoulli_cu_7537a20d21kernelPointwiseApply2IZNS_6native9templates4cuda28bernoulli_tensor_cuda_kernelIhfEEvRKNS_10TensorBaseES9_NS_15PhiloxCudaStateEEUliRhSB_SB_SB_RKfSD_SD_SD_E_hSC_mLi1ELi1ELi4ELi512ELi2EEEvNS0_6detail10TensorInfoIT0_T2_EENSG_IT1_SI_EESI_T_)
	.align		4
        /*032c*/ 	.word	index@(__assertfail)
	.align		4
        /*0330*/ 	.word	index@(_ZN2at4cuda57_GLOBAL__N__cd6b329d_24_DistributionBernoulli_cu_7537a20d21kernelPointwiseApply2IZNS_6native9templates4cuda28bernoulli_tensor_cuda_kernelIhfEEvRKNS_10TensorBaseES9_NS_15PhiloxCudaStateEEUliRhSB_SB_SB_RKfSD_SD_SD_E_hSC_jLin1ELin1ELi4ELi512ELi2EEEvNS0_6detail10TensorInfoIT0_T2_EENSG_IT1_SI_EESI_T_)
	.align		4
        /*0334*/ 	.word	index@(__assertfail)
	.align		4
        /*0338*/ 	.word	index@(_ZN2at4cuda57_GLOBAL__N__cd6b329d_24_DistributionBernoulli_cu_7537a20d21kernelPointwiseApply2IZNS_6native9templates4cuda28bernoulli_tensor_cuda_kernelIhfEEvRKNS_10TensorBaseES9_NS_15PhiloxCudaStateEEUliRhSB_SB_SB_RKfSD_SD_SD_E_hSC_jLin1ELi2ELi4ELi512ELi2EEEvNS0_6detail10TensorInfoIT0_T2_EENSG_IT1_SI_EESI_T_)
	.align		4
        /*033c*/ 	.word	index@(__assertfail)
	.align		4
        /*0340*/ 	.word	index@(_ZN2at4cuda57_GLOBAL__N__cd6b329d_24_DistributionBernoulli_cu_7537a20d21kernelPointwiseApply2IZNS_6native9templates4cuda28bernoulli_tensor_cuda_kernelIhfEEvRKNS_10TensorBaseES9_NS_15PhiloxCudaStateEEUliRhSB_SB_SB_RKfSD_SD_SD_E_hSC_jLin1ELi1ELi4ELi512ELi2EEEvNS0_6detail10TensorInfoIT0_T2_EENSG_IT1_SI_EESI_T_)
	.align		4
        /*0344*/ 	.word	index@(__assertfail)
	.align		4
        /*0348*/ 	.word	index@(_ZN2at4cuda57_GLOBAL__N__cd6b329d_24_DistributionBernoulli_cu_7537a20d21kernelPointwiseApply2IZNS_6native9templates4cuda28bernoulli_tensor_cuda_kernelIhfEEvRKNS_10TensorBaseES9_NS_15PhiloxCudaStateEEUliRhSB_SB_SB_RKfSD_SD_SD_E_hSC_jLi2ELin1ELi4ELi512ELi2EEEvNS0_6detail10TensorInfoIT0_T2_EENSG_IT1_SI_EESI_T_)
	.align		4
        /*034c*/ 	.word	index@(__assertfail)
	.align		4
        /*0350*/ 	.word	index@(_ZN2at4cuda57_GLOBAL__N__cd6b329d_24_DistributionBernoulli_cu_7537a20d21kernelPointwiseApply2IZNS_6native9templates4cuda28bernoulli_tensor_cuda_kernelIhfEEvRKNS_10TensorBaseES9_NS_15PhiloxCudaStateEEUliRhSB_SB_SB_RKfSD_SD_SD_E_hSC_jLi2ELi2ELi4ELi512ELi2EEEvNS0_6detail10TensorInfoIT0_T2_EENSG_IT1_SI_EESI_T_)
	.align		4
        /*0354*/ 	.word	index@(__assertfail)
	.align		4
        /*0358*/ 	.word	index@(_ZN2at4cuda57_GLOBAL__N__cd6b329d_24_DistributionBernoulli_cu_7537a20d21kernelPointwiseApply2IZNS_6native9templates4cuda28bernoulli_tensor_cuda_kernelIhfEEvRKNS_10TensorBaseES9_NS_15PhiloxCudaStateEEUliRhSB_SB_SB_RKfSD_SD_SD_E_hSC_jLi2ELi1ELi4ELi512ELi2EEEvNS0_6detail10TensorInfoIT0_T2_EENSG_IT1_SI_EESI_T_)
	.align		4
        /*035c*/ 	.word	index@(__assertfail)
	.align		4
        /*0360*/ 	.word	index@(_ZN2at4cuda57_GLOBAL__N__cd6b329d_24_DistributionBernoulli_cu_7537a20d21kernelPointwiseApply2IZNS_6native9templates4cuda28bernoulli_tensor_cuda_kernelIhfEEvRKNS_10TensorBaseES9_NS_15PhiloxCudaStateEEUliRhSB_SB_SB_RKfSD_SD_SD_E_hSC_jLi1ELin1ELi4ELi512ELi2EEEvNS0_6detail10TensorInfoIT0_T2_EENSG_IT1_SI_EESI_T_)
	.align		4
        /*0364*/ 	.word	index@(__assertfail)
	.align		4
        /*0368*/ 	.word	index@(_ZN2at4cuda57_GLOBAL__N__cd6b329d_24_DistributionBernoulli_cu_7537a20d21kernelPointwiseApply2IZNS_6native9templates4cuda28bernoulli_tensor_cuda_kernelIhfEEvRKNS_10TensorBaseES9_NS_15PhiloxCudaStateEEUliRhSB_SB_SB_RKfSD_SD_SD_E_hSC_jLi1ELi2ELi4ELi512ELi2EEEvNS0_6detail10TensorInfoIT0_T2_EENSG_IT1_SI_EESI_T_)
	.align		4
        /*036c*/ 	.word	index@(__assertfail)
	.align		4
        /*0370*/ 	.word	index@(_ZN2at4cuda57_GLOBAL__N__cd6b329d_24_DistributionBernoulli_cu_7537a20d21kernelPointwiseApply2IZNS_6native9templates4cuda28bernoulli_tensor_cuda_kernelIhfEEvRKNS_10TensorBaseES9_NS_15PhiloxCudaStateEEUliRhSB_SB_SB_RKfSD_SD_SD_E_hSC_jLi1ELi1ELi4ELi512ELi2EEEvNS0_6detail10TensorInfoIT0_T2_EENSG_IT1_SI_EESI_T_)
	.align		4
        /*0374*/ 	.word	index@(__assertfail)
	.align		4
        /*0378*/ 	.word	index@(_ZN2at4cuda57_GLOBAL__N__cd6b329d_24_DistributionBernoulli_cu_7537a20d21kernelPointwiseApply2IZNS_6native9templates4cuda28bernoulli_tensor_cuda_kernelIddEEvRKNS_10TensorBaseES9_NS_15PhiloxCudaStateEEUliRdSB_SB_SB_RKdSD_SD_SD_E_dSC_mLin1ELin1ELi4ELi512ELi2EEEvNS0_6detail10TensorInfoIT0_T2_EENSG_IT1_SI_EESI_T_)
	.align		4
        /*037c*/ 	.word	index@(__assertfail)
	.align		4
        /*0380*/ 	.word	index@(_ZN2at4cuda57_GLOBAL__N__cd6b329d_24_DistributionBernoulli_cu_7537a20d21kernelPointwiseApply2IZNS_6native9templates4cuda28bernoulli_tensor_cuda_kernelIddEEvRKNS_10TensorBaseES9_NS_15PhiloxCudaStateEEUliRdSB_SB_SB_RKdSD_SD_SD_E_dSC_mLi1ELi1ELi4ELi512ELi2EEEvNS0_6detail10TensorInfoIT0_T2_EENSG_IT1_SI_EESI_T_)
	.align		4
        /*0384*/ 	.word	index@(__assertfail)
	.align		4
        /*0388*/ 	.word	index@(_ZN2at4cuda57_GLOBAL__N__cd6b329d_24_DistributionBernoulli_cu_7537a20d21kernelPointwiseApply2IZNS_6native9templates4cuda28bernoulli_tensor_cuda_kernelIddEEvRKNS_10TensorBaseES9_NS_15PhiloxCudaStateEEUliRdSB_SB_SB_RKdSD_SD_SD_E_dSC_jLin1ELin1ELi4ELi512ELi2EEEvNS0_6detail10TensorInfoIT0_T2_EENSG_IT1_SI_EESI_T_)
	.align		4
        /*038c*/ 	.word	index@(__assertfail)
	.align		4
        /*0390*/ 	.word	index@(_ZN2at4cuda57_GLOBAL__N__cd6b329d_24_DistributionBernoulli_cu_7537a20d21kernelPointwiseApply2IZNS_6native9templates4cuda28bernoulli_tensor_cuda_kernelIddEEvRKNS_10TensorBaseES9_NS_15PhiloxCudaStateEEUliRdSB_SB_SB_RKdSD_SD_SD_E_dSC_jLin1ELi2ELi4ELi512ELi2EEEvNS0_6detail10TensorInfoIT0_T2_EENSG_IT1_SI_EESI_T_)
	.align		4
        /*0394*/ 	.word	index@(__assertfail)
	.align		4
        /*0398*/ 	.word	index@(_ZN2at4cuda57_GLOBAL__N__cd6b329d_24_DistributionBernoulli_cu_7537a20d21kernelPointwiseApply2IZNS_6native9templates4cuda28bernoulli_tensor_cuda_kernelIddEEvRKNS_10TensorBaseES9_NS_15PhiloxCudaStateEEUliRdSB_SB_SB_RKdSD_SD_SD_E_dSC_jLin1ELi1ELi4ELi512ELi2EEEvNS0_6detail10TensorInfoIT0_T2_EENSG_IT1_SI_EESI_T_)
	.align		4
        /*039c*/ 	.word	index@(__assertfail)
	.align		4
        /*03a0*/ 	.word	index@(_ZN2at4cuda57_GLOBAL__N__cd6b329d_24_DistributionBernoulli_cu_7537a20d21kernelPointwiseApply2IZNS_6native9templates4cuda28bernoulli_tensor_cuda_kernelIddEEvRKNS_10TensorBaseES9_NS_15PhiloxCudaStateEEUliRdSB_SB_SB_RKdSD_SD_SD_E_dSC_jLi2ELin1ELi4ELi512ELi2EEEvNS0_6detail10TensorInfoIT0_T2_EENSG_IT1_SI_EESI_T_)
	.align		4
        /*03a4*/ 	.word	index@(__assertfail)
	.align		4
        /*03a8*/ 	.word	index@(_ZN2at4cuda57_GLOBAL__N__cd6b329d_24_DistributionBernoulli_cu_7537a20d21kernelPointwiseApply2IZNS_6native9templates4cuda28bernoulli_tensor_cuda_kernelIddEEvRKNS_10TensorBaseES9_NS_15PhiloxCudaStateEEUliRdSB_SB_SB_RKdSD_SD_SD_E_dSC_jLi2ELi2ELi4ELi512ELi2EEEvNS0_6detail10TensorInfoIT0_T2_EENSG_IT1_SI_EESI_T_)
	.align		4
        /*03ac*/ 	.word	index@(__assertfail)
	.align		4
        /*03b0*/ 	.word	index@(_ZN2at4cuda57_GLOBAL__N__cd6b329d_24_DistributionBernoulli_cu_7537a20d21kernelPointwiseApply2IZNS_6native9templates4cuda28bernoulli_tensor_cuda_kernelIddEEvRKNS_10TensorBaseES9_NS_15PhiloxCudaStateEEUliRdSB_SB_SB_RKdSD_SD_SD_E_dSC_jLi2ELi1ELi4ELi512ELi2EEEvNS0_6detail10TensorInfoIT0_T2_EENSG_IT1_SI_EESI_T_)
	.align		4
        /*03b4*/ 	.word	index@(__assertfail)
	.align		4
        /*03b8*/ 	.word	index@(_ZN2at4cuda57_GLOBAL__N__cd6b329d_24_DistributionBernoulli_cu_7537a20d21kernelPointwiseApply2IZNS_6native9templates4cuda28bernoulli_tensor_cuda_kernelIddEEvRKNS_10TensorBaseES9_NS_15PhiloxCudaStateEEUliRdSB_SB_SB_RKdSD_SD_SD_E_dSC_jLi1ELin1ELi4ELi512ELi2EEEvNS0_6detail10TensorInfoIT0_T2_EENSG_IT1_SI_EESI_T_)
	.align		4
        /*03bc*/ 	.word	index@(__assertfail)
	.align		4
        /*03c0*/ 	.word	index@(_ZN2at4cuda57_GLOBAL__N__cd6b329d_24_DistributionBernoulli_cu_7537a20d21kernelPointwiseApply2IZNS_6native9templates4cuda28bernoulli_tensor_cuda_kernelIddEEvRKNS_10TensorBaseES9_NS_15PhiloxCudaStateEEUliRdSB_SB_SB_RKdSD_SD_SD_E_dSC_jLi1ELi2ELi4ELi512ELi2EEEvNS0_6detail10TensorInfoIT0_T2_EENSG_IT1_SI_EESI_T_)
	.align		4
        /*03c4*/ 	.word	index@(__assertfail)
	.align		4
        /*03c8*/ 	.word	index@(_ZN2at4cuda57_GLOBAL__N__cd6b329d_24_DistributionBernoulli_cu_7537a20d21kernelPointwiseApply2IZNS_6native9templates4cuda28bernoulli_tensor_cuda_kernelIddEEvRKNS_10TensorBaseES9_NS_15PhiloxCudaStateEEUliRdSB_SB_SB_RKdSD_SD_SD_E_dSC_jLi1ELi1ELi4ELi512ELi2EEEvNS0_6detail10TensorInfoIT0_T2_EENSG_IT1_SI_EESI_T_)
	.align		4
        /*03cc*/ 	.word	index@(__assertfail)
	.align		4
        /*03d0*/ 	.word	0x00000000
	.align		4
        /*03d4*/ 	.word	0xfffffffe
	.align		4
        /*03d8*/ 	.word	0x00000000
	.align		4
        /*03dc*/ 	.word	0xfffffffd
	.align		4
        /*03e0*/ 	.word	0x00000000
	.align		4
        /*03e4*/ 	.word	0xfffffffc


//--------------------- .nv.constant4             --------------------------
	.section	.nv.constant4,"a",@progbits
	.align	8
	.align		8
.nv.constant4:
        /*0000*/ 	.dword	precalc_xorwow_matrix
	.align		8
        /*0008*/ 	.dword	precalc_xorwow_offset_matrix
	.align		8
        /*0010*/ 	.dword	mrg32k3aM1
	.align		8
        /*0018*/ 	.dword	mrg32k3aM2
	.align		8
        /*0020*/ 	.dword	mrg32k3aM1SubSeq
	.align		8
        /*0028*/ 	.dword	mrg32k3aM2SubSeq
	.align		8
        /*0030*/ 	.dword	mrg32k3aM1Seq
	.align		8
        /*0038*/ 	.dword	mrg32k3aM2Seq
	.align		8
        /*0040*/ 	.dword	__unnamed_1
	.align		8
        /*0048*/ 	.dword	__unnamed_2
	.align		8
        /*0050*/ 	.dword	__unnamed_3
	.align		8
        /*0058*/ 	.dword	__unnamed_4
	.align		8
        /*0060*/ 	.dword	__unnamed_5
	.align		8
        /*0068*/ 	.dword	__unnamed_6
	.align		8
        /*0070*/ 	.dword	__unnamed_7
	.align		8
        /*0078*/ 	.dword	__unnamed_8
	.align		8
        /*0080*/ 	.dword	__unnamed_9
	.align		8
        /*0088*/ 	.dword	__unnamed_10
	.align		8
        /*0090*/ 	.dword	__unnamed_11
	.align		8
        /*0098*/ 	.dword	_ZN55_INTERNAL_cd6b329d_24_DistributionBernoulli_cu_7537a20d4cuda3std3__45__cpo5beginE
	.align		8
        /*00a0*/ 	.dword	_ZN55_INTERNAL_cd6b329d_24_DistributionBernoulli_cu_7537a20d4cuda3std3__45__cpo3endE
	.align		8
        /*00a8*/ 	.dword	_ZN55_INTERNAL_cd6b329d_24_DistributionBernoulli_cu_7537a20d4cuda3std3__45__cpo6cbeginE
	.align		8
        /*00b0*/ 	.dword	_ZN55_INTERNAL_cd6b329d_24_DistributionBernoulli_cu_7537a20d4cuda3std3__45__cpo4cendE
	.align		8
        /*00b8*/ 	.dword	_ZN55_INTERNAL_cd6b329d_24_DistributionBernoulli_cu_7537a20d4cuda3std3__45__cpo6rbeginE
	.align		8
        /*00c0*/ 	.dword	_ZN55_INTERNAL_cd6b329d_24_DistributionBernoulli_cu_7537a20d4cuda3std3__45__cpo4rendE
	.align		8
        /*00c8*/ 	.dword	_ZN55_INTERNAL_cd6b329d_24_DistributionBernoulli_cu_7537a20d4cuda3std3__45__cpo7crbeginE
	.align		8
        /*00d0*/ 	.dword	_ZN55_INTERNAL_cd6b329d_24_DistributionBernoulli_cu_7537a20d4cuda3std3__45__cpo5crendE
	.align		8
        /*00d8*/ 	.dword	_ZN55_INTERNAL_cd6b329d_24_DistributionBernoulli_cu_7537a20d4cuda3std3__457_GLOBAL__N__cd6b329d_24_DistributionBernoulli_cu_7537a20d6ignoreE
	.align		8
        /*00e0*/ 	.dword	_ZN55_INTERNAL_cd6b329d_24_DistributionBernoulli_cu_7537a20d4cuda3std3__419piecewise_constructE
	.align		8
        /*00e8*/ 	.dword	_ZN55_INTERNAL_cd6b329d_24_DistributionBernoulli_cu_7537a20d4cuda3std3__48in_placeE
	.align		8
        /*00f0*/ 	.dword	_ZN55_INTERNAL_cd6b329d_24_DistributionBernoulli_cu_7537a20d4cuda3std3__420unreachable_sentinelE
	.align		8
        /*00f8*/ 	.dword	_ZN55_INTERNAL_cd6b329d_24_DistributionBernoulli_cu_7537a20d4cuda3std6ranges3__45__cpo4swapE
	.align		8
        /*0100*/ 	.dword	_ZN55_INTERNAL_cd6b329d_24_DistributionBernoulli_cu_7537a20d4cuda3std6ranges3__45__cpo9iter_moveE
	.align		8
        /*0108*/ 	.dword	_ZN55_INTERNAL_cd6b329d_24_DistributionBernoulli_cu_7537a20d4cuda3std6ranges3__45__cpo5beginE
	.align		8
        /*0110*/ 	.dword	_ZN55_INTERNAL_cd6b329d_24_DistributionBernoulli_cu_7537a20d4cuda3std6ranges3__45__cpo3endE
	.align		8
        /*0118*/ 	.dword	_ZN55_INTERNAL_cd6b329d_24_DistributionBernoulli_cu_7537a20d4cuda3std6ranges3__45__cpo6cbeginE
	.align		8
        /*0120*/ 	.dword	_ZN55_INTERNAL_cd6b329d_24_DistributionBernoulli_cu_7537a20d4cuda3std6ranges3__45__cpo4cendE
	.align		8
        /*0128*/ 	.dword	_ZN55_INTERNAL_cd6b329d_24_DistributionBernoulli_cu_7537a20d4cuda3std6ranges3__45__cpo7advanceE
	.align		8
        /*0130*/ 	.dword	_ZN55_INTERNAL_cd6b329d_24_DistributionBernoulli_cu_7537a20d4cuda3std6ranges3__45__cpo9iter_swapE
	.align		8
        /*0138*/ 	.dword	_ZN55_INTERNAL_cd6b329d_24_DistributionBernoulli_cu_7537a20d4cuda3std6ranges3__45__cpo4nextE
	.align		8
        /*0140*/ 	.dword	_ZN55_INTERNAL_cd6b329d_24_DistributionBernoulli_cu_7537a20d4cuda3std6ranges3__45__cpo4prevE
	.align		8
        /*0148*/ 	.dword	_ZN55_INTERNAL_cd6b329d_24_DistributionBernoulli_cu_7537a20d4cuda3std6ranges3__45__cpo4dataE
	.align		8
        /*0150*/ 	.dword	_ZN55_INTERNAL_cd6b329d_24_DistributionBernoulli_cu_7537a20d4cuda3std6ranges3__45__cpo5cdataE
	.align		8
        /*0158*/ 	.dword	_ZN55_INTERNAL_cd6b329d_24_DistributionBernoulli_cu_7537a20d4cuda3std6ranges3__45__cpo4sizeE
	.align		8
        /*0160*/ 	.dword	_ZN55_INTERNAL_cd6b329d_24_DistributionBernoulli_cu_7537a20d4cuda3std6ranges3__45__cpo5ssizeE
	.align		8
        /*0168*/ 	.dword	_ZN55_INTERNAL_cd6b329d_24_DistributionBernoulli_cu_7537a20d4cuda3std6ranges3__45__cpo8distanceE
	.align		8
        /*0170*/ 	.dword	_ZN55_INTERNAL_cd6b329d_24_DistributionBernoulli_cu_7537a20d6thrust24THRUST_300001_SM_1000_NS6system6detail10sequential3seqE
	.align		8
        /*0178*/ 	.dword	$str$1
	.align		8
        /*0180*/ 	.dword	$str$5
	.align		8
        /*0188*/ 	.dword	$str$6
	.align		8
        /*0190*/ 	.dword	$str$7
	.align		8
        /*0198*/ 	.dword	$str$8
	.align		8
        /*01a0*/ 	.dword	__assertfail


//--------------------- .nv.constant3             --------------------------
	.section	.nv.constant3,"a",@progbits
	.align	8
.nv.constant3:
	.type		__cr_lgamma_table,@object
	.size		__cr_lgamma_table,(.L_8 - __cr_lgamma_table)
__cr_lgamma_table:
        /*0000*/ 	.byte	0x00, 0x00, 0x00, 0x00, 0x00, 0x00, 0x00, 0x00, 0x00, 0x00, 0x00, 0x00, 0x00, 0x00, 0x00, 0x00
        /*0010*/ 	.byte	0xef, 0x39, 0xfa, 0xfe, 0x42, 0x2e, 0xe6, 0x3f, 0x02, 0x20, 0x2a, 0xfa, 0x0b, 0xab, 0xfc, 0x3f
        /*0020*/ 	.byte	0xf9, 0x2c, 0x92, 0x7c, 0xa7, 0x6c, 0x09, 0x40, 0xc9, 0x79, 0x44, 0x3c, 0x64, 0x26, 0x13, 0x40
        /*0030*/ 	.byte	0xca, 0x01, 0xcf, 0x3a, 0x27, 0x51, 0x1a, 0x40, 0x30, 0xcc, 0x2d, 0xf3, 0xe1, 0x0c, 0x21, 0x40
        /*0040*/ 	.byte	0x0d, 0xb7, 0xfc, 0x82, 0x8e, 0x35, 0x25, 0x40
.L_8:


//--------------------- .nv.constant2._ZN2at4cuda57_GLOBAL__N__cd6b329d_24_DistributionBernoulli_cu_7537a20d21kernelPointwiseApply2IZNS_6native9templates4cuda28bernoulli_tensor_cuda_kernelIbfEEvRKNS_10TensorBaseES9_NS_15PhiloxCudaStateEEUliRbSB_SB_SB_RKfSD_SD_SD_E_bSC_mLin1ELin1ELi4ELi512ELi2EEEvNS0_6detail10TensorInfoIT0_T2_EENSG_IT1_SI_EESI_T_ --------------------------
	.section	.nv.constant2._ZN2at4cuda57_GLOBAL__N__cd6b329d_24_DistributionBernoulli_cu_7537a20d21kernelPointwiseApply2IZNS_6native9templates4cuda28bernoulli_tensor_cuda_kernelIbfEEvRKNS_10TensorBaseES9_NS_15PhiloxCudaStateEEUliRbSB_SB_SB_RKfSD_SD_SD_E_bSC_mLin1ELin1ELi4ELi512ELi2EEEvNS0_6detail10TensorInfoIT0_T2_EENSG_IT1_SI_EESI_T_,"a",@progbits
	.sectionflags	@""
	.align	4
.nv.constant2._ZN2at4cuda57_GLOBAL__N__cd6b329d_24_DistributionBernoulli_cu_7537a20d21kernelPointwiseApply2IZNS_6native9templates4cuda28bernoulli_tensor_cuda_kernelIbfEEvRKNS_10TensorBaseES9_NS_15PhiloxCudaStateEEUliRbSB_SB_SB_RKfSD_SD_SD_E_bSC_mLin1ELin1ELi4ELi512ELi2EEEvNS0_6detail10TensorInfoIT0_T2_EENSG_IT1_SI_EESI_T_:
        /*0000*/ 	.byte	0x00, 0xca, 0x01, 0x00, 0x00, 0xc8, 0x01, 0x00, 0x20, 0xcc, 0x01, 0x00


//--------------------- .nv.constant2._ZN2at4cuda57_GLOBAL__N__cd6b329d_24_DistributionBernoulli_cu_7537a20d21kernelPointwiseApply2IZNS_6native9templates4cuda28bernoulli_tensor_cuda_kernelIbfEEvRKNS_10TensorBaseES9_NS_15PhiloxCudaStateEEUliRbSB_SB_SB_RKfSD_SD_SD_E_bSC_mLi1ELi1ELi4ELi512ELi2EEEvNS0_6detail10TensorInfoIT0_T2_EENSG_IT1_SI_EESI_T_ --------------------------
	.section	.nv.constant2._ZN2at4cuda57_GLOBAL__N__cd6b329d_24_DistributionBernoulli_cu_7537a20d21kernelPointwiseApply2IZNS_6native9templates4cuda28bernoulli_tensor_cuda_kernelIbfEEvRKNS_10TensorBaseES9_NS_15PhiloxCudaStateEEUliRbSB_SB_SB_RKfSD_SD_SD_E_bSC_mLi1ELi1ELi4ELi512ELi2EEEvNS0_6detail10TensorInfoIT0_T2_EENSG_IT1_SI_EESI_T_,"a",@progbits
	.sectionflags	@""
	.align	4
.nv.constant2._ZN2at4cuda57_GLOBAL__N__cd6b329d_24_DistributionBernoulli_cu_7537a20d21kernelPointwiseApply2IZNS_6native9templates4cuda28bernoulli_tensor_cuda_kernelIbfEEvRKNS_10TensorBaseES9_NS_15PhiloxCudaStateEEUliRbSB_SB_SB_RKfSD_SD_SD_E_bSC_mLi1ELi1ELi4ELi512ELi2EEEvNS0_6detail10TensorInfoIT0_T2_EENSG_IT1_SI_EESI_T_:
        /*0000*/ 	.byte	0x00, 0x14, 0x00, 0x00, 0x20, 0x12, 0x00, 0x00, 0x00, 0x16, 0x00, 0x00


//--------------------- .nv.constant2._ZN2at4cuda57_GLOBAL__N__cd6b329d_24_DistributionBernoulli_cu_7537a20d21kernelPointwiseApply2IZNS_6native9templates4cuda28bernoulli_tensor_cuda_kernelIbfEEvRKNS_10TensorBaseES9_NS_15PhiloxCudaStateEEUliRbSB_SB_SB_RKfSD_SD_SD_E_bSC_jLin1ELin1ELi4ELi512ELi2EEEvNS0_6detail10TensorInfoIT0_T2_EENSG_IT1_SI_EESI_T_ --------------------------
	.section	.nv.constant2._ZN2at4cuda57_GLOBAL__N__cd6b329d_24_DistributionBernoulli_cu_7537a20d21kernelPointwiseApply2IZNS_6native9templates4cuda28bernoulli_tensor_cuda_kernelIbfEEvRKNS_10TensorBaseES9_NS_15PhiloxCudaStateEEUliRbSB_SB_SB_RKfSD_SD_SD_E_bSC_jLin1ELin1ELi4ELi512ELi2EEEvNS0_6detail10TensorInfoIT0_T2_EENSG_IT1_SI_EESI_T_,"a",@progbits
	.sectionflags	@""
	.align	4
.nv.constant2._ZN2at4cuda57_GLOBAL__N__cd6b329d_24_DistributionBernoulli_cu_7537a20d21kernelPointwiseApply2IZNS_6native9templates4cuda28bernoulli_tensor_cuda_kernelIbfEEvRKNS_10TensorBaseES9_NS_15PhiloxCudaStateEEUliRbSB_SB_SB_RKfSD_SD_SD_E_bSC_jLin1ELin1ELi4ELi512ELi2EEEvNS0_6detail10TensorInfoIT0_T2_EENSG_IT1_SI_EESI_T_:
        /*0000*/ 	.byte	0x40, 0xe2, 0x00, 0x00, 0x40, 0xe0, 0x00, 0x00, 0x60, 0xe4, 0x00, 0x00


//--------------------- .nv.constant2._ZN2at4cuda57_GLOBAL__N__cd6b329d_24_DistributionBernoulli_cu_7537a20d21kernelPointwiseApply2IZNS_6native9templates4cuda28bernoulli_tensor_cuda_kernelIbfEEvRKNS_10TensorBaseES9_NS_15PhiloxCudaStateEEUliRbSB_SB_SB_RKfSD_SD_SD_E_bSC_jLin1ELi2ELi4ELi512ELi2EEEvNS0_6detail10TensorInfoIT0_T2_EENSG_IT1_SI_EESI_T_ --------------------------
	.section	.nv.constant2._ZN2at4cuda57_GLOBAL__N__cd6b329d_24_DistributionBernoulli_cu_7537a20d21kernelPointwiseApply2IZNS_6native9templates4cuda28bernoulli_tensor_cuda_kernelIbfEEvRKNS_10TensorBaseES9_NS_15PhiloxCudaStateEEUliRbSB_SB_SB_RKfSD_SD_SD_E_bSC_jLin1ELi2ELi4ELi512ELi2EEEvNS0_6detail10TensorInfoIT0_T2_EENSG_IT1_SI_EESI_T_,"a",@progbits
	.sectionflags	@""
	.align	4
.nv.constant2._ZN2at4cuda57_GLOBAL__N__cd6b329d_24_DistributionBernoulli_cu_7537a20d21kernelPointwiseApply2IZNS_6native9templates4cuda28bernoulli_tensor_cuda_kernelIbfEEvRKNS_10TensorBaseES9_NS_15PhiloxCudaStateEEUliRbSB_SB_SB_RKfSD_SD_SD_E_bSC_jLin1ELi2ELi4ELi512ELi2EEEvNS0_6detail10TensorInfoIT0_T2_EENSG_IT1_SI_EESI_T_:
        /*0000*/ 	.byte	0xe0, 0x80, 0x00, 0x00, 0xe0, 0x7e, 0x00, 0x00, 0x00, 0x83, 0x00, 0x00


//--------------------- .nv.constant2._ZN2at4cuda57_GLOBAL__N__cd6b329d_24_DistributionBernoulli_cu_7537a20d21kernelPointwiseApply2IZNS_6native9templates4cuda28bernoulli_tensor_cuda_kernelIbfEEvRKNS_10TensorBaseES9_NS_15PhiloxCudaStateEEUliRbSB_SB_SB_RKfSD_SD_SD_E_bSC_jLin1ELi1ELi4ELi512ELi2EEEvNS0_6detail10TensorInfoIT0_T2_EENSG_IT1_SI_EESI_T_ --------------------------
	.section	.nv.constant2._ZN2at4cuda57_GLOBAL__N__cd6b329d_24_DistributionBernoulli_cu_7537a20d21kernelPointwiseApply2IZNS_6native9templates4cuda28bernoulli_tensor_cuda_kernelIbfEEvRKNS_10TensorBaseES9_NS_15PhiloxCudaStateEEUliRbSB_SB_SB_RKfSD_SD_SD_E_bSC_jLin1ELi1ELi4ELi512ELi2EEEvNS0_6detail10TensorInfoIT0_T2_EENSG_IT1_SI_EESI_T_,"a",@progbits
	.sectionflags	@""
	.align	4
.nv.constant2._ZN2at4cuda57_GLOBAL__N__cd6b329d_24_DistributionBernoulli_cu_7537a20d21kernelPointwiseApply2IZNS_6native9templates4cuda28bernoulli_tensor_cuda_kernelIbfEEvRKNS_10TensorBaseES9_NS_15PhiloxCudaStateEEUliRbSB_SB_SB_RKfSD_SD_SD_E_bSC_jLin1ELi1ELi4ELi512ELi2EEEvNS0_6detail10TensorInfoIT0_T2_EENSG_IT1_SI_EESI_T_:
        /*0000*/ 	.byte	0xc0, 0x7a, 0x00, 0x00, 0x70, 0x78, 0x00, 0x00, 0x30, 0x7d, 0x00, 0x00


//--------------------- .nv.constant2._ZN2at4cuda57_GLOBAL__N__cd6b329d_24_DistributionBernoulli_cu_7537a20d21kernelPointwiseApply2IZNS_6native9templates4cuda28bernoulli_tensor_cuda_kernelIbfEEvRKNS_10TensorBaseES9_NS_15PhiloxCudaStateEEUliRbSB_SB_SB_RKfSD_SD_SD_E_bSC_jLi2ELin1ELi4ELi512ELi2EEEvNS0_6detail10TensorInfoIT0_T2_EENSG_IT1_SI_EESI_T_ --------------------------
	.section	.nv.constant2._ZN2at4cuda57_GLOBAL__N__cd6b329d_24_DistributionBernoulli_cu_7537a20d21kernelPointwiseApply2IZNS_6native9templates4cuda28bernoulli_tensor_cuda_kernelIbfEEvRKNS_10TensorBaseES9_NS_15PhiloxCudaStateEEUliRbSB_SB_SB_RKfSD_SD_SD_E_bSC_jLi2ELin1ELi4ELi512ELi2EEEvNS0_6detail10TensorInfoIT0_T2_EENSG_IT1_SI_EESI_T_,"a",@progbits
	.sectionflags	@""
	.align	4
.nv.constant2._ZN2at4cuda57_GLOBAL__N__cd6b329d_24_DistributionBernoulli_cu_7537a20d21kernelPointwiseApply2IZNS_6native9templates4cuda28bernoulli_tensor_cuda_kernelIbfEEvRKNS_10TensorBaseES9_NS_15PhiloxCudaStateEEUliRbSB_SB_SB_RKfSD_SD_SD_E_bSC_jLi2ELin1ELi4ELi512ELi2EEEvNS0_6detail10TensorInfoIT0_T2_EENSG_IT1_SI_EESI_T_:
        /*0000*/ 	.byte	0xe0, 0x81, 0x00, 0x00, 0xe0, 0x7f, 0x00, 0x00, 0x00, 0x84, 0x00, 0x00


//--------------------- .nv.constant2._ZN2at4cuda57_GLOBAL__N__cd6b329d_24_DistributionBernoulli_cu_7537a20d21kernelPointwiseApply2IZNS_6native9templates4cuda28bernoulli_tensor_cuda_kernelIbfEEvRKNS_10TensorBaseES9_NS_15PhiloxCudaStateEEUliRbSB_SB_SB_RKfSD_SD_SD_E_bSC_jLi2ELi2ELi4ELi512ELi2EEEvNS0_6detail10TensorInfoIT0_T2_EENSG_IT1_SI_EESI_T_ --------------------------
	.section	.nv.constant2._ZN2at4cuda57_GLOBAL__N__cd6b329d_24_DistributionBernoulli_cu_7537a20d21kernelPointwiseApply2IZNS_6native9templates4cuda28bernoulli_tensor_cuda_kernelIbfEEvRKNS_10TensorBaseES9_NS_15PhiloxCudaStateEEUliRbSB_SB_SB_RKfSD_SD_SD_E_bSC_jLi2ELi2ELi4ELi512ELi2EEEvNS0_6detail10TensorInfoIT0_T2_EENSG_IT1_SI_EESI_T_,"a",@progbits
	.sectionflags	@""
	.align	4
.nv.constant2._ZN2at4cuda57_GLOBAL__N__cd6b329d_24_DistributionBernoulli_cu_7537a20d21kernelPointwiseApply2IZNS_6native9templates4cuda28bernoulli_tensor_cuda_kernelIbfEEvRKNS_10TensorBaseES9_NS_15PhiloxCudaStateEEUliRbSB_SB_SB_RKfSD_SD_SD_E_bSC_jLi2ELi2ELi4ELi512ELi2EEEvNS0_6detail10TensorInfoIT0_T2_EENSG_IT1_SI_EESI_T_:
        /*0000*/ 	.byte	0x60, 0x1e, 0x00, 0x00, 0x80, 0x1c, 0x00, 0x00, 0x60, 0x20, 0x00, 0x00


//--------------------- .nv.constant2._ZN2at4cuda57_GLOBAL__N__cd6b329d_24_DistributionBernoulli_cu_7537a20d21kernelPointwiseApply2IZNS_6native9templates4cuda28bernoulli_tensor_cuda_kernelIbfEEvRKNS_10TensorBaseES9_NS_15PhiloxCudaStateEEUliRbSB_SB_SB_RKfSD_SD_SD_E_bSC_jLi2ELi1ELi4ELi512ELi2EEEvNS0_6detail10TensorInfoIT0_T2_EENSG_IT1_SI_EESI_T_ --------------------------
	.section	.nv.constant2._ZN2at4cuda57_GLOBAL__N__cd6b329d_24_DistributionBernoulli_cu_7537a20d21kernelPointwiseApply2IZNS_6native9templates4cuda28bernoulli_tensor_cuda_kernelIbfEEvRKNS_10TensorBaseES9_NS_15PhiloxCudaStateEEUliRbSB_SB_SB_RKfSD_SD_SD_E_bSC_jLi2ELi1ELi4ELi512ELi2EEEvNS0_6detail10TensorInfoIT0_T2_EENSG_IT1_SI_EESI_T_,"a",@progbits
	.sectionflags	@""
	.align	4
.nv.constant2._ZN2at4cuda57_GLOBAL__N__cd6b329d_24_DistributionBernoulli_cu_7537a20d21kernelPointwiseApply2IZNS_6native9templates4cuda28bernoulli_tensor_cuda_kernelIbfEEvRKNS_10TensorBaseES9_NS_15PhiloxCudaStateEEUliRbSB_SB_SB_RKfSD_SD_SD_E_bSC_jLi2ELi1ELi4ELi512ELi2EEEvNS0_6detail10TensorInfoIT0_T2_EENSG_IT1_SI_EESI_T_:
        /*0000*/ 	.byte	0x20, 0x19, 0x00, 0x00, 0x40, 0x17, 0x00, 0x00, 0x20, 0x1b, 0x00, 0x00


//--------------------- .nv.constant2._ZN2at4cuda57_GLOBAL__N__cd6b329d_24_DistributionBernoulli_cu_7537a20d21kernelPointwiseApply2IZNS_6native9templates4cuda28bernoulli_tensor_cuda_kernelIbfEEvRKNS_10TensorBaseES9_NS_15PhiloxCudaStateEEUliRbSB_SB_SB_RKfSD_SD_SD_E_bSC_jLi1ELin1ELi4ELi512ELi2EEEvNS0_6detail10TensorInfoIT0_T2_EENSG_IT1_SI_EESI_T_ --------------------------
	.section	.nv.constant2._ZN2at4cuda57_GLOBAL__N__cd6b329d_24_DistributionBernoulli_cu_7537a20d21kernelPointwiseApply2IZNS_6native9templates4cuda28bernoulli_tensor_cuda_kernelIbfEEvRKNS_10TensorBaseES9_NS_15PhiloxCudaStateEEUliRbSB_SB_SB_RKfSD_SD_SD_E_bSC_jLi1ELin1ELi4ELi512ELi2EEEvNS0_6detail10TensorInfoIT0_T2_EENSG_IT1_SI_EESI_T_,"a",@progbits
	.sectionflags	@""
	.align	4
.nv.constant2._ZN2at4cuda57_GLOBAL__N__cd6b329d_24_DistributionBernoulli_cu_7537a20d21kernelPointwiseApply2IZNS_6native9templates4cuda28bernoulli_tensor_cuda_kernelIbfEEvRKNS_10TensorBaseES9_NS_15PhiloxCudaStateEEUliRbSB_SB_SB_RKfSD_SD_SD_E_bSC_jLi1ELin1ELi4ELi512ELi2EEEvNS0_6detail10TensorInfoIT0_T2_EENSG_IT1_SI_EESI_T_:
        /*0000*/ 	.byte	0x10, 0x7c, 0x00, 0x00, 0xb0, 0x79, 0x00, 0x00, 0xa0, 0x7e, 0x00, 0x00


//--------------------- .nv.constant2._ZN2at4cuda57_GLOBAL__N__cd6b329d_24_DistributionBernoulli_cu_7537a20d21kernelPointwiseApply2IZNS_6native9templates4cuda28bernoulli_tensor_cuda_kernelIbfEEvRKNS_10TensorBaseES9_NS_15PhiloxCudaStateEEUliRbSB_SB_SB_RKfSD_SD_SD_E_bSC_jLi1ELi2ELi4ELi512ELi2EEEvNS0_6detail10TensorInfoIT0_T2_EENSG_IT1_SI_EESI_T_ --------------------------
	.section	.nv.constant2._ZN2at4cuda57_GLOBAL__N__cd6b329d_24_DistributionBernoulli_cu_7537a20d21kernelPointwiseApply2IZNS_6native9templates4cuda28bernoulli_tensor_cuda_kernelIbfEEvRKNS_10TensorBaseES9_NS_15PhiloxCudaStateEEUliRbSB_SB_SB_RKfSD_SD_SD_E_bSC_jLi1ELi2ELi4ELi512ELi2EEEvNS0_6detail10TensorInfoIT0_T2_EENSG_IT1_SI_EESI_T_,"a",@progbits
	.sectionflags	@""
	.align	4
.nv.constant2._ZN2at4cuda57_GLOBAL__N__cd6b329d_24_DistributionBernoulli_cu_7537a20d21kernelPointwiseApply2IZNS_6native9templates4cuda28bernoulli_tensor_cuda_kernelIbfEEvRKNS_10TensorBaseES9_NS_15PhiloxCudaStateEEUliRbSB_SB_SB_RKfSD_SD_SD_E_bSC_jLi1ELi2ELi4ELi512ELi2EEEvNS0_6detail10TensorInfoIT0_T2_EENSG_IT1_SI_EESI_T_:
        /*0000*/ 	.byte	0x10, 0x19, 0x00, 0x00, 0x30, 0x17, 0x00, 0x00, 0x60, 0x1b, 0x00, 0x00


//--------------------- .nv.constant2._ZN2at4cuda57_GLOBAL__N__cd6b329d_24_DistributionBernoulli_cu_7537a20d21kernelPointwiseApply2IZNS_6native9templates4cuda28bernoulli_tensor_cuda_kernelIbfEEvRKNS_10TensorBaseES9_NS_15PhiloxCudaStateEEUliRbSB_SB_SB_RKfSD_SD_SD_E_bSC_jLi1ELi1ELi4ELi512ELi2EEEvNS0_6detail10TensorInfoIT0_T2_EENSG_IT1_SI_EESI_T_ --------------------------
	.section	.nv.constant2._ZN2at4cuda57_GLOBAL__N__cd6b329d_24_DistributionBernoulli_cu_7537a20d21kernelPointwiseApply2IZNS_6native9templates4cuda28bernoulli_tensor_cuda_kernelIbfEEvRKNS_10TensorBaseES9_NS_15PhiloxCudaStateEEUliRbSB_SB_SB_RKfSD_SD_SD_E_bSC_jLi1ELi1ELi4ELi512ELi2EEEvNS0_6detail10TensorInfoIT0_T2_EENSG_IT1_SI_EESI_T_,"a",@progbits
	.sectionflags	@""
	.align	4
.nv.constant2._ZN2at4cuda57_GLOBAL__N__cd6b329d_24_DistributionBernoulli_cu_7537a20d21kernelPointwiseApply2IZNS_6native9templates4cuda28bernoulli_tensor_cuda_kernelIbfEEvRKNS_10TensorBaseES9_NS_15PhiloxCudaStateEEUliRbSB_SB_SB_RKfSD_SD_SD_E_bSC_jLi1ELi1ELi4ELi512ELi2EEEvNS0_6detail10TensorInfoIT0_T2_EENSG_IT1_SI_EESI_T_:
        /*0000*/ 	.byte	0x70, 0x12, 0x00, 0x00, 0x90, 0x10, 0x00, 0x00, 0x70, 0x14, 0x00, 0x00


//--------------------- .nv.constant2._ZN2at4cuda57_GLOBAL__N__cd6b329d_24_DistributionBernoulli_cu_7537a20d21kernelPointwiseApply2IZNS_6native9templates4cuda28bernoulli_tensor_cuda_kernelIN3c108BFloat16EfEEvRKNS_10TensorBaseESB_NS_15PhiloxCudaStateEEUliRS8_SD_SD_SD_RKfSF_SF_SF_E_S8_SE_mLin1ELin1ELi4ELi512ELi2EEEvNS0_6detail10TensorInfoIT0_T2_EENSI_IT1_SK_EESK_T_ --------------------------
	.section	.nv.constant2._ZN2at4cuda57_GLOBAL__N__cd6b329d_24_DistributionBernoulli_cu_7537a20d21kernelPointwiseApply2IZNS_6native9templates4cuda28bernoulli_tensor_cuda_kernelIN3c108BFloat16EfEEvRKNS_10TensorBaseESB_NS_15PhiloxCudaStateEEUliRS8_SD_SD_SD_RKfSF_SF_SF_E_S8_SE_mLin1ELin1ELi4ELi512ELi2EEEvNS0_6detail10TensorInfoIT0_T2_EENSI_IT1_SK_EESK_T_,"a",@progbits
	.sectionflags	@""
	.align	4
.nv.constant2._ZN2at4cuda57_GLOBAL__N__cd6b329d_24_DistributionBernoulli_cu_7537a20d21kernelPointwiseApply2IZNS_6native9templates4cuda28bernoulli_tensor_cuda_kernelIN3c108BFloat16EfEEvRKNS_10TensorBaseESB_NS_15PhiloxCudaStateEEUliRS8_SD_SD_SD_RKfSF_SF_SF_E_S8_SE_mLin1ELin1ELi4ELi512ELi2EEEvNS0_6detail10TensorInfoIT0_T2_EENSI_IT1_SK_EESK_T_:
        /*0000*/ 	.byte	0x00, 0xca, 0x01, 0x00, 0x00, 0xc8, 0x01, 0x00, 0x20, 0xcc, 0x01, 0x00


//--------------------- .nv.constant2._ZN2at4cuda57_GLOBAL__N__cd6b329d_24_DistributionBernoulli_cu_7537a20d21kernelPointwiseApply2IZNS_6native9templates4cuda28bernoulli_tensor_cuda_kernelIN3c108BFloat16EfEEvRKNS_10TensorBaseESB_NS_15PhiloxCudaStateEEUliRS8_SD_SD_SD_RKfSF_SF_SF_E_S8_SE_mLi1ELi1ELi4ELi512ELi2EEEvNS0_6detail10TensorInfoIT0_T2_EENSI_IT1_SK_EESK_T_ --------------------------
	.section	.nv.constant2._ZN2at4cuda57_GLOBAL__N__cd6b329d_24_DistributionBernoulli_cu_7537a20d21kernelPointwiseApply2IZNS_6native9templates4cuda28bernoulli_tensor_cuda_kernelIN3c108BFloat16EfEEvRKNS_10TensorBaseESB_NS_15PhiloxCudaStateEEUliRS8_SD_SD_SD_RKfSF_SF_SF_E_S8_SE_mLi1ELi1ELi4ELi512ELi2EEEvNS0_6detail10TensorInfoIT0_T2_EENSI_IT1_SK_EESK_T_,"a",@progbits
	.sectionflags	@""
	.align	4
.nv.constant2._ZN2at4cuda57_GLOBAL__N__cd6b329d_24_DistributionBernoulli_cu_7537a20d21kernelPointwiseApply2IZNS_6native9templates4cuda28bernoulli_tensor_cuda_kernelIN3c108BFloat16EfEEvRKNS_10TensorBaseESB_NS_15PhiloxCudaStateEEUliRS8_SD_SD_SD_RKfSF_SF_SF_E_S8_SE_mLi1ELi1ELi4ELi512ELi2EEEvNS0_6detail10TensorInfoIT0_T2_EENSI_IT1_SK_EESK_T_:
        /*0000*/ 	.byte	0x00, 0x14, 0x00, 0x00, 0x20, 0x12, 0x00, 0x00, 0x00, 0x16, 0x00, 0x00


//--------------------- .nv.constant2._ZN2at4cuda57_GLOBAL__N__cd6b329d_24_DistributionBernoulli_cu_7537a20d21kernelPointwiseApply2IZNS_6native9templates4cuda28bernoulli_tensor_cuda_kernelIN3c108BFloat16EfEEvRKNS_10TensorBaseESB_NS_15PhiloxCudaStateEEUliRS8_SD_SD_SD_RKfSF_SF_SF_E_S8_SE_jLin1ELin1ELi4ELi512ELi2EEEvNS0_6detail10TensorInfoIT0_T2_EENSI_IT1_SK_EESK_T_ --------------------------
	.section	.nv.constant2._ZN2at4cuda57_GLOBAL__N__cd6b329d_24_DistributionBernoulli_cu_7537a20d21kernelPointwiseApply2IZNS_6native9templates4cuda28bernoulli_tensor_cuda_kernelIN3c108BFloat16EfEEvRKNS_10TensorBaseESB_NS_15PhiloxCudaStateEEUliRS8_SD_SD_SD_RKfSF_SF_SF_E_S8_SE_jLin1ELin1ELi4ELi512ELi2EEEvNS0_6detail10TensorInfoIT0_T2_EENSI_IT1_SK_EESK_T_,"a",@progbits
	.sectionflags	@""
	.align	4
.nv.constant2._ZN2at4cuda57_GLOBAL__N__cd6b329d_24_DistributionBernoulli_cu_7537a20d21kernelPointwiseApply2IZNS_6native9templates4cuda28bernoulli_tensor_cuda_kernelIN3c108BFloat16EfEEvRKNS_10TensorBaseESB_NS_15PhiloxCudaStateEEUliRS8_SD_SD_SD_RKfSF_SF_SF_E_S8_SE_jLin1ELin1ELi4ELi512ELi2EEEvNS0_6detail10TensorInfoIT0_T2_EENSI_IT1_SK_EESK_T_:
        /*0000*/ 	.byte	0x40, 0xe2, 0x00, 0x00, 0x40, 0xe0, 0x00, 0x00, 0x60, 0xe4, 0x00, 0x00


//--------------------- .nv.constant2._ZN2at4cuda57_GLOBAL__N__cd6b329d_24_DistributionBernoulli_cu_7537a20d21kernelPointwiseApply2IZNS_6native9templates4cuda28bernoulli_tensor_cuda_kernelIN3c108BFloat16EfEEvRKNS_10TensorBaseESB_NS_15PhiloxCudaStateEEUliRS8_SD_SD_SD_RKfSF_SF_SF_E_S8_SE_jLin1ELi2ELi4ELi512ELi2EEEvNS0_6detail10TensorInfoIT0_T2_EENSI_IT1_SK_EESK_T_ --------------------------
	.section	.nv.constant2._ZN2at4cuda57_GLOBAL__N__cd6b329d_24_DistributionBernoulli_cu_7537a20d21kernelPointwiseApply2IZNS_6native9templates4cuda28bernoulli_tensor_cuda_kernelIN3c108BFloat16EfEEvRKNS_10TensorBaseESB_NS_15PhiloxCudaStateEEUliRS8_SD_SD_SD_RKfSF_SF_SF_E_S8_SE_jLin1ELi2ELi4ELi512ELi2EEEvNS0_6detail10TensorInfoIT0_T2_EENSI_IT1_SK_EESK_T_,"a",@progbits
	.sectionflags	@""
	.align	4
.nv.constant2._ZN2at4cuda57_GLOBAL__N__cd6b329d_24_DistributionBernoulli_cu_7537a20d21kernelPointwiseApply2IZNS_6native9templates4cuda28bernoulli_tensor_cuda_kernelIN3c108BFloat16EfEEvRKNS_10TensorBaseESB_NS_15PhiloxCudaStateEEUliRS8_SD_SD_SD_RKfSF_SF_SF_E_S8_SE_jLin1ELi2ELi4ELi512ELi2EEEvNS0_6detail10TensorInfoIT0_T2_EENSI_IT1_SK_EESK_T_:
        /*0000*/ 	.byte	0xe0, 0x80, 0x00, 0x00, 0xe0, 0x7e, 0x00, 0x00, 0x00, 0x83, 0x00, 0x00


//--------------------- .nv.constant2._ZN2at4cuda57_GLOBAL__N__cd6b329d_24_DistributionBernoulli_cu_7537a20d21kernelPointwiseApply2IZNS_6native9templates4cuda28bernoulli_tensor_cuda_kernelIN3c108BFloat16EfEEvRKNS_10TensorBaseESB_NS_15PhiloxCudaStateEEUliRS8_SD_SD_SD_RKfSF_SF_SF_E_S8_SE_jLin1ELi1ELi4ELi512ELi2EEEvNS0_6detail10TensorInfoIT0_T2_EENSI_IT1_SK_EESK_T_ --------------------------
	.section	.nv.constant2._ZN2at4cuda57_GLOBAL__N__cd6b329d_24_DistributionBernoulli_cu_7537a20d21kernelPointwiseApply2IZNS_6native9templates4cuda28bernoulli_tensor_cuda_kernelIN3c108BFloat16EfEEvRKNS_10TensorBaseESB_NS_15PhiloxCudaStateEEUliRS8_SD_SD_SD_RKfSF_SF_SF_E_S8_SE_jLin1ELi1ELi4ELi512ELi2EEEvNS0_6detail10TensorInfoIT0_T2_EENSI_IT1_SK_EESK_T_,"a",@progbits
	.sectionflags	@""
	.align	4
.nv.constant2._ZN2at4cuda57_GLOBAL__N__cd6b329d_24_DistributionBernoulli_cu_7537a20d21kernelPointwiseApply2IZNS_6native9templates4cuda28bernoulli_tensor_cuda_kernelIN3c108BFloat16EfEEvRKNS_10TensorBaseESB_NS_15PhiloxCudaStateEEUliRS8_SD_SD_SD_RKfSF_SF_SF_E_S8_SE_jLin1ELi1ELi4ELi512ELi2EEEvNS0_6detail10TensorInfoIT0_T2_EENSI_IT1_SK_EESK_T_:
        /*0000*/ 	.byte	0xc0, 0x7a, 0x00, 0x00, 0x70, 0x78, 0x00, 0x00, 0x30, 0x7d, 0x00, 0x00


//--------------------- .nv.constant2._ZN2at4cuda57_GLOBAL__N__cd6b329d_24_DistributionBernoulli_cu_7537a20d21kernelPointwiseApply2IZNS_6native9templates4cuda28bernoulli_tensor_cuda_kernelIN3c108BFloat16EfEEvRKNS_10TensorBaseESB_NS_15PhiloxCudaStateEEUliRS8_SD_SD_SD_RKfSF_SF_SF_E_S8_SE_jLi2ELin1ELi4ELi512ELi2EEEvNS0_6detail10TensorInfoIT0_T2_EENSI_IT1_SK_EESK_T_ --------------------------
	.section	.nv.constant2._ZN2at4cuda57_GLOBAL__N__cd6b329d_24_DistributionBernoulli_cu_7537a20d21kernelPointwiseApply2IZNS_6native9templates4cuda28bernoulli_tensor_cuda_kernelIN3c108BFloat16EfEEvRKNS_10TensorBaseESB_NS_15PhiloxCudaStateEEUliRS8_SD_SD_SD_RKfSF_SF_SF_E_S8_SE_jLi2ELin1ELi4ELi512ELi2EEEvNS0_6detail10TensorInfoIT0_T2_EENSI_IT1_SK_EESK_T_,"a",@progbits
	.sectionflags	@""
	.align	4
.nv.constant2._ZN2at4cuda57_GLOBAL__N__cd6b329d_24_DistributionBernoulli_cu_7537a20d21kernelPointwiseApply2IZNS_6native9templates4cuda28bernoulli_tensor_cuda_kernelIN3c108BFloat16EfEEvRKNS_10TensorBaseESB_NS_15PhiloxCudaStateEEUliRS8_SD_SD_SD_RKfSF_SF_SF_E_S8_SE_jLi2ELin1ELi4ELi512ELi2EEEvNS0_6detail10TensorInfoIT0_T2_EENSI_IT1_SK_EESK_T_:
        /*0000*/ 	.byte	0xe0, 0x81, 0x00, 0x00, 0xe0, 0x7f, 0x00, 0x00, 0x00, 0x84, 0x00, 0x00


//--------------------- .nv.constant2._ZN2at4cuda57_GLOBAL__N__cd6b329d_24_DistributionBernoulli_cu_7537a20d21kernelPointwiseApply2IZNS_6native9templates4cuda28bernoulli_tensor_cuda_kernelIN3c108BFloat16EfEEvRKNS_10TensorBaseESB_NS_15PhiloxCudaStateEEUliRS8_SD_SD_SD_RKfSF_SF_SF_E_S8_SE_jLi2ELi2ELi4ELi512ELi2EEEvNS0_6detail10TensorInfoIT0_T2_EENSI_IT1_SK_EESK_T_ --------------------------
	.section	.nv.constant2._ZN2at4cuda57_GLOBAL__N__cd6b329d_24_DistributionBernoulli_cu_7537a20d21kernelPointwiseApply2IZNS_6native9templates4cuda28bernoulli_tensor_cuda_kernelIN3c108BFloat16EfEEvRKNS_10TensorBaseESB_NS_15PhiloxCudaStateEEUliRS8_SD_SD_SD_RKfSF_SF_SF_E_S8_SE_jLi2ELi2ELi4ELi512ELi2EEEvNS0_6detail10TensorInfoIT0_T2_EENSI_IT1_SK_EESK_T_,"a",@progbits
	.sectionflags	@""
	.align	4
.nv.constant2._ZN2at4cuda57_GLOBAL__N__cd6b329d_24_DistributionBernoulli_cu_7537a20d21kernelPointwiseApply2IZNS_6native9templates4cuda28bernoulli_tensor_cuda_kernelIN3c108BFloat16EfEEvRKNS_10TensorBaseESB_NS_15PhiloxCudaStateEEUliRS8_SD_SD_SD_RKfSF_SF_SF_E_S8_SE_jLi2ELi2ELi4ELi512ELi2EEEvNS0_6detail10TensorInfoIT0_T2_EENSI_IT1_SK_EESK_T_:
        /*0000*/ 	.byte	0x60, 0x1e, 0x00, 0x00, 0x80, 0x1c, 0x00, 0x00, 0x60, 0x20, 0x00, 0x00


//--------------------- .nv.constant2._ZN2at4cuda57_GLOBAL__N__cd6b329d_24_DistributionBernoulli_cu_7537a20d21kernelPointwiseApply2IZNS_6native9templates4cuda28bernoulli_tensor_cuda_kernelIN3c108BFloat16EfEEvRKNS_10TensorBaseESB_NS_15PhiloxCudaStateEEUliRS8_SD_SD_SD_RKfSF_SF_SF_E_S8_SE_jLi2ELi1ELi4ELi512ELi2EEEvNS0_6detail10TensorInfoIT0_T2_EENSI_IT1_SK_EESK_T_ --------------------------
	.section	.nv.constant2._ZN2at4cuda57_GLOBAL__N__cd6b329d_24_DistributionBernoulli_cu_7537a20d21kernelPointwiseApply2IZNS_6native9templates4cuda28bernoulli_tensor_cuda_kernelIN3c108BFloat16EfEEvRKNS_10TensorBaseESB_NS_15PhiloxCudaStateEEUliRS8_SD_SD_SD_RKfSF_SF_SF_E_S8_SE_jLi2ELi1ELi4ELi512ELi2EEEvNS0_6detail10TensorInfoIT0_T2_EENSI_IT1_SK_EESK_T_,"a",@progbits
	.sectionflags	@""
	.align	4
.nv.constant2._ZN2at4cuda57_GLOBAL__N__cd6b329d_24_DistributionBernoulli_cu_7537a20d21kernelPointwiseApply2IZNS_6native9templates4cuda28bernoulli_tensor_cuda_kernelIN3c108BFloat16EfEEvRKNS_10TensorBaseESB_NS_15PhiloxCudaStateEEUliRS8_SD_SD_SD_RKfSF_SF_SF_E_S8_SE_jLi2ELi1ELi4ELi512ELi2EEEvNS0_6detail10TensorInfoIT0_T2_EENSI_IT1_SK_EESK_T_:
        /*0000*/ 	.byte	0x20, 0x19, 0x00, 0x00, 0x40, 0x17, 0x00, 0x00, 0x20, 0x1b, 0x00, 0x00


//--------------------- .nv.constant2._ZN2at4cuda57_GLOBAL__N__cd6b329d_24_DistributionBernoulli_cu_7537a20d21kernelPointwiseApply2IZNS_6native9templates4cuda28bernoulli_tensor_cuda_kernelIN3c108BFloat16EfEEvRKNS_10TensorBaseESB_NS_15PhiloxCudaStateEEUliRS8_SD_SD_SD_RKfSF_SF_SF_E_S8_SE_jLi1ELin1ELi4ELi512ELi2EEEvNS0_6detail10TensorInfoIT0_T2_EENSI_IT1_SK_EESK_T_ --------------------------
	.section	.nv.constant2._ZN2at4cuda57_GLOBAL__N__cd6b329d_24_DistributionBernoulli_cu_7537a20d21kernelPointwiseApply2IZNS_6native9templates4cuda28bernoulli_tensor_cuda_kernelIN3c108BFloat16EfEEvRKNS_10TensorBaseESB_NS_15PhiloxCudaStateEEUliRS8_SD_SD_SD_RKfSF_SF_SF_E_S8_SE_jLi1ELin1ELi4ELi512ELi2EEEvNS0_6detail10TensorInfoIT0_T2_EENSI_IT1_SK_EESK_T_,"a",@progbits
	.sectionflags	@""
	.align	4
.nv.constant2._ZN2at4cuda57_GLOBAL__N__cd6b329d_24_DistributionBernoulli_cu_7537a20d21kernelPointwiseApply2IZNS_6native9templates4cuda28bernoulli_tensor_cuda_kernelIN3c108BFloat16EfEEvRKNS_10TensorBaseESB_NS_15PhiloxCudaStateEEUliRS8_SD_SD_SD_RKfSF_SF_SF_E_S8_SE_jLi1ELin1ELi4ELi512ELi2EEEvNS0_6detail10TensorInfoIT0_T2_EENSI_IT1_SK_EESK_T_:
        /*0000*/ 	.byte	0xe0, 0x7b, 0x00, 0x00, 0x90, 0x79, 0x00, 0x00, 0x60, 0x7e, 0x00, 0x00


//--------------------- .nv.constant2._ZN2at4cuda57_GLOBAL__N__cd6b329d_24_DistributionBernoulli_cu_7537a20d21kernelPointwiseApply2IZNS_6native9templates4cuda28bernoulli_tensor_cuda_kernelIN3c108BFloat16EfEEvRKNS_10TensorBaseESB_NS_15PhiloxCudaStateEEUliRS8_SD_SD_SD_RKfSF_SF_SF_E_S8_SE_jLi1ELi2ELi4ELi512ELi2EEEvNS0_6detail10TensorInfoIT0_T2_EENSI_IT1_SK_EESK_T_ --------------------------
	.section	.nv.constant2._ZN2at4cuda57_GLOBAL__N__cd6b329d_24_DistributionBernoulli_cu_7537a20d21kernelPointwiseApply2IZNS_6native9templates4cuda28bernoulli_tensor_cuda_kernelIN3c108BFloat16EfEEvRKNS_10TensorBaseESB_NS_15PhiloxCudaStateEEUliRS8_SD_SD_SD_RKfSF_SF_SF_E_S8_SE_jLi1ELi2ELi4ELi512ELi2EEEvNS0_6detail10TensorInfoIT0_T2_EENSI_IT1_SK_EESK_T_,"a",@progbits
	.sectionflags	@""
	.align	4
.nv.constant2._ZN2at4cuda57_GLOBAL__N__cd6b329d_24_DistributionBernoulli_cu_7537a20d21kernelPointwiseApply2IZNS_6native9templates4cuda28bernoulli_tensor_cuda_kernelIN3c108BFloat16EfEEvRKNS_10TensorBaseESB_NS_15PhiloxCudaStateEEUliRS8_SD_SD_SD_RKfSF_SF_SF_E_S8_SE_jLi1ELi2ELi4ELi512ELi2EEEvNS0_6detail10TensorInfoIT0_T2_EENSI_IT1_SK_EESK_T_:
        /*0000*/ 	.byte	0x10, 0x19, 0x00, 0x00, 0x30, 0x17, 0x00, 0x00, 0x60, 0x1b, 0x00, 0x00


//--------------------- .nv.constant2._ZN2at4cuda57_GLOBAL__N__cd6b329d_24_DistributionBernoulli_cu_7537a20d21kernelPointwiseApply2IZNS_6native9templates4cuda28bernoulli_tensor_cuda_kernelIN3c108BFloat16EfEEvRKNS_10TensorBaseESB_NS_15PhiloxCudaStateEEUliRS8_SD_SD_SD_RKfSF_SF_SF_E_S8_SE_jLi1ELi1ELi4ELi512ELi2EEEvNS0_6detail10TensorInfoIT0_T2_EENSI_IT1_SK_EESK_T_ --------------------------
	.section	.nv.constant2._ZN2at4cuda57_GLOBAL__N__cd6b329d_24_DistributionBernoulli_cu_7537a20d21kernelPointwiseApply2IZNS_6native9templates4cuda28bernoulli_tensor_cuda_kernelIN3c108BFloat16EfEEvRKNS_10TensorBaseESB_NS_15PhiloxCudaStateEEUliRS8_SD_SD_SD_RKfSF_SF_SF_E_S8_SE_jLi1ELi1ELi4ELi512ELi2EEEvNS0_6detail10TensorInfoIT0_T2_EENSI_IT1_SK_EESK_T_,"a",@progbits
	.sectionflags	@""
	.align	4
.nv.constant2._ZN2at4cuda57_GLOBAL__N__cd6b329d_24_DistributionBernoulli_cu_7537a20d21kernelPointwiseApply2IZNS_6native9templates4cuda28bernoulli_tensor_cuda_kernelIN3c108BFloat16EfEEvRKNS_10TensorBaseESB_NS_15PhiloxCudaStateEEUliRS8_SD_SD_SD_RKfSF_SF_SF_E_S8_SE_jLi1ELi1ELi4ELi512ELi2EEEvNS0_6detail10TensorInfoIT0_T2_EENSI_IT1_SK_EESK_T_:
        /*0000*/ 	.byte	0x70, 0x12, 0x00, 0x00, 0x90, 0x10, 0x00, 0x00, 0x70, 0x14, 0x00, 0x00


//--------------------- .nv.constant2._ZN2at4cuda57_GLOBAL__N__cd6b329d_24_DistributionBernoulli_cu_7537a20d21kernelPointwiseApply2IZNS_6native9templates4cuda28bernoulli_tensor_cuda_kernelIN3c104HalfEfEEvRKNS_10TensorBaseESB_NS_15PhiloxCudaStateEEUliRS8_SD_SD_SD_RKfSF_SF_SF_E_S8_SE_mLin1ELin1ELi4ELi512ELi2EEEvNS0_6detail10TensorInfoIT0_T2_EENSI_IT1_SK_EESK_T_ --------------------------
	.section	.nv.constant2._ZN2at4cuda57_GLOBAL__N__cd6b329d_24_DistributionBernoulli_cu_7537a20d21kernelPointwiseApply2IZNS_6native9templates4cuda28bernoulli_tensor_cuda_kernelIN3c104HalfEfEEvRKNS_10TensorBaseESB_NS_15PhiloxCudaStateEEUliRS8_SD_SD_SD_RKfSF_SF_SF_E_S8_SE_mLin1ELin1ELi4ELi512ELi2EEEvNS0_6detail10TensorInfoIT0_T2_EENSI_IT1_SK_EESK_T_,"a",@progbits
	.sectionflags	@""
	.align	4
.nv.constant2._ZN2at4cuda57_GLOBAL__N__cd6b329d_24_DistributionBernoulli_cu_7537a20d21kernelPointwiseApply2IZNS_6native9templates4cuda28bernoulli_tensor_cuda_kernelIN3c104HalfEfEEvRKNS_10TensorBaseESB_NS_15PhiloxCudaStateEEUliRS8_SD_SD_SD_RKfSF_SF_SF_E_S8_SE_mLin1ELin1ELi4ELi512ELi2EEEvNS0_6detail10TensorInfoIT0_T2_EENSI_IT1_SK_EESK_T_:
        /*0000*/ 	.byte	0x00, 0xca, 0x01, 0x00, 0x00, 0xc8, 0x01, 0x00, 0x20, 0xcc, 0x01, 0x00


//--------------------- .nv.constant2._ZN2at4cuda57_GLOBAL__N__cd6b329d_24_DistributionBernoulli_cu_7537a20d21kernelPointwiseApply2IZNS_6native9templates4cuda28bernoulli_tensor_cuda_kernelIN3c104HalfEfEEvRKNS_10TensorBaseESB_NS_15PhiloxCudaStateEEUliRS8_SD_SD_SD_RKfSF_SF_SF_E_S8_SE_mLi1ELi1ELi4ELi512ELi2EEEvNS0_6detail10TensorInfoIT0_T2_EENSI_IT1_SK_EESK_T_ --------------------------
	.section	.nv.constant2._ZN2at4cuda57_GLOBAL__N__cd6b329d_24_DistributionBernoulli_cu_7537a20d21kernelPointwiseApply2IZNS_6native9templates4cuda28bernoulli_tensor_cuda_kernelIN3c104HalfEfEEvRKNS_10TensorBaseESB_NS_15PhiloxCudaStateEEUliRS8_SD_SD_SD_RKfSF_SF_SF_E_S8_SE_mLi1ELi1ELi4ELi512ELi2EEEvNS0_6detail10TensorInfoIT0_T2_EENSI_IT1_SK_EESK_T_,"a",@progbits
	.sectionflags	@""
	.align	4
.nv.constant2._ZN2at4cuda57_GLOBAL__N__cd6b329d_24_DistributionBernoulli_cu_7537a20d21kernelPointwiseApply2IZNS_6native9templates4cuda28bernoulli_tensor_cuda_kernelIN3c104HalfEfEEvRKNS_10TensorBaseESB_NS_15PhiloxCudaStateEEUliRS8_SD_SD_SD_RKfSF_SF_SF_E_S8_SE_mLi1ELi1ELi4ELi512ELi2EEEvNS0_6detail10TensorInfoIT0_T2_EENSI_IT1_SK_EESK_T_:
        /*0000*/ 	.byte	0x00, 0x14, 0x00, 0x00, 0x20, 0x12, 0x00, 0x00, 0x00, 0x16, 0x00, 0x00


//--------------------- .nv.constant2._ZN2at4cuda57_GLOBAL__N__cd6b329d_24_DistributionBernoulli_cu_7537a20d21kernelPointwiseApply2IZNS_6native9templates4cuda28bernoulli_tensor_cuda_kernelIN3c104HalfEfEEvRKNS_10TensorBaseESB_NS_15PhiloxCudaStateEEUliRS8_SD_SD_SD_RKfSF_SF_SF_E_S8_SE_jLin1ELin1ELi4ELi512ELi2EEEvNS0_6detail10TensorInfoIT0_T2_EENSI_IT1_SK_EESK_T_ --------------------------
	.section	.nv.constant2._ZN2at4cuda57_GLOBAL__N__cd6b329d_24_DistributionBernoulli_cu_7537a20d21kernelPointwiseApply2IZNS_6native9templates4cuda28bernoulli_tensor_cuda_kernelIN3c104HalfEfEEvRKNS_10TensorBaseESB_NS_15PhiloxCudaStateEEUliRS8_SD_SD_SD_RKfSF_SF_SF_E_S8_SE_jLin1ELin1ELi4ELi512ELi2EEEvNS0_6detail10TensorInfoIT0_T2_EENSI_IT1_SK_EESK_T_,"a",@progbits
	.sectionflags	@""
	.align	4
.nv.constant2._ZN2at4cuda57_GLOBAL__N__cd6b329d_24_DistributionBernoulli_cu_7537a20d21kernelPointwiseApply2IZNS_6native9templates4cuda28bernoulli_tensor_cuda_kernelIN3c104HalfEfEEvRKNS_10TensorBaseESB_NS_15PhiloxCudaStateEEUliRS8_SD_SD_SD_RKfSF_SF_SF_E_S8_SE_jLin1ELin1ELi4ELi512ELi2EEEvNS0_6detail10TensorInfoIT0_T2_EENSI_IT1_SK_EESK_T_:
        /*0000*/ 	.byte	0x40, 0xe2, 0x00, 0x00, 0x40, 0xe0, 0x00, 0x00, 0x60, 0xe4, 0x00, 0x00


//--------------------- .nv.constant2._ZN2at4cuda57_GLOBAL__N__cd6b329d_24_DistributionBernoulli_cu_7537a20d21kernelPointwiseApply2IZNS_6native9templates4cuda28bernoulli_tensor_cuda_kernelIN3c104HalfEfEEvRKNS_10TensorBaseESB_NS_15PhiloxCudaStateEEUliRS8_SD_SD_SD_RKfSF_SF_SF_E_S8_SE_jLin1ELi2ELi4ELi512ELi2EEEvNS0_6detail10TensorInfoIT0_T2_EENSI_IT1_SK_EESK_T_ --------------------------
	.section	.nv.constant2._ZN2at4cuda57_GLOBAL__N__cd6b329d_24_DistributionBernoulli_cu_7537a20d21kernelPointwiseApply2IZNS_6native9templates4cuda28bernoulli_tensor_cuda_kernelIN3c104HalfEfEEvRKNS_10TensorBaseESB_NS_15PhiloxCudaStateEEUliRS8_SD_SD_SD_RKfSF_SF_SF_E_S8_SE_jLin1ELi2ELi4ELi512ELi2EEEvNS0_6detail10TensorInfoIT0_T2_EENSI_IT1_SK_EESK_T_,"a",@progbits
	.sectionflags	@""
	.align	4
.nv.constant2._ZN2at4cuda57_GLOBAL__N__cd6b329d_24_DistributionBernoulli_cu_7537a20d21kernelPointwiseApply2IZNS_6native9templates4cuda28bernoulli_tensor_cuda_kernelIN3c104HalfEfEEvRKNS_10TensorBaseESB_NS_15PhiloxCudaStateEEUliRS8_SD_SD_SD_RKfSF_SF_SF_E_S8_SE_jLin1ELi2ELi4ELi512ELi2EEEvNS0_6detail10TensorInfoIT0_T2_EENSI_IT1_SK_EESK_T_:
        /*0000*/ 	.byte	0xe0, 0x80, 0x00, 0x00, 0xe0, 0x7e, 0x00, 0x00, 0x00, 0x83, 0x00, 0x00


//--------------------- .nv.constant2._ZN2at4cuda57_GLOBAL__N__cd6b329d_24_DistributionBernoulli_cu_7537a20d21kernelPointwiseApply2IZNS_6native9templates4cuda28bernoulli_tensor_cuda_kernelIN3c104HalfEfEEvRKNS_10TensorBaseESB_NS_15PhiloxCudaStateEEUliRS8_SD_SD_SD_RKfSF_SF_SF_E_S8_SE_jLin1ELi1ELi4ELi512ELi2EEEvNS0_6detail10TensorInfoIT0_T2_EENSI_IT1_SK_EESK_T_ --------------------------
	.section	.nv.constant2._ZN2at4cuda57_GLOBAL__N__cd6b329d_24_DistributionBernoulli_cu_7537a20d21kernelPointwiseApply2IZNS_6native9templates4cuda28bernoulli_tensor_cuda_kernelIN3c104HalfEfEEvRKNS_10TensorBaseESB_NS_15PhiloxCudaStateEEUliRS8_SD_SD_SD_RKfSF_SF_SF_E_S8_SE_jLin1ELi1ELi4ELi512ELi2EEEvNS0_6detail10TensorInfoIT0_T2_EENSI_IT1_SK_EESK_T_,"a",@progbits
	.sectionflags	@""
	.align	4
.nv.constant2._ZN2at4cuda57_GLOBAL__N__cd6b329d_24_DistributionBernoulli_cu_7537a20d21kernelPointwiseApply2IZNS_6native9templates4cuda28bernoulli_tensor_cuda_kernelIN3c104HalfEfEEvRKNS_10TensorBaseESB_NS_15PhiloxCudaStateEEUliRS8_SD_SD_SD_RKfSF_SF_SF_E_S8_SE_jLin1ELi1ELi4ELi512ELi2EEEvNS0_6detail10TensorInfoIT0_T2_EENSI_IT1_SK_EESK_T_:
        /*0000*/ 	.byte	0xc0, 0x7a, 0x00, 0x00, 0x70, 0x78, 0x00, 0x00, 0x30, 0x7d, 0x00, 0x00


//--------------------- .nv.constant2._ZN2at4cuda57_GLOBAL__N__cd6b329d_24_DistributionBernoulli_cu_7537a20d21kernelPointwiseApply2IZNS_6native9templates4cuda28bernoulli_tensor_cuda_kernelIN3c104HalfEfEEvRKNS_10TensorBaseESB_NS_15PhiloxCudaStateEEUliRS8_SD_SD_SD_RKfSF_SF_SF_E_S8_SE_jLi2ELin1ELi4ELi512ELi2EEEvNS0_6detail10TensorInfoIT0_T2_EENSI_IT1_SK_EESK_T_ --------------------------
	.section	.nv.constant2._ZN2at4cuda57_GLOBAL__N__cd6b329d_24_DistributionBernoulli_cu_7537a20d21kernelPointwiseApply2IZNS_6native9templates4cuda28bernoulli_tensor_cuda_kernelIN3c104HalfEfEEvRKNS_10TensorBaseESB_NS_15PhiloxCudaStateEEUliRS8_SD_SD_SD_RKfSF_SF_SF_E_S8_SE_jLi2ELin1ELi4ELi512ELi2EEEvNS0_6detail10TensorInfoIT0_T2_EENSI_IT1_SK_EESK_T_,"a",@progbits
	.sectionflags	@""
	.align	4
.nv.constant2._ZN2at4cuda57_GLOBAL__N__cd6b329d_24_DistributionBernoulli_cu_7537a20d21kernelPointwiseApply2IZNS_6native9templates4cuda28bernoulli_tensor_cuda_kernelIN3c104HalfEfEEvRKNS_10TensorBaseESB_NS_15PhiloxCudaStateEEUliRS8_SD_SD_SD_RKfSF_SF_SF_E_S8_SE_jLi2ELin1ELi4ELi512ELi2EEEvNS0_6detail10TensorInfoIT0_T2_EENSI_IT1_SK_EESK_T_:
        /*0000*/ 	.byte	0xe0, 0x81, 0x00, 0x00, 0xe0, 0x7f, 0x00, 0x00, 0x00, 0x84, 0x00, 0x00


//--------------------- .nv.constant2._ZN2at4cuda57_GLOBAL__N__cd6b329d_24_DistributionBernoulli_cu_7537a20d21kernelPointwiseApply2IZNS_6native9templates4cuda28bernoulli_tensor_cuda_kernelIN3c104HalfEfEEvRKNS_10TensorBaseESB_NS_15PhiloxCudaStateEEUliRS8_SD_SD_SD_RKfSF_SF_SF_E_S8_SE_jLi2ELi2ELi4ELi512ELi2EEEvNS0_6detail10TensorInfoIT0_T2_EENSI_IT1_SK_EESK_T_ --------------------------
	.section	.nv.constant2._ZN2at4cuda57_GLOBAL__N__cd6b329d_24_DistributionBernoulli_cu_7537a20d21kernelPointwiseApply2IZNS_6native9templates4cuda28bernoulli_tensor_cuda_kernelIN3c104HalfEfEEvRKNS_10TensorBaseESB_NS_15PhiloxCudaStateEEUliRS8_SD_SD_SD_RKfSF_SF_SF_E_S8_SE_jLi2ELi2ELi4ELi512ELi2EEEvNS0_6detail10TensorInfoIT0_T2_EENSI_IT1_SK_EESK_T_,"a",@progbits
	.sectionflags	@""
	.align	4
.nv.constant2._ZN2at4cuda57_GLOBAL__N__cd6b329d_24_DistributionBernoulli_cu_7537a20d21kernelPointwiseApply2IZNS_6native9templates4cuda28bernoulli_tensor_cuda_kernelIN3c104HalfEfEEvRKNS_10TensorBaseESB_NS_15PhiloxCudaStateEEUliRS8_SD_SD_SD_RKfSF_SF_SF_E_S8_SE_jLi2ELi2ELi4ELi512ELi2EEEvNS0_6detail10TensorInfoIT0_T2_EENSI_IT1_SK_EESK_T_:
        /*0000*/ 	.byte	0x60, 0x1e, 0x00, 0x00, 0x80, 0x1c, 0x00, 0x00, 0x60, 0x20, 0x00, 0x00


//--------------------- .nv.constant2._ZN2at4cuda57_GLOBAL__N__cd6b329d_24_DistributionBernoulli_cu_7537a20d21kernelPointwiseApply2IZNS_6native9templates4cuda28bernoulli_tensor_cuda_kernelIN3c104HalfEfEEvRKNS_10TensorBaseESB_NS_15PhiloxCudaStateEEUliRS8_SD_SD_SD_RKfSF_SF_SF_E_S8_SE_jLi2ELi1ELi4ELi512ELi2EEEvNS0_6detail10TensorInfoIT0_T2_EENSI_IT1_SK_EESK_T_ --------------------------
	.section	.nv.constant2._ZN2at4cuda57_GLOBAL__N__cd6b329d_24_DistributionBernoulli_cu_7537a20d21kernelPointwiseApply2IZNS_6native9templates4cuda28bernoulli_tensor_cuda_kernelIN3c104HalfEfEEvRKNS_10TensorBaseESB_NS_15PhiloxCudaStateEEUliRS8_SD_SD_SD_RKfSF_SF_SF_E_S8_SE_jLi2ELi1ELi4ELi512ELi2EEEvNS0_6detail10TensorInfoIT0_T2_EENSI_IT1_SK_EESK_T_,"a",@progbits
	.sectionflags	@""
	.align	4
.nv.constant2._ZN2at4cuda57_GLOBAL__N__cd6b329d_24_DistributionBernoulli_cu_7537a20d21kernelPointwiseApply2IZNS_6native9templates4cuda28bernoulli_tensor_cuda_kernelIN3c104HalfEfEEvRKNS_10TensorBaseESB_NS_15PhiloxCudaStateEEUliRS8_SD_SD_SD_RKfSF_SF_SF_E_S8_SE_jLi2ELi1ELi4ELi512ELi2EEEvNS0_6detail10TensorInfoIT0_T2_EENSI_IT1_SK_EESK_T_:
        /*0000*/ 	.byte	0x20, 0x19, 0x00, 0x00, 0x40, 0x17, 0x00, 0x00, 0x20, 0x1b, 0x00, 0x00


//--------------------- .nv.constant2._ZN2at4cuda57_GLOBAL__N__cd6b329d_24_DistributionBernoulli_cu_7537a20d21kernelPointwiseApply2IZNS_6native9templates4cuda28bernoulli_tensor_cuda_kernelIN3c104HalfEfEEvRKNS_10TensorBaseESB_NS_15PhiloxCudaStateEEUliRS8_SD_SD_SD_RKfSF_SF_SF_E_S8_SE_jLi1ELin1ELi4ELi512ELi2EEEvNS0_6detail10TensorInfoIT0_T2_EENSI_IT1_SK_EESK_T_ --------------------------
	.section	.nv.constant2._ZN2at4cuda57_GLOBAL__N__cd6b329d_24_DistributionBernoulli_cu_7537a20d21kernelPointwiseApply2IZNS_6native9templates4cuda28bernoulli_tensor_cuda_kernelIN3c104HalfEfEEvRKNS_10TensorBaseESB_NS_15PhiloxCudaStateEEUliRS8_SD_SD_SD_RKfSF_SF_SF_E_S8_SE_jLi1ELin1ELi4ELi512ELi2EEEvNS0_6detail10TensorInfoIT0_T2_EENSI_IT1_SK_EESK_T_,"a",@progbits
	.sectionflags	@""
	.align	4
.nv.constant2._ZN2at4cuda57_GLOBAL__N__cd6b329d_24_DistributionBernoulli_cu_7537a20d21kernelPointwiseApply2IZNS_6native9templates4cuda28bernoulli_tensor_cuda_kernelIN3c104HalfEfEEvRKNS_10TensorBaseESB_NS_15PhiloxCudaStateEEUliRS8_SD_SD_SD_RKfSF_SF_SF_E_S8_SE_jLi1ELin1ELi4ELi512ELi2EEEvNS0_6detail10TensorInfoIT0_T2_EENSI_IT1_SK_EESK_T_:
        /*0000*/ 	.byte	0xe0, 0x7b, 0x00, 0x00, 0x90, 0x79, 0x00, 0x00, 0x60, 0x7e, 0x00, 0x00


//--------------------- .nv.constant2._ZN2at4cuda57_GLOBAL__N__cd6b329d_24_DistributionBernoulli_cu_7537a20d21kernelPointwiseApply2IZNS_6native9templates4cuda28bernoulli_tensor_cuda_kernelIN3c104HalfEfEEvRKNS_10TensorBaseESB_NS_15PhiloxCudaStateEEUliRS8_SD_SD_SD_RKfSF_SF_SF_E_S8_SE_jLi1ELi2ELi4ELi512ELi2EEEvNS0_6detail10TensorInfoIT0_T2_EENSI_IT1_SK_EESK_T_ --------------------------
	.section	.nv.constant2._ZN2at4cuda57_GLOBAL__N__cd6b329d_24_DistributionBernoulli_cu_7537a20d21kernelPointwiseApply2IZNS_6native9templates4cuda28bernoulli_tensor_cuda_kernelIN3c104HalfEfEEvRKNS_10TensorBaseESB_NS_15PhiloxCudaStateEEUliRS8_SD_SD_SD_RKfSF_SF_SF_E_S8_SE_jLi1ELi2ELi4ELi512ELi2EEEvNS0_6detail10TensorInfoIT0_T2_EENSI_IT1_SK_EESK_T_,"a",@progbits
	.sectionflags	@""
	.align	4
.nv.constant2._ZN2at4cuda57_GLOBAL__N__cd6b329d_24_DistributionBernoulli_cu_7537a20d21kernelPointwiseApply2IZNS_6native9templates4cuda28bernoulli_tensor_cuda_kernelIN3c104HalfEfEEvRKNS_10TensorBaseESB_NS_15PhiloxCudaStateEEUliRS8_SD_SD_SD_RKfSF_SF_SF_E_S8_SE_jLi1ELi2ELi4ELi512ELi2EEEvNS0_6detail10TensorInfoIT0_T2_EENSI_IT1_SK_EESK_T_:
        /*0000*/ 	.byte	0x10, 0x19, 0x00, 0x00, 0x30, 0x17, 0x00, 0x00, 0x60, 0x1b, 0x00, 0x00


//--------------------- .nv.constant2._ZN2at4cuda57_GLOBAL__N__cd6b329d_24_DistributionBernoulli_cu_7537a20d21kernelPointwiseApply2IZNS_6native9templates4cuda28bernoulli_tensor_cuda_kernelIN3c104HalfEfEEvRKNS_10TensorBaseESB_NS_15PhiloxCudaStateEEUliRS8_SD_SD_SD_RKfSF_SF_SF_E_S8_SE_jLi1ELi1ELi4ELi512ELi2EEEvNS0_6detail10TensorInfoIT0_T2_EENSI_IT1_SK_EESK_T_ --------------------------
	.section	.nv.constant2._ZN2at4cuda57_GLOBAL__N__cd6b329d_24_DistributionBernoulli_cu_7537a20d21kernelPointwiseApply2IZNS_6native9templates4cuda28bernoulli_tensor_cuda_kernelIN3c104HalfEfEEvRKNS_10TensorBaseESB_NS_15PhiloxCudaStateEEUliRS8_SD_SD_SD_RKfSF_SF_SF_E_S8_SE_jLi1ELi1ELi4ELi512ELi2EEEvNS0_6detail10TensorInfoIT0_T2_EENSI_IT1_SK_EESK_T_,"a",@progbits
	.sectionflags	@""
	.align	4
.nv.constant2._ZN2at4cuda57_GLOBAL__N__cd6b329d_24_DistributionBernoulli_cu_7537a20d21kernelPointwiseApply2IZNS_6native9templates4cuda28bernoulli_tensor_cuda_kernelIN3c104HalfEfEEvRKNS_10TensorBaseESB_NS_15PhiloxCudaStateEEUliRS8_SD_SD_SD_RKfSF_SF_SF_E_S8_SE_jLi1ELi1ELi4ELi512ELi2EEEvNS0_6detail10TensorInfoIT0_T2_EENSI_IT1_SK_EESK_T_:
        /*0000*/ 	.byte	0x70, 0x12, 0x00, 0x00, 0x90, 0x10, 0x00, 0x00, 0x70, 0x14, 0x00, 0x00


//--------------------- .nv.constant2._ZN2at4cuda57_GLOBAL__N__cd6b329d_24_DistributionBernoulli_cu_7537a20d21kernelPointwiseApply2IZNS_6native9templates4cuda28bernoulli_tensor_cuda_kernelIffEEvRKNS_10TensorBaseES9_NS_15PhiloxCudaStateEEUliRfSB_SB_SB_RKfSD_SD_SD_E_fSC_mLin1ELin1ELi4ELi512ELi2EEEvNS0_6detail10TensorInfoIT0_T2_EENSG_IT1_SI_EESI_T_ --------------------------
	.section	.nv.constant2._ZN2at4cuda57_GLOBAL__N__cd6b329d_24_DistributionBernoulli_cu_7537a20d21kernelPointwiseApply2IZNS_6native9templates4cuda28bernoulli_tensor_cuda_kernelIffEEvRKNS_10TensorBaseES9_NS_15PhiloxCudaStateEEUliRfSB_SB_SB_RKfSD_SD_SD_E_fSC_mLin1ELin1ELi4ELi512ELi2EEEvNS0_6detail10TensorInfoIT0_T2_EENSG_IT1_SI_EESI_T_,"a",@progbits
	.sectionflags	@""
	.align	4
.nv.constant2._ZN2at4cuda57_GLOBAL__N__cd6b329d_24_DistributionBernoulli_cu_7537a20d21kernelPointwiseApply2IZNS_6native9templates4cuda28bernoulli_tensor_cuda_kernelIffEEvRKNS_10TensorBaseES9_NS_15PhiloxCudaStateEEUliRfSB_SB_SB_RKfSD_SD_SD_E_fSC_mLin1ELin1ELi4ELi512ELi2EEEvNS0_6detail10TensorInfoIT0_T2_EENSG_IT1_SI_EESI_T_:
        /*0000*/ 	.byte	0xd0, 0xc9, 0x01, 0x00, 0xe0, 0xc7, 0x01, 0x00, 0xe0, 0xcb, 0x01, 0x00


//--------------------- .nv.constant2._ZN2at4cuda57_GLOBAL__N__cd6b329d_24_DistributionBernoulli_cu_7537a20d21kernelPointwiseApply2IZNS_6native9templates4cuda28bernoulli_tensor_cuda_kernelIffEEvRKNS_10TensorBaseES9_NS_15PhiloxCudaStateEEUliRfSB_SB_SB_RKfSD_SD_SD_E_fSC_mLi1ELi1ELi4ELi512ELi2EEEvNS0_6detail10TensorInfoIT0_T2_EENSG_IT1_SI_EESI_T_ --------------------------
	.section	.nv.constant2._ZN2at4cuda57_GLOBAL__N__cd6b329d_24_DistributionBernoulli_cu_7537a20d21kernelPointwiseApply2IZNS_6native9templates4cuda28bernoulli_tensor_cuda_kernelIffEEvRKNS_10TensorBaseES9_NS_15PhiloxCudaStateEEUliRfSB_SB_SB_RKfSD_SD_SD_E_fSC_mLi1ELi1ELi4ELi512ELi2EEEvNS0_6detail10TensorInfoIT0_T2_EENSG_IT1_SI_EESI_T_,"a",@progbits
	.sectionflags	@""
	.align	4
.nv.constant2._ZN2at4cuda57_GLOBAL__N__cd6b329d_24_DistributionBernoulli_cu_7537a20d21kernelPointwiseApply2IZNS_6native9templates4cuda28bernoulli_tensor_cuda_kernelIffEEvRKNS_10TensorBaseES9_NS_15PhiloxCudaStateEEUliRfSB_SB_SB_RKfSD_SD_SD_E_fSC_mLi1ELi1ELi4ELi512ELi2EEEvNS0_6detail10TensorInfoIT0_T2_EENSG_IT1_SI_EESI_T_:
        /*0000*/ 	.byte	0xd0, 0x13, 0x00, 0x00, 0x00, 0x12, 0x00, 0x00, 0xc0, 0x15, 0x00, 0x00


//--------------------- .nv.constant2._ZN2at4cuda57_GLOBAL__N__cd6b329d_24_DistributionBernoulli_cu_7537a20d21kernelPointwiseApply2IZNS_6native9templates4cuda28bernoulli_tensor_cuda_kernelIffEEvRKNS_10TensorBaseES9_NS_15PhiloxCudaStateEEUliRfSB_SB_SB_RKfSD_SD_SD_E_fSC_jLin1ELin1ELi4ELi512ELi2EEEvNS0_6detail10TensorInfoIT0_T2_EENSG_IT1_SI_EESI_T_ --------------------------
	.section	.nv.constant2._ZN2at4cuda57_GLOBAL__N__cd6b329d_24_DistributionBernoulli_cu_7537a20d21kernelPointwiseApply2IZNS_6native9templates4cuda28bernoulli_tensor_cuda_kernelIffEEvRKNS_10TensorBaseES9_NS_15PhiloxCudaStateEEUliRfSB_SB_SB_RKfSD_SD_SD_E_fSC_jLin1ELin1ELi4ELi512ELi2EEEvNS0_6detail10TensorInfoIT0_T2_EENSG_IT1_SI_EESI_T_,"a",@progbits
	.sectionflags	@""
	.align	4
.nv.constant2._ZN2at4cuda57_GLOBAL__N__cd6b329d_24_DistributionBernoulli_cu_7537a20d21kernelPointwiseApply2IZNS_6native9templates4cuda28bernoulli_tensor_cuda_kernelIffEEvRKNS_10TensorBaseES9_NS_15PhiloxCudaStateEEUliRfSB_SB_SB_RKfSD_SD_SD_E_fSC_jLin1ELin1ELi4ELi512ELi2EEEvNS0_6detail10TensorInfoIT0_T2_EENSG_IT1_SI_EESI_T_:
        /*0000*/ 	.byte	0x10, 0xe2, 0x00, 0x00, 0x20, 0xe0, 0x00, 0x00, 0x20, 0xe4, 0x00, 0x00


//--------------------- .nv.constant2._ZN2at4cuda57_GLOBAL__N__cd6b329d_24_DistributionBernoulli_cu_7537a20d21kernelPointwiseApply2IZNS_6native9templates4cuda28bernoulli_tensor_cuda_kernelIffEEvRKNS_10TensorBaseES9_NS_15PhiloxCudaStateEEUliRfSB_SB_SB_RKfSD_SD_SD_E_fSC_jLin1ELi2ELi4ELi512ELi2EEEvNS0_6detail10TensorInfoIT0_T2_EENSG_IT1_SI_EESI_T_ --------------------------
	.section	.nv.constant2._ZN2at4cuda57_GLOBAL__N__cd6b329d_24_DistributionBernoulli_cu_7537a20d21kernelPointwiseApply2IZNS_6native9templates4cuda28bernoulli_tensor_cuda_kernelIffEEvRKNS_10TensorBaseES9_NS_15PhiloxCudaStateEEUliRfSB_SB_SB_RKfSD_SD_SD_E_fSC_jLin1ELi2ELi4ELi512ELi2EEEvNS0_6detail10TensorInfoIT0_T2_EENSG_IT1_SI_EESI_T_,"a",@progbits
	.sectionflags	@""
	.align	4
.nv.constant2._ZN2at4cuda57_GLOBAL__N__cd6b329d_24_DistributionBernoulli_cu_7537a20d21kernelPointwiseApply2IZNS_6native9templates4cuda28bernoulli_tensor_cuda_kernelIffEEvRKNS_10TensorBaseES9_NS_15PhiloxCudaStateEEUliRfSB_SB_SB_RKfSD_SD_SD_E_fSC_jLin1ELi2ELi4ELi512ELi2EEEvNS0_6detail10TensorInfoIT0_T2_EENSG_IT1_SI_EESI_T_:
        /*0000*/ 	.byte	0xb0, 0x80, 0x00, 0x00, 0xc0, 0x7e, 0x00, 0x00, 0xc0, 0x82, 0x00, 0x00


//--------------------- .nv.constant2._ZN2at4cuda57_GLOBAL__N__cd6b329d_24_DistributionBernoulli_cu_7537a20d21kernelPointwiseApply2IZNS_6native9templates4cuda28bernoulli_tensor_cuda_kernelIffEEvRKNS_10TensorBaseES9_NS_15PhiloxCudaStateEEUliRfSB_SB_SB_RKfSD_SD_SD_E_fSC_jLin1ELi1ELi4ELi512ELi2EEEvNS0_6detail10TensorInfoIT0_T2_EENSG_IT1_SI_EESI_T_ --------------------------
	.section	.nv.constant2._ZN2at4cuda57_GLOBAL__N__cd6b329d_24_DistributionBernoulli_cu_7537a20d21kernelPointwiseApply2IZNS_6native9templates4cuda28bernoulli_tensor_cuda_kernelIffEEvRKNS_10TensorBaseES9_NS_15PhiloxCudaStateEEUliRfSB_SB_SB_RKfSD_SD_SD_E_fSC_jLin1ELi1ELi4ELi512ELi2EEEvNS0_6detail10TensorInfoIT0_T2_EENSG_IT1_SI_EESI_T_,"a",@progbits
	.sectionflags	@""
	.align	4
.nv.constant2._ZN2at4cuda57_GLOBAL__N__cd6b329d_24_DistributionBernoulli_cu_7537a20d21kernelPointwiseApply2IZNS_6native9templates4cuda28bernoulli_tensor_cuda_kernelIffEEvRKNS_10TensorBaseES9_NS_15PhiloxCudaStateEEUliRfSB_SB_SB_RKfSD_SD_SD_E_fSC_jLin1ELi1ELi4ELi512ELi2EEEvNS0_6detail10TensorInfoIT0_T2_EENSG_IT1_SI_EESI_T_:
        /*0000*/ 	.byte	0x90, 0x7a, 0x00, 0x00, 0x50, 0x78, 0x00, 0x00, 0xf0, 0x7c, 0x00, 0x00


//--------------------- .nv.constant2._ZN2at4cuda57_GLOBAL__N__cd6b329d_24_DistributionBernoulli_cu_7537a20d21kernelPointwiseApply2IZNS_6native9templates4cuda28bernoulli_tensor_cuda_kernelIffEEvRKNS_10TensorBaseES9_NS_15PhiloxCudaStateEEUliRfSB_SB_SB_RKfSD_SD_SD_E_fSC_jLi2ELin1ELi4ELi512ELi2EEEvNS0_6detail10TensorInfoIT0_T2_EENSG_IT1_SI_EESI_T_ --------------------------
	.section	.nv.constant2._ZN2at4cuda57_GLOBAL__N__cd6b329d_24_DistributionBernoulli_cu_7537a20d21kernelPointwiseApply2IZNS_6native9templates4cuda28bernoulli_tensor_cuda_kernelIffEEvRKNS_10TensorBaseES9_NS_15PhiloxCudaStateEEUliRfSB_SB_SB_RKfSD_SD_SD_E_fSC_jLi2ELin1ELi4ELi512ELi2EEEvNS0_6detail10TensorInfoIT0_T2_EENSG_IT1_SI_EESI_T_,"a",@progbits
	.sectionflags	@""
	.align	4
.nv.constant2._ZN2at4cuda57_GLOBAL__N__cd6b329d_24_DistributionBernoulli_cu_7537a20d21kernelPointwiseApply2IZNS_6native9templates4cuda28bernoulli_tensor_cuda_kernelIffEEvRKNS_10TensorBaseES9_NS_15PhiloxCudaStateEEUliRfSB_SB_SB_RKfSD_SD_SD_E_fSC_jLi2ELin1ELi4ELi512ELi2EEEvNS0_6detail10TensorInfoIT0_T2_EENSG_IT1_SI_EESI_T_:
        /*0000*/ 	.byte	0xb0, 0x81, 0x00, 0x00, 0xc0, 0x7f, 0x00, 0x00, 0xc0, 0x83, 0x00, 0x00


//--------------------- .nv.constant2._ZN2at4cuda57_GLOBAL__N__cd6b329d_24_DistributionBernoulli_cu_7537a20d21kernelPointwiseApply2IZNS_6native9templates4cuda28bernoulli_tensor_cuda_kernelIffEEvRKNS_10TensorBaseES9_NS_15PhiloxCudaStateEEUliRfSB_SB_SB_RKfSD_SD_SD_E_fSC_jLi2ELi2ELi4ELi512ELi2EEEvNS0_6detail10TensorInfoIT0_T2_EENSG_IT1_SI_EESI_T_ --------------------------
	.section	.nv.constant2._ZN2at4cuda57_GLOBAL__N__cd6b329d_24_DistributionBernoulli_cu_7537a20d21kernelPointwiseApply2IZNS_6native9templates4cuda28bernoulli_tensor_cuda_kernelIffEEvRKNS_10TensorBaseES9_NS_15PhiloxCudaStateEEUliRfSB_SB_SB_RKfSD_SD_SD_E_fSC_jLi2ELi2ELi4ELi512ELi2EEEvNS0_6detail10TensorInfoIT0_T2_EENSG_IT1_SI_EESI_T_,"a",@progbits
	.sectionflags	@""
	.align	4
.nv.constant2._ZN2at4cuda57_GLOBAL__N__cd6b329d_24_DistributionBernoulli_cu_7537a20d21kernelPointwiseApply2IZNS_6native9templates4cuda28bernoulli_tensor_cuda_kernelIffEEvRKNS_10TensorBaseES9_NS_15PhiloxCudaStateEEUliRfSB_SB_SB_RKfSD_SD_SD_E_fSC_jLi2ELi2ELi4ELi512ELi2EEEvNS0_6detail10TensorInfoIT0_T2_EENSG_IT1_SI_EESI_T_:
        /*0000*/ 	.byte	0x30, 0x1e, 0x00, 0x00, 0x60, 0x1c, 0x00, 0x00, 0x20, 0x20, 0x00, 0x00


//--------------------- .nv.constant2._ZN2at4cuda57_GLOBAL__N__cd6b329d_24_DistributionBernoulli_cu_7537a20d21kernelPointwiseApply2IZNS_6native9templates4cuda28bernoulli_tensor_cuda_kernelIffEEvRKNS_10TensorBaseES9_NS_15PhiloxCudaStateEEUliRfSB_SB_SB_RKfSD_SD_SD_E_fSC_jLi2ELi1ELi4ELi512ELi2EEEvNS0_6detail10TensorInfoIT0_T2_EENSG_IT1_SI_EESI_T_ --------------------------
	.section	.nv.constant2._ZN2at4cuda57_GLOBAL__N__cd6b329d_24_DistributionBernoulli_cu_7537a20d21kernelPointwiseApply2IZNS_6native9templates4cuda28bernoulli_tensor_cuda_kernelIffEEvRKNS_10TensorBaseES9_NS_15PhiloxCudaStateEEUliRfSB_SB_SB_RKfSD_SD_SD_E_fSC_jLi2ELi1ELi4ELi512ELi2EEEvNS0_6detail10TensorInfoIT0_T2_EENSG_IT1_SI_EESI_T_,"a",@progbits
	.sectionflags	@""
	.align	4
.nv.constant2._ZN2at4cuda57_GLOBAL__N__cd6b329d_24_DistributionBernoulli_cu_7537a20d21kernelPointwiseApply2IZNS_6native9templates4cuda28bernoulli_tensor_cuda_kernelIffEEvRKNS_10TensorBaseES9_NS_15PhiloxCudaStateEEUliRfSB_SB_SB_RKfSD_SD_SD_E_fSC_jLi2ELi1ELi4ELi512ELi2EEEvNS0_6detail10TensorInfoIT0_T2_EENSG_IT1_SI_EESI_T_:
        /*0000*/ 	.byte	0xf0, 0x18, 0x00, 0x00, 0x20, 0x17, 0x00, 0x00, 0xe0, 0x1a, 0x00, 0x00


//--------------------- .nv.constant2._ZN2at4cuda57_GLOBAL__N__cd6b329d_24_DistributionBernoulli_cu_7537a20d21kernelPointwiseApply2IZNS_6native9templates4cuda28bernoulli_tensor_cuda_kernelIffEEvRKNS_10TensorBaseES9_NS_15PhiloxCudaStateEEUliRfSB_SB_SB_RKfSD_SD_SD_E_fSC_jLi1ELin1ELi4ELi512ELi2EEEvNS0_6detail10TensorInfoIT0_T2_EENSG_IT1_SI_EESI_T_ --------------------------
	.section	.nv.constant2._ZN2at4cuda57_GLOBAL__N__cd6b329d_24_DistributionBernoulli_cu_7537a20d21kernelPointwiseApply2IZNS_6native9templates4cuda28bernoulli_tensor_cuda_kernelIffEEvRKNS_10TensorBaseES9_NS_15PhiloxCudaStateEEUliRfSB_SB_SB_RKfSD_SD_SD_E_fSC_jLi1ELin1ELi4ELi512ELi2EEEvNS0_6detail10TensorInfoIT0_T2_EENSG_IT1_SI_EESI_T_,"a",@progbits
	.sectionflags	@""
	.align	4
.nv.constant2._ZN2at4cuda57_GLOBAL__N__cd6b329d_24_DistributionBernoulli_cu_7537a20d21kernelPointwiseApply2IZNS_6native9templates4cuda28bernoulli_tensor_cuda_kernelIffEEvRKNS_10TensorBaseES9_NS_15PhiloxCudaStateEEUliRfSB_SB_SB_RKfSD_SD_SD_E_fSC_jLi1ELin1ELi4ELi512ELi2EEEvNS0_6detail10TensorInfoIT0_T2_EENSG_IT1_SI_EESI_T_:
        /*0000*/ 	.byte	0xb0, 0x7b, 0x00, 0x00, 0x70, 0x79, 0x00, 0x00, 0x20, 0x7e, 0x00, 0x00


//--------------------- .nv.constant2._ZN2at4cuda57_GLOBAL__N__cd6b329d_24_DistributionBernoulli_cu_7537a20d21kernelPointwiseApply2IZNS_6native9templates4cuda28bernoulli_tensor_cuda_kernelIffEEvRKNS_10TensorBaseES9_NS_15PhiloxCudaStateEEUliRfSB_SB_SB_RKfSD_SD_SD_E_fSC_jLi1ELi2ELi4ELi512ELi2EEEvNS0_6detail10TensorInfoIT0_T2_EENSG_IT1_SI_EESI_T_ --------------------------
	.section	.nv.constant2._ZN2at4cuda57_GLOBAL__N__cd6b329d_24_DistributionBernoulli_cu_7537a20d21kernelPointwiseApply2IZNS_6native9templates4cuda28bernoulli_tensor_cuda_kernelIffEEvRKNS_10TensorBaseES9_NS_15PhiloxCudaStateEEUliRfSB_SB_SB_RKfSD_SD_SD_E_fSC_jLi1ELi2ELi4ELi512ELi2EEEvNS0_6detail10TensorInfoIT0_T2_EENSG_IT1_SI_EESI_T_,"a",@progbits
	.sectionflags	@""
	.align	4
.nv.constant2._ZN2at4cuda57_GLOBAL__N__cd6b329d_24_DistributionBernoulli_cu_7537a20d21kernelPointwiseApply2IZNS_6native9templates4cuda28bernoulli_tensor_cuda_kernelIffEEvRKNS_10TensorBaseES9_NS_15PhiloxCudaStateEEUliRfSB_SB_SB_RKfSD_SD_SD_E_fSC_jLi1ELi2ELi4ELi512ELi2EEEvNS0_6detail10TensorInfoIT0_T2_EENSG_IT1_SI_EESI_T_:
        /*0000*/ 	.byte	0xe0, 0x18, 0x00, 0x00, 0x10, 0x17, 0x00, 0x00, 0x20, 0x1b, 0x00, 0x00


//--------------------- .nv.constant2._ZN2at4cuda57_GLOBAL__N__cd6b329d_24_DistributionBernoulli_cu_7537a20d21kernelPointwiseApply2IZNS_6native9templates4cuda28bernoulli_tensor_cuda_kernelIffEEvRKNS_10TensorBaseES9_NS_15PhiloxCudaStateEEUliRfSB_SB_SB_RKfSD_SD_SD_E_fSC_jLi1ELi1ELi4ELi512ELi2EEEvNS0_6detail10TensorInfoIT0_T2_EENSG_IT1_SI_EESI_T_ --------------------------
	.section	.nv.constant2._ZN2at4cuda57_GLOBAL__N__cd6b329d_24_DistributionBernoulli_cu_7537a20d21kernelPointwiseApply2IZNS_6native9templates4cuda28bernoulli_tensor_cuda_kernelIffEEvRKNS_10TensorBaseES9_NS_15PhiloxCudaStateEEUliRfSB_SB_SB_RKfSD_SD_SD_E_fSC_jLi1ELi1ELi4ELi512ELi2EEEvNS0_6detail10TensorInfoIT0_T2_EENSG_IT1_SI_EESI_T_,"a",@progbits
	.sectionflags	@""
	.align	4
.nv.constant2._ZN2at4cuda57_GLOBAL__N__cd6b329d_24_DistributionBernoulli_cu_7537a20d21kernelPointwiseApply2IZNS_6native9templates4cuda28bernoulli_tensor_cuda_kernelIffEEvRKNS_10TensorBaseES9_NS_15PhiloxCudaStateEEUliRfSB_SB_SB_RKfSD_SD_SD_E_fSC_jLi1ELi1ELi4ELi512ELi2EEEvNS0_6detail10TensorInfoIT0_T2_EENSG_IT1_SI_EESI_T_:
        /*0000*/ 	.byte	0x40, 0x12, 0x00, 0x00, 0x70, 0x10, 0x00, 0x00, 0x30, 0x14, 0x00, 0x00


//--------------------- .nv.constant2._ZN2at4cuda57_GLOBAL__N__cd6b329d_24_DistributionBernoulli_cu_7537a20d21kernelPointwiseApply2IZNS_6native9templates4cuda28bernoulli_tensor_cuda_kernelIdfEEvRKNS_10TensorBaseES9_NS_15PhiloxCudaStateEEUliRdSB_SB_SB_RKfSD_SD_SD_E_dSC_mLin1ELin1ELi4ELi512ELi2EEEvNS0_6detail10TensorInfoIT0_T2_EENSG_IT1_SI_EESI_T_ --------------------------
	.section	.nv.constant2._ZN2at4cuda57_GLOBAL__N__cd6b329d_24_DistributionBernoulli_cu_7537a20d21kernelPointwiseApply2IZNS_6native9templates4cuda28bernoulli_tensor_cuda_kernelIdfEEvRKNS_10TensorBaseES9_NS_15PhiloxCudaStateEEUliRdSB_SB_SB_RKfSD_SD_SD_E_dSC_mLin1ELin1ELi4ELi512ELi2EEEvNS0_6detail10TensorInfoIT0_T2_EENSG_IT1_SI_EESI_T_,"a",@progbits
	.sectionflags	@""
	.align	4
.nv.constant2._ZN2at4cuda57_GLOBAL__N__cd6b329d_24_DistributionBernoulli_cu_7537a20d21kernelPointwiseApply2IZNS_6native9templates4cuda28bernoulli_tensor_cuda_kernelIdfEEvRKNS_10TensorBaseES9_NS_15PhiloxCudaStateEEUliRdSB_SB_SB_RKfSD_SD_SD_E_dSC_mLin1ELin1ELi4ELi512ELi2EEEvNS0_6detail10TensorInfoIT0_T2_EENSG_IT1_SI_EESI_T_:
        /*0000*/ 	.byte	0x30, 0xca, 0x01, 0x00, 0x20, 0xc8, 0x01, 0x00, 0x60, 0xcc, 0x01, 0x00


//--------------------- .nv.constant2._ZN2at4cuda57_GLOBAL__N__cd6b329d_24_DistributionBernoulli_cu_7537a20d21kernelPointwiseApply2IZNS_6native9templates4cuda28bernoulli_tensor_cuda_kernelIdfEEvRKNS_10TensorBaseES9_NS_15PhiloxCudaStateEEUliRdSB_SB_SB_RKfSD_SD_SD_E_dSC_mLi1ELi1ELi4ELi512ELi2EEEvNS0_6detail10TensorInfoIT0_T2_EENSG_IT1_SI_EESI_T_ --------------------------
	.section	.nv.constant2._ZN2at4cuda57_GLOBAL__N__cd6b329d_24_DistributionBernoulli_cu_7537a20d21kernelPointwiseApply2IZNS_6native9templates4cuda28bernoulli_tensor_cuda_kernelIdfEEvRKNS_10TensorBaseES9_NS_15PhiloxCudaStateEEUliRdSB_SB_SB_RKfSD_SD_SD_E_dSC_mLi1ELi1ELi4ELi512ELi2EEEvNS0_6detail10TensorInfoIT0_T2_EENSG_IT1_SI_EESI_T_,"a",@progbits
	.sectionflags	@""
	.align	4
.nv.constant2._ZN2at4cuda57_GLOBAL__N__cd6b329d_24_DistributionBernoulli_cu_7537a20d21kernelPointwiseApply2IZNS_6native9templates4cuda28bernoulli_tensor_cuda_kernelIdfEEvRKNS_10TensorBaseES9_NS_15PhiloxCudaStateEEUliRdSB_SB_SB_RKfSD_SD_SD_E_dSC_mLi1ELi1ELi4ELi512ELi2EEEvNS0_6detail10TensorInfoIT0_T2_EENSG_IT1_SI_EESI_T_:
        /*0000*/ 	.byte	0x30, 0x14, 0x00, 0x00, 0x40, 0x12, 0x00, 0x00, 0x40, 0x16, 0x00, 0x00


//--------------------- .nv.constant2._ZN2at4cuda57_GLOBAL__N__cd6b329d_24_DistributionBernoulli_cu_7537a20d21kernelPointwiseApply2IZNS_6native9templates4cuda28bernoulli_tensor_cuda_kernelIdfEEvRKNS_10TensorBaseES9_NS_15PhiloxCudaStateEEUliRdSB_SB_SB_RKfSD_SD_SD_E_dSC_jLin1ELin1ELi4ELi512ELi2EEEvNS0_6detail10TensorInfoIT0_T2_EENSG_IT1_SI_EESI_T_ --------------------------
	.section	.nv.constant2._ZN2at4cuda57_GLOBAL__N__cd6b329d_24_DistributionBernoulli_cu_7537a20d21kernelPointwiseApply2IZNS_6native9templates4cuda28bernoulli_tensor_cuda_kernelIdfEEvRKNS_10TensorBaseES9_NS_15PhiloxCudaStateEEUliRdSB_SB_SB_RKfSD_SD_SD_E_dSC_jLin1ELin1ELi4ELi512ELi2EEEvNS0_6detail10TensorInfoIT0_T2_EENSG_IT1_SI_EESI_T_,"a",@progbits
	.sectionflags	@""
	.align	4
.nv.constant2._ZN2at4cuda57_GLOBAL__N__cd6b329d_24_DistributionBernoulli_cu_7537a20d21kernelPointwiseApply2IZNS_6native9templates4cuda28bernoulli_tensor_cuda_kernelIdfEEvRKNS_10TensorBaseES9_NS_15PhiloxCudaStateEEUliRdSB_SB_SB_RKfSD_SD_SD_E_dSC_jLin1ELin1ELi4ELi512ELi2EEEvNS0_6detail10TensorInfoIT0_T2_EENSG_IT1_SI_EESI_T_:
        /*0000*/ 	.byte	0x70, 0xe2, 0x00, 0x00, 0x60, 0xe0, 0x00, 0x00, 0xa0, 0xe4, 0x00, 0x00


//--------------------- .nv.constant2._ZN2at4cuda57_GLOBAL__N__cd6b329d_24_DistributionBernoulli_cu_7537a20d21kernelPointwiseApply2IZNS_6native9templates4cuda28bernoulli_tensor_cuda_kernelIdfEEvRKNS_10TensorBaseES9_NS_15PhiloxCudaStateEEUliRdSB_SB_SB_RKfSD_SD_SD_E_dSC_jLin1ELi2ELi4ELi512ELi2EEEvNS0_6detail10TensorInfoIT0_T2_EENSG_IT1_SI_EESI_T_ --------------------------
	.section	.nv.constant2._ZN2at4cuda57_GLOBAL__N__cd6b329d_24_DistributionBernoulli_cu_7537a20d21kernelPointwiseApply2IZNS_6native9templates4cuda28bernoulli_tensor_cuda_kernelIdfEEvRKNS_10TensorBaseES9_NS_15PhiloxCudaStateEEUliRdSB_SB_SB_RKfSD_SD_SD_E_dSC_jLin1ELi2ELi4ELi512ELi2EEEvNS0_6detail10TensorInfoIT0_T2_EENSG_IT1_SI_EESI_T_,"a",@progbits
	.sectionflags	@""
	.align	4
.nv.constant2._ZN2at4cuda57_GLOBAL__N__cd6b329d_24_DistributionBernoulli_cu_7537a20d21kernelPointwiseApply2IZNS_6native9templates4cuda28bernoulli_tensor_cuda_kernelIdfEEvRKNS_10TensorBaseES9_NS_15PhiloxCudaStateEEUliRdSB_SB_SB_RKfSD_SD_SD_E_dSC_jLin1ELi2ELi4ELi512ELi2EEEvNS0_6detail10TensorInfoIT0_T2_EENSG_IT1_SI_EESI_T_:
        /*0000*/ 	.byte	0x10, 0x81, 0x00, 0x00, 0x00, 0x7f, 0x00, 0x00, 0x40, 0x83, 0x00, 0x00


//--------------------- .nv.constant2._ZN2at4cuda57_GLOBAL__N__cd6b329d_24_DistributionBernoulli_cu_7537a20d21kernelPointwiseApply2IZNS_6native9templates4cuda28bernoulli_tensor_cuda_kernelIdfEEvRKNS_10TensorBaseES9_NS_15PhiloxCudaStateEEUliRdSB_SB_SB_RKfSD_SD_SD_E_dSC_jLin1ELi1ELi4ELi512ELi2EEEvNS0_6detail10TensorInfoIT0_T2_EENSG_IT1_SI_EESI_T_ --------------------------
	.section	.nv.constant2._ZN2at4cuda57_GLOBAL__N__cd6b329d_24_DistributionBernoulli_cu_7537a20d21kernelPointwiseApply2IZNS_6native9templates4cuda28bernoulli_tensor_cuda_kernelIdfEEvRKNS_10TensorBaseES9_NS_15PhiloxCudaStateEEUliRdSB_SB_SB_RKfSD_SD_SD_E_dSC_jLin1ELi1ELi4ELi512ELi2EEEvNS0_6detail10TensorInfoIT0_T2_EENSG_IT1_SI_EESI_T_,"a",@progbits
	.sectionflags	@""
	.align	4
.nv.constant2._ZN2at4cuda57_GLOBAL__N__cd6b329d_24_DistributionBernoulli_cu_7537a20d21kernelPointwiseApply2IZNS_6native9templates4cuda28bernoulli_tensor_cuda_kernelIdfEEvRKNS_10TensorBaseES9_NS_15PhiloxCudaStateEEUliRdSB_SB_SB_RKfSD_SD_SD_E_dSC_jLin1ELi1ELi4ELi512ELi2EEEvNS0_6detail10TensorInfoIT0_T2_EENSG_IT1_SI_EESI_T_:
        /*0000*/ 	.byte	0xf0, 0x7a, 0x00, 0x00, 0x90, 0x78, 0x00, 0x00, 0x70, 0x7d, 0x00, 0x00


//--------------------- .nv.constant2._ZN2at4cuda57_GLOBAL__N__cd6b329d_24_DistributionBernoulli_cu_7537a20d21kernelPointwiseApply2IZNS_6native9templates4cuda28bernoulli_tensor_cuda_kernelIdfEEvRKNS_10TensorBaseES9_NS_15PhiloxCudaStateEEUliRdSB_SB_SB_RKfSD_SD_SD_E_dSC_jLi2ELin1ELi4ELi512ELi2EEEvNS0_6detail10TensorInfoIT0_T2_EENSG_IT1_SI_EESI_T_ --------------------------
	.section	.nv.constant2._ZN2at4cuda57_GLOBAL__N__cd6b329d_24_DistributionBernoulli_cu_7537a20d21kernelPointwiseApply2IZNS_6native9templates4cuda28bernoulli_tensor_cuda_kernelIdfEEvRKNS_10TensorBaseES9_NS_15PhiloxCudaStateEEUliRdSB_SB_SB_RKfSD_SD_SD_E_dSC_jLi2ELin1ELi4ELi512ELi2EEEvNS0_6detail10TensorInfoIT0_T2_EENSG_IT1_SI_EESI_T_,"a",@progbits
	.sectionflags	@""
	.align	4
.nv.constant2._ZN2at4cuda57_GLOBAL__N__cd6b329d_24_DistributionBernoulli_cu_7537a20d21kernelPointwiseApply2IZNS_6native9templates4cuda28bernoulli_tensor_cuda_kernelIdfEEvRKNS_10TensorBaseES9_NS_15PhiloxCudaStateEEUliRdSB_SB_SB_RKfSD_SD_SD_E_dSC_jLi2ELin1ELi4ELi512ELi2EEEvNS0_6detail10TensorInfoIT0_T2_EENSG_IT1_SI_EESI_T_:
        /*0000*/ 	.byte	0x10, 0x82, 0x00, 0x00, 0x00, 0x80, 0x00, 0x00, 0x40, 0x84, 0x00, 0x00


//--------------------- .nv.constant2._ZN2at4cuda57_GLOBAL__N__cd6b329d_24_DistributionBernoulli_cu_7537a20d21kernelPointwiseApply2IZNS_6native9templates4cuda28bernoulli_tensor_cuda_kernelIdfEEvRKNS_10TensorBaseES9_NS_15PhiloxCudaStateEEUliRdSB_SB_SB_RKfSD_SD_SD_E_dSC_jLi2ELi2ELi4ELi512ELi2EEEvNS0_6detail10TensorInfoIT0_T2_EENSG_IT1_SI_EESI_T_ --------------------------
	.section	.nv.constant2._ZN2at4cuda57_GLOBAL__N__cd6b329d_24_DistributionBernoulli_cu_7537a20d21kernelPointwiseApply2IZNS_6native9templates4cuda28bernoulli_tensor_cuda_kernelIdfEEvRKNS_10TensorBaseES9_NS_15PhiloxCudaStateEEUliRdSB_SB_SB_RKfSD_SD_SD_E_dSC_jLi2ELi2ELi4ELi512ELi2EEEvNS0_6detail10TensorInfoIT0_T2_EENSG_IT1_SI_EESI_T_,"a",@progbits
	.sectionflags	@""
	.align	4
.nv.constant2._ZN2at4cuda57_GLOBAL__N__cd6b329d_24_DistributionBernoulli_cu_7537a20d21kernelPointwiseApply2IZNS_6native9templates4cuda28bernoulli_tensor_cuda_kernelIdfEEvRKNS_10TensorBaseES9_NS_15PhiloxCudaStateEEUliRdSB_SB_SB_RKfSD_SD_SD_E_dSC_jLi2ELi2ELi4ELi512ELi2EEEvNS0_6detail10TensorInfoIT0_T2_EENSG_IT1_SI_EESI_T_:
        /*0000*/ 	.byte	0x90, 0x1e, 0x00, 0x00, 0xa0, 0x1c, 0x00, 0x00, 0xa0, 0x20, 0x00, 0x00


//--------------------- .nv.constant2._ZN2at4cuda57_GLOBAL__N__cd6b329d_24_DistributionBernoulli_cu_7537a20d21kernelPointwiseApply2IZNS_6native9templates4cuda28bernoulli_tensor_cuda_kernelIdfEEvRKNS_10TensorBaseES9_NS_15PhiloxCudaStateEEUliRdSB_SB_SB_RKfSD_SD_SD_E_dSC_jLi2ELi1ELi4ELi512ELi2EEEvNS0_6detail10TensorInfoIT0_T2_EENSG_IT1_SI_EESI_T_ --------------------------
	.section	.nv.constant2._ZN2at4cuda57_GLOBAL__N__cd6b329d_24_DistributionBernoulli_cu_7537a20d21kernelPointwiseApply2IZNS_6native9templates4cuda28bernoulli_tensor_cuda_kernelIdfEEvRKNS_10TensorBaseES9_NS_15PhiloxCudaStateEEUliRdSB_SB_SB_RKfSD_SD_SD_E_dSC_jLi2ELi1ELi4ELi512ELi2EEEvNS0_6detail10TensorInfoIT0_T2_EENSG_IT1_SI_EESI_T_,"a",@progbits
	.sectionflags	@""
	.align	4
.nv.constant2._ZN2at4cuda57_GLOBAL__N__cd6b329d_24_DistributionBernoulli_cu_7537a20d21kernelPointwiseApply2IZNS_6native9templates4cuda28bernoulli_tensor_cuda_kernelIdfEEvRKNS_10TensorBaseES9_NS_15PhiloxCudaStateEEUliRdSB_SB_SB_RKfSD_SD_SD_E_dSC_jLi2ELi1ELi4ELi512ELi2EEEvNS0_6detail10TensorInfoIT0_T2_EENSG_IT1_SI_EESI_T_:
        /*0000*/ 	.byte	0x50, 0x19, 0x00, 0x00, 0x60, 0x17, 0x00, 0x00, 0x60, 0x1b, 0x00, 0x00


//--------------------- .nv.constant2._ZN2at4cuda57_GLOBAL__N__cd6b329d_24_DistributionBernoulli_cu_7537a20d21kernelPointwiseApply2IZNS_6native9templates4cuda28bernoulli_tensor_cuda_kernelIdfEEvRKNS_10TensorBaseES9_NS_15PhiloxCudaStateEEUliRdSB_SB_SB_RKfSD_SD_SD_E_dSC_jLi1ELin1ELi4ELi512ELi2EEEvNS0_6detail10TensorInfoIT0_T2_EENSG_IT1_SI_EESI_T_ --------------------------
	.section	.nv.constant2._ZN2at4cuda57_GLOBAL__N__cd6b329d_24_DistributionBernoulli_cu_7537a20d21kernelPointwiseApply2IZNS_6native9templates4cuda28bernoulli_tensor_cuda_kernelIdfEEvRKNS_10TensorBaseES9_NS_15PhiloxCudaStateEEUliRdSB_SB_SB_RKfSD_SD_SD_E_dSC_jLi1ELin1ELi4ELi512ELi2EEEvNS0_6detail10TensorInfoIT0_T2_EENSG_IT1_SI_EESI_T_,"a",@progbits
	.sectionflags	@""
	.align	4
.nv.constant2._ZN2at4cuda57_GLOBAL__N__cd6b329d_24_DistributionBernoulli_cu_7537a20d21kernelPointwiseApply2IZNS_6native9templates4cuda28bernoulli_tensor_cuda_kernelIdfEEvRKNS_10TensorBaseES9_NS_15PhiloxCudaStateEEUliRdSB_SB_SB_RKfSD_SD_SD_E_dSC_jLi1ELin1ELi4ELi512ELi2EEEvNS0_6detail10TensorInfoIT0_T2_EENSG_IT1_SI_EESI_T_:
        /*0000*/ 	.byte	0x10, 0x7c, 0x00, 0x00, 0xb0, 0x79, 0x00, 0x00, 0xa0, 0x7e, 0x00, 0x00


//--------------------- .nv.constant2._ZN2at4cuda57_GLOBAL__N__cd6b329d_24_DistributionBernoulli_cu_7537a20d21kernelPointwiseApply2IZNS_6native9templates4cuda28bernoulli_tensor_cuda_kernelIdfEEvRKNS_10TensorBaseES9_NS_15PhiloxCudaStateEEUliRdSB_SB_SB_RKfSD_SD_SD_E_dSC_jLi1ELi2ELi4ELi512ELi2EEEvNS0_6detail10TensorInfoIT0_T2_EENSG_IT1_SI_EESI_T_ --------------------------
	.section	.nv.constant2._ZN2at4cuda57_GLOBAL__N__cd6b329d_24_DistributionBernoulli_cu_7537a20d21kernelPointwiseApply2IZNS_6native9templates4cuda28bernoulli_tensor_cuda_kernelIdfEEvRKNS_10TensorBaseES9_NS_15PhiloxCudaStateEEUliRdSB_SB_SB_RKfSD_SD_SD_E_dSC_jLi1ELi2ELi4ELi512ELi2EEEvNS0_6detail10TensorInfoIT0_T2_EENSG_IT1_SI_EESI_T_,"a",@progbits
	.sectionflags	@""
	.align	4
.nv.constant2._ZN2at4cuda57_GLOBAL__N__cd6b329d_24_DistributionBernoulli_cu_7537a20d21kernelPointwiseApply2IZNS_6native9templates4cuda28bernoulli_tensor_cuda_kernelIdfEEvRKNS_10TensorBaseES9_NS_15PhiloxCudaStateEEUliRdSB_SB_SB_RKfSD_SD_SD_E_dSC_jLi1ELi2ELi4ELi512ELi2EEEvNS0_6detail10TensorInfoIT0_T2_EENSG_IT1_SI_EESI_T_:
        /*0000*/ 	.byte	0x40, 0x19, 0x00, 0x00, 0x50, 0x17, 0x00, 0x00, 0xa0, 0x1b, 0x00, 0x00


//--------------------- .nv.constant2._ZN2at4cuda57_GLOBAL__N__cd6b329d_24_DistributionBernoulli_cu_7537a20d21kernelPointwiseApply2IZNS_6native9templates4cuda28bernoulli_tensor_cuda_kernelIdfEEvRKNS_10TensorBaseES9_NS_15PhiloxCudaStateEEUliRdSB_SB_SB_RKfSD_SD_SD_E_dSC_jLi1ELi1ELi4ELi512ELi2EEEvNS0_6detail10TensorInfoIT0_T2_EENSG_IT1_SI_EESI_T_ --------------------------
	.section	.nv.constant2._ZN2at4cuda57_GLOBAL__N__cd6b329d_24_DistributionBernoulli_cu_7537a20d21kernelPointwiseApply2IZNS_6native9templates4cuda28bernoulli_tensor_cuda_kernelIdfEEvRKNS_10TensorBaseES9_NS_15PhiloxCudaStateEEUliRdSB_SB_SB_RKfSD_SD_SD_E_dSC_jLi1ELi1ELi4ELi512ELi2EEEvNS0_6detail10TensorInfoIT0_T2_EENSG_IT1_SI_EESI_T_,"a",@progbits
	.sectionflags	@""
	.align	4
.nv.constant2._ZN2at4cuda57_GLOBAL__N__cd6b329d_24_DistributionBernoulli_cu_7537a20d21kernelPointwiseApply2IZNS_6native9templates4cuda28bernoulli_tensor_cuda_kernelIdfEEvRKNS_10TensorBaseES9_NS_15PhiloxCudaStateEEUliRdSB_SB_SB_RKfSD_SD_SD_E_dSC_jLi1ELi1ELi4ELi512ELi2EEEvNS0_6detail10TensorInfoIT0_T2_EENSG_IT1_SI_EESI_T_:
        /*0000*/ 	.byte	0xa0, 0x12, 0x00, 0x00, 0xb0, 0x10, 0x00, 0x00, 0xb0, 0x14, 0x00, 0x00


//--------------------- .nv.constant2._ZN2at4cuda57_GLOBAL__N__cd6b329d_24_DistributionBernoulli_cu_7537a20d21kernelPointwiseApply2IZNS_6native9templates4cuda28bernoulli_tensor_cuda_kernelIsfEEvRKNS_10TensorBaseES9_NS_15PhiloxCudaStateEEUliRsSB_SB_SB_RKfSD_SD_SD_E_sSC_mLin1ELin1ELi4ELi512ELi2EEEvNS0_6detail10TensorInfoIT0_T2_EENSG_IT1_SI_EESI_T_ --------------------------
	.section	.nv.constant2._ZN2at4cuda57_GLOBAL__N__cd6b329d_24_DistributionBernoulli_cu_7537a20d21kernelPointwiseApply2IZNS_6native9templates4cuda28bernoulli_tensor_cuda_kernelIsfEEvRKNS_10TensorBaseES9_NS_15PhiloxCudaStateEEUliRsSB_SB_SB_RKfSD_SD_SD_E_sSC_mLin1ELin1ELi4ELi512ELi2EEEvNS0_6detail10TensorInfoIT0_T2_EENSG_IT1_SI_EESI_T_,"a",@progbits
	.sectionflags	@""
	.align	4
.nv.constant2._ZN2at4cuda57_GLOBAL__N__cd6b329d_24_DistributionBernoulli_cu_7537a20d21kernelPointwiseApply2IZNS_6native9templates4cuda28bernoulli_tensor_cuda_kernelIsfEEvRKNS_10TensorBaseES9_NS_15PhiloxCudaStateEEUliRsSB_SB_SB_RKfSD_SD_SD_E_sSC_mLin1ELin1ELi4ELi512ELi2EEEvNS0_6detail10TensorInfoIT0_T2_EENSG_IT1_SI_EESI_T_:
        /*0000*/ 	.byte	0x00, 0xca, 0x01, 0x00, 0x00, 0xc8, 0x01, 0x00, 0x20, 0xcc, 0x01, 0x00


//--------------------- .nv.constant2._ZN2at4cuda57_GLOBAL__N__cd6b329d_24_DistributionBernoulli_cu_7537a20d21kernelPointwiseApply2IZNS_6native9templates4cuda28bernoulli_tensor_cuda_kernelIsfEEvRKNS_10TensorBaseES9_NS_15PhiloxCudaStateEEUliRsSB_SB_SB_RKfSD_SD_SD_E_sSC_mLi1ELi1ELi4ELi512ELi2EEEvNS0_6detail10TensorInfoIT0_T2_EENSG_IT1_SI_EESI_T_ --------------------------
	.section	.nv.constant2._ZN2at4cuda57_GLOBAL__N__cd6b329d_24_DistributionBernoulli_cu_7537a20d21kernelPointwiseApply2IZNS_6native9templates4cuda28bernoulli_tensor_cuda_kernelIsfEEvRKNS_10TensorBaseES9_NS_15PhiloxCudaStateEEUliRsSB_SB_SB_RKfSD_SD_SD_E_sSC_mLi1ELi1ELi4ELi512ELi2EEEvNS0_6detail10TensorInfoIT0_T2_EENSG_IT1_SI_EESI_T_,"a",@progbits
	.sectionflags	@""
	.align	4
.nv.constant2._ZN2at4cuda57_GLOBAL__N__cd6b329d_24_DistributionBernoulli_cu_7537a20d21kernelPointwiseApply2IZNS_6native9templates4cuda28bernoulli_tensor_cuda_kernelIsfEEvRKNS_10TensorBaseES9_NS_15PhiloxCudaStateEEUliRsSB_SB_SB_RKfSD_SD_SD_E_sSC_mLi1ELi1ELi4ELi512ELi2EEEvNS0_6detail10TensorInfoIT0_T2_EENSG_IT1_SI_EESI_T_:
        /*0000*/ 	.byte	0x00, 0x14, 0x00, 0x00, 0x20, 0x12, 0x00, 0x00, 0x00, 0x16, 0x00, 0x00


//--------------------- .nv.constant2._ZN2at4cuda57_GLOBAL__N__cd6b329d_24_DistributionBernoulli_cu_7537a20d21kernelPointwiseApply2IZNS_6native9templates4cuda28bernoulli_tensor_cuda_kernelIsfEEvRKNS_10TensorBaseES9_NS_15PhiloxCudaStateEEUliRsSB_SB_SB_RKfSD_SD_SD_E_sSC_jLin1ELin1ELi4ELi512ELi2EEEvNS0_6detail10TensorInfoIT0_T2_EENSG_IT1_SI_EESI_T_ --------------------------
	.section	.nv.constant2._ZN2at4cuda57_GLOBAL__N__cd6b329d_24_DistributionBernoulli_cu_7537a20d21kernelPointwiseApply2IZNS_6native9templates4cuda28bernoulli_tensor_cuda_kernelIsfEEvRKNS_10TensorBaseES9_NS_15PhiloxCudaStateEEUliRsSB_SB_SB_RKfSD_SD_SD_E_sSC_jLin1ELin1ELi4ELi512ELi2EEEvNS0_6detail10TensorInfoIT0_T2_EENSG_IT1_SI_EESI_T_,"a",@progbits
	.sectionflags	@""
	.align	4
.nv.constant2._ZN2at4cuda57_GLOBAL__N__cd6b329d_24_DistributionBernoulli_cu_7537a20d21kernelPointwiseApply2IZNS_6native9templates4cuda28bernoulli_tensor_cuda_kernelIsfEEvRKNS_10TensorBaseES9_NS_15PhiloxCudaStateEEUliRsSB_SB_SB_RKfSD_SD_SD_E_sSC_jLin1ELin1ELi4ELi512ELi2EEEvNS0_6detail10TensorInfoIT0_T2_EENSG_IT1_SI_EESI_T_:
        /*0000*/ 	.byte	0x40, 0xe2, 0x00, 0x00, 0x40, 0xe0, 0x00, 0x00, 0x60, 0xe4, 0x00, 0x00


//--------------------- .nv.constant2._ZN2at4cuda57_GLOBAL__N__cd6b329d_24_DistributionBernoulli_cu_7537a20d21kernelPointwiseApply2IZNS_6native9templates4cuda28bernoulli_tensor_cuda_kernelIsfEEvRKNS_10TensorBaseES9_NS_15PhiloxCudaStateEEUliRsSB_SB_SB_RKfSD_SD_SD_E_sSC_jLin1ELi2ELi4ELi512ELi2EEEvNS0_6detail10TensorInfoIT0_T2_EENSG_IT1_SI_EESI_T_ --------------------------
	.section	.nv.constant2._ZN2at4cuda57_GLOBAL__N__cd6b329d_24_DistributionBernoulli_cu_7537a20d21kernelPointwiseApply2IZNS_6native9templates4cuda28bernoulli_tensor_cuda_kernelIsfEEvRKNS_10TensorBaseES9_NS_15PhiloxCudaStateEEUliRsSB_SB_SB_RKfSD_SD_SD_E_sSC_jLin1ELi2ELi4ELi512ELi2EEEvNS0_6detail10TensorInfoIT0_T2_EENSG_IT1_SI_EESI_T_,"a",@progbits
	.sectionflags	@""
	.align	4
.nv.constant2._ZN2at4cuda57_GLOBAL__N__cd6b329d_24_DistributionBernoulli_cu_7537a20d21kernelPointwiseApply2IZNS_6native9templates4cuda28bernoulli_tensor_cuda_kernelIsfEEvRKNS_10TensorBaseES9_NS_15PhiloxCudaStateEEUliRsSB_SB_SB_RKfSD_SD_SD_E_sSC_jLin1ELi2ELi4ELi512ELi2EEEvNS0_6detail10TensorInfoIT0_T2_EENSG_IT1_SI_EESI_T_:
        /*0000*/ 	.byte	0xe0, 0x80, 0x00, 0x00, 0xe0, 0x7e, 0x00, 0x00, 0x00, 0x83, 0x00, 0x00


//--------------------- .nv.constant2._ZN2at4cuda57_GLOBAL__N__cd6b329d_24_DistributionBernoulli_cu_7537a20d21kernelPointwiseApply2IZNS_6native9templates4cuda28bernoulli_tensor_cuda_kernelIsfEEvRKNS_10TensorBaseES9_NS_15PhiloxCudaStateEEUliRsSB_SB_SB_RKfSD_SD_SD_E_sSC_jLin1ELi1ELi4ELi512ELi2EEEvNS0_6detail10TensorInfoIT0_T2_EENSG_IT1_SI_EESI_T_ --------------------------
	.section	.nv.constant2._ZN2at4cuda57_GLOBAL__N__cd6b329d_24_DistributionBernoulli_cu_7537a20d21kernelPointwiseApply2IZNS_6native9templates4cuda28bernoulli_tensor_cuda_kernelIsfEEvRKNS_10TensorBaseES9_NS_15PhiloxCudaStateEEUliRsSB_SB_SB_RKfSD_SD_SD_E_sSC_jLin1ELi1ELi4ELi512ELi2EEEvNS0_6detail10TensorInfoIT0_T2_EENSG_IT1_SI_EESI_T_,"a",@progbits
	.sectionflags	@""
	.align	4
.nv.constant2._ZN2at4cuda57_GLOBAL__N__cd6b329d_24_DistributionBernoulli_cu_7537a20d21kernelPointwiseApply2IZNS_6native9templates4cuda28bernoulli_tensor_cuda_kernelIsfEEvRKNS_10TensorBaseES9_NS_15PhiloxCudaStateEEUliRsSB_SB_SB_RKfSD_SD_SD_E_sSC_jLin1ELi1ELi4ELi512ELi2EEEvNS0_6detail10TensorInfoIT0_T2_EENSG_IT1_SI_EESI_T_:
        /*0000*/ 	.byte	0xc0, 0x7a, 0x00, 0x00, 0x70, 0x78, 0x00, 0x00, 0x30, 0x7d, 0x00, 0x00


//--------------------- .nv.constant2._ZN2at4cuda57_GLOBAL__N__cd6b329d_24_DistributionBernoulli_cu_7537a20d21kernelPointwiseApply2IZNS_6native9templates4cuda28bernoulli_tensor_cuda_kernelIsfEEvRKNS_10TensorBaseES9_NS_15PhiloxCudaStateEEUliRsSB_SB_SB_RKfSD_SD_SD_E_sSC_jLi2ELin1ELi4ELi512ELi2EEEvNS0_6detail10TensorInfoIT0_T2_EENSG_IT1_SI_EESI_T_ --------------------------
	.section	.nv.constant2._ZN2at4cuda57_GLOBAL__N__cd6b329d_24_DistributionBernoulli_cu_7537a20d21kernelPointwiseApply2IZNS_6native9templates4cuda28bernoulli_tensor_cuda_kernelIsfEEvRKNS_10TensorBaseES9_NS_15PhiloxCudaStateEEUliRsSB_SB_SB_RKfSD_SD_SD_E_sSC_jLi2ELin1ELi4ELi512ELi2EEEvNS0_6detail10TensorInfoIT0_T2_EENSG_IT1_SI_EESI_T_,"a",@progbits
	.sectionflags	@""
	.align	4
.nv.constant2._ZN2at4cuda57_GLOBAL__N__cd6b329d_24_DistributionBernoulli_cu_7537a20d21kernelPointwiseApply2IZNS_6native9templates4cuda28bernoulli_tensor_cuda_kernelIsfEEvRKNS_10TensorBaseES9_NS_15PhiloxCudaStateEEUliRsSB_SB_SB_RKfSD_SD_SD_E_sSC_jLi2ELin1ELi4ELi512ELi2EEEvNS0_6detail10TensorInfoIT0_T2_EENSG_IT1_SI_EESI_T_:
        /*0000*/ 	.byte	0xe0, 0x81, 0x00, 0x00, 0xe0, 0x7f, 0x00, 0x00, 0x00, 0x84, 0x00, 0x00


//--------------------- .nv.constant2._ZN2at4cuda57_GLOBAL__N__cd6b329d_24_DistributionBernoulli_cu_7537a20d21kernelPointwiseApply2IZNS_6native9templates4cuda28bernoulli_tensor_cuda_kernelIsfEEvRKNS_10TensorBaseES9_NS_15PhiloxCudaStateEEUliRsSB_SB_SB_RKfSD_SD_SD_E_sSC_jLi2ELi2ELi4ELi512ELi2EEEvNS0_6detail10TensorInfoIT0_T2_EENSG_IT1_SI_EESI_T_ --------------------------
	.section	.nv.constant2._ZN2at4cuda57_GLOBAL__N__cd6b329d_24_DistributionBernoulli_cu_7537a20d21kernelPointwiseApply2IZNS_6native9templates4cuda28bernoulli_tensor_cuda_kernelIsfEEvRKNS_10TensorBaseES9_NS_15PhiloxCudaStateEEUliRsSB_SB_SB_RKfSD_SD_SD_E_sSC_jLi2ELi2ELi4ELi512ELi2EEEvNS0_6detail10TensorInfoIT0_T2_EENSG_IT1_SI_EESI_T_,"a",@progbits
	.sectionflags	@""
	.align	4
.nv.constant2._ZN2at4cuda57_GLOBAL__N__cd6b329d_24_DistributionBernoulli_cu_7537a20d21kernelPointwiseApply2IZNS_6native9templates4cuda28bernoulli_tensor_cuda_kernelIsfEEvRKNS_10TensorBaseES9_NS_15PhiloxCudaStateEEUliRsSB_SB_SB_RKfSD_SD_SD_E_sSC_jLi2ELi2ELi4ELi512ELi2EEEvNS0_6detail10TensorInfoIT0_T2_EENSG_IT1_SI_EESI_T_:
        /*0000*/ 	.byte	0x60, 0x1e, 0x00, 0x00, 0x80, 0x1c, 0x00, 0x00, 0x60, 0x20, 0x00, 0x00


//--------------------- .nv.constant2._ZN2at4cuda57_GLOBAL__N__cd6b329d_24_DistributionBernoulli_cu_7537a20d21kernelPointwiseApply2IZNS_6native9templates4cuda28bernoulli_tensor_cuda_kernelIsfEEvRKNS_10TensorBaseES9_NS_15PhiloxCudaStateEEUliRsSB_SB_SB_RKfSD_SD_SD_E_sSC_jLi2ELi1ELi4ELi512ELi2EEEvNS0_6detail10TensorInfoIT0_T2_EENSG_IT1_SI_EESI_T_ --------------------------
	.section	.nv.constant2._ZN2at4cuda57_GLOBAL__N__cd6b329d_24_DistributionBernoulli_cu_7537a20d21kernelPointwiseApply2IZNS_6native9templates4cuda28bernoulli_tensor_cuda_kernelIsfEEvRKNS_10TensorBaseES9_NS_15PhiloxCudaStateEEUliRsSB_SB_SB_RKfSD_SD_SD_E_sSC_jLi2ELi1ELi4ELi512ELi2EEEvNS0_6detail10TensorInfoIT0_T2_EENSG_IT1_SI_EESI_T_,"a",@progbits
	.sectionflags	@""
	.align	4
.nv.constant2._ZN2at4cuda57_GLOBAL__N__cd6b329d_24_DistributionBernoulli_cu_7537a20d21kernelPointwiseApply2IZNS_6native9templates4cuda28bernoulli_tensor_cuda_kernelIsfEEvRKNS_10TensorBaseES9_NS_15PhiloxCudaStateEEUliRsSB_SB_SB_RKfSD_SD_SD_E_sSC_jLi2ELi1ELi4ELi512ELi2EEEvNS0_6detail10TensorInfoIT0_T2_EENSG_IT1_SI_EESI_T_:
        /*0000*/ 	.byte	0x20, 0x19, 0x00, 0x00, 0x40, 0x17, 0x00, 0x00, 0x20, 0x1b, 0x00, 0x00


//--------------------- .nv.constant2._ZN2at4cuda57_GLOBAL__N__cd6b329d_24_DistributionBernoulli_cu_7537a20d21kernelPointwiseApply2IZNS_6native9templates4cuda28bernoulli_tensor_cuda_kernelIsfEEvRKNS_10TensorBaseES9_NS_15PhiloxCudaStateEEUliRsSB_SB_SB_RKfSD_SD_SD_E_sSC_jLi1ELin1ELi4ELi512ELi2EEEvNS0_6detail10TensorInfoIT0_T2_EENSG_IT1_SI_EESI_T_ --------------------------
	.section	.nv.constant2._ZN2at4cuda57_GLOBAL__N__cd6b329d_24_DistributionBernoulli_cu_7537a20d21kernelPointwiseApply2IZNS_6native9templates4cuda28bernoulli_tensor_cuda_kernelIsfEEvRKNS_10TensorBaseES9_NS_15PhiloxCudaStateEEUliRsSB_SB_SB_RKfSD_SD_SD_E_sSC_jLi1ELin1ELi4ELi512ELi2EEEvNS0_6detail10TensorInfoIT0_T2_EENSG_IT1_SI_EESI_T_,"a",@progbits
	.sectionflags	@""
	.align	4
.nv.constant2._ZN2at4cuda57_GLOBAL__N__cd6b329d_24_DistributionBernoulli_cu_7537a20d21kernelPointwiseApply2IZNS_6native9templates4cuda28bernoulli_tensor_cuda_kernelIsfEEvRKNS_10TensorBaseES9_NS_15PhiloxCudaStateEEUliRsSB_SB_SB_RKfSD_SD_SD_E_sSC_jLi1ELin1ELi4ELi512ELi2EEEvNS0_6detail10TensorInfoIT0_T2_EENSG_IT1_SI_EESI_T_:
        /*0000*/ 	.byte	0xe0, 0x7b, 0x00, 0x00, 0x90, 0x79, 0x00, 0x00, 0x60, 0x7e, 0x00, 0x00


//--------------------- .nv.constant2._ZN2at4cuda57_GLOBAL__N__cd6b329d_24_DistributionBernoulli_cu_7537a20d21kernelPointwiseApply2IZNS_6native9templates4cuda28bernoulli_tensor_cuda_kernelIsfEEvRKNS_10TensorBaseES9_NS_15PhiloxCudaStateEEUliRsSB_SB_SB_RKfSD_SD_SD_E_sSC_jLi1ELi2ELi4ELi512ELi2EEEvNS0_6detail10TensorInfoIT0_T2_EENSG_IT1_SI_EESI_T_ --------------------------
	.section	.nv.constant2._ZN2at4cuda57_GLOBAL__N__cd6b329d_24_DistributionBernoulli_cu_7537a20d21kernelPointwiseApply2IZNS_6native9templates4cuda28bernoulli_tensor_cuda_kernelIsfEEvRKNS_10TensorBaseES9_NS_15PhiloxCudaStateEEUliRsSB_SB_SB_RKfSD_SD_SD_E_sSC_jLi1ELi2ELi4ELi512ELi2EEEvNS0_6detail10TensorInfoIT0_T2_EENSG_IT1_SI_EESI_T_,"a",@progbits
	.sectionflags	@""
	.align	4
.nv.constant2._ZN2at4cuda57_GLOBAL__N__cd6b329d_24_DistributionBernoulli_cu_7537a20d21kernelPointwiseApply2IZNS_6native9templates4cuda28bernoulli_tensor_cuda_kernelIsfEEvRKNS_10TensorBaseES9_NS_15PhiloxCudaStateEEUliRsSB_SB_SB_RKfSD_SD_SD_E_sSC_jLi1ELi2ELi4ELi512ELi2EEEvNS0_6detail10TensorInfoIT0_T2_EENSG_IT1_SI_EESI_T_:
        /*0000*/ 	.byte	0x10, 0x19, 0x00, 0x00, 0x30, 0x17, 0x00, 0x00, 0x60, 0x1b, 0x00, 0x00


//--------------------- .nv.constant2._ZN2at4cuda57_GLOBAL__N__cd6b329d_24_DistributionBernoulli_cu_7537a20d21kernelPointwiseApply2IZNS_6native9templates4cuda28bernoulli_tensor_cuda_kernelIsfEEvRKNS_10TensorBaseES9_NS_15PhiloxCudaStateEEUliRsSB_SB_SB_RKfSD_SD_SD_E_sSC_jLi1ELi1ELi4ELi512ELi2EEEvNS0_6detail10TensorInfoIT0_T2_EENSG_IT1_SI_EESI_T_ --------------------------
	.section	.nv.constant2._ZN2at4cuda57_GLOBAL__N__cd6b329d_24_DistributionBernoulli_cu_7537a20d21kernelPointwiseApply2IZNS_6native9templates4cuda28bernoulli_tensor_cuda_kernelIsfEEvRKNS_10TensorBaseES9_NS_15PhiloxCudaStateEEUliRsSB_SB_SB_RKfSD_SD_SD_E_sSC_jLi1ELi1ELi4ELi512ELi2EEEvNS0_6detail10TensorInfoIT0_T2_EENSG_IT1_SI_EESI_T_,"a",@progbits
	.sectionflags	@""
	.align	4
.nv.constant2._ZN2at4cuda57_GLOBAL__N__cd6b329d_24_DistributionBernoulli_cu_7537a20d21kernelPointwiseApply2IZNS_6native9templates4cuda28bernoulli_tensor_cuda_kernelIsfEEvRKNS_10TensorBaseES9_NS_15PhiloxCudaStateEEUliRsSB_SB_SB_RKfSD_SD_SD_E_sSC_jLi1ELi1ELi4ELi512ELi2EEEvNS0_6detail10TensorInfoIT0_T2_EENSG_IT1_SI_EESI_T_:
        /*0000*/ 	.byte	0x70, 0x12, 0x00, 0x00, 0x90, 0x10, 0x00, 0x00, 0x70, 0x14, 0x00, 0x00


//--------------------- .nv.constant2._ZN2at4cuda57_GLOBAL__N__cd6b329d_24_DistributionBernoulli_cu_7537a20d21kernelPointwiseApply2IZNS_6native9templates4cuda28bernoulli_tensor_cuda_kernelIlfEEvRKNS_10TensorBaseES9_NS_15PhiloxCudaStateEEUliRlSB_SB_SB_RKfSD_SD_SD_E_lSC_mLin1ELin1ELi4ELi512ELi2EEEvNS0_6detail10TensorInfoIT0_T2_EENSG_IT1_SI_EESI_T_ --------------------------
	.section	.nv.constant2._ZN2at4cuda57_GLOBAL__N__cd6b329d_24_DistributionBernoulli_cu_7537a20d21kernelPointwiseApply2IZNS_6native9templates4cuda28bernoulli_tensor_cuda_kernelIlfEEvRKNS_10TensorBaseES9_NS_15PhiloxCudaStateEEUliRlSB_SB_SB_RKfSD_SD_SD_E_lSC_mLin1ELin1ELi4ELi512ELi2EEEvNS0_6detail10TensorInfoIT0_T2_EENSG_IT1_SI_EESI_T_,"a",@progbits
	.sectionflags	@""
	.align	4
.nv.constant2._ZN2at4cuda57_GLOBAL__N__cd6b329d_24_DistributionBernoulli_cu_7537a20d21kernelPointwiseApply2IZNS_6native9templates4cuda28bernoulli_tensor_cuda_kernelIlfEEvRKNS_10TensorBaseES9_NS_15PhiloxCudaStateEEUliRlSB_SB_SB_RKfSD_SD_SD_E_lSC_mLin1ELin1ELi4ELi512ELi2EEEvNS0_6detail10TensorInfoIT0_T2_EENSG_IT1_SI_EESI_T_:
        /*0000*/ 	.byte	0x30, 0xca, 0x01, 0x00, 0x20, 0xc8, 0x01, 0x00, 0x60, 0xcc, 0x01, 0x00


//--------------------- .nv.constant2._ZN2at4cuda57_GLOBAL__N__cd6b329d_24_DistributionBernoulli_cu_7537a20d21kernelPointwiseApply2IZNS_6native9templates4cuda28bernoulli_tensor_cuda_kernelIlfEEvRKNS_10TensorBaseES9_NS_15PhiloxCudaStateEEUliRlSB_SB_SB_RKfSD_SD_SD_E_lSC_mLi1ELi1ELi4ELi512ELi2EEEvNS0_6detail10TensorInfoIT0_T2_EENSG_IT1_SI_EESI_T_ --------------------------
	.section	.nv.constant2._ZN2at4cuda57_GLOBAL__N__cd6b329d_24_DistributionBernoulli_cu_7537a20d21kernelPointwiseApply2IZNS_6native9templates4cuda28bernoulli_tensor_cuda_kernelIlfEEvRKNS_10TensorBaseES9_NS_15PhiloxCudaStateEEUliRlSB_SB_SB_RKfSD_SD_SD_E_lSC_mLi1ELi1ELi4ELi512ELi2EEEvNS0_6detail10TensorInfoIT0_T2_EENSG_IT1_SI_EESI_T_,"a",@progbits
	.sectionflags	@""
	.align	4
.nv.constant2._ZN2at4cuda57_GLOBAL__N__cd6b329d_24_DistributionBernoulli_cu_7537a20d21kernelPointwiseApply2IZNS_6native9templates4cuda28bernoulli_tensor_cuda_kernelIlfEEvRKNS_10TensorBaseES9_NS_15PhiloxCudaStateEEUliRlSB_SB_SB_RKfSD_SD_SD_E_lSC_mLi1ELi1ELi4ELi512ELi2EEEvNS0_6detail10TensorInfoIT0_T2_EENSG_IT1_SI_EESI_T_:
        /*0000*/ 	.byte	0x30, 0x14, 0x00, 0x00, 0x40, 0x12, 0x00, 0x00, 0x40, 0x16, 0x00, 0x00


//--------------------- .nv.constant2._ZN2at4cuda57_GLOBAL__N__cd6b329d_24_DistributionBernoulli_cu_7537a20d21kernelPointwiseApply2IZNS_6native9templates4cuda28bernoulli_tensor_cuda_kernelIlfEEvRKNS_10TensorBaseES9_NS_15PhiloxCudaStateEEUliRlSB_SB_SB_RKfSD_SD_SD_E_lSC_jLin1ELin1ELi4ELi512ELi2EEEvNS0_6detail10TensorInfoIT0_T2_EENSG_IT1_SI_EESI_T_ --------------------------
	.section	.nv.constant2._ZN2at4cuda57_GLOBAL__N__cd6b329d_24_DistributionBernoulli_cu_7537a20d21kernelPointwiseApply2IZNS_6native9templates4cuda28bernoulli_tensor_cuda_kernelIlfEEvRKNS_10TensorBaseES9_NS_15PhiloxCudaStateEEUliRlSB_SB_SB_RKfSD_SD_SD_E_lSC_jLin1ELin1ELi4ELi512ELi2EEEvNS0_6detail10TensorInfoIT0_T2_EENSG_IT1_SI_EESI_T_,"a",@progbits
	.sectionflags	@""
	.align	4
.nv.constant2._ZN2at4cuda57_GLOBAL__N__cd6b329d_24_DistributionBernoulli_cu_7537a20d21kernelPointwiseApply2IZNS_6native9templates4cuda28bernoulli_tensor_cuda_kernelIlfEEvRKNS_10TensorBaseES9_NS_15PhiloxCudaStateEEUliRlSB_SB_SB_RKfSD_SD_SD_E_lSC_jLin1ELin1ELi4ELi512ELi2EEEvNS0_6detail10TensorInfoIT0_T2_EENSG_IT1_SI_EESI_T_:
        /*0000*/ 	.byte	0x70, 0xe2, 0x00, 0x00, 0x60, 0xe0, 0x00, 0x00, 0xa0, 0xe4, 0x00, 0x00


//--------------------- .nv.constant2._ZN2at4cuda57_GLOBAL__N__cd6b329d_24_DistributionBernoulli_cu_7537a20d21kernelPointwiseApply2IZNS_6native9templates4cuda28bernoulli_tensor_cuda_kernelIlfEEvRKNS_10TensorBaseES9_NS_15PhiloxCudaStateEEUliRlSB_SB_SB_RKfSD_SD_SD_E_lSC_jLin1ELi2ELi4ELi512ELi2EEEvNS0_6detail10TensorInfoIT0_T2_EENSG_IT1_SI_EESI_T_ --------------------------
	.section	.nv.constant2._ZN2at4cuda57_GLOBAL__N__cd6b329d_24_DistributionBernoulli_cu_7537a20d21kernelPointwiseApply2IZNS_6native9templates4cuda28bernoulli_tensor_cuda_kernelIlfEEvRKNS_10TensorBaseES9_NS_15PhiloxCudaStateEEUliRlSB_SB_SB_RKfSD_SD_SD_E_lSC_jLin1ELi2ELi4ELi512ELi2EEEvNS0_6detail10TensorInfoIT0_T2_EENSG_IT1_SI_EESI_T_,"a",@progbits
	.sectionflags	@""
	.align	4
.nv.constant2._ZN2at4cuda57_GLOBAL__N__cd6b329d_24_DistributionBernoulli_cu_7537a20d21kernelPointwiseApply2IZNS_6native9templates4cuda28bernoulli_tensor_cuda_kernelIlfEEvRKNS_10TensorBaseES9_NS_15PhiloxCudaStateEEUliRlSB_SB_SB_RKfSD_SD_SD_E_lSC_jLin1ELi2ELi4ELi512ELi2EEEvNS0_6detail10TensorInfoIT0_T2_EENSG_IT1_SI_EESI_T_:
        /*0000*/ 	.byte	0x10, 0x81, 0x00, 0x00, 0x00, 0x7f, 0x00, 0x00, 0x40, 0x83, 0x00, 0x00


//--------------------- .nv.constant2._ZN2at4cuda57_GLOBAL__N__cd6b329d_24_DistributionBernoulli_cu_7537a20d21kernelPointwiseApply2IZNS_6native9templates4cuda28bernoulli_tensor_cuda_kernelIlfEEvRKNS_10TensorBaseES9_NS_15PhiloxCudaStateEEUliRlSB_SB_SB_RKfSD_SD_SD_E_lSC_jLin1ELi1ELi4ELi512ELi2EEEvNS0_6detail10TensorInfoIT0_T2_EENSG_IT1_SI_EESI_T_ --------------------------
	.section	.nv.constant2._ZN2at4cuda57_GLOBAL__N__cd6b329d_24_DistributionBernoulli_cu_7537a20d21kernelPointwiseApply2IZNS_6native9templates4cuda28bernoulli_tensor_cuda_kernelIlfEEvRKNS_10TensorBaseES9_NS_15PhiloxCudaStateEEUliRlSB_SB_SB_RKfSD_SD_SD_E_lSC_jLin1ELi1ELi4ELi512ELi2EEEvNS0_6detail10TensorInfoIT0_T2_EENSG_IT1_SI_EESI_T_,"a",@progbits
	.sectionflags	@""
	.align	4
.nv.constant2._ZN2at4cuda57_GLOBAL__N__cd6b329d_24_DistributionBernoulli_cu_7537a20d21kernelPointwiseApply2IZNS_6native9templates4cuda28bernoulli_tensor_cuda_kernelIlfEEvRKNS_10TensorBaseES9_NS_15PhiloxCudaStateEEUliRlSB_SB_SB_RKfSD_SD_SD_E_lSC_jLin1ELi1ELi4ELi512ELi2EEEvNS0_6detail10TensorInfoIT0_T2_EENSG_IT1_SI_EESI_T_:
        /*0000*/ 	.byte	0xf0, 0x7a, 0x00, 0x00, 0x90, 0x78, 0x00, 0x00, 0x70, 0x7d, 0x00, 0x00


//--------------------- .nv.constant2._ZN2at4cuda57_GLOBAL__N__cd6b329d_24_DistributionBernoulli_cu_7537a20d21kernelPointwiseApply2IZNS_6native9templates4cuda28bernoulli_tensor_cuda_kernelIlfEEvRKNS_10TensorBaseES9_NS_15PhiloxCudaStateEEUliRlSB_SB_SB_RKfSD_SD_SD_E_lSC_jLi2ELin1ELi4ELi512ELi2EEEvNS0_6detail10TensorInfoIT0_T2_EENSG_IT1_SI_EESI_T_ --------------------------
	.section	.nv.constant2._ZN2at4cuda57_GLOBAL__N__cd6b329d_24_DistributionBernoulli_cu_7537a20d21kernelPointwiseApply2IZNS_6native9templates4cuda28bernoulli_tensor_cuda_kernelIlfEEvRKNS_10TensorBaseES9_NS_15PhiloxCudaStateEEUliRlSB_SB_SB_RKfSD_SD_SD_E_lSC_jLi2ELin1ELi4ELi512ELi2EEEvNS0_6detail10TensorInfoIT0_T2_EENSG_IT1_SI_EESI_T_,"a",@progbits
	.sectionflags	@""
	.align	4
.nv.constant2._ZN2at4cuda57_GLOBAL__N__cd6b329d_24_DistributionBernoulli_cu_7537a20d21kernelPointwiseApply2IZNS_6native9templates4cuda28bernoulli_tensor_cuda_kernelIlfEEvRKNS_10TensorBaseES9_NS_15PhiloxCudaStateEEUliRlSB_SB_SB_RKfSD_SD_SD_E_lSC_jLi2ELin1ELi4ELi512ELi2EEEvNS0_6detail10TensorInfoIT0_T2_EENSG_IT1_SI_EESI_T_:
        /*0000*/ 	.byte	0x10, 0x82, 0x00, 0x00, 0x00, 0x80, 0x00, 0x00, 0x40, 0x84, 0x00, 0x00


//--------------------- .nv.constant2._ZN2at4cuda57_GLOBAL__N__cd6b329d_24_DistributionBernoulli_cu_7537a20d21kernelPointwiseApply2IZNS_6native9templates4cuda28bernoulli_tensor_cuda_kernelIlfEEvRKNS_10TensorBaseES9_NS_15PhiloxCudaStateEEUliRlSB_SB_SB_RKfSD_SD_SD_E_lSC_jLi2ELi2ELi4ELi512ELi2EEEvNS0_6detail10TensorInfoIT0_T2_EENSG_IT1_SI_EESI_T_ --------------------------
	.section	.nv.constant2._ZN2at4cuda57_GLOBAL__N__cd6b329d_24_DistributionBernoulli_cu_7537a20d21kernelPointwiseApply2IZNS_6native9templates4cuda28bernoulli_tensor_cuda_kernelIlfEEvRKNS_10TensorBaseES9_NS_15PhiloxCudaStateEEUliRlSB_SB_SB_RKfSD_SD_SD_E_lSC_jLi2ELi2ELi4ELi512ELi2EEEvNS0_6detail10TensorInfoIT0_T2_EENSG_IT1_SI_EESI_T_,"a",@progbits
	.sectionflags	@""
	.align	4
.nv.constant2._ZN2at4cuda57_GLOBAL__N__cd6b329d_24_DistributionBernoulli_cu_7537a20d21kernelPointwiseApply2IZNS_6native9templates4cuda28bernoulli_tensor_cuda_kernelIlfEEvRKNS_10TensorBaseES9_NS_15PhiloxCudaStateEEUliRlSB_SB_SB_RKfSD_SD_SD_E_lSC_jLi2ELi2ELi4ELi512ELi2EEEvNS0_6detail10TensorInfoIT0_T2_EENSG_IT1_SI_EESI_T_:
        /*0000*/ 	.byte	0x90, 0x1e, 0x00, 0x00, 0xa0, 0x1c, 0x00, 0x00, 0xa0, 0x20, 0x00, 0x00


//--------------------- .nv.constant2._ZN2at4cuda57_GLOBAL__N__cd6b329d_24_DistributionBernoulli_cu_7537a20d21kernelPointwiseApply2IZNS_6native9templates4cuda28bernoulli_tensor_cuda_kernelIlfEEvRKNS_10TensorBaseES9_NS_15PhiloxCudaStateEEUliRlSB_SB_SB_RKfSD_SD_SD_E_lSC_jLi2ELi1ELi4ELi512ELi2EEEvNS0_6detail10TensorInfoIT0_T2_EENSG_IT1_SI_EESI_T_ --------------------------
	.section	.nv.constant2._ZN2at4cuda57_GLOBAL__N__cd6b329d_24_DistributionBernoulli_cu_7537a20d21kernelPointwiseApply2IZNS_6native9templates4cuda28bernoulli_tensor_cuda_kernelIlfEEvRKNS_10TensorBaseES9_NS_15PhiloxCudaStateEEUliRlSB_SB_SB_RKfSD_SD_SD_E_lSC_jLi2ELi1ELi4ELi512ELi2EEEvNS0_6detail10TensorInfoIT0_T2_EENSG_IT1_SI_EESI_T_,"a",@progbits
	.sectionflags	@""
	.align	4
.nv.constant2._ZN2at4cuda57_GLOBAL__N__cd6b329d_24_DistributionBernoulli_cu_7537a20d21kernelPointwiseApply2IZNS_6native9templates4cuda28bernoulli_tensor_cuda_kernelIlfEEvRKNS_10TensorBaseES9_NS_15PhiloxCudaStateEEUliRlSB_SB_SB_RKfSD_SD_SD_E_lSC_jLi2ELi1ELi4ELi512ELi2EEEvNS0_6detail10TensorInfoIT0_T2_EENSG_IT1_SI_EESI_T_:
        /*0000*/ 	.byte	0x50, 0x19, 0x00, 0x00, 0x60, 0x17, 0x00, 0x00, 0x60, 0x1b, 0x00, 0x00


//--------------------- .nv.constant2._ZN2at4cuda57_GLOBAL__N__cd6b329d_24_DistributionBernoulli_cu_7537a20d21kernelPointwiseApply2IZNS_6native9templates4cuda28bernoulli_tensor_cuda_kernelIlfEEvRKNS_10TensorBaseES9_NS_15PhiloxCudaStateEEUliRlSB_SB_SB_RKfSD_SD_SD_E_lSC_jLi1ELin1ELi4ELi512ELi2EEEvNS0_6detail10TensorInfoIT0_T2_EENSG_IT1_SI_EESI_T_ --------------------------
	.section	.nv.constant2._ZN2at4cuda57_GLOBAL__N__cd6b329d_24_DistributionBernoulli_cu_7537a20d21kernelPointwiseApply2IZNS_6native9templates4cuda28bernoulli_tensor_cuda_kernelIlfEEvRKNS_10TensorBaseES9_NS_15PhiloxCudaStateEEUliRlSB_SB_SB_RKfSD_SD_SD_E_lSC_jLi1ELin1ELi4ELi512ELi2EEEvNS0_6detail10TensorInfoIT0_T2_EENSG_IT1_SI_EESI_T_,"a",@progbits
	.sectionflags	@""
	.align	4
.nv.constant2._ZN2at4cuda57_GLOBAL__N__cd6b329d_24_DistributionBernoulli_cu_7537a20d21kernelPointwiseApply2IZNS_6native9templates4cuda28bernoulli_tensor_cuda_kernelIlfEEvRKNS_10TensorBaseES9_NS_15PhiloxCudaStateEEUliRlSB_SB_SB_RKfSD_SD_SD_E_lSC_jLi1ELin1ELi4ELi512ELi2EEEvNS0_6detail10TensorInfoIT0_T2_EENSG_IT1_SI_EESI_T_:
        /*0000*/ 	.byte	0x10, 0x7c, 0x00, 0x00, 0xb0, 0x79, 0x00, 0x00, 0xa0, 0x7e, 0x00, 0x00


//--------------------- .nv.constant2._ZN2at4cuda57_GLOBAL__N__cd6b329d_24_DistributionBernoulli_cu_7537a20d21kernelPointwiseApply2IZNS_6native9templates4cuda28bernoulli_tensor_cuda_kernelIlfEEvRKNS_10TensorBaseES9_NS_15PhiloxCudaStateEEUliRlSB_SB_SB_RKfSD_SD_SD_E_lSC_jLi1ELi2ELi4ELi512ELi2EEEvNS0_6detail10TensorInfoIT0_T2_EENSG_IT1_SI_EESI_T_ --------------------------
	.section	.nv.constant2._ZN2at4cuda57_GLOBAL__N__cd6b329d_24_DistributionBernoulli_cu_7537a20d21kernelPointwiseApply2IZNS_6native9templates4cuda28bernoulli_tensor_cuda_kernelIlfEEvRKNS_10TensorBaseES9_NS_15PhiloxCudaStateEEUliRlSB_SB_SB_RKfSD_SD_SD_E_lSC_jLi1ELi2ELi4ELi512ELi2EEEvNS0_6detail10TensorInfoIT0_T2_EENSG_IT1_SI_EESI_T_,"a",@progbits
	.sectionflags	@""
	.align	4
.nv.constant2._ZN2at4cuda57_GLOBAL__N__cd6b329d_24_DistributionBernoulli_cu_7537a20d21kernelPointwiseApply2IZNS_6native9templates4cuda28bernoulli_tensor_cuda_kernelIlfEEvRKNS_10TensorBaseES9_NS_15PhiloxCudaStateEEUliRlSB_SB_SB_RKfSD_SD_SD_E_lSC_jLi1ELi2ELi4ELi512ELi2EEEvNS0_6detail10TensorInfoIT0_T2_EENSG_IT1_SI_EESI_T_:
        /*0000*/ 	.byte	0x40, 0x19, 0x00, 0x00, 0x50, 0x17, 0x00, 0x00, 0xa0, 0x1b, 0x00, 0x00


//--------------------- .nv.constant2._ZN2at4cuda57_GLOBAL__N__cd6b329d_24_DistributionBernoulli_cu_7537a20d21kernelPointwiseApply2IZNS_6native9templates4cuda28bernoulli_tensor_cuda_kernelIlfEEvRKNS_10TensorBaseES9_NS_15PhiloxCudaStateEEUliRlSB_SB_SB_RKfSD_SD_SD_E_lSC_jLi1ELi1ELi4ELi512ELi2EEEvNS0_6detail10TensorInfoIT0_T2_EENSG_IT1_SI_EESI_T_ --------------------------
	.section	.nv.constant2._ZN2at4cuda57_GLOBAL__N__cd6b329d_24_DistributionBernoulli_cu_7537a20d21kernelPointwiseApply2IZNS_6native9templates4cuda28bernoulli_tensor_cuda_kernelIlfEEvRKNS_10TensorBaseES9_NS_15PhiloxCudaStateEEUliRlSB_SB_SB_RKfSD_SD_SD_E_lSC_jLi1ELi1ELi4ELi512ELi2EEEvNS0_6detail10TensorInfoIT0_T2_EENSG_IT1_SI_EESI_T_,"a",@progbits
	.sectionflags	@""
	.align	4
.nv.constant2._ZN2at4cuda57_GLOBAL__N__cd6b329d_24_DistributionBernoulli_cu_7537a20d21kernelPointwiseApply2IZNS_6native9templates4cuda28bernoulli_tensor_cuda_kernelIlfEEvRKNS_10TensorBaseES9_NS_15PhiloxCudaStateEEUliRlSB_SB_SB_RKfSD_SD_SD_E_lSC_jLi1ELi1ELi4ELi512ELi2EEEvNS0_6detail10TensorInfoIT0_T2_EENSG_IT1_SI_EESI_T_:
        /*0000*/ 	.byte	0xa0, 0x12, 0x00, 0x00, 0xb0, 0x10, 0x00, 0x00, 0xb0, 0x14, 0x00, 0x00


//--------------------- .nv.constant2._ZN2at4cuda57_GLOBAL__N__cd6b329d_24_DistributionBernoulli_cu_7537a20d21kernelPointwiseApply2IZNS_6native9templates4cuda28bernoulli_tensor_cuda_kernelIifEEvRKNS_10TensorBaseES9_NS_15PhiloxCudaStateEEUliRiSB_SB_SB_RKfSD_SD_SD_E_iSC_mLin1ELin1ELi4ELi512ELi2EEEvNS0_6detail10TensorInfoIT0_T2_EENSG_IT1_SI_EESI_T_ --------------------------
	.section	.nv.constant2._ZN2at4cuda57_GLOBAL__N__cd6b329d_24_DistributionBernoulli_cu_7537a20d21kernelPointwiseApply2IZNS_6native9templates4cuda28bernoulli_tensor_cuda_kernelIifEEvRKNS_10TensorBaseES9_NS_15PhiloxCudaStateEEUliRiSB_SB_SB_RKfSD_SD_SD_E_iSC_mLin1ELin1ELi4ELi512ELi2EEEvNS0_6detail10TensorInfoIT0_T2_EENSG_IT1_SI_EESI_T_,"a",@progbits
	.sectionflags	@""
	.align	4
.nv.constant2._ZN2at4cuda57_GLOBAL__N__cd6b329d_24_DistributionBernoulli_cu_7537a20d21kernelPointwiseApply2IZNS_6native9templates4cuda28bernoulli_tensor_cuda_kernelIifEEvRKNS_10TensorBaseES9_NS_15PhiloxCudaStateEEUliRiSB_SB_SB_RKfSD_SD_SD_E_iSC_mLin1ELin1ELi4ELi512ELi2EEEvNS0_6detail10TensorInfoIT0_T2_EENSG_IT1_SI_EESI_T_:
        /*0000*/ 	.byte	0x00, 0xca, 0x01, 0x00, 0x00, 0xc8, 0x01, 0x00, 0x20, 0xcc, 0x01, 0x00


//--------------------- .nv.constant2._ZN2at4cuda57_GLOBAL__N__cd6b329d_24_DistributionBernoulli_cu_7537a20d21kernelPointwiseApply2IZNS_6native9templates4cuda28bernoulli_tensor_cuda_kernelIifEEvRKNS_10TensorBaseES9_NS_15PhiloxCudaStateEEUliRiSB_SB_SB_RKfSD_SD_SD_E_iSC_mLi1ELi1ELi4ELi512ELi2EEEvNS0_6detail10TensorInfoIT0_T2_EENSG_IT1_SI_EESI_T_ --------------------------
	.section	.nv.constant2._ZN2at4cuda57_GLOBAL__N__cd6b329d_24_DistributionBernoulli_cu_7537a20d21kernelPointwiseApply2IZNS_6native9templates4cuda28bernoulli_tensor_cuda_kernelIifEEvRKNS_10TensorBaseES9_NS_15PhiloxCudaStateEEUliRiSB_SB_SB_RKfSD_SD_SD_E_iSC_mLi1ELi1ELi4ELi512ELi2EEEvNS0_6detail10TensorInfoIT0_T2_EENSG_IT1_SI_EESI_T_,"a",@progbits
	.sectionflags	@""
	.align	4
.nv.constant2._ZN2at4cuda57_GLOBAL__N__cd6b329d_24_DistributionBernoulli_cu_7537a20d21kernelPointwiseApply2IZNS_6native9templates4cuda28bernoulli_tensor_cuda_kernelIifEEvRKNS_10TensorBaseES9_NS_15PhiloxCudaStateEEUliRiSB_SB_SB_RKfSD_SD_SD_E_iSC_mLi1ELi1ELi4ELi512ELi2EEEvNS0_6detail10TensorInfoIT0_T2_EENSG_IT1_SI_EESI_T_:
        /*0000*/ 	.byte	0x00, 0x14, 0x00, 0x00, 0x20, 0x12, 0x00, 0x00, 0x00, 0x16, 0x00, 0x00


//--------------------- .nv.constant2._ZN2at4cuda57_GLOBAL__N__cd6b329d_24_DistributionBernoulli_cu_7537a20d21kernelPointwiseApply2IZNS_6native9templates4cuda28bernoulli_tensor_cuda_kernelIifEEvRKNS_10TensorBaseES9_NS_15PhiloxCudaStateEEUliRiSB_SB_SB_RKfSD_SD_SD_E_iSC_jLin1ELin1ELi4ELi512ELi2EEEvNS0_6detail10TensorInfoIT0_T2_EENSG_IT1_SI_EESI_T_ --------------------------
	.section	.nv.constant2._ZN2at4cuda57_GLOBAL__N__cd6b329d_24_DistributionBernoulli_cu_7537a20d21kernelPointwiseApply2IZNS_6native9templates4cuda28bernoulli_tensor_cuda_kernelIifEEvRKNS_10TensorBaseES9_NS_15PhiloxCudaStateEEUliRiSB_SB_SB_RKfSD_SD_SD_E_iSC_jLin1ELin1ELi4ELi512ELi2EEEvNS0_6detail10TensorInfoIT0_T2_EENSG_IT1_SI_EESI_T_,"a",@progbits
	.sectionflags	@""
	.align	4
.nv.constant2._ZN2at4cuda57_GLOBAL__N__cd6b329d_24_DistributionBernoulli_cu_7537a20d21kernelPointwiseApply2IZNS_6native9templates4cuda28bernoulli_tensor_cuda_kernelIifEEvRKNS_10TensorBaseES9_NS_15PhiloxCudaStateEEUliRiSB_SB_SB_RKfSD_SD_SD_E_iSC_jLin1ELin1ELi4ELi512ELi2EEEvNS0_6detail10TensorInfoIT0_T2_EENSG_IT1_SI_EESI_T_:
        /*0000*/ 	.byte	0x40, 0xe2, 0x00, 0x00, 0x40, 0xe0, 0x00, 0x00, 0x60, 0xe4, 0x00, 0x00


//--------------------- .nv.constant2._ZN2at4cuda57_GLOBAL__N__cd6b329d_24_DistributionBernoulli_cu_7537a20d21kernelPointwiseApply2IZNS_6native9templates4cuda28bernoulli_tensor_cuda_kernelIifEEvRKNS_10TensorBaseES9_NS_15PhiloxCudaStateEEUliRiSB_SB_SB_RKfSD_SD_SD_E_iSC_jLin1ELi2ELi4ELi512ELi2EEEvNS0_6detail10TensorInfoIT0_T2_EENSG_IT1_SI_EESI_T_ --------------------------
	.section	.nv.constant2._ZN2at4cuda57_GLOBAL__N__cd6b329d_24_DistributionBernoulli_cu_7537a20d21kernelPointwiseApply2IZNS_6native9templates4cuda28bernoulli_tensor_cuda_kernelIifEEvRKNS_10TensorBaseES9_NS_15PhiloxCudaStateEEUliRiSB_SB_SB_RKfSD_SD_SD_E_iSC_jLin1ELi2ELi4ELi512ELi2EEEvNS0_6detail10TensorInfoIT0_T2_EENSG_IT1_SI_EESI_T_,"a",@progbits
	.sectionflags	@""
	.align	4
.nv.constant2._ZN2at4cuda57_GLOBAL__N__cd6b329d_24_DistributionBernoulli_cu_7537a20d21kernelPointwiseApply2IZNS_6native9templates4cuda28bernoulli_tensor_cuda_kernelIifEEvRKNS_10TensorBaseES9_NS_15PhiloxCudaStateEEUliRiSB_SB_SB_RKfSD_SD_SD_E_iSC_jLin1ELi2ELi4ELi512ELi2EEEvNS0_6detail10TensorInfoIT0_T2_EENSG_IT1_SI_EESI_T_:
        /*0000*/ 	.byte	0xe0, 0x80, 0x00, 0x00, 0xe0, 0x7e, 0x00, 0x00, 0x00, 0x83, 0x00, 0x00


//--------------------- .nv.constant2._ZN2at4cuda57_GLOBAL__N__cd6b329d_24_DistributionBernoulli_cu_7537a20d21kernelPointwiseApply2IZNS_6native9templates4cuda28bernoulli_tensor_cuda_kernelIifEEvRKNS_10TensorBaseES9_NS_15PhiloxCudaStateEEUliRiSB_SB_SB_RKfSD_SD_SD_E_iSC_jLin1ELi1ELi4ELi512ELi2EEEvNS0_6detail10TensorInfoIT0_T2_EENSG_IT1_SI_EESI_T_ --------------------------
	.section	.nv.constant2._ZN2at4cuda57_GLOBAL__N__cd6b329d_24_DistributionBernoulli_cu_7537a20d21kernelPointwiseApply2IZNS_6native9templates4cuda28bernoulli_tensor_cuda_kernelIifEEvRKNS_10TensorBaseES9_NS_15PhiloxCudaStateEEUliRiSB_SB_SB_RKfSD_SD_SD_E_iSC_jLin1ELi1ELi4ELi512ELi2EEEvNS0_6detail10TensorInfoIT0_T2_EENSG_IT1_SI_EESI_T_,"a",@progbits
	.sectionflags	@""
	.align	4
.nv.constant2._ZN2at4cuda57_GLOBAL__N__cd6b329d_24_DistributionBernoulli_cu_7537a20d21kernelPointwiseApply2IZNS_6native9templates4cuda28bernoulli_tensor_cuda_kernelIifEEvRKNS_10TensorBaseES9_NS_15PhiloxCudaStateEEUliRiSB_SB_SB_RKfSD_SD_SD_E_iSC_jLin1ELi1ELi4ELi512ELi2EEEvNS0_6detail10TensorInfoIT0_T2_EENSG_IT1_SI_EESI_T_:
        /*0000*/ 	.byte	0xc0, 0x7a, 0x00, 0x00, 0x70, 0x78, 0x00, 0x00, 0x30, 0x7d, 0x00, 0x00


//--------------------- .nv.constant2._ZN2at4cuda57_GLOBAL__N__cd6b329d_24_DistributionBernoulli_cu_7537a20d21kernelPointwiseApply2IZNS_6native9templates4cuda28bernoulli_tensor_cuda_kernelIifEEvRKNS_10TensorBaseES9_NS_15PhiloxCudaStateEEUliRiSB_SB_SB_RKfSD_SD_SD_E_iSC_jLi2ELin1ELi4ELi512ELi2EEEvNS0_6detail10TensorInfoIT0_T2_EENSG_IT1_SI_EESI_T_ --------------------------
	.section	.nv.constant2._ZN2at4cuda57_GLOBAL__N__cd6b329d_24_DistributionBernoulli_cu_7537a20d21kernelPointwiseApply2IZNS_6native9templates4cuda28bernoulli_tensor_cuda_kernelIifEEvRKNS_10TensorBaseES9_NS_15PhiloxCudaStateEEUliRiSB_SB_SB_RKfSD_SD_SD_E_iSC_jLi2ELin1ELi4ELi512ELi2EEEvNS0_6detail10TensorInfoIT0_T2_EENSG_IT1_SI_EESI_T_,"a",@progbits
	.sectionflags	@""
	.align	4
.nv.constant2._ZN2at4cuda57_GLOBAL__N__cd6b329d_24_DistributionBernoulli_cu_7537a20d21kernelPointwiseApply2IZNS_6native9templates4cuda28bernoulli_tensor_cuda_kernelIifEEvRKNS_10TensorBaseES9_NS_15PhiloxCudaStateEEUliRiSB_SB_SB_RKfSD_SD_SD_E_iSC_jLi2ELin1ELi4ELi512ELi2EEEvNS0_6detail10TensorInfoIT0_T2_EENSG_IT1_SI_EESI_T_:
        /*0000*/ 	.byte	0xe0, 0x81, 0x00, 0x00, 0xe0, 0x7f, 0x00, 0x00, 0x00, 0x84, 0x00, 0x00


//--------------------- .nv.constant2._ZN2at4cuda57_GLOBAL__N__cd6b329d_24_DistributionBernoulli_cu_7537a20d21kernelPointwiseApply2IZNS_6native9templates4cuda28bernoulli_tensor_cuda_kernelIifEEvRKNS_10TensorBaseES9_NS_15PhiloxCudaStateEEUliRiSB_SB_SB_RKfSD_SD_SD_E_iSC_jLi2ELi2ELi4ELi512ELi2EEEvNS0_6detail10TensorInfoIT0_T2_EENSG_IT1_SI_EESI_T_ --------------------------
	.section	.nv.constant2._ZN2at4cuda57_GLOBAL__N__cd6b329d_24_DistributionBernoulli_cu_7537a20d21kernelPointwiseApply2IZNS_6native9templates4cuda28bernoulli_tensor_cuda_kernelIifEEvRKNS_10TensorBaseES9_NS_15PhiloxCudaStateEEUliRiSB_SB_SB_RKfSD_SD_SD_E_iSC_jLi2ELi2ELi4ELi512ELi2EEEvNS0_6detail10TensorInfoIT0_T2_EENSG_IT1_SI_EESI_T_,"a",@progbits
	.sectionflags	@""
	.align	4
.nv.constant2._ZN2at4cuda57_GLOBAL__N__cd6b329d_24_DistributionBernoulli_cu_7537a20d21kernelPointwiseApply2IZNS_6native9templates4cuda28bernoulli_tensor_cuda_kernelIifEEvRKNS_10TensorBaseES9_NS_15PhiloxCudaStateEEUliRiSB_SB_SB_RKfSD_SD_SD_E_iSC_jLi2ELi2ELi4ELi512ELi2EEEvNS0_6detail10TensorInfoIT0_T2_EENSG_IT1_SI_EESI_T_:
        /*0000*/ 	.byte	0x60, 0x1e, 0x00, 0x00, 0x80, 0x1c, 0x00, 0x00, 0x60, 0x20, 0x00, 0x00


//--------------------- .nv.constant2._ZN2at4cuda57_GLOBAL__N__cd6b329d_24_DistributionBernoulli_cu_7537a20d21kernelPointwiseApply2IZNS_6native9templates4cuda28bernoulli_tensor_cuda_kernelIifEEvRKNS_10TensorBaseES9_NS_15PhiloxCudaStateEEUliRiSB_SB_SB_RKfSD_SD_SD_E_iSC_jLi2ELi1ELi4ELi512ELi2EEEvNS0_6detail10TensorInfoIT0_T2_EENSG_IT1_SI_EESI_T_ --------------------------
	.section	.nv.constant2._ZN2at4cuda57_GLOBAL__N__cd6b329d_24_DistributionBernoulli_cu_7537a20d21kernelPointwiseApply2IZNS_6native9templates4cuda28bernoulli_tensor_cuda_kernelIifEEvRKNS_10TensorBaseES9_NS_15PhiloxCudaStateEEUliRiSB_SB_SB_RKfSD_SD_SD_E_iSC_jLi2ELi1ELi4ELi512ELi2EEEvNS0_6detail10TensorInfoIT0_T2_EENSG_IT1_SI_EESI_T_,"a",@progbits
	.sectionflags	@""
	.align	4
.nv.constant2._ZN2at4cuda57_GLOBAL__N__cd6b329d_24_DistributionBernoulli_cu_7537a20d21kernelPointwiseApply2IZNS_6native9templates4cuda28bernoulli_tensor_cuda_kernelIifEEvRKNS_10TensorBaseES9_NS_15PhiloxCudaStateEEUliRiSB_SB_SB_RKfSD_SD_SD_E_iSC_jLi2ELi1ELi4ELi512ELi2EEEvNS0_6detail10TensorInfoIT0_T2_EENSG_IT1_SI_EESI_T_:
        /*0000*/ 	.byte	0x20, 0x19, 0x00, 0x00, 0x40, 0x17, 0x00, 0x00, 0x20, 0x1b, 0x00, 0x00


//--------------------- .nv.constant2._ZN2at4cuda57_GLOBAL__N__cd6b329d_24_DistributionBernoulli_cu_7537a20d21kernelPointwiseApply2IZNS_6native9templates4cuda28bernoulli_tensor_cuda_kernelIifEEvRKNS_10TensorBaseES9_NS_15PhiloxCudaStateEEUliRiSB_SB_SB_RKfSD_SD_SD_E_iSC_jLi1ELin1ELi4ELi512ELi2EEEvNS0_6detail10TensorInfoIT0_T2_EENSG_IT1_SI_EESI_T_ --------------------------
	.section	.nv.constant2._ZN2at4cuda57_GLOBAL__N__cd6b329d_24_DistributionBernoulli_cu_7537a20d21kernelPointwiseApply2IZNS_6native9templates4cuda28bernoulli_tensor_cuda_kernelIifEEvRKNS_10TensorBaseES9_NS_15PhiloxCudaStateEEUliRiSB_SB_SB_RKfSD_SD_SD_E_iSC_jLi1ELin1ELi4ELi512ELi2EEEvNS0_6detail10TensorInfoIT0_T2_EENSG_IT1_SI_EESI_T_,"a",@progbits
	.sectionflags	@""
	.align	4
.nv.constant2._ZN2at4cuda57_GLOBAL__N__cd6b329d_24_DistributionBernoulli_cu_7537a20d21kernelPointwiseApply2IZNS_6native9templates4cuda28bernoulli_tensor_cuda_kernelIifEEvRKNS_10TensorBaseES9_NS_15PhiloxCudaStateEEUliRiSB_SB_SB_RKfSD_SD_SD_E_iSC_jLi1ELin1ELi4ELi512ELi2EEEvNS0_6detail10TensorInfoIT0_T2_EENSG_IT1_SI_EESI_T_:
        /*0000*/ 	.byte	0xe0, 0x7b, 0x00, 0x00, 0x90, 0x79, 0x00, 0x00, 0x60, 0x7e, 0x00, 0x00


//--------------------- .nv.constant2._ZN2at4cuda57_GLOBAL__N__cd6b329d_24_DistributionBernoulli_cu_7537a20d21kernelPointwiseApply2IZNS_6native9templates4cuda28bernoulli_tensor_cuda_kernelIifEEvRKNS_10TensorBaseES9_NS_15PhiloxCudaStateEEUliRiSB_SB_SB_RKfSD_SD_SD_E_iSC_jLi1ELi2ELi4ELi512ELi2EEEvNS0_6detail10TensorInfoIT0_T2_EENSG_IT1_SI_EESI_T_ --------------------------
	.section	.nv.constant2._ZN2at4cuda57_GLOBAL__N__cd6b329d_24_DistributionBernoulli_cu_7537a20d21kernelPointwiseApply2IZNS_6native9templates4cuda28bernoulli_tensor_cuda_kernelIifEEvRKNS_10TensorBaseES9_NS_15PhiloxCudaStateEEUliRiSB_SB_SB_RKfSD_SD_SD_E_iSC_jLi1ELi2ELi4ELi512ELi2EEEvNS0_6detail10TensorInfoIT0_T2_EENSG_IT1_SI_EESI_T_,"a",@progbits
	.sectionflags	@""
	.align	4
.nv.constant2._ZN2at4cuda57_GLOBAL__N__cd6b329d_24_DistributionBernoulli_cu_7537a20d21kernelPointwiseApply2IZNS_6native9templates4cuda28bernoulli_tensor_cuda_kernelIifEEvRKNS_10TensorBaseES9_NS_15PhiloxCudaStateEEUliRiSB_SB_SB_RKfSD_SD_SD_E_iSC_jLi1ELi2ELi4ELi512ELi2EEEvNS0_6detail10TensorInfoIT0_T2_EENSG_IT1_SI_EESI_T_:
        /*0000*/ 	.byte	0x10, 0x19, 0x00, 0x00, 0x30, 0x17, 0x00, 0x00, 0x60, 0x1b, 0x00, 0x00


//--------------------- .nv.constant2._ZN2at4cuda57_GLOBAL__N__cd6b329d_24_DistributionBernoulli_cu_7537a20d21kernelPointwiseApply2IZNS_6native9templates4cuda28bernoulli_tensor_cuda_kernelIifEEvRKNS_10TensorBaseES9_NS_15PhiloxCudaStateEEUliRiSB_SB_SB_RKfSD_SD_SD_E_iSC_jLi1ELi1ELi4ELi512ELi2EEEvNS0_6detail10TensorInfoIT0_T2_EENSG_IT1_SI_EESI_T_ --------------------------
	.section	.nv.constant2._ZN2at4cuda57_GLOBAL__N__cd6b329d_24_DistributionBernoulli_cu_7537a20d21kernelPointwiseApply2IZNS_6native9templates4cuda28bernoulli_tensor_cuda_kernelIifEEvRKNS_10TensorBaseES9_NS_15PhiloxCudaStateEEUliRiSB_SB_SB_RKfSD_SD_SD_E_iSC_jLi1ELi1ELi4ELi512ELi2EEEvNS0_6detail10TensorInfoIT0_T2_EENSG_IT1_SI_EESI_T_,"a",@progbits
	.sectionflags	@""
	.align	4
.nv.constant2._ZN2at4cuda57_GLOBAL__N__cd6b329d_24_DistributionBernoulli_cu_7537a20d21kernelPointwiseApply2IZNS_6native9templates4cuda28bernoulli_tensor_cuda_kernelIifEEvRKNS_10TensorBaseES9_NS_15PhiloxCudaStateEEUliRiSB_SB_SB_RKfSD_SD_SD_E_iSC_jLi1ELi1ELi4ELi512ELi2EEEvNS0_6detail10TensorInfoIT0_T2_EENSG_IT1_SI_EESI_T_:
        /*0000*/ 	.byte	0x70, 0x12, 0x00, 0x00, 0x90, 0x10, 0x00, 0x00, 0x70, 0x14, 0x00, 0x00


//--------------------- .nv.constant2._ZN2at4cuda57_GLOBAL__N__cd6b329d_24_DistributionBernoulli_cu_7537a20d21kernelPointwiseApply2IZNS_6native9templates4cuda28bernoulli_tensor_cuda_kernelIafEEvRKNS_10TensorBaseES9_NS_15PhiloxCudaStateEEUliRaSB_SB_SB_RKfSD_SD_SD_E_aSC_mLin1ELin1ELi4ELi512ELi2EEEvNS0_6detail10TensorInfoIT0_T2_EENSG_IT1_SI_EESI_T_ --------------------------
	.section	.nv.constant2._ZN2at4cuda57_GLOBAL__N__cd6b329d_24_DistributionBernoulli_cu_7537a20d21kernelPointwiseApply2IZNS_6native9templates4cuda28bernoulli_tensor_cuda_kernelIafEEvRKNS_10TensorBaseES9_NS_15PhiloxCudaStateEEUliRaSB_SB_SB_RKfSD_SD_SD_E_aSC_mLin1ELin1ELi4ELi512ELi2EEEvNS0_6detail10TensorInfoIT0_T2_EENSG_IT1_SI_EESI_T_,"a",@progbits
	.sectionflags	@""
	.align	4
.nv.constant2._ZN2at4cuda57_GLOBAL__N__cd6b329d_24_DistributionBernoulli_cu_7537a20d21kernelPointwiseApply2IZNS_6native9templates4cuda28bernoulli_tensor_cuda_kernelIafEEvRKNS_10TensorBaseES9_NS_15PhiloxCudaStateEEUliRaSB_SB_SB_RKfSD_SD_SD_E_aSC_mLin1ELin1ELi4ELi512ELi2EEEvNS0_6detail10TensorInfoIT0_T2_EENSG_IT1_SI_EESI_T_:
        /*0000*/ 	.byte	0x00, 0xca, 0x01, 0x00, 0x00, 0xc8, 0x01, 0x00, 0x20, 0xcc, 0x01, 0x00


//--------------------- .nv.constant2._ZN2at4cuda57_GLOBAL__N__cd6b329d_24_DistributionBernoulli_cu_7537a20d21kernelPointwiseApply2IZNS_6native9templates4cuda28bernoulli_tensor_cuda_kernelIafEEvRKNS_10TensorBaseES9_NS_15PhiloxCudaStateEEUliRaSB_SB_SB_RKfSD_SD_SD_E_aSC_mLi1ELi1ELi4ELi512ELi2EEEvNS0_6detail10TensorInfoIT0_T2_EENSG_IT1_SI_EESI_T_ --------------------------
	.section	.nv.constant2._ZN2at4cuda57_GLOBAL__N__cd6b329d_24_DistributionBernoulli_cu_7537a20d21kernelPointwiseApply2IZNS_6native9templates4cuda28bernoulli_tensor_cuda_kernelIafEEvRKNS_10TensorBaseES9_NS_15PhiloxCudaStateEEUliRaSB_SB_SB_RKfSD_SD_SD_E_aSC_mLi1ELi1ELi4ELi512ELi2EEEvNS0_6detail10TensorInfoIT0_T2_EENSG_IT1_SI_EESI_T_,"a",@progbits
	.sectionflags	@""
	.align	4
.nv.constant2._ZN2at4cuda57_GLOBAL__N__cd6b329d_24_DistributionBernoulli_cu_7537a20d21kernelPointwiseApply2IZNS_6native9templates4cuda28bernoulli_tensor_cuda_kernelIafEEvRKNS_10TensorBaseES9_NS_15PhiloxCudaStateEEUliRaSB_SB_SB_RKfSD_SD_SD_E_aSC_mLi1ELi1ELi4ELi512ELi2EEEvNS0_6detail10TensorInfoIT0_T2_EENSG_IT1_SI_EESI_T_:
        /*0000*/ 	.byte	0x00, 0x14, 0x00, 0x00, 0x20, 0x12, 0x00, 0x00, 0x00, 0x16, 0x00, 0x00


//--------------------- .nv.constant2._ZN2at4cuda57_GLOBAL__N__cd6b329d_24_DistributionBernoulli_cu_7537a20d21kernelPointwiseApply2IZNS_6native9templates4cuda28bernoulli_tensor_cuda_kernelIafEEvRKNS_10TensorBaseES9_NS_15PhiloxCudaStateEEUliRaSB_SB_SB_RKfSD_SD_SD_E_aSC_jLin1ELin1ELi4ELi512ELi2EEEvNS0_6detail10TensorInfoIT0_T2_EENSG_IT1_SI_EESI_T_ --------------------------
	.section	.nv.constant2._ZN2at4cuda57_GLOBAL__N__cd6b329d_24_DistributionBernoulli_cu_7537a20d21kernelPointwiseApply2IZNS_6native9templates4cuda28bernoulli_tensor_cuda_kernelIafEEvRKNS_10TensorBaseES9_NS_15PhiloxCudaStateEEUliRaSB_SB_SB_RKfSD_SD_SD_E_aSC_jLin1ELin1ELi4ELi512ELi2EEEvNS0_6detail10TensorInfoIT0_T2_EENSG_IT1_SI_EESI_T_,"a",@progbits
	.sectionflags	@""
	.align	4
.nv.constant2._ZN2at4cuda57_GLOBAL__N__cd6b329d_24_DistributionBernoulli_cu_7537a20d21kernelPointwiseApply2IZNS_6native9templates4cuda28bernoulli_tensor_cuda_kernelIafEEvRKNS_10TensorBaseES9_NS_15PhiloxCudaStateEEUliRaSB_SB_SB_RKfSD_SD_SD_E_aSC_jLin1ELin1ELi4ELi512ELi2EEEvNS0_6detail10TensorInfoIT0_T2_EENSG_IT1_SI_EESI_T_:
        /*0000*/ 	.byte	0x40, 0xe2, 0x00, 0x00, 0x40, 0xe0, 0x00, 0x00, 0x60, 0xe4, 0x00, 0x00


//--------------------- .nv.constant2._ZN2at4cuda57_GLOBAL__N__cd6b329d_24_DistributionBernoulli_cu_7537a20d21kernelPointwiseApply2IZNS_6native9templates4cuda28bernoulli_tensor_cuda_kernelIafEEvRKNS_10TensorBaseES9_NS_15PhiloxCudaStateEEUliRaSB_SB_SB_RKfSD_SD_SD_E_aSC_jLin1ELi2ELi4ELi512ELi2EEEvNS0_6detail10TensorInfoIT0_T2_EENSG_IT1_SI_EESI_T_ --------------------------
	.section	.nv.constant2._ZN2at4cuda57_GLOBAL__N__cd6b329d_24_DistributionBernoulli_cu_7537a20d21kernelPointwiseApply2IZNS_6native9templates4cuda28bernoulli_tensor_cuda_kernelIafEEvRKNS_10TensorBaseES9_NS_15PhiloxCudaStateEEUliRaSB_SB_SB_RKfSD_SD_SD_E_aSC_jLin1ELi2ELi4ELi512ELi2EEEvNS0_6detail10TensorInfoIT0_T2_EENSG_IT1_SI_EESI_T_,"a",@progbits
	.sectionflags	@""
	.align	4
.nv.constant2._ZN2at4cuda57_GLOBAL__N__cd6b329d_24_DistributionBernoulli_cu_7537a20d21kernelPointwiseApply2IZNS_6native9templates4cuda28bernoulli_tensor_cuda_kernelIafEEvRKNS_10TensorBaseES9_NS_15PhiloxCudaStateEEUliRaSB_SB_SB_RKfSD_SD_SD_E_aSC_jLin1ELi2ELi4ELi512ELi2EEEvNS0_6detail10TensorInfoIT0_T2_EENSG_IT1_SI_EESI_T_:
        /*0000*/ 	.byte	0xe0, 0x80, 0x00, 0x00, 0xe0, 0x7e, 0x00, 0x00, 0x00, 0x83, 0x00, 0x00


//--------------------- .nv.constant2._ZN2at4cuda57_GLOBAL__N__cd6b329d_24_DistributionBernoulli_cu_7537a20d21kernelPointwiseApply2IZNS_6native9templates4cuda28bernoulli_tensor_cuda_kernelIafEEvRKNS_10TensorBaseES9_NS_15PhiloxCudaStateEEUliRaSB_SB_SB_RKfSD_SD_SD_E_aSC_jLin1ELi1ELi4ELi512ELi2EEEvNS0_6detail10TensorInfoIT0_T2_EENSG_IT1_SI_EESI_T_ --------------------------
	.section	.nv.constant2._ZN2at4cuda57_GLOBAL__N__cd6b329d_24_DistributionBernoulli_cu_7537a20d21kernelPointwiseApply2IZNS_6native9templates4cuda28bernoulli_tensor_cuda_kernelIafEEvRKNS_10TensorBaseES9_NS_15PhiloxCudaStateEEUliRaSB_SB_SB_RKfSD_SD_SD_E_aSC_jLin1ELi1ELi4ELi512ELi2EEEvNS0_6detail10TensorInfoIT0_T2_EENSG_IT1_SI_EESI_T_,"a",@progbits
	.sectionflags	@""
	.align	4
.nv.constant2._ZN2at4cuda57_GLOBAL__N__cd6b329d_24_DistributionBernoulli_cu_7537a20d21kernelPointwiseApply2IZNS_6native9templates4cuda28bernoulli_tensor_cuda_kernelIafEEvRKNS_10TensorBaseES9_NS_15PhiloxCudaStateEEUliRaSB_SB_SB_RKfSD_SD_SD_E_aSC_jLin1ELi1ELi4ELi512ELi2EEEvNS0_6detail10TensorInfoIT0_T2_EENSG_IT1_SI_EESI_T_:
        /*0000*/ 	.byte	0xc0, 0x7a, 0x00, 0x00, 0x70, 0x78, 0x00, 0x00, 0x30, 0x7d, 0x00, 0x00


//--------------------- .nv.constant2._ZN2at4cuda57_GLOBAL__N__cd6b329d_24_DistributionBernoulli_cu_7537a20d21kernelPointwiseApply2IZNS_6native9templates4cuda28bernoulli_tensor_cuda_kernelIafEEvRKNS_10TensorBaseES9_NS_15PhiloxCudaStateEEUliRaSB_SB_SB_RKfSD_SD_SD_E_aSC_jLi2ELin1ELi4ELi512ELi2EEEvNS0_6detail10TensorInfoIT0_T2_EENSG_IT1_SI_EESI_T_ --------------------------
	.section	.nv.constant2._ZN2at4cuda57_GLOBAL__N__cd6b329d_24_DistributionBernoulli_cu_7537a20d21kernelPointwiseApply2IZNS_6native9templates4cuda28bernoulli_tensor_cuda_kernelIafEEvRKNS_10TensorBaseES9_NS_15PhiloxCudaStateEEUliRaSB_SB_SB_RKfSD_SD_SD_E_aSC_jLi2ELin1ELi4ELi512ELi2EEEvNS0_6detail10TensorInfoIT0_T2_EENSG_IT1_SI_EESI_T_,"a",@progbits
	.sectionflags	@""
	.align	4
.nv.constant2._ZN2at4cuda57_GLOBAL__N__cd6b329d_24_DistributionBernoulli_cu_7537a20d21kernelPointwiseApply2IZNS_6native9templates4cuda28bernoulli_tensor_cuda_kernelIafEEvRKNS_10TensorBaseES9_NS_15PhiloxCudaStateEEUliRaSB_SB_SB_RKfSD_SD_SD_E_aSC_jLi2ELin1ELi4ELi512ELi2EEEvNS0_6detail10TensorInfoIT0_T2_EENSG_IT1_SI_EESI_T_:
        /*0000*/ 	.byte	0xe0, 0x81, 0x00, 0x00, 0xe0, 0x7f, 0x00, 0x00, 0x00, 0x84, 0x00, 0x00


//--------------------- .nv.constant2._ZN2at4cuda57_GLOBAL__N__cd6b329d_24_DistributionBernoulli_cu_7537a20d21kernelPointwiseApply2IZNS_6native9templates4cuda28bernoulli_tensor_cuda_kernelIafEEvRKNS_10TensorBaseES9_NS_15PhiloxCudaStateEEUliRaSB_SB_SB_RKfSD_SD_SD_E_aSC_jLi2ELi2ELi4ELi512ELi2EEEvNS0_6detail10TensorInfoIT0_T2_EENSG_IT1_SI_EESI_T_ --------------------------
	.section	.nv.constant2._ZN2at4cuda57_GLOBAL__N__cd6b329d_24_DistributionBernoulli_cu_7537a20d21kernelPointwiseApply2IZNS_6native9templates4cuda28bernoulli_tensor_cuda_kernelIafEEvRKNS_10TensorBaseES9_NS_15PhiloxCudaStateEEUliRaSB_SB_SB_RKfSD_SD_SD_E_aSC_jLi2ELi2ELi4ELi512ELi2EEEvNS0_6detail10TensorInfoIT0_T2_EENSG_IT1_SI_EESI_T_,"a",@progbits
	.sectionflags	@""
	.align	4
.nv.constant2._ZN2at4cuda57_GLOBAL__N__cd6b329d_24_DistributionBernoulli_cu_7537a20d21kernelPointwiseApply2IZNS_6native9templates4cuda28bernoulli_tensor_cuda_kernelIafEEvRKNS_10TensorBaseES9_NS_15PhiloxCudaStateEEUliRaSB_SB_SB_RKfSD_SD_SD_E_aSC_jLi2ELi2ELi4ELi512ELi2EEEvNS0_6detail10TensorInfoIT0_T2_EENSG_IT1_SI_EESI_T_:
        /*0000*/ 	.byte	0x60, 0x1e, 0x00, 0x00, 0x80, 0x1c, 0x00, 0x00, 0x60, 0x20, 0x00, 0x00


//--------------------- .nv.constant2._ZN2at4cuda57_GLOBAL__N__cd6b329d_24_DistributionBernoulli_cu_7537a20d21kernelPointwiseApply2IZNS_6native9templates4cuda28bernoulli_tensor_cuda_kernelIafEEvRKNS_10TensorBaseES9_NS_15PhiloxCudaStateEEUliRaSB_SB_SB_RKfSD_SD_SD_E_aSC_jLi2ELi1ELi4ELi512ELi2EEEvNS0_6detail10TensorInfoIT0_T2_EENSG_IT1_SI_EESI_T_ --------------------------
	.section	.nv.constant2._ZN2at4cuda57_GLOBAL__N__cd6b329d_24_DistributionBernoulli_cu_7537a20d21kernelPointwiseApply2IZNS_6native9templates4cuda28bernoulli_tensor_cuda_kernelIafEEvRKNS_10TensorBaseES9_NS_15PhiloxCudaStateEEUliRaSB_SB_SB_RKfSD_SD_SD_E_aSC_jLi2ELi1ELi4ELi512ELi2EEEvNS0_6detail10TensorInfoIT0_T2_EENSG_IT1_SI_EESI_T_,"a",@progbits
	.sectionflags	@""
	.align	4
.nv.constant2._ZN2at4cuda57_GLOBAL__N__cd6b329d_24_DistributionBernoulli_cu_7537a20d21kernelPointwiseApply2IZNS_6native9templates4cuda28bernoulli_tensor_cuda_kernelIafEEvRKNS_10TensorBaseES9_NS_15PhiloxCudaStateEEUliRaSB_SB_SB_RKfSD_SD_SD_E_aSC_jLi2ELi1ELi4ELi512ELi2EEEvNS0_6detail10TensorInfoIT0_T2_EENSG_IT1_SI_EESI_T_:
        /*0000*/ 	.byte	0x20, 0x19, 0x00, 0x00, 0x40, 0x17, 0x00, 0x00, 0x20, 0x1b, 0x00, 0x00


//--------------------- .nv.constant2._ZN2at4cuda57_GLOBAL__N__cd6b329d_24_DistributionBernoulli_cu_7537a20d21kernelPointwiseApply2IZNS_6native9templates4cuda28bernoulli_tensor_cuda_kernelIafEEvRKNS_10TensorBaseES9_NS_15PhiloxCudaStateEEUliRaSB_SB_SB_RKfSD_SD_SD_E_aSC_jLi1ELin1ELi4ELi512ELi2EEEvNS0_6detail10TensorInfoIT0_T2_EENSG_IT1_SI_EESI_T_ --------------------------
	.section	.nv.constant2._ZN2at4cuda57_GLOBAL__N__cd6b329d_24_DistributionBernoulli_cu_7537a20d21kernelPointwiseApply2IZNS_6native9templates4cuda28bernoulli_tensor_cuda_kernelIafEEvRKNS_10TensorBaseES9_NS_15PhiloxCudaStateEEUliRaSB_SB_SB_RKfSD_SD_SD_E_aSC_jLi1ELin1ELi4ELi512ELi2EEEvNS0_6detail10TensorInfoIT0_T2_EENSG_IT1_SI_EESI_T_,"a",@progbits
	.sectionflags	@""
	.align	4
.nv.constant2._ZN2at4cuda57_GLOBAL__N__cd6b329d_24_DistributionBernoulli_cu_7537a20d21kernelPointwiseApply2IZNS_6native9templates4cuda28bernoulli_tensor_cuda_kernelIafEEvRKNS_10TensorBaseES9_NS_15PhiloxCudaStateEEUliRaSB_SB_SB_RKfSD_SD_SD_E_aSC_jLi1ELin1ELi4ELi512ELi2EEEvNS0_6detail10TensorInfoIT0_T2_EENSG_IT1_SI_EESI_T_:
        /*0000*/ 	.byte	0x10, 0x7c, 0x00, 0x00, 0xb0, 0x79, 0x00, 0x00, 0xa0, 0x7e, 0x00, 0x00


//--------------------- .nv.constant2._ZN2at4cuda57_GLOBAL__N__cd6b329d_24_DistributionBernoulli_cu_7537a20d21kernelPointwiseApply2IZNS_6native9templates4cuda28bernoulli_tensor_cuda_kernelIafEEvRKNS_10TensorBaseES9_NS_15PhiloxCudaStateEEUliRaSB_SB_SB_RKfSD_SD_SD_E_aSC_jLi1ELi2ELi4ELi512ELi2EEEvNS0_6detail10TensorInfoIT0_T2_EENSG_IT1_SI_EESI_T_ --------------------------
	.section	.nv.constant2._ZN2at4cuda57_GLOBAL__N__cd6b329d_24_DistributionBernoulli_cu_7537a20d21kernelPointwiseApply2IZNS_6native9templates4cuda28bernoulli_tensor_cuda_kernelIafEEvRKNS_10TensorBaseES9_NS_15PhiloxCudaStateEEUliRaSB_SB_SB_RKfSD_SD_SD_E_aSC_jLi1ELi2ELi4ELi512ELi2EEEvNS0_6detail10TensorInfoIT0_T2_EENSG_IT1_SI_EESI_T_,"a",@progbits
	.sectionflags	@""
	.align	4
.nv.constant2._ZN2at4cuda57_GLOBAL__N__cd6b329d_24_DistributionBernoulli_cu_7537a20d21kernelPointwiseApply2IZNS_6native9templates4cuda28bernoulli_tensor_cuda_kernelIafEEvRKNS_10TensorBaseES9_NS_15PhiloxCudaStateEEUliRaSB_SB_SB_RKfSD_SD_SD_E_aSC_jLi1ELi2ELi4ELi512ELi2EEEvNS0_6detail10TensorInfoIT0_T2_EENSG_IT1_SI_EESI_T_:
        /*0000*/ 	.byte	0x10, 0x19, 0x00, 0x00, 0x30, 0x17, 0x00, 0x00, 0x60, 0x1b, 0x00, 0x00


//--------------------- .nv.constant2._ZN2at4cuda57_GLOBAL__N__cd6b329d_24_DistributionBernoulli_cu_7537a20d21kernelPointwiseApply2IZNS_6native9templates4cuda28bernoulli_tensor_cuda_kernelIafEEvRKNS_10TensorBaseES9_NS_15PhiloxCudaStateEEUliRaSB_SB_SB_RKfSD_SD_SD_E_aSC_jLi1ELi1ELi4ELi512ELi2EEEvNS0_6detail10TensorInfoIT0_T2_EENSG_IT1_SI_EESI_T_ --------------------------
	.section	.nv.constant2._ZN2at4cuda57_GLOBAL__N__cd6b329d_24_DistributionBernoulli_cu_7537a20d21kernelPointwiseApply2IZNS_6native9templates4cuda28bernoulli_tensor_cuda_kernelIafEEvRKNS_10TensorBaseES9_NS_15PhiloxCudaStateEEUliRaSB_SB_SB_RKfSD_SD_SD_E_aSC_jLi1ELi1ELi4ELi512ELi2EEEvNS0_6detail10TensorInfoIT0_T2_EENSG_IT1_SI_EESI_T_,"a",@progbits
	.sectionflags	@""
	.align	4
.nv.constant2._ZN2at4cuda57_GLOBAL__N__cd6b329d_24_DistributionBernoulli_cu_7537a20d21kernelPointwiseApply2IZNS_6native9templates4cuda28bernoulli_tensor_cuda_kernelIafEEvRKNS_10TensorBaseES9_NS_15PhiloxCudaStateEEUliRaSB_SB_SB_RKfSD_SD_SD_E_aSC_jLi1ELi1ELi4ELi512ELi2EEEvNS0_6detail10TensorInfoIT0_T2_EENSG_IT1_SI_EESI_T_:
        /*0000*/ 	.byte	0x70, 0x12, 0x00, 0x00, 0x90, 0x10, 0x00, 0x00, 0x70, 0x14, 0x00, 0x00


//--------------------- .nv.constant2._ZN2at4cuda57_GLOBAL__N__cd6b329d_24_DistributionBernoulli_cu_7537a20d21kernelPointwiseApply2IZNS_6native9templates4cuda28bernoulli_tensor_cuda_kernelIhfEEvRKNS_10TensorBaseES9_NS_15PhiloxCudaStateEEUliRhSB_SB_SB_RKfSD_SD_SD_E_hSC_mLin1ELin1ELi4ELi512ELi2EEEvNS0_6detail10TensorInfoIT0_T2_EENSG_IT1_SI_EESI_T_ --------------------------
	.section	.nv.constant2._ZN2at4cuda57_GLOBAL__N__cd6b329d_24_DistributionBernoulli_cu_7537a20d21kernelPointwiseApply2IZNS_6native9templates4cuda28bernoulli_tensor_cuda_kernelIhfEEvRKNS_10TensorBaseES9_NS_15PhiloxCudaStateEEUliRhSB_SB_SB_RKfSD_SD_SD_E_hSC_mLin1ELin1ELi4ELi512ELi2EEEvNS0_6detail10TensorInfoIT0_T2_EENSG_IT1_SI_EESI_T_,"a",@progbits
	.sectionflags	@""
	.align	4
.nv.constant2._ZN2at4cuda57_GLOBAL__N__cd6b329d_24_DistributionBernoulli_cu_7537a20d21kernelPointwiseApply2IZNS_6native9templates4cuda28bernoulli_tensor_cuda_kernelIhfEEvRKNS_10TensorBaseES9_NS_15PhiloxCudaStateEEUliRhSB_SB_SB_RKfSD_SD_SD_E_hSC_mLin1ELin1ELi4ELi512ELi2EEEvNS0_6detail10TensorInfoIT0_T2_EENSG_IT1_SI_EESI_T_:
        /*0000*/ 	.byte	0x00, 0xca, 0x01, 0x00, 0x00, 0xc8, 0x01, 0x00, 0x20, 0xcc, 0x01, 0x00


//--------------------- .nv.constant2._ZN2at4cuda57_GLOBAL__N__cd6b329d_24_DistributionBernoulli_cu_7537a20d21kernelPointwiseApply2IZNS_6native9templates4cuda28bernoulli_tensor_cuda_kernelIhfEEvRKNS_10TensorBaseES9_NS_15PhiloxCudaStateEEUliRhSB_SB_SB_RKfSD_SD_SD_E_hSC_mLi1ELi1ELi4ELi512ELi2EEEvNS0_6detail10TensorInfoIT0_T2_EENSG_IT1_SI_EESI_T_ --------------------------
	.section	.nv.constant2._ZN2at4cuda57_GLOBAL__N__cd6b329d_24_DistributionBernoulli_cu_7537a20d21kernelPointwiseApply2IZNS_6native9templates4cuda28bernoulli_tensor_cuda_kernelIhfEEvRKNS_10TensorBaseES9_NS_15PhiloxCudaStateEEUliRhSB_SB_SB_RKfSD_SD_SD_E_hSC_mLi1ELi1ELi4ELi512ELi2EEEvNS0_6detail10TensorInfoIT0_T2_EENSG_IT1_SI_EESI_T_,"a",@progbits
	.sectionflags	@""
	.align	4
.nv.constant2._ZN2at4cuda57_GLOBAL__N__cd6b329d_24_DistributionBernoulli_cu_7537a20d21kernelPointwiseApply2IZNS_6native9templates4cuda28bernoulli_tensor_cuda_kernelIhfEEvRKNS_10TensorBaseES9_NS_15PhiloxCudaStateEEUliRhSB_SB_SB_RKfSD_SD_SD_E_hSC_mLi1ELi1ELi4ELi512ELi2EEEvNS0_6detail10TensorInfoIT0_T2_EENSG_IT1_SI_EESI_T_:
        /*0000*/ 	.byte	0x00, 0x14, 0x00, 0x00, 0x20, 0x12, 0x00, 0x00, 0x00, 0x16, 0x00, 0x00


//--------------------- .nv.constant2._ZN2at4cuda57_GLOBAL__N__cd6b329d_24_DistributionBernoulli_cu_7537a20d21kernelPointwiseApply2IZNS_6native9templates4cuda28bernoulli_tensor_cuda_kernelIhfEEvRKNS_10TensorBaseES9_NS_15PhiloxCudaStateEEUliRhSB_SB_SB_RKfSD_SD_SD_E_hSC_jLin1ELin1ELi4ELi512ELi2EEEvNS0_6detail10TensorInfoIT0_T2_EENSG_IT1_SI_EESI_T_ --------------------------
	.section	.nv.constant2._ZN2at4cuda57_GLOBAL__N__cd6b329d_24_DistributionBernoulli_cu_7537a20d21kernelPointwiseApply2IZNS_6native9templates4cuda28bernoulli_tensor_cuda_kernelIhfEEvRKNS_10TensorBaseES9_NS_15PhiloxCudaStateEEUliRhSB_SB_SB_RKfSD_SD_SD_E_hSC_jLin1ELin1ELi4ELi512ELi2EEEvNS0_6detail10TensorInfoIT0_T2_EENSG_IT1_SI_EESI_T_,"a",@progbits
	.sectionflags	@""
	.align	4
.nv.constant2._ZN2at4cuda57_GLOBAL__N__cd6b329d_24_DistributionBernoulli_cu_7537a20d21kernelPointwiseApply2IZNS_6native9templates4cuda28bernoulli_tensor_cuda_kernelIhfEEvRKNS_10TensorBaseES9_NS_15PhiloxCudaStateEEUliRhSB_SB_SB_RKfSD_SD_SD_E_hSC_jLin1ELin1ELi4ELi512ELi2EEEvNS0_6detail10TensorInfoIT0_T2_EENSG_IT1_SI_EESI_T_:
        /*0000*/ 	.byte	0x40, 0xe2, 0x00, 0x00, 0x40, 0xe0, 0x00, 0x00, 0x60, 0xe4, 0x00, 0x00


//--------------------- .nv.constant2._ZN2at4cuda57_GLOBAL__N__cd6b329d_24_DistributionBernoulli_cu_7537a20d21kernelPointwiseApply2IZNS_6native9templates4cuda28bernoulli_tensor_cuda_kernelIhfEEvRKNS_10TensorBaseES9_NS_15PhiloxCudaStateEEUliRhSB_SB_SB_RKfSD_SD_SD_E_hSC_jLin1ELi2ELi4ELi512ELi2EEEvNS0_6detail10TensorInfoIT0_T2_EENSG_IT1_SI_EESI_T_ --------------------------
	.section	.nv.constant2._ZN2at4cuda57_GLOBAL__N__cd6b329d_24_DistributionBernoulli_cu_7537a20d21kernelPointwiseApply2IZNS_6native9templates4cuda28bernoulli_tensor_cuda_kernelIhfEEvRKNS_10TensorBaseES9_NS_15PhiloxCudaStateEEUliRhSB_SB_SB_RKfSD_SD_SD_E_hSC_jLin1ELi2ELi4ELi512ELi2EEEvNS0_6detail10TensorInfoIT0_T2_EENSG_IT1_SI_EESI_T_,"a",@progbits
	.sectionflags	@""
	.align	4
.nv.constant2._ZN2at4cuda57_GLOBAL__N__cd6b329d_24_DistributionBernoulli_cu_7537a20d21kernelPointwiseApply2IZNS_6native9templates4cuda28bernoulli_tensor_cuda_kernelIhfEEvRKNS_10TensorBaseES9_NS_15PhiloxCudaStateEEUliRhSB_SB_SB_RKfSD_SD_SD_E_hSC_jLin1ELi2ELi4ELi512ELi2EEEvNS0_6detail10TensorInfoIT0_T2_EENSG_IT1_SI_EESI_T_:
        /*0000*/ 	.byte	0xe0, 0x80, 0x00, 0x00, 0xe0, 0x7e, 0x00, 0x00, 0x00, 0x83, 0x00, 0x00


//--------------------- .nv.constant2._ZN2at4cuda57_GLOBAL__N__cd6b329d_24_DistributionBernoulli_cu_7537a20d21kernelPointwiseApply2IZNS_6native9templates4cuda28bernoulli_tensor_cuda_kernelIhfEEvRKNS_10TensorBaseES9_NS_15PhiloxCudaStateEEUliRhSB_SB_SB_RKfSD_SD_SD_E_hSC_jLin1ELi1ELi4ELi512ELi2EEEvNS0_6detail10TensorInfoIT0_T2_EENSG_IT1_SI_EESI_T_ --------------------------
	.section	.nv.constant2._ZN2at4cuda57_GLOBAL__N__cd6b329d_24_DistributionBernoulli_cu_7537a20d21kernelPointwiseApply2IZNS_6native9templates4cuda28bernoulli_tensor_cuda_kernelIhfEEvRKNS_10TensorBaseES9_NS_15PhiloxCudaStateEEUliRhSB_SB_SB_RKfSD_SD_SD_E_hSC_jLin1ELi1ELi4ELi512ELi2EEEvNS0_6detail10TensorInfoIT0_T2_EENSG_IT1_SI_EESI_T_,"a",@progbits
	.sectionflags	@""
	.align	4
.nv.constant2._ZN2at4cuda57_GLOBAL__N__cd6b329d_24_DistributionBernoulli_cu_7537a20d21kernelPointwiseApply2IZNS_6native9templates4cuda28bernoulli_tensor_cuda_kernelIhfEEvRKNS_10TensorBaseES9_NS_15PhiloxCudaStateEEUliRhSB_SB_SB_RKfSD_SD_SD_E_hSC_jLin1ELi1ELi4ELi512ELi2EEEvNS0_6detail10TensorInfoIT0_T2_EENSG_IT1_SI_EESI_T_:
        /*0000*/ 	.byte	0xc0, 0x7a, 0x00, 0x00, 0x70, 0x78, 0x00, 0x00, 0x30, 0x7d, 0x00, 0x00


//--------------------- .nv.constant2._ZN2at4cuda57_GLOBAL__N__cd6b329d_24_DistributionBernoulli_cu_7537a20d21kernelPointwiseApply2IZNS_6native9templates4cuda28bernoulli_tensor_cuda_kernelIhfEEvRKNS_10TensorBaseES9_NS_15PhiloxCudaStateEEUliRhSB_SB_SB_RKfSD_SD_SD_E_hSC_jLi2ELin1ELi4ELi512ELi2EEEvNS0_6detail10TensorInfoIT0_T2_EENSG_IT1_SI_EESI_T_ --------------------------
	.section	.nv.constant2._ZN2at4cuda57_GLOBAL__N__cd6b329d_24_DistributionBernoulli_cu_7537a20d21kernelPointwiseApply2IZNS_6native9templates4cuda28bernoulli_tensor_cuda_kernelIhfEEvRKNS_10TensorBaseES9_NS_15PhiloxCudaStateEEUliRhSB_SB_SB_RKfSD_SD_SD_E_hSC_jLi2ELin1ELi4ELi512ELi2EEEvNS0_6detail10TensorInfoIT0_T2_EENSG_IT1_SI_EESI_T_,"a",@progbits
	.sectionflags	@""
	.align	4
.nv.constant2._ZN2at4cuda57_GLOBAL__N__cd6b329d_24_DistributionBernoulli_cu_7537a20d21kernelPointwiseApply2IZNS_6native9templates4cuda28bernoulli_tensor_cuda_kernelIhfEEvRKNS_10TensorBaseES9_NS_15PhiloxCudaStateEEUliRhSB_SB_SB_RKfSD_SD_SD_E_hSC_jLi2ELin1ELi4ELi512ELi2EEEvNS0_6detail10TensorInfoIT0_T2_EENSG_IT1_SI_EESI_T_:
        /*0000*/ 	.byte	0xe0, 0x81, 0x00, 0x00, 0xe0, 0x7f, 0x00, 0x00, 0x00, 0x84, 0x00, 0x00


//--------------------- .nv.constant2._ZN2at4cuda57_GLOBAL__N__cd6b329d_24_DistributionBernoulli_cu_7537a20d21kernelPointwiseApply2IZNS_6native9templates4cuda28bernoulli_tensor_cuda_kernelIhfEEvRKNS_10TensorBaseES9_NS_15PhiloxCudaStateEEUliRhSB_SB_SB_RKfSD_SD_SD_E_hSC_jLi2ELi2ELi4ELi512ELi2EEEvNS0_6detail10TensorInfoIT0_T2_EENSG_IT1_SI_EESI_T_ --------------------------
	.section	.nv.constant2._ZN2at4cuda57_GLOBAL__N__cd6b329d_24_DistributionBernoulli_cu_7537a20d21kernelPointwiseApply2IZNS_6native9templates4cuda28bernoulli_tensor_cuda_kernelIhfEEvRKNS_10TensorBaseES9_NS_15PhiloxCudaStateEEUliRhSB_SB_SB_RKfSD_SD_SD_E_hSC_jLi2ELi2ELi4ELi512ELi2EEEvNS0_6detail10TensorInfoIT0_T2_EENSG_IT1_SI_EESI_T_,"a",@progbits
	.sectionflags	@""
	.align	4
.nv.constant2._ZN2at4cuda57_GLOBAL__N__cd6b329d_24_DistributionBernoulli_cu_7537a20d21kernelPointwiseApply2IZNS_6native9templates4cuda28bernoulli_tensor_cuda_kernelIhfEEvRKNS_10TensorBaseES9_NS_15PhiloxCudaStateEEUliRhSB_SB_SB_RKfSD_SD_SD_E_hSC_jLi2ELi2ELi4ELi512ELi2EEEvNS0_6detail10TensorInfoIT0_T2_EENSG_IT1_SI_EESI_T_:
        /*0000*/ 	.byte	0x60, 0x1e, 0x00, 0x00, 0x80, 0x1c, 0x00, 0x00, 0x60, 0x20, 0x00, 0x00


//--------------------- .nv.constant2._ZN2at4cuda57_GLOBAL__N__cd6b329d_24_DistributionBernoulli_cu_7537a20d21kernelPointwiseApply2IZNS_6native9templates4cuda28bernoulli_tensor_cuda_kernelIhfEEvRKNS_10TensorBaseES9_NS_15PhiloxCudaStateEEUliRhSB_SB_SB_RKfSD_SD_SD_E_hSC_jLi2ELi1ELi4ELi512ELi2EEEvNS0_6detail10TensorInfoIT0_T2_EENSG_IT1_SI_EESI_T_ --------------------------
	.section	.nv.constant2._ZN2at4cuda57_GLOBAL__N__cd6b329d_24_DistributionBernoulli_cu_7537a20d21kernelPointwiseApply2IZNS_6native9templates4cuda28bernoulli_tensor_cuda_kernelIhfEEvRKNS_10TensorBaseES9_NS_15PhiloxCudaStateEEUliRhSB_SB_SB_RKfSD_SD_SD_E_hSC_jLi2ELi1ELi4ELi512ELi2EEEvNS0_6detail10TensorInfoIT0_T2_EENSG_IT1_SI_EESI_T_,"a",@progbits
	.sectionflags	@""
	.align	4
.nv.constant2._ZN2at4cuda57_GLOBAL__N__cd6b329d_24_DistributionBernoulli_cu_7537a20d21kernelPointwiseApply2IZNS_6native9templates4cuda28bernoulli_tensor_cuda_kernelIhfEEvRKNS_10TensorBaseES9_NS_15PhiloxCudaStateEEUliRhSB_SB_SB_RKfSD_SD_SD_E_hSC_jLi2ELi1ELi4ELi512ELi2EEEvNS0_6detail10TensorInfoIT0_T2_EENSG_IT1_SI_EESI_T_:
        /*0000*/ 	.byte	0x20, 0x19, 0x00, 0x00, 0x40, 0x17, 0x00, 0x00, 0x20, 0x1b, 0x00, 0x00


//--------------------- .nv.constant2._ZN2at4cuda57_GLOBAL__N__cd6b329d_24_DistributionBernoulli_cu_7537a20d21kernelPointwiseApply2IZNS_6native9templates4cuda28bernoulli_tensor_cuda_kernelIhfEEvRKNS_10TensorBaseES9_NS_15PhiloxCudaStateEEUliRhSB_SB_SB_RKfSD_SD_SD_E_hSC_jLi1ELin1ELi4ELi512ELi2EEEvNS0_6detail10TensorInfoIT0_T2_EENSG_IT1_SI_EESI_T_ --------------------------
	.section	.nv.constant2._ZN2at4cuda57_GLOBAL__N__cd6b329d_24_DistributionBernoulli_cu_7537a20d21kernelPointwiseApply2IZNS_6native9templates4cuda28bernoulli_tensor_cuda_kernelIhfEEvRKNS_10TensorBaseES9_NS_15PhiloxCudaStateEEUliRhSB_SB_SB_RKfSD_SD_SD_E_hSC_jLi1ELin1ELi4ELi512ELi2EEEvNS0_6detail10TensorInfoIT0_T2_EENSG_IT1_SI_EESI_T_,"a",@progbits
	.sectionflags	@""
	.align	4
.nv.constant2._ZN2at4cuda57_GLOBAL__N__cd6b329d_24_DistributionBernoulli_cu_7537a20d21kernelPointwiseApply2IZNS_6native9templates4cuda28bernoulli_tensor_cuda_kernelIhfEEvRKNS_10TensorBaseES9_NS_15PhiloxCudaStateEEUliRhSB_SB_SB_RKfSD_SD_SD_E_hSC_jLi1ELin1ELi4ELi512ELi2EEEvNS0_6detail10TensorInfoIT0_T2_EENSG_IT1_SI_EESI_T_:
        /*0000*/ 	.byte	0x10, 0x7c, 0x00, 0x00, 0xb0, 0x79, 0x00, 0x00, 0xa0, 0x7e, 0x00, 0x00


//--------------------- .nv.constant2._ZN2at4cuda57_GLOBAL__N__cd6b329d_24_DistributionBernoulli_cu_7537a20d21kernelPointwiseApply2IZNS_6native9templates4cuda28bernoulli_tensor_cuda_kernelIhfEEvRKNS_10TensorBaseES9_NS_15PhiloxCudaStateEEUliRhSB_SB_SB_RKfSD_SD_SD_E_hSC_jLi1ELi2ELi4ELi512ELi2EEEvNS0_6detail10TensorInfoIT0_T2_EENSG_IT1_SI_EESI_T_ --------------------------
	.section	.nv.constant2._ZN2at4cuda57_GLOBAL__N__cd6b329d_24_DistributionBernoulli_cu_7537a20d21kernelPointwiseApply2IZNS_6native9templates4cuda28bernoulli_tensor_cuda_kernelIhfEEvRKNS_10TensorBaseES9_NS_15PhiloxCudaStateEEUliRhSB_SB_SB_RKfSD_SD_SD_E_hSC_jLi1ELi2ELi4ELi512ELi2EEEvNS0_6detail10TensorInfoIT0_T2_EENSG_IT1_SI_EESI_T_,"a",@progbits
	.sectionflags	@""
	.align	4
.nv.constant2._ZN2at4cuda57_GLOBAL__N__cd6b329d_24_DistributionBernoulli_cu_7537a20d21kernelPointwiseApply2IZNS_6native9templates4cuda28bernoulli_tensor_cuda_kernelIhfEEvRKNS_10TensorBaseES9_NS_15PhiloxCudaStateEEUliRhSB_SB_SB_RKfSD_SD_SD_E_hSC_jLi1ELi2ELi4ELi512ELi2EEEvNS0_6detail10TensorInfoIT0_T2_EENSG_IT1_SI_EESI_T_:
        /*0000*/ 	.byte	0x10, 0x19, 0x00, 0x00, 0x30, 0x17, 0x00, 0x00, 0x60, 0x1b, 0x00, 0x00


//--------------------- .nv.constant2._ZN2at4cuda57_GLOBAL__N__cd6b329d_24_DistributionBernoulli_cu_7537a20d21kernelPointwiseApply2IZNS_6native9templates4cuda28bernoulli_tensor_cuda_kernelIhfEEvRKNS_10TensorBaseES9_NS_15PhiloxCudaStateEEUliRhSB_SB_SB_RKfSD_SD_SD_E_hSC_jLi1ELi1ELi4ELi512ELi2EEEvNS0_6detail10TensorInfoIT0_T2_EENSG_IT1_SI_EESI_T_ --------------------------
	.section	.nv.constant2._ZN2at4cuda57_GLOBAL__N__cd6b329d_24_DistributionBernoulli_cu_7537a20d21kernelPointwiseApply2IZNS_6native9templates4cuda28bernoulli_tensor_cuda_kernelIhfEEvRKNS_10TensorBaseES9_NS_15PhiloxCudaStateEEUliRhSB_SB_SB_RKfSD_SD_SD_E_hSC_jLi1ELi1ELi4ELi512ELi2EEEvNS0_6detail10TensorInfoIT0_T2_EENSG_IT1_SI_EESI_T_,"a",@progbits
	.sectionflags	@""
	.align	4
.nv.constant2._ZN2at4cuda57_GLOBAL__N__cd6b329d_24_DistributionBernoulli_cu_7537a20d21kernelPointwiseApply2IZNS_6native9templates4cuda28bernoulli_tensor_cuda_kernelIhfEEvRKNS_10TensorBaseES9_NS_15PhiloxCudaStateEEUliRhSB_SB_SB_RKfSD_SD_SD_E_hSC_jLi1ELi1ELi4ELi512ELi2EEEvNS0_6detail10TensorInfoIT0_T2_EENSG_IT1_SI_EESI_T_:
        /*0000*/ 	.byte	0x70, 0x12, 0x00, 0x00, 0x90, 0x10, 0x00, 0x00, 0x70, 0x14, 0x00, 0x00


//--------------------- .nv.constant2._ZN2at4cuda57_GLOBAL__N__cd6b329d_24_DistributionBernoulli_cu_7537a20d21kernelPointwiseApply2IZNS_6native9templates4cuda28bernoulli_tensor_cuda_kernelIddEEvRKNS_10TensorBaseES9_NS_15PhiloxCudaStateEEUliRdSB_SB_SB_RKdSD_SD_SD_E_dSC_mLin1ELin1ELi4ELi512ELi2EEEvNS0_6detail10TensorInfoIT0_T2_EENSG_IT1_SI_EESI_T_ --------------------------
	.section	.nv.constant2._ZN2at4cuda57_GLOBAL__N__cd6b329d_24_DistributionBernoulli_cu_7537a20d21kernelPointwiseApply2IZNS_6native9templates4cuda28bernoulli_tensor_cuda_kernelIddEEvRKNS_10TensorBaseES9_NS_15PhiloxCudaStateEEUliRdSB_SB_SB_RKdSD_SD_SD_E_dSC_mLin1ELin1ELi4ELi512ELi2EEEvNS0_6detail10TensorInfoIT0_T2_EENSG_IT1_SI_EESI_T_,"a",@progbits
	.sectionflags	@""
	.align	4
.nv.constant2._ZN2at4cuda57_GLOBAL__N__cd6b329d_24_DistributionBernoulli_cu_7537a20d21kernelPointwiseApply2IZNS_6native9templates4cuda28bernoulli_tensor_cuda_kernelIddEEvRKNS_10TensorBaseES9_NS_15PhiloxCudaStateEEUliRdSB_SB_SB_RKdSD_SD_SD_E_dSC_mLin1ELin1ELi4ELi512ELi2EEEvNS0_6detail10TensorInfoIT0_T2_EENSG_IT1_SI_EESI_T_:
        /*0000*/ 	.byte	0x90, 0xca, 0x01, 0x00, 0x60, 0xc8, 0x01, 0x00, 0xe0, 0xcc, 0x01, 0x00


//--------------------- .nv.constant2._ZN2at4cuda57_GLOBAL__N__cd6b329d_24_DistributionBernoulli_cu_7537a20d21kernelPointwiseApply2IZNS_6native9templates4cuda28bernoulli_tensor_cuda_kernelIddEEvRKNS_10TensorBaseES9_NS_15PhiloxCudaStateEEUliRdSB_SB_SB_RKdSD_SD_SD_E_dSC_mLi1ELi1ELi4ELi512ELi2EEEvNS0_6detail10TensorInfoIT0_T2_EENSG_IT1_SI_EESI_T_ --------------------------
	.section	.nv.constant2._ZN2at4cuda57_GLOBAL__N__cd6b329d_24_DistributionBernoulli_cu_7537a20d21kernelPointwiseApply2IZNS_6native9templates4cuda28bernoulli_tensor_cuda_kernelIddEEvRKNS_10TensorBaseES9_NS_15PhiloxCudaStateEEUliRdSB_SB_SB_RKdSD_SD_SD_E_dSC_mLi1ELi1ELi4ELi512ELi2EEEvNS0_6detail10TensorInfoIT0_T2_EENSG_IT1_SI_EESI_T_,"a",@progbits
	.sectionflags	@""
	.align	4
.nv.constant2._ZN2at4cuda57_GLOBAL__N__cd6b329d_24_DistributionBernoulli_cu_7537a20d21kernelPointwiseApply2IZNS_6native9templates4cuda28bernoulli_tensor_cuda_kernelIddEEvRKNS_10TensorBaseES9_NS_15PhiloxCudaStateEEUliRdSB_SB_SB_RKdSD_SD_SD_E_dSC_mLi1ELi1ELi4ELi512ELi2EEEvNS0_6detail10TensorInfoIT0_T2_EENSG_IT1_SI_EESI_T_:
        /*0000*/ 	.byte	0x90, 0x14, 0x00, 0x00, 0x80, 0x12, 0x00, 0x00, 0xc0, 0x16, 0x00, 0x00


//--------------------- .nv.constant2._ZN2at4cuda57_GLOBAL__N__cd6b329d_24_DistributionBernoulli_cu_7537a20d21kernelPointwiseApply2IZNS_6native9templates4cuda28bernoulli_tensor_cuda_kernelIddEEvRKNS_10TensorBaseES9_NS_15PhiloxCudaStateEEUliRdSB_SB_SB_RKdSD_SD_SD_E_dSC_jLin1ELin1ELi4ELi512ELi2EEEvNS0_6detail10TensorInfoIT0_T2_EENSG_IT1_SI_EESI_T_ --------------------------
	.section	.nv.constant2._ZN2at4cuda57_GLOBAL__N__cd6b329d_24_DistributionBernoulli_cu_7537a20d21kernelPointwiseApply2IZNS_6native9templates4cuda28bernoulli_tensor_cuda_kernelIddEEvRKNS_10TensorBaseES9_NS_15PhiloxCudaStateEEUliRdSB_SB_SB_RKdSD_SD_SD_E_dSC_jLin1ELin1ELi4ELi512ELi2EEEvNS0_6detail10TensorInfoIT0_T2_EENSG_IT1_SI_EESI_T_,"a",@progbits
	.sectionflags	@""
	.align	4
.nv.constant2._ZN2at4cuda57_GLOBAL__N__cd6b329d_24_DistributionBernoulli_cu_7537a20d21kernelPointwiseApply2IZNS_6native9templates4cuda28bernoulli_tensor_cuda_kernelIddEEvRKNS_10TensorBaseES9_NS_15PhiloxCudaStateEEUliRdSB_SB_SB_RKdSD_SD_SD_E_dSC_jLin1ELin1ELi4ELi512ELi2EEEvNS0_6detail10TensorInfoIT0_T2_EENSG_IT1_SI_EESI_T_:
        /*0000*/ 	.byte	0xd0, 0xe2, 0x00, 0x00, 0xa0, 0xe0, 0x00, 0x00, 0x20, 0xe5, 0x00, 0x00


//--------------------- .nv.constant2._ZN2at4cuda57_GLOBAL__N__cd6b329d_24_DistributionBernoulli_cu_7537a20d21kernelPointwiseApply2IZNS_6native9templates4cuda28bernoulli_tensor_cuda_kernelIddEEvRKNS_10TensorBaseES9_NS_15PhiloxCudaStateEEUliRdSB_SB_SB_RKdSD_SD_SD_E_dSC_jLin1ELi2ELi4ELi512ELi2EEEvNS0_6detail10TensorInfoIT0_T2_EENSG_IT1_SI_EESI_T_ --------------------------
	.section	.nv.constant2._ZN2at4cuda57_GLOBAL__N__cd6b329d_24_DistributionBernoulli_cu_7537a20d21kernelPointwiseApply2IZNS_6native9templates4cuda28bernoulli_tensor_cuda_kernelIddEEvRKNS_10TensorBaseES9_NS_15PhiloxCudaStateEEUliRdSB_SB_SB_RKdSD_SD_SD_E_dSC_jLin1ELi2ELi4ELi512ELi2EEEvNS0_6detail10TensorInfoIT0_T2_EENSG_IT1_SI_EESI_T_,"a",@progbits
	.sectionflags	@""
	.align	4
.nv.constant2._ZN2at4cuda57_GLOBAL__N__cd6b329d_24_DistributionBernoulli_cu_7537a20d21kernelPointwiseApply2IZNS_6native9templates4cuda28bernoulli_tensor_cuda_kernelIddEEvRKNS_10TensorBaseES9_NS_15PhiloxCudaStateEEUliRdSB_SB_SB_RKdSD_SD_SD_E_dSC_jLin1ELi2ELi4ELi512ELi2EEEvNS0_6detail10TensorInfoIT0_T2_EENSG_IT1_SI_EESI_T_:
        /*0000*/ 	.byte	0x70, 0x81, 0x00, 0x00, 0x40, 0x7f, 0x00, 0x00, 0xc0, 0x83, 0x00, 0x00


//--------------------- .nv.constant2._ZN2at4cuda57_GLOBAL__N__cd6b329d_24_DistributionBernoulli_cu_7537a20d21kernelPointwiseApply2IZNS_6native9templates4cuda28bernoulli_tensor_cuda_kernelIddEEvRKNS_10TensorBaseES9_NS_15PhiloxCudaStateEEUliRdSB_SB_SB_RKdSD_SD_SD_E_dSC_jLin1ELi1ELi4ELi512ELi2EEEvNS0_6detail10TensorInfoIT0_T2_EENSG_IT1_SI_EESI_T_ --------------------------
	.section	.nv.constant2._ZN2at4cuda57_GLOBAL__N__cd6b329d_24_DistributionBernoulli_cu_7537a20d21kernelPointwiseApply2IZNS_6native9templates4cuda28bernoulli_tensor_cuda_kernelIddEEvRKNS_10TensorBaseES9_NS_15PhiloxCudaStateEEUliRdSB_SB_SB_RKdSD_SD_SD_E_dSC_jLin1ELi1ELi4ELi512ELi2EEEvNS0_6detail10TensorInfoIT0_T2_EENSG_IT1_SI_EESI_T_,"a",@progbits
	.sectionflags	@""
	.align	4
.nv.constant2._ZN2at4cuda57_GLOBAL__N__cd6b329d_24_DistributionBernoulli_cu_7537a20d21kernelPointwiseApply2IZNS_6native9templates4cuda28bernoulli_tensor_cuda_kernelIddEEvRKNS_10TensorBaseES9_NS_15PhiloxCudaStateEEUliRdSB_SB_SB_RKdSD_SD_SD_E_dSC_jLin1ELi1ELi4ELi512ELi2EEEvNS0_6detail10TensorInfoIT0_T2_EENSG_IT1_SI_EESI_T_:
        /*0000*/ 	.byte	0x50, 0x7b, 0x00, 0x00, 0xd0, 0x78, 0x00, 0x00, 0xf0, 0x7d, 0x00, 0x00


//--------------------- .nv.constant2._ZN2at4cuda57_GLOBAL__N__cd6b329d_24_DistributionBernoulli_cu_7537a20d21kernelPointwiseApply2IZNS_6native9templates4cuda28bernoulli_tensor_cuda_kernelIddEEvRKNS_10TensorBaseES9_NS_15PhiloxCudaStateEEUliRdSB_SB_SB_RKdSD_SD_SD_E_dSC_jLi2ELin1ELi4ELi512ELi2EEEvNS0_6detail10TensorInfoIT0_T2_EENSG_IT1_SI_EESI_T_ --------------------------
	.section	.nv.constant2._ZN2at4cuda57_GLOBAL__N__cd6b329d_24_DistributionBernoulli_cu_7537a20d21kernelPointwiseApply2IZNS_6native9templates4cuda28bernoulli_tensor_cuda_kernelIddEEvRKNS_10TensorBaseES9_NS_15PhiloxCudaStateEEUliRdSB_SB_SB_RKdSD_SD_SD_E_dSC_jLi2ELin1ELi4ELi512ELi2EEEvNS0_6detail10TensorInfoIT0_T2_EENSG_IT1_SI_EESI_T_,"a",@progbits
	.sectionflags	@""
	.align	4
.nv.constant2._ZN2at4cuda57_GLOBAL__N__cd6b329d_24_DistributionBernoulli_cu_7537a20d21kernelPointwiseApply2IZNS_6native9templates4cuda28bernoulli_tensor_cuda_kernelIddEEvRKNS_10TensorBaseES9_NS_15PhiloxCudaStateEEUliRdSB_SB_SB_RKdSD_SD_SD_E_dSC_jLi2ELin1ELi4ELi512ELi2EEEvNS0_6detail10TensorInfoIT0_T2_EENSG_IT1_SI_EESI_T_:
        /*0000*/ 	.byte	0x70, 0x82, 0x00, 0x00, 0x40, 0x80, 0x00, 0x00, 0xc0, 0x84, 0x00, 0x00


//--------------------- .nv.constant2._ZN2at4cuda57_GLOBAL__N__cd6b329d_24_DistributionBernoulli_cu_7537a20d21kernelPointwiseApply2IZNS_6native9templates4cuda28bernoulli_tensor_cuda_kernelIddEEvRKNS_10TensorBaseES9_NS_15PhiloxCudaStateEEUliRdSB_SB_SB_RKdSD_SD_SD_E_dSC_jLi2ELi2ELi4ELi512ELi2EEEvNS0_6detail10TensorInfoIT0_T2_EENSG_IT1_SI_EESI_T_ --------------------------
	.section	.nv.constant2._ZN2at4cuda57_GLOBAL__N__cd6b329d_24_DistributionBernoulli_cu_7537a20d21kernelPointwiseApply2IZNS_6native9templates4cuda28bernoulli_tensor_cuda_kernelIddEEvRKNS_10TensorBaseES9_NS_15PhiloxCudaStateEEUliRdSB_SB_SB_RKdSD_SD_SD_E_dSC_jLi2ELi2ELi4ELi512ELi2EEEvNS0_6detail10TensorInfoIT0_T2_EENSG_IT1_SI_EESI_T_,"a",@progbits
	.sectionflags	@""
	.align	4
.nv.constant2._ZN2at4cuda57_GLOBAL__N__cd6b329d_24_DistributionBernoulli_cu_7537a20d21kernelPointwiseApply2IZNS_6native9templates4cuda28bernoulli_tensor_cuda_kernelIddEEvRKNS_10TensorBaseES9_NS_15PhiloxCudaStateEEUliRdSB_SB_SB_RKdSD_SD_SD_E_dSC_jLi2ELi2ELi4ELi512ELi2EEEvNS0_6detail10TensorInfoIT0_T2_EENSG_IT1_SI_EESI_T_:
        /*0000*/ 	.byte	0xf0, 0x1e, 0x00, 0x00, 0xe0, 0x1c, 0x00, 0x00, 0x20, 0x21, 0x00, 0x00


//--------------------- .nv.constant2._ZN2at4cuda57_GLOBAL__N__cd6b329d_24_DistributionBernoulli_cu_7537a20d21kernelPointwiseApply2IZNS_6native9templates4cuda28bernoulli_tensor_cuda_kernelIddEEvRKNS_10TensorBaseES9_NS_15PhiloxCudaStateEEUliRdSB_SB_SB_RKdSD_SD_SD_E_dSC_jLi2ELi1ELi4ELi512ELi2EEEvNS0_6detail10TensorInfoIT0_T2_EENSG_IT1_SI_EESI_T_ --------------------------
	.section	.nv.constant2._ZN2at4cuda57_GLOBAL__N__cd6b329d_24_DistributionBernoulli_cu_7537a20d21kernelPointwiseApply2IZNS_6native9templates4cuda28bernoulli_tensor_cuda_kernelIddEEvRKNS_10TensorBaseES9_NS_15PhiloxCudaStateEEUliRdSB_SB_SB_RKdSD_SD_SD_E_dSC_jLi2ELi1ELi4ELi512ELi2EEEvNS0_6detail10TensorInfoIT0_T2_EENSG_IT1_SI_EESI_T_,"a",@progbits
	.sectionflags	@""
	.align	4
.nv.constant2._ZN2at4cuda57_GLOBAL__N__cd6b329d_24_DistributionBernoulli_cu_7537a20d21kernelPointwiseApply2IZNS_6native9templates4cuda28bernoulli_tensor_cuda_kernelIddEEvRKNS_10TensorBaseES9_NS_15PhiloxCudaStateEEUliRdSB_SB_SB_RKdSD_SD_SD_E_dSC_jLi2ELi1ELi4ELi512ELi2EEEvNS0_6detail10TensorInfoIT0_T2_EENSG_IT1_SI_EESI_T_:
        /*0000*/ 	.byte	0xb0, 0x19, 0x00, 0x00, 0xa0, 0x17, 0x00, 0x00, 0xe0, 0x1b, 0x00, 0x00


//--------------------- .nv.constant2._ZN2at4cuda57_GLOBAL__N__cd6b329d_24_DistributionBernoulli_cu_7537a20d21kernelPointwiseApply2IZNS_6native9templates4cuda28bernoulli_tensor_cuda_kernelIddEEvRKNS_10TensorBaseES9_NS_15PhiloxCudaStateEEUliRdSB_SB_SB_RKdSD_SD_SD_E_dSC_jLi1ELin1ELi4ELi512ELi2EEEvNS0_6detail10TensorInfoIT0_T2_EENSG_IT1_SI_EESI_T_ --------------------------
	.section	.nv.constant2._ZN2at4cuda57_GLOBAL__N__cd6b329d_24_DistributionBernoulli_cu_7537a20d21kernelPointwiseApply2IZNS_6native9templates4cuda28bernoulli_tensor_cuda_kernelIddEEvRKNS_10TensorBaseES9_NS_15PhiloxCudaStateEEUliRdSB_SB_SB_RKdSD_SD_SD_E_dSC_jLi1ELin1ELi4ELi512ELi2EEEvNS0_6detail10TensorInfoIT0_T2_EENSG_IT1_SI_EESI_T_,"a",@progbits
	.sectionflags	@""
	.align	4
.nv.constant2._ZN2at4cuda57_GLOBAL__N__cd6b329d_24_DistributionBernoulli_cu_7537a20d21kernelPointwiseApply2IZNS_6native9templates4cuda28bernoulli_tensor_cuda_kernelIddEEvRKNS_10TensorBaseES9_NS_15PhiloxCudaStateEEUliRdSB_SB_SB_RKdSD_SD_SD_E_dSC_jLi1ELin1ELi4ELi512ELi2EEEvNS0_6detail10TensorInfoIT0_T2_EENSG_IT1_SI_EESI_T_:
        /*0000*/ 	.byte	0x70, 0x7c, 0x00, 0x00, 0xf0, 0x79, 0x00, 0x00, 0x20, 0x7f, 0x00, 0x00


//--------------------- .nv.constant2._ZN2at4cuda57_GLOBAL__N__cd6b329d_24_DistributionBernoulli_cu_7537a20d21kernelPointwiseApply2IZNS_6native9templates4cuda28bernoulli_tensor_cuda_kernelIddEEvRKNS_10TensorBaseES9_NS_15PhiloxCudaStateEEUliRdSB_SB_SB_RKdSD_SD_SD_E_dSC_jLi1ELi2ELi4ELi512ELi2EEEvNS0_6detail10TensorInfoIT0_T2_EENSG_IT1_SI_EESI_T_ --------------------------
	.section	.nv.constant2._ZN2at4cuda57_GLOBAL__N__cd6b329d_24_DistributionBernoulli_cu_7537a20d21kernelPointwiseApply2IZNS_6native9templates4cuda28bernoulli_tensor_cuda_kernelIddEEvRKNS_10TensorBaseES9_NS_15PhiloxCudaStateEEUliRdSB_SB_SB_RKdSD_SD_SD_E_dSC_jLi1ELi2ELi4ELi512ELi2EEEvNS0_6detail10TensorInfoIT0_T2_EENSG_IT1_SI_EESI_T_,"a",@progbits
	.sectionflags	@""
	.align	4
.nv.constant2._ZN2at4cuda57_GLOBAL__N__cd6b329d_24_DistributionBernoulli_cu_7537a20d21kernelPointwiseApply2IZNS_6native9templates4cuda28bernoulli_tensor_cuda_kernelIddEEvRKNS_10TensorBaseES9_NS_15PhiloxCudaStateEEUliRdSB_SB_SB_RKdSD_SD_SD_E_dSC_jLi1ELi2ELi4ELi512ELi2EEEvNS0_6detail10TensorInfoIT0_T2_EENSG_IT1_SI_EESI_T_:
        /*0000*/ 	.byte	0xa0, 0x19, 0x00, 0x00, 0x90, 0x17, 0x00, 0x00, 0x20, 0x1c, 0x00, 0x00


//--------------------- .nv.constant2._ZN2at4cuda57_GLOBAL__N__cd6b329d_24_DistributionBernoulli_cu_7537a20d21kernelPointwiseApply2IZNS_6native9templates4cuda28bernoulli_tensor_cuda_kernelIddEEvRKNS_10TensorBaseES9_NS_15PhiloxCudaStateEEUliRdSB_SB_SB_RKdSD_SD_SD_E_dSC_jLi1ELi1ELi4ELi512ELi2EEEvNS0_6detail10TensorInfoIT0_T2_EENSG_IT1_SI_EESI_T_ --------------------------
	.section	.nv.constant2._ZN2at4cuda57_GLOBAL__N__cd6b329d_24_DistributionBernoulli_cu_7537a20d21kernelPointwiseApply2IZNS_6native9templates4cuda28bernoulli_tensor_cuda_kernelIddEEvRKNS_10TensorBaseES9_NS_15PhiloxCudaStateEEUliRdSB_SB_SB_RKdSD_SD_SD_E_dSC_jLi1ELi1ELi4ELi512ELi2EEEvNS0_6detail10TensorInfoIT0_T2_EENSG_IT1_SI_EESI_T_,"a",@progbits
	.sectionflags	@""
	.align	4
.nv.constant2._ZN2at4cuda57_GLOBAL__N__cd6b329d_24_DistributionBernoulli_cu_7537a20d21kernelPointwiseApply2IZNS_6native9templates4cuda28bernoulli_tensor_cuda_kernelIddEEvRKNS_10TensorBaseES9_NS_15PhiloxCudaStateEEUliRdSB_SB_SB_RKdSD_SD_SD_E_dSC_jLi1ELi1ELi4ELi512ELi2EEEvNS0_6detail10TensorInfoIT0_T2_EENSG_IT1_SI_EESI_T_:
        /*0000*/ 	.byte	0x00, 0x13, 0x00, 0x00, 0xf0, 0x10, 0x00, 0x00, 0x30, 0x15, 0x00, 0x00


//--------------------- .text._ZN2at6native57_GLOBAL__N__cd6b329d_24_DistributionBernoulli_cu_7537a20d43distribution_elementwise_grid_stride_kernelIfLi4EZNS0_9templates4cuda21uniform_and_transformIbfPNS_17CUDAGeneratorImplEZZZNS4_16bernoulli_kernelIS7_EEvRNS_18TensorIteratorBaseEdT_ENKUlvE_clEvENKUlvE8_clEvEUlfE_EEvSA_T1_T2_EUlP24curandStatePhilox4_32_10E0_ZNS1_27distribution_nullary_kernelIbf6float4S7_SJ_SE_EEvSA_SG_RKT3_T4_EUlifE0_EEvlNS_15PhiloxCudaStateESF_SG_ --------------------------
	.section	.text._ZN2at6native57_GLOBAL__N__cd6b329d_24_DistributionBernoulli_cu_7537a20d43distribution_elementwise_grid_stride_kernelIfLi4EZNS0_9templates4cuda21uniform_and_transformIbfPNS_17CUDAGeneratorImplEZZZNS4_16bernoulli_kernelIS7_EEvRNS_18TensorIteratorBaseEdT_ENKUlvE_clEvENKUlvE8_clEvEUlfE_EEvSA_T1_T2_EUlP24curandStatePhilox4_32_10E0_ZNS1_27distribution_nullary_kernelIbf6float4S7_SJ_SE_EEvSA_SG_RKT3_T4_EUlifE0_EEvlNS_15PhiloxCudaStateESF_SG_,"ax",@progbits
	.align	128
.text._ZN2at6native57_GLOBAL__N__cd6b329d_24_DistributionBernoulli_cu_7537a20d43distribution_elementwise_grid_stride_kernelIfLi4EZNS0_9templates4cuda21uniform_and_transformIbfPNS_17CUDAGeneratorImplEZZZNS4_16bernoulli_kernelIS7_EEvRNS_18TensorIteratorBaseEdT_ENKUlvE_clEvENKUlvE8_clEvEUlfE_EEvSA_T1_T2_EUlP24curandStatePhilox4_32_10E0_ZNS1_27distribution_nullary_kernelIbf6float4S7_SJ_SE_EEvSA_SG_RKT3_T4_EUlifE0_EEvlNS_15PhiloxCudaStateESF_SG_:
        .type           _ZN2at6native57_GLOBAL__N__cd6b329d_24_DistributionBernoulli_cu_7537a20d43distribution_elementwise_grid_stride_kernelIfLi4EZNS0_9templates4cuda21uniform_and_transformIbfPNS_17CUDAGeneratorImplEZZZNS4_16bernoulli_kernelIS7_EEvRNS_18TensorIteratorBaseEdT_ENKUlvE_clEvENKUlvE8_clEvEUlfE_EEvSA_T1_T2_EUlP24curandStatePhilox4_32_10E0_ZNS1_27distribution_nullary_kernelIbf6float4S7_SJ_SE_EEvSA_SG_RKT3_T4_EUlifE0_EEvlNS_15PhiloxCudaStateESF_SG_,@function
        .size           _ZN2at6native57_GLOBAL__N__cd6b329d_24_DistributionBernoulli_cu_7537a20d43distribution_elementwise_grid_stride_kernelIfLi4EZNS0_9templates4cuda21uniform_and_transformIbfPNS_17CUDAGeneratorImplEZZZNS4_16bernoulli_kernelIS7_EEvRNS_18TensorIteratorBaseEdT_ENKUlvE_clEvENKUlvE8_clEvEUlfE_EEvSA_T1_T2_EUlP24curandStatePhilox4_32_10E0_ZNS1_27distribution_nullary_kernelIbf6float4S7_SJ_SE_EEvSA_SG_RKT3_T4_EUlifE0_EEvlNS_15PhiloxCudaStateESF_SG_,(.L_x_10476 - _ZN2at6native57_GLOBAL__N__cd6b329d_24_DistributionBernoulli_cu_7537a20d43distribution_elementwise_grid_stride_kernelIfLi4EZNS0_9templates4cuda21uniform_and_transformIbfPNS_17CUDAGeneratorImplEZZZNS4_16bernoulli_kernelIS7_EEvRNS_18TensorIteratorBaseEdT_ENKUlvE_clEvENKUlvE8_clEvEUlfE_EEvSA_T1_T2_EUlP24curandStatePhilox4_32_10E0_ZNS1_27distribution_nullary_kernelIbf6float4S7_SJ_SE_EEvSA_SG_RKT3_T4_EUlifE0_EEvlNS_15PhiloxCudaStateESF_SG_)
        .other          _ZN2at6native57_GLOBAL__N__cd6b329d_24_DistributionBernoulli_cu_7537a20d43distribution_elementwise_grid_stride_kernelIfLi4EZNS0_9templates4cuda21uniform_and_transformIbfPNS_17CUDAGeneratorImplEZZZNS4_16bernoulli_kernelIS7_EEvRNS_18TensorIteratorBaseEdT_ENKUlvE_clEvENKUlvE8_clEvEUlfE_EEvSA_T1_T2_EUlP24curandStatePhilox4_32_10E0_ZNS1_27distribution_nullary_kernelIbf6float4S7_SJ_SE_EEvSA_SG_RKT3_T4_EUlifE0_EEvlNS_15PhiloxCudaStateESF_SG_,@"STO_CUDA_ENTRY STV_DEFAULT"
_ZN2at6native57_GLOBAL__N__cd6b329d_24_DistributionBernoulli_cu_7537a20d43distribution_elementwise_grid_stride_kernelIfLi4EZNS0_9templates4cuda21uniform_and_transformIbfPNS_17CUDAGeneratorImplEZZZNS4_16bernoulli_kernelIS7_EEvRNS_18TensorIteratorBaseEdT_ENKUlvE_clEvENKUlvE8_clEvEUlfE_EEvSA_T1_T2_EUlP24curandStatePhilox4_32_10E0_ZNS1_27distribution_nullary_kernelIbf6float4S7_SJ_SE_EEvSA_SG_RKT3_T4_EUlifE0_EEvlNS_15PhiloxCudaStateESF_SG_:
[----:B------:R-:W-:Y:S01]  /*0000*/  LDC R1, c[0x0][0x37c] ;  /* 0x0000df00ff017b82 */ /* 0x000fe20000000800 */
[----:B------:R-:W0:Y:S07]  /*0010*/  LDCU UR4, c[0x0][0x39c] ;  /* 0x00007380ff0477ac */ /* 0x000e2e0008000800 */
[----:B------:R-:W1:Y:S01]  /*0020*/  LDC R26, c[0x0][0x390] ;  /* 0x0000e400ff1a7b82 */ /* 0x000e620000000800 */
[----:B------:R-:W2:Y:S07]  /*0030*/  LDCU.64 UR76, c[0x0][0x358] ;  /* 0x00006b00ff4c77ac */ /* 0x000eae0008000a00 */
[----:B------:R-:W3:Y:S01]  /*0040*/  LDC R5, c[0x0][0x394] ;  /* 0x0000e500ff057b82 */ /* 0x000ee20000000800 */
[----:B0-----:R-:W-:-:S06]  /*0050*/  UPRMT UR4, UR4, 0x7770, URZ ;  /* 0x0000777004047896 */ /* 0x001fcc00080000ff */
[----:B------:R-:W-:-:S05]  /*0060*/  ISETP.NE.AND P0, PT, RZ, UR4, PT ;  /* 0x00000004ff007c0c */ /* 0x000fca000bf05270 */
[----:B------:R-:W0:Y:S08]  /*0070*/  LDCU.64 UR4, c[0x0][0x388] ;  /* 0x00007100ff0477ac */ /* 0x000e300008000a00 */
[----:B-1----:R-:W-:Y:S01]  /*0080*/  @P0 MOV R2, R26 ;  /* 0x0000001a00020202 */ /* 0x002fe20000000f00 */
[----:B------:R-:W1:Y:S01]  /*0090*/  S2R R30, SR_TID.X ;  /* 0x00000000001e7919 */ /* 0x000e620000002100 */
[----:B---3--:R-:W-:Y:S01]  /*00a0*/  @P0 MOV R3, R5 ;  /* 0x0000000500030202 */ /* 0x008fe20000000f00 */
[----:B------:R-:W3:Y:S05]  /*00b0*/  @P0 LDC R7, c[0x0][0x398] ;  /* 0x0000e600ff070b82 */ /* 0x000eea0000000800 */
[----:B--2---:R-:W3:Y:S01]  /*00c0*/  @P0 LDG.E.64 R2, desc[UR76][R2.64] ;  /* 0x0000004c02020981 */ /* 0x004ee2000c1e1b00 */
[----:B0-----:R-:W-:Y:S01]  /*00d0*/  IMAD.U32 R18, RZ, RZ, UR4 ;  /* 0x00000004ff127e24 */ /* 0x001fe2000f8e00ff */
[----:B------:R-:W-:-:S06]  /*00e0*/  MOV R19, UR5 ;  /* 0x0000000500137c02 */ /* 0x000fcc0008000f00 */
[----:B------:R-:W2:Y:S01]  /*00f0*/  @P0 LDG.E.64 R18, desc[UR76][R18.64] ;  /* 0x0000004c12120981 */ /* 0x000ea2000c1e1b00 */
[----:B------:R-:W1:Y:S01]  /*0100*/  S2UR UR4, SR_CTAID.X ;  /* 0x00000000000479c3 */ /* 0x000e620000002500 */
[----:B------:R-:W-:-:S07]  /*0110*/  IMAD.MOV.U32 R31, RZ, RZ, RZ ;  /* 0x000000ffff1f7224 */ /* 0x000fce00078e00ff */
[----:B------:R-:W1:Y:S01]  /*0120*/  LDC R27, c[0x0][0x360] ;  /* 0x0000d800ff1b7b82 */ /* 0x000e620000000800 */
[----:B------:R-:W0:Y:S01]  /*0130*/  LDCU UR6, c[0x0][0x370] ;  /* 0x00006e00ff0677ac */ /* 0x000e220008000800 */
[----:B-1----:R-:W-:Y:S01]  /*0140*/  IMAD.WIDE.U32 R30, R27, UR4, R30 ;  /* 0x000000041b1e7c25 */ /* 0x002fe2000f8e001e */
[----:B------:R-:W1:Y:S03]  /*0150*/  LDCU.64 UR4, c[0x0][0x380] ;  /* 0x00007000ff0477ac */ /* 0x000e660008000a00 */
[----:B------:R-:W-:Y:S01]  /*0160*/  IMAD.WIDE.U32 R8, R30, -0x326172a9, RZ ;  /* 0xcd9e8d571e087825 */ /* 0x000fe200078e00ff */
[----:B-1----:R-:W-:-:S04]  /*0170*/  UIADD3 UR4, UP0, UPT, UR4, -0x1, URZ ;  /* 0xffffffff04047890 */ /* 0x002fc8000ff1e0ff */
[----:B------:R-:W-:-:S04]  /*0180*/  UIADD3.X UR5, UPT, UPT, UR5, -0x1, URZ, UP0, !UPT ;  /* 0xffffffff05057890 */ /* 0x000fc800087fe4ff */
[----:B------:R-:W-:Y:S01]  /*0190*/  UISETP.NE.U32.AND UP0, UPT, UR5, URZ, UPT ;  /* 0x000000ff0500728c */ /* 0x000fe2000bf05070 */
[----:B---3--:R-:W-:-:S04]  /*01a0*/  @P0 IADD3 R26, P1, PT, R2, R7, RZ ;  /* 0x00000007021a0210 */ /* 0x008fc80007f3e0ff */
[----:B------:R-:W-:-:S04]  /*01b0*/  @P0 IADD3.X R5, PT, PT, RZ, R3, RZ, P1, !PT ;  /* 0x00000003ff050210 */ /* 0x000fc80000ffe4ff */
[--C-:B------:R-:W-:Y:S02]  /*01c0*/  SHF.R.U64 R0, R26, 0x2, R5.reuse ;  /* 0x000000021a007819 */ /* 0x100fe40000001205 */
[----:B------:R-:W-:Y:S01]  /*01d0*/  SHF.R.U32.HI R2, RZ, 0x2, R5 ;  /* 0x00000002ff027819 */ /* 0x000fe20000011605 */
[----:B--2---:R-:W-:Y:S01]  /*01e0*/  VIADD R5, R18, 0x3c6ef372 ;  /* 0x3c6ef37212057836 */ /* 0x004fe20000000000 */
[C---:B------:R-:W-:Y:S01]  /*01f0*/  IADD3 R3, PT, PT, R19.reuse, -0x4498517b, RZ ;  /* 0xbb67ae8513037810 */ /* 0x040fe20007ffe0ff */
[----:B------:R-:W-:Y:S01]  /*0200*/  IMAD.WIDE.U32 R6, R0, -0x2daee0ad, RZ ;  /* 0xd2511f5300067825 */ /* 0x000fe200078e00ff */
[----:B------:R-:W-:Y:S02]  /*0210*/  LOP3.LUT R10, R2, R9, R18, 0x96, !PT ;  /* 0x00000009020a7212 */ /* 0x000fe400078e9612 */
[----:B------:R-:W-:Y:S02]  /*0220*/  IADD3 R4, PT, PT, R18, -0x61c88647, RZ ;  /* 0x9e3779b912047810 */ /* 0x000fe40007ffe0ff */
[C---:B------:R-:W-:Y:S01]  /*0230*/  LOP3.LUT R12, R19.reuse, R7, R31, 0x96, !PT ;  /* 0x00000007130c7212 */ /* 0x040fe200078e961f */
[----:B------:R-:W-:Y:S01]  /*0240*/  IMAD.WIDE.U32 R10, R10, -0x2daee0ad, RZ ;  /* 0xd2511f530a0a7825 */ /* 0x000fe200078e00ff */
[----:B------:R-:W-:-:S02]  /*0250*/  IADD3 R7, PT, PT, R19, 0x32370b8f, RZ ;  /* 0x32370b8f13077810 */ /* 0x000fc40007ffe0ff */
[----:B------:R-:W-:Y:S01]  /*0260*/  IADD3 R9, PT, PT, R18, 0x78dde6e4, RZ ;  /* 0x78dde6e412097810 */ /* 0x000fe20007ffe0ff */
[----:B------:R-:W-:Y:S01]  /*0270*/  IMAD.WIDE.U32 R12, R12, -0x326172a9, RZ ;  /* 0xcd9e8d570c0c7825 */ /* 0x000fe200078e00ff */
[----:B------:R-:W-:Y:S02]  /*0280*/  LOP3.LUT R16, R3, R6, R11, 0x96, !PT ;  /* 0x0000000603107212 */ /* 0x000fe400078e960b */
[C---:B------:R-:W-:Y:S01]  /*0290*/  IADD3 R6, PT, PT, R19.reuse, 0x76cf5d0a, RZ ;  /* 0x76cf5d0a13067810 */ /* 0x040fe20007ffe0ff */
[----:B------:R-:W-:Y:S01]  /*02a0*/  VIADD R11, R19, 0xa9066899 ;  /* 0xa9066899130b7836 */ /* 0x000fe20000000000 */
[----:B------:R-:W-:Y:S01]  /*02b0*/  LOP3.LUT R14, R4, R8, R13, 0x96, !PT ;  /* 0x00000008040e7212 */ /* 0x000fe200078e960d */
[----:B------:R-:W-:-:S04]  /*02c0*/  IMAD.WIDE.U32 R16, R16, -0x326172a9, RZ ;  /* 0xcd9e8d5710107825 */ /* 0x000fc800078e00ff */
[----:B------:R-:W-:Y:S01]  /*02d0*/  IMAD.WIDE.U32 R14, R14, -0x2daee0ad, RZ ;  /* 0xd2511f530e0e7825 */ /* 0x000fe200078e00ff */
[----:B------:R-:W-:-:S03]  /*02e0*/  LOP3.LUT R12, R5, R12, R17, 0x96, !PT ;  /* 0x0000000c050c7212 */ /* 0x000fc600078e9611 */
[----:B------:R-:W-:Y:S01]  /*02f0*/  VIADD R8, R18, 0xdaa66d2b ;  /* 0xdaa66d2b12087836 */ /* 0x000fe20000000000 */
[----:B------:R-:W-:Y:S01]  /*0300*/  LOP3.LUT R22, R6, R10, R15, 0x96, !PT ;  /* 0x0000000a06167212 */ /* 0x000fe200078e960f */
[----:B------:R-:W-:Y:S01]  /*0310*/  IMAD.WIDE.U32 R12, R12, -0x2daee0ad, RZ ;  /* 0xd2511f530c0c7825 */ /* 0x000fe200078e00ff */
[----:B------:R-:W-:-:S03]  /*0320*/  IADD3 R10, PT, PT, R19, -0x126145ec, RZ ;  /* 0xed9eba14130a7810 */ /* 0x000fc60007ffe0ff */
[----:B------:R-:W-:Y:S01]  /*0330*/  IMAD.WIDE.U32 R22, R22, -0x326172a9, RZ ;  /* 0xcd9e8d5716167825 */ /* 0x000fe200078e00ff */
[----:B------:R-:W-:Y:S02]  /*0340*/  LOP3.LUT R17, R7, R14, R13, 0x96, !PT ;  /* 0x0000000e07117212 */ /* 0x000fe400078e960d */
[----:B------:R-:W-:Y:S02]  /*0350*/  IADD3 R13, PT, PT, R18, -0x4ab325aa, RZ ;  /* 0xb54cda56120d7810 */ /* 0x000fe40007ffe0ff */
[----:B------:R-:W-:Y:S01]  /*0360*/  LOP3.LUT R20, R8, R16, R23, 0x96, !PT ;  /* 0x0000001008147212 */ /* 0x000fe200078e9617 */
[----:B------:R-:W-:-:S04]  /*0370*/  IMAD.WIDE.U32 R16, R17, -0x326172a9, RZ ;  /* 0xcd9e8d5711107825 */ /* 0x000fc800078e00ff */
[----:B------:R-:W-:Y:S01]  /*0380*/  IMAD.WIDE.U32 R20, R20, -0x2daee0ad, RZ ;  /* 0xd2511f5314147825 */ /* 0x000fe200078e00ff */
[----:B------:R-:W-:-:S04]  /*0390*/  LOP3.LUT R14, R9, R22, R17, 0x96, !PT ;  /* 0x00000016090e7212 */ /* 0x000fc800078e9611 */
[----:B------:R-:W-:Y:S01]  /*03a0*/  LOP3.LUT R22, R10, R12, R21, 0x96, !PT ;  /* 0x0000000c0a167212 */ /* 0x000fe200078e9615 */
[----:B------:R-:W-:Y:S01]  /*03b0*/  IMAD.WIDE.U32 R14, R14, -0x2daee0ad, RZ ;  /* 0xd2511f530e0e7825 */ /* 0x000fe200078e00ff */
[----:B------:R-:W-:-:S03]  /*03c0*/  IADD3 R12, PT, PT, R18, 0x1715609d, RZ ;  /* 0x1715609d120c7810 */ /* 0x000fc60007ffe0ff */
[----:B------:R-:W-:Y:S01]  /*03d0*/  IMAD.WIDE.U32 R22, R22, -0x326172a9, RZ ;  /* 0xcd9e8d5716167825 */ /* 0x000fe200078e00ff */
[----:B------:R-:W-:-:S03]  /*03e0*/  LOP3.LUT R17, R11, R20, R15, 0x96, !PT ;  /* 0x000000140b117212 */ /* 0x000fc600078e960f */
[----:B------:R-:W-:Y:S01]  /*03f0*/  VIADD R15, R19, 0x646e171e ;  /* 0x646e171e130f7836 */ /* 0x000fe20000000000 */
[----:B------:R-:W-:Y:S01]  /*0400*/  LOP3.LUT R20, R12, R16, R23, 0x96, !PT ;  /* 0x000000100c147212 */ /* 0x000fe200078e9617 */
[----:B------:R-:W-:-:S04]  /*0410*/  IMAD.WIDE.U32 R16, R17, -0x326172a9, RZ ;  /* 0xcd9e8d5711107825 */ /* 0x000fc800078e00ff */
[----:B------:R-:W-:Y:S01]  /*0420*/  IMAD.WIDE.U32 R20, R20, -0x2daee0ad, RZ ;  /* 0xd2511f5314147825 */ /* 0x000fe200078e00ff */
[----:B------:R-:W-:Y:S02]  /*0430*/  LOP3.LUT R36, R13, R22, R17, 0x96, !PT ;  /* 0x000000160d247212 */ /* 0x000fe400078e9611 */
[----:B------:R-:W-:Y:S02]  /*0440*/  IADD3 R17, PT, PT, R18, 0x5384540f, RZ ;  /* 0x5384540f12117810 */ /* 0x000fe40007ffe0ff */
[----:B------:R-:W-:Y:S01]  /*0450*/  LOP3.LUT R15, R15, R14, R21, 0x96, !PT ;  /* 0x0000000e0f0f7212 */ /* 0x000fe200078e9615 */
[----:B------:R-:W-:Y:S01]  /*0460*/  IMAD.WIDE.U32 R36, R36, -0x2daee0ad, RZ ;  /* 0xd2511f5324247825 */ /* 0x000fe200078e00ff */
[----:B------:R-:W-:-:S03]  /*0470*/  IADD3 R21, PT, PT, R19, 0x1fd5c5a3, RZ ;  /* 0x1fd5c5a313157810 */ /* 0x000fc60007ffe0ff */
[----:B------:R-:W-:Y:S01]  /*0480*/  IMAD.WIDE.U32 R14, R15, -0x326172a9, RZ ;  /* 0xcd9e8d570f0e7825 */ /* 0x000fe200078e00ff */
[----:B------:R-:W-:-:S04]  /*0490*/  LOP3.LUT R21, R21, R20, R37, 0x96, !PT ;  /* 0x0000001415157212 */ /* 0x000fc800078e9625 */
[----:B------:R-:W-:Y:S01]  /*04a0*/  LOP3.LUT R17, R17, R16, R15, 0x96, !PT ;  /* 0x0000001011117212 */ /* 0x000fe200078e960f */
[----:B------:R-:W-:Y:S01]  /*04b0*/  IMAD.WIDE.U32 R32, R21, -0x326172a9, RZ ;  /* 0xcd9e8d5715207825 */ /* 0x000fe200078e00ff */
[----:B------:R-:W-:-:S03]  /*04c0*/  MOV R16, R30 ;  /* 0x0000001e00107202 */ /* 0x000fc60000000f00 */
[C---:B------:R-:W-:Y:S02]  /*04d0*/  VIADD R15, R18.reuse, 0xf1bbcdc8 ;  /* 0xf1bbcdc8120f7836 */ /* 0x040fe40000000000 */
[----:B------:R-:W-:Y:S01]  /*04e0*/  IMAD.WIDE.U32 R20, R17, -0x2daee0ad, RZ ;  /* 0xd2511f5311147825 */ /* 0x000fe200078e00ff */
[----:B------:R-:W-:Y:S02]  /*04f0*/  IADD3 R17, PT, PT, R19, -0x24c28bd8, RZ ;  /* 0xdb3d742813117810 */ /* 0x000fe40007ffe0ff */
[----:B------:R-:W-:Y:S01]  /*0500*/  LOP3.LUT R14, R15, R14, R33, 0x96, !PT ;  /* 0x0000000e0f0e7212 */ /* 0x000fe200078e9621 */
[----:B0-----:R-:W-:Y:S01]  /*0510*/  IMAD R15, R27, UR6, RZ ;  /* 0x000000061b0f7c24 */ /* 0x001fe2000f8e02ff */
[----:B------:R-:W-:Y:S01]  /*0520*/  LOP3.LUT R36, R17, R36, R21, 0x96, !PT ;  /* 0x0000002411247212 */ /* 0x000fe200078e9615 */
[----:B------:R-:W-:Y:S01]  /*0530*/  IMAD.MOV.U32 R17, RZ, RZ, R31 ;  /* 0x000000ffff117224 */ /* 0x000fe200078e001f */
[----:B------:R-:W-:Y:S01]  /*0540*/  IADD3 R21, PT, PT, R18, -0x700cb87f, RZ ;  /* 0x8ff3478112157810 */ /* 0x000fe20007ffe0ff */
[----:B------:R-:W-:Y:S01]  /*0550*/  IMAD.HI.U32 R35, R14, -0x2daee0ad, RZ ;  /* 0xd2511f530e237827 */ /* 0x000fe200078e00ff */
[----:B------:R-:W-:-:S03]  /*0560*/  SHF.L.U32 R29, R15, 0x2, RZ ;  /* 0x000000020f1d7819 */ /* 0x000fc600000006ff */
[----:B------:R-:W-:Y:S01]  /*0570*/  IMAD.HI.U32 R22, R36, -0x326172a9, RZ ;  /* 0xcd9e8d5724167827 */ /* 0x000fe200078e00ff */
[----:B------:R-:W-:-:S04]  /*0580*/  LOP3.LUT R35, R20, R35, RZ, 0x3c, !PT ;  /* 0x0000002314237212 */ /* 0x000fc800078e3cff */
[----:B------:R-:W-:Y:S01]  /*0590*/  LOP3.LUT R32, R21, R32, R22, 0x96, !PT ;  /* 0x0000002015207212 */ /* 0x000fe200078e9616 */
[----:B------:R-:W-:Y:S06]  /*05a0*/  BRA.U UP0, `(.L_x_0) ;  /* 0x0000000100547547 */ /* 0x000fec000b800000 */
[----:B------:R-:W0:Y:S01]  /*05b0*/  I2F.U32.RP R22, R29 ;  /* 0x0000001d00167306 */ /* 0x000e220000209000 */
[----:B------:R-:W-:Y:S02]  /*05c0*/  IADD3 R23, PT, PT, RZ, -R29, RZ ;  /* 0x8000001dff177210 */ /* 0x000fe40007ffe0ff */
[----:B------:R-:W-:-:S05]  /*05d0*/  ISETP.NE.U32.AND P2, PT, R29, RZ, PT ;  /* 0x000000ff1d00720c */ /* 0x000fca0003f45070 */
[----:B0-----:R-:W0:Y:S02]  /*05e0*/  MUFU.RCP R22, R22 ;  /* 0x0000001600167308 */ /* 0x001e240000001000 */
[----:B0-----:R-:W-:-:S06]  /*05f0*/  VIADD R20, R22, 0xffffffe ;  /* 0x0ffffffe16147836 */ /* 0x001fcc0000000000 */
[----:B------:R0:W1:Y:S02]  /*0600*/  F2I.FTZ.U32.TRUNC.NTZ R21, R20 ;  /* 0x0000001400157305 */ /* 0x000064000021f000 */
[----:B0-----:R-:W-:Y:S02]  /*0610*/  HFMA2 R20, -RZ, RZ, 0, 0 ;  /* 0x00000000ff147431 */ /* 0x001fe400000001ff */
[----:B-1----:R-:W-:-:S04]  /*0620*/  IMAD R23, R23, R21, RZ ;  /* 0x0000001517177224 */ /* 0x002fc800078e02ff */
[----:B------:R-:W-:-:S04]  /*0630*/  IMAD.HI.U32 R21, R21, R23, R20 ;  /* 0x0000001715157227 */ /* 0x000fc800078e0014 */
[----:B------:R-:W-:Y:S02]  /*0640*/  HFMA2 R23, -RZ, RZ, 0, 0 ;  /* 0x00000000ff177431 */ /* 0x000fe400000001ff */
[----:B------:R-:W-:-:S04]  /*0650*/  IMAD.HI.U32 R21, R21, UR4, RZ ;  /* 0x0000000415157c27 */ /* 0x000fc8000f8e00ff */
[----:B------:R-:W-:-:S04]  /*0660*/  IMAD.MOV R24, RZ, RZ, -R21 ;  /* 0x000000ffff187224 */ /* 0x000fc800078e0a15 */
[----:B------:R-:W-:-:S05]  /*0670*/  IMAD R24, R29, R24, UR4 ;  /* 0x000000041d187e24 */ /* 0x000fca000f8e0218 */
[----:B------:R-:W-:-:S13]  /*0680*/  ISETP.GE.U32.AND P0, PT, R24, R29, PT ;  /* 0x0000001d1800720c */ /* 0x000fda0003f06070 */
[----:B------:R-:W-:Y:S02]  /*0690*/  @P0 IADD3 R24, PT, PT, -R29, R24, RZ ;  /* 0x000000181d180210 */ /* 0x000fe40007ffe1ff */
[----:B------:R-:W-:Y:S02]  /*06a0*/  @P0 IADD3 R21, PT, PT, R21, 0x1, RZ ;  /* 0x0000000115150810 */ /* 0x000fe40007ffe0ff */
[----:B------:R-:W-:-:S13]  /*06b0*/  ISETP.GE.U32.AND P1, PT, R24, R29, PT ;  /* 0x0000001d1800720c */ /* 0x000fda0003f26070 */
[----:B------:R-:W-:Y:S01]  /*06c0*/  @P1 VIADD R21, R21, 0x1 ;  /* 0x0000000115151836 */ /* 0x000fe20000000000 */
[----:B------:R-:W-:-:S04]  /*06d0*/  @!P2 LOP3.LUT R21, RZ, R29, RZ, 0x33, !PT ;  /* 0x0000001dff15a212 */ /* 0x000fc800078e33ff */
[----:B------:R-:W-:Y:S01]  /*06e0*/  MOV R22, R21 ;  /* 0x0000001500167202 */ /* 0x000fe20000000f00 */
[----:B------:R-:W-:Y:S06]  /*06f0*/  BRA `(.L_x_1) ;  /* 0x0000000000087947 */ /* 0x000fec0003800000 */
.L_x_0:
[----:B------:R-:W-:-:S07]  /*0700*/  MOV R28, 0x720 ;  /* 0x00000720001c7802 */ /* 0x000fce0000000f00 */
[----:B------:R-:W-:Y:S05]  /*0710*/  CALL.REL.NOINC `($__internal_0_$__cuda_sm20_div_s64) ;  /* 0x0000004800e07944 */ /* 0x000fea0003c00000 */
.L_x_1:
[----:B------:R-:W-:-:S04]  /*0720*/  IMAD.WIDE.U32 R20, R27, UR6, RZ ;  /* 0x000000061b147c25 */ /* 0x000fc8000f8e00ff */
[C---:B------:R-:W-:Y:S01]  /*0730*/  IMAD.SHL.U32 R24, R20.reuse, 0x4, RZ ;  /* 0x0000000414187824 */ /* 0x040fe200078e00ff */
[----:B------:R-:W-:-:S05]  /*0740*/  SHF.L.U64.HI R25, R20, 0x2, R21 ;  /* 0x0000000214197819 */ /* 0x000fca0000010215 */
[----:B------:R-:W-:Y:S02]  /*0750*/  IMAD R27, R25, R22, RZ ;  /* 0x00000016191b7224 */ /* 0x000fe400078e02ff */
[----:B------:R-:W-:-:S04]  /*0760*/  IMAD.WIDE.U32 R20, R22, R24, R24 ;  /* 0x0000001816147225 */ /* 0x000fc800078e0018 */
[----:B------:R-:W-:Y:S01]  /*0770*/  IMAD R27, R23, R24, R27 ;  /* 0x00000018171b7224 */ /* 0x000fe200078e021b */
[----:B------:R-:W-:-:S04]  /*0780*/  ISETP.GE.U32.AND P0, PT, R16, R20, PT ;  /* 0x000000141000720c */ /* 0x000fc80003f06070 */
[----:B------:R-:W-:-:S04]  /*0790*/  IADD3 R34, PT, PT, R21, R27, RZ ;  /* 0x0000001b15227210 */ /* 0x000fc80007ffe0ff */
[----:B------:R-:W-:-:S13]  /*07a0*/  ISETP.GE.AND.EX P0, PT, R17, R34, PT, P0 ;  /* 0x000000221100720c */ /* 0x000fda0003f06300 */
[----:B------:R-:W-:Y:S05]  /*07b0*/  @P0 EXIT ;  /* 0x000000000000094d */ /* 0x000fea0003800000 */
[----:B------:R-:W0:Y:S01]  /*07c0*/  LDCU.64 UR46, c[0x0][0x548] ;  /* 0x0000a900ff2e77ac */ /* 0x000e220008000a00 */
[----:B------:R-:W-:Y:S01]  /*07d0*/  MOV R24, 0xf0000000 ;  /* 0xf000000000187802 */ /* 0x000fe20000000f00 */
[----:B------:R-:W-:Y:S01]  /*07e0*/  IMAD.MOV.U32 R25, RZ, RZ, 0x380fffff ;  /* 0x380fffffff197424 */ /* 0x000fe200078e00ff */
[----:B------:R-:W1:Y:S01]  /*07f0*/  LDC.64 R22, c[0x0][0x380] ;  /* 0x0000e000ff167b82 */ /* 0x000e620000000a00 */
[----:B------:R-:W2:Y:S01]  /*0800*/  LDCU UR74, c[0x0][0x3a8] ;  /* 0x00007500ff4a77ac */ /* 0x000ea20008000800 */
[----:B------:R-:W-:Y:S01]  /*0810*/  IMAD R36, R36, -0x326172a9, RZ ;  /* 0xcd9e8d5724247824 */ /* 0x000fe200078e02ff */
[----:B------:R-:W-:Y:S01]  /*0820*/  LOP3.LUT R37, R26, 0x3, RZ, 0xc0, !PT ;  /* 0x000000031a257812 */ /* 0x000fe200078ec0ff */
[C---:B------:R-:W-:Y:S01]  /*0830*/  IMAD R41, R15.reuse, 0x3, RZ ;  /* 0x000000030f297824 */ /* 0x040fe200078e02ff */
[----:B------:R-:W-:Y:S01]  /*0840*/  SHF.L.U32 R39, R15, 0x1, RZ ;  /* 0x000000010f277819 */ /* 0x000fe200000006ff */
[----:B------:R-:W3:Y:S01]  /*0850*/  LDCU UR72, c[0x0][0x3ac] ;  /* 0x00007580ff4877ac */ /* 0x000ee20008000800 */
[----:B------:R-:W4:Y:S01]  /*0860*/  LDCU UR71, c[0x0][0x4d8] ;  /* 0x00009b00ff4777ac */ /* 0x000f220008000800 */
[----:B------:R-:W1:Y:S01]  /*0870*/  LDCU UR70, c[0x0][0x3c0] ;  /* 0x00007800ff4677ac */ /* 0x000e620008000800 */
[----:B0-----:R-:W0:Y:S01]  /*0880*/  F2F.F32.F64 R33, UR46 ;  /* 0x0000002e00217d10 */ /* 0x001e220008301000 */
[----:B------:R-:W-:Y:S01]  /*0890*/  DSETP.LEU.AND P0, PT, R24, |UR46|, PT ;  /* 0x4000002e18007e2a */ /* 0x000fe2000bf0b000 */
[----:B------:R-:W-:Y:S01]  /*08a0*/  IADD3 R24, PT, PT, R19, -0x695add53, RZ ;  /* 0x96a522ad13187810 */ /* 0x000fe20007ffe0ff */
[----:B--2---:R-:W-:Y:S01]  /*08b0*/  UIADD3 UR74, UPT, UPT, UR74, -0x1, URZ ;  /* 0xffffffff4a4a7890 */ /* 0x004fe2000fffe0ff */
[----:B------:R-:W2:Y:S02]  /*08c0*/  LDCU UR69, c[0x0][0x4dc] ;  /* 0x00009b80ff4577ac */ /* 0x000ea40008000800 */
[----:B------:R-:W-:Y:S01]  /*08d0*/  LOP3.LUT R35, R35, R24, RZ, 0x3c, !PT ;  /* 0x0000001823237212 */ /* 0x000fe200078e3cff */
[----:B------:R-:W-:Y:S01]  /*08e0*/  UISETP.LT.U32.AND UP0, UPT, UR74, 0x18, UPT ;  /* 0x000000184a00788c */ /* 0x000fe2000bf01070 */
[----:B------:R-:W1:Y:S07]  /*08f0*/  LDCU UR68, c[0x0][0x3c4] ;  /* 0x00007880ff4477ac */ /* 0x000e6e0008000800 */
[----:B0-----:R-:W-:Y:S01]  /*0900*/  @!P0 FMUL R33, R33, 1.175494350822287508e-38 ;  /* 0x0080000021218820 */ /* 0x001fe20000400000 */
[----:B------:R-:W-:Y:S01]  /*0910*/  USEL UR73, UR74, 0x18, UP0 ;  /* 0x000000184a497887 */ /* 0x000fe20008000000 */
[----:B------:R-:W0:Y:S01]  /*0920*/  LDCU UR67, c[0x0][0x4e0] ;  /* 0x00009c00ff4377ac */ /* 0x000e220008000800 */
        /* <DEDUP_REMOVED lines=45> */
[----:B------:R-:W0:Y:S01]  /*0c00*/  LDCU.64 UR32, c[0x0][0x3b0] ;  /* 0x00007600ff2077ac */ /* 0x000e220008000a00 */
[----:B------:R-:W0:Y:S01]  /*0c10*/  LDCU.64 UR34, c[0x0][0x3b8] ;  /* 0x00007700ff2277ac */ /* 0x000e220008000a00 */
[----:B------:R-:W0:Y:S01]  /*0c20*/  LDCU.64 UR36, c[0x0][0x3c8] ;  /* 0x00007900ff2477ac */ /* 0x000e220008000a00 */
[----:B------:R-:W0:Y:S01]  /*0c30*/  LDCU.64 UR38, c[0x0][0x3d0] ;  /* 0x00007a00ff2677ac */ /* 0x000e220008000a00 */
[----:B------:R-:W0:Y:S01]  /*0c40*/  LDCU.64 UR40, c[0x0][0x3e0] ;  /* 0x00007c00ff2877ac */ /* 0x000e220008000a00 */
[----:B------:R-:W0:Y:S01]  /*0c50*/  LDCU.64 UR42, c[0x0][0x3e8] ;  /* 0x00007d00ff2a77ac */ /* 0x000e220008000a00 */
[----:B------:R-:W0:Y:S01]  /*0c60*/  LDCU.64 UR44, c[0x0][0x3f8] ;  /* 0x00007f00ff2c77ac */ /* 0x000e220008000a00 */
[----:B------:R-:W0:Y:S01]  /*0c70*/  LDCU.64 UR46, c[0x0][0x400] ;  /* 0x00008000ff2e77ac */ /* 0x000e220008000a00 */
[----:B-1234-:R-:W-:-:S12]  /*0c80*/  UIADD3 UR73, UPT, UPT, UR73, 0x1, URZ ;  /* 0x0000000149497890 */ /* 0x01efd8000fffe0ff */
.L_x_18:
[----:B------:R-:W-:Y:S01]  /*0c90*/  VIADD R0, R0, 0x1 ;  /* 0x0000000100007836 */ /* 0x000fe20000000000 */
[----:B------:R-:W-:Y:S03]  /*0ca0*/  BSSY.RECONVERGENT B0, `(.L_x_2) ;  /* 0x000000c000007945 */ /* 0x000fe60003800200 */
[C---:B------:R-:W-:Y:S01]  /*0cb0*/  IMAD.WIDE.U32 R26, R0.reuse, -0x2daee0ad, RZ ;  /* 0xd2511f53001a7825 */ /* 0x040fe200078e00ff */
[----:B------:R-:W-:-:S13]  /*0cc0*/  ISETP.NE.AND P0, PT, R0, RZ, PT ;  /* 0x000000ff0000720c */ /* 0x000fda0003f05270 */
[----:B------:R-:W-:Y:S05]  /*0cd0*/  @P0 BRA `(.L_x_3) ;  /* 0x0000000000200947 */ /* 0x000fea0003800000 */
[----:B------:R-:W-:-:S04]  /*0ce0*/  IADD3 R2, PT, PT, R2, 0x1, RZ ;  /* 0x0000000102027810 */ /* 0x000fc80007ffe0ff */
[----:B------:R-:W-:-:S13]  /*0cf0*/  ISETP.NE.AND P0, PT, R2, RZ, PT ;  /* 0x000000ff0200720c */ /* 0x000fda0003f05270 */
[----:B------:R-:W-:Y:S01]  /*0d00*/  @!P0 IADD3 R30, PT, PT, R30, 0x1, RZ ;  /* 0x000000011e1e8810 */ /* 0x000fe20007ffe0ff */
[----:B------:R-:W-:Y:S01]  /*0d10*/  @!P0 VIADD R24, R31, 0x1 ;  /* 0x000000011f188836 */ /* 0x000fe20000000000 */
[----:B------:R-:W-:Y:S02]  /*0d20*/  @!P0 MOV R2, RZ ;  /* 0x000000ff00028202 */ /* 0x000fe40000000f00 */
[----:B------:R-:W-:-:S13]  /*0d30*/  ISETP.NE.AND P1, PT, R30, RZ, !P0 ;  /* 0x000000ff1e00720c */ /* 0x000fda0004725270 */
[----:B------:R-:W-:-:S05]  /*0d40*/  @P1 IADD3 R24, PT, PT, R31, RZ, RZ ;  /* 0x000000ff1f181210 */ /* 0x000fca0007ffe0ff */
[----:B------:R-:W-:-:S07]  /*0d50*/  @!P0 IMAD.MOV.U32 R31, RZ, RZ, R24 ;  /* 0x000000ffff1f8224 */ /* 0x000fce00078e0018 */
.L_x_3:
[----:B0-----:R-:W-:Y:S05]  /*0d60*/  BSYNC.RECONVERGENT B0 ;  /* 0x0000000000007941 */ /* 0x001fea0003800200 */
.L_x_2:
[----:B------:R-:W-:Y:S01]  /*0d70*/  LOP3.LUT R42, R31, R27, R19, 0x96, !PT ;  /* 0x0000001b1f2a7212 */ /* 0x000fe200078e9613 */
[----:B------:R-:W-:Y:S01]  /*0d80*/  IMAD.WIDE.U32 R24, R30, -0x326172a9, RZ ;  /* 0xcd9e8d571e187825 */ /* 0x000fe200078e00ff */
[----:B------:R-:W-:Y:S02]  /*0d90*/  ISETP.GT.AND P0, PT, R37, 0x1, PT ;  /* 0x000000012500780c */ /* 0x000fe40003f04270 */
[----:B------:R-:W-:Y:S01]  /*0da0*/  IADD3 R45, PT, PT, R18, -0xe443238, RZ ;  /* 0xf1bbcdc8122d7810 */ /* 0x000fe20007ffe0ff */
[----:B------:R-:W-:Y:S01]  /*0db0*/  IMAD.WIDE.U32 R42, R42, -0x326172a9, RZ ;  /* 0xcd9e8d572a2a7825 */ /* 0x000fe200078e00ff */
[----:B------:R-:W-:Y:S02]  /*0dc0*/  LOP3.LUT R25, R2, R25, R18, 0x96, !PT ;  /* 0x0000001902197212 */ /* 0x000fe400078e9612 */
[----:B------:R-:W-:Y:S02]  /*0dd0*/  MOV R38, R35 ;  /* 0x0000002300267202 */ /* 0x000fe40000000f00 */
[----:B------:R-:W-:Y:S01]  /*0de0*/  LOP3.LUT R28, R4, R24, R43, 0x96, !PT ;  /* 0x00000018041c7212 */ /* 0x000fe200078e962b */
[----:B------:R-:W-:-:S04]  /*0df0*/  IMAD.WIDE.U32 R24, R25, -0x2daee0ad, RZ ;  /* 0xd2511f5319187825 */ /* 0x000fc800078e00ff */
[----:B------:R-:W-:Y:S01]  /*0e00*/  IMAD.WIDE.U32 R28, R28, -0x2daee0ad, RZ ;  /* 0xd2511f531c1c7825 */ /* 0x000fe200078e00ff */
[----:B------:R-:W-:-:S04]  /*0e10*/  LOP3.LUT R25, R3, R26, R25, 0x96, !PT ;  /* 0x0000001a03197212 */ /* 0x000fc800078e9619 */
        /* <DEDUP_REMOVED lines=24> */
[----:B------:R-:W-:-:S03]  /*0fa0*/  IADD3 R43, PT, PT, R19, -0x24c28bd8, RZ ;  /* 0xdb3d7428132b7810 */ /* 0x000fc60007ffe0ff */
[----:B------:R-:W-:Y:S02]  /*0fb0*/  VIADD R27, R19, 0x1fd5c5a3 ;  /* 0x1fd5c5a3131b7836 */ /* 0x000fe40000000000 */
[----:B------:R-:W-:-:S03]  /*0fc0*/  IMAD.WIDE.U32 R28, R28, -0x2daee0ad, RZ ;  /* 0xd2511f531c1c7825 */ /* 0x000fc600078e00ff */
[----:B------:R-:W-:Y:S02]  /*0fd0*/  LOP3.LUT R26, R27, R26, R25, 0x96, !PT ;  /* 0x0000001a1b1a7212 */ /* 0x000fe400078e9619 */
[----:B------:R-:W-:Y:S01]  /*0fe0*/  LOP3.LUT R24, R43, R24, R29, 0x96, !PT ;  /* 0x000000182b187212 */ /* 0x000fe200078e961d */
[----:B------:R-:W-:Y:S02]  /*0ff0*/  IMAD R29, R14, -0x2daee0ad, RZ ;  /* 0xd2511f530e1d7824 */ /* 0x000fe400078e02ff */
[----:B------:R-:W-:-:S04]  /*1000*/  IMAD.WIDE.U32 R26, R26, -0x326172a9, RZ ;  /* 0xcd9e8d571a1a7825 */ /* 0x000fc800078e00ff */
[----:B------:R-:W-:Y:S01]  /*1010*/  VIADD R43, R18, 0x8ff34781 ;  /* 0x8ff34781122b7836 */ /* 0x000fe20000000000 */
[----:B------:R-:W-:Y:S01]  /*1020*/  LOP3.LUT R14, R45, R42, R27, 0x96, !PT ;  /* 0x0000002a2d0e7212 */ /* 0x000fe200078e961b */
[----:B------:R-:W-:Y:S01]  /*1030*/  IMAD.WIDE.U32 R24, R24, -0x326172a9, RZ ;  /* 0xcd9e8d5718187825 */ /* 0x000fe200078e00ff */
[----:B------:R-:W-:-:S04]  /*1040*/  MOV R27, R32 ;  /* 0x00000020001b7202 */ /* 0x000fc80000000f00 */
[----:B------:R-:W-:Y:S01]  /*1050*/  LOP3.LUT R32, R43, R26, R25, 0x96, !PT ;  /* 0x0000001a2b207212 */ /* 0x000fe200078e9619 */
[----:B------:R-:W-:Y:S01]  /*1060*/  IMAD.HI.U32 R43, R14, -0x2daee0ad, RZ ;  /* 0xd2511f530e2b7827 */ /* 0x000fe200078e00ff */
[----:B------:R-:W-:-:S03]  /*1070*/  IADD3 R26, PT, PT, R19, -0x695add53, RZ ;  /* 0x96a522ad131a7810 */ /* 0x000fc60007ffe0ff */
[----:B------:R-:W-:Y:S01]  /*1080*/  IMAD.MOV.U32 R25, RZ, RZ, R36 ;  /* 0x000000ffff197224 */ /* 0x000fe200078e0024 */
[----:B------:R-:W-:Y:S02]  /*1090*/  MOV R36, R24 ;  /* 0x0000001800247202 */ /* 0x000fe40000000f00 */
[----:B------:R-:W-:Y:S01]  /*10a0*/  LOP3.LUT R35, R26, R28, R43, 0x96, !PT ;  /* 0x0000001c1a237212 */ /* 0x000fe200078e962b */
[----:B------:R-:W-:Y:S06]  /*10b0*/  @P0 BRA `(.L_x_4) ;  /* 0x0000000000240947 */ /* 0x000fec0003800000 */
[----:B------:R-:W-:Y:S01]  /*10c0*/  ISETP.NE.AND P0, PT, R37, RZ, PT ;  /* 0x000000ff2500720c */ /* 0x000fe20003f05270 */
[----:B------:R-:W-:Y:S01]  /*10d0*/  IMAD.MOV.U32 R24, RZ, RZ, R38 ;  /* 0x000000ffff187224 */ /* 0x000fe200078e0026 */
[----:B------:R-:W-:-:S11]  /*10e0*/  MOV R26, R29 ;  /* 0x0000001d001a7202 */ /* 0x000fd60000000f00 */
[----:B------:R-:W-:Y:S05]  /*10f0*/  @!P0 BRA `(.L_x_5) ;  /* 0x0000000000388947 */ /* 0x000fea0003800000 */
[----:B------:R-:W-:Y:S01]  /*1100*/  MOV R27, R25 ;  /* 0x00000019001b7202 */ /* 0x000fe20000000f00 */
[----:B------:R-:W-:Y:S01]  /*1110*/  IMAD.MOV.U32 R24, RZ, RZ, R29 ;  /* 0x000000ffff187224 */ /* 0x000fe200078e001d */
[----:B------:R-:W-:Y:S02]  /*1120*/  MOV R26, R32 ;  /* 0x00000020001a7202 */ /* 0x000fe40000000f00 */
[----:B------:R-:W-:Y:S01]  /*1130*/  MOV R25, R38 ;  /* 0x0000002600197202 */ /* 0x000fe20000000f00 */
[----:B------:R-:W-:Y:S06]  /*1140*/  BRA `(.L_x_5) ;  /* 0x0000000000247947 */ /* 0x000fec0003800000 */
.L_x_4:
[----:B------:R-:W-:Y:S01]  /*1150*/  ISETP.NE.AND P0, PT, R37, 0x3, PT ;  /* 0x000000032500780c */ /* 0x000fe20003f05270 */
[----:B------:R-:W-:Y:S01]  /*1160*/  IMAD.MOV.U32 R27, RZ, RZ, R29 ;  /* 0x000000ffff1b7224 */ /* 0x000fe200078e001d */
[----:B------:R-:W-:Y:S01]  /*1170*/  MOV R25, R32 ;  /* 0x0000002000197202 */ /* 0x000fe20000000f00 */
[----:B------:R-:W-:Y:S01]  /*1180*/  IMAD.MOV.U32 R26, RZ, RZ, R35 ;  /* 0x000000ffff1a7224 */ /* 0x000fe200078e0023 */
[----:B------:R-:W-:-:S09]  /*1190*/  MOV R24, R36 ;  /* 0x0000002400187202 */ /* 0x000fd20000000f00 */
[----:B------:R-:W-:Y:S01]  /*11a0*/  @P0 MOV R27, R38 ;  /* 0x00000026001b0202 */ /* 0x000fe20000000f00 */
[----:B------:R-:W-:Y:S01]  /*11b0*/  @P0 IMAD.MOV.U32 R24, RZ, RZ, R32 ;  /* 0x000000ffff180224 */ /* 0x000fe200078e0020 */
[----:B------:R-:W-:Y:S02]  /*11c0*/  @P0 MOV R25, R29 ;  /* 0x0000001d00190202 */ /* 0x000fe40000000f00 */
[----:B------:R-:W-:-:S07]  /*11d0*/  @P0 MOV R26, R36 ;  /* 0x00000024001a0202 */ /* 0x000fce0000000f00 */
.L_x_5:
[----:B------:R-:W-:Y:S01]  /*11e0*/  I2FP.F32.U32 R38, R27 ;  /* 0x0000001b00267245 */ /* 0x000fe20000201000 */
[----:B------:R-:W-:Y:S01]  /*11f0*/  UISETP.NE.AND UP0, UPT, UR31, URZ, UPT ;  /* 0x000000ff1f00728c */ /* 0x000fe2000bf05270 */
[----:B------:R-:W-:Y:S01]  /*1200*/  HFMA2 R27, -RZ, RZ, 0.1171875, 0 ;  /* 0x2f800000ff1b7431 */ /* 0x000fe200000001ff */
[----:B------:R-:W-:Y:S02]  /*1210*/  I2FP.F32.U32 R40, R25 ;  /* 0x0000001900287245 */ /* 0x000fe40000201000 */
[----:B------:R-:W-:Y:S02]  /*1220*/  I2FP.F32.U32 R42, R24 ;  /* 0x00000018002a7245 */ /* 0x000fe40000201000 */
[----:B------:R-:W-:Y:S01]  /*1230*/  I2FP.F32.U32 R44, R26 ;  /* 0x0000001a002c7245 */ /* 0x000fe20000201000 */
[-C--:B------:R-:W-:Y:S01]  /*1240*/  FFMA.FTZ R38, R38, R27.reuse, 1.1641532182693481445e-10 ;  /* 0x2f00000026267423 */ /* 0x080fe2000001001b */
[-C--:B------:R-:W-:Y:S01]  /*1250*/  FFMA.FTZ R40, R40, R27.reuse, 1.1641532182693481445e-10 ;  /* 0x2f00000028287423 */ /* 0x080fe2000001001b */
[----:B------:R-:W-:-:S02]  /*1260*/  FFMA.FTZ R42, R42, R27, 1.1641532182693481445e-10 ;  /* 0x2f0000002a2a7423 */ /* 0x000fc4000001001b */
[----:B------:R-:W-:Y:S01]  /*1270*/  FFMA.FTZ R44, R44, R27, 1.1641532182693481445e-10 ;  /* 0x2f0000002c2c7423 */ /* 0x000fe2000001001b */
[----:B------:R-:W-:Y:S06]  /*1280*/  BRA.U UP0, `(.L_x_6) ;  /* 0x0000000100847547 */ /* 0x000fec000b800000 */
[----:B------:R-:W0:Y:S01]  /*1290*/  LDCU.64 UR48, c[0x0][0x380] ;  /* 0x00007000ff3077ac */ /* 0x000e220008000a00 */
[-C--:B------:R-:W-:Y:S02]  /*12a0*/  IADD3 R25, P3, PT, R15, R16.reuse, RZ ;  /* 0x000000100f197210 */ /* 0x080fe40007f7e0ff */
[----:B------:R-:W-:Y:S02]  /*12b0*/  IADD3 R24, P4, PT, R39, R16, RZ ;  /* 0x0000001027187210 */ /* 0x000fe40007f9e0ff */
[----:B0-----:R-:W-:Y:S01]  /*12c0*/  ISETP.GE.U32.AND P1, PT, R25, UR48, PT ;  /* 0x0000003019007c0c */ /* 0x001fe2000bf26070 */
[----:B------:R-:W-:Y:S01]  /*12d0*/  IMAD.X R25, RZ, RZ, R17, P3 ;  /* 0x000000ffff197224 */ /* 0x000fe200018e0611 */
[----:B------:R-:W-:Y:S02]  /*12e0*/  ISETP.GE.U32.AND P0, PT, R16, UR48, PT ;  /* 0x0000003010007c0c */ /* 0x000fe4000bf06070 */
[----:B------:R-:W-:Y:S02]  /*12f0*/  ISETP.GE.U32.AND P2, PT, R24, UR48, PT ;  /* 0x0000003018007c0c */ /* 0x000fe4000bf46070 */
[----:B------:R-:W-:-:S02]  /*1300*/  ISETP.GE.AND.EX P0, PT, R17, UR49, PT, P0 ;  /* 0x0000003111007c0c */ /* 0x000fc4000bf06300 */
[----:B------:R-:W-:Y:S02]  /*1310*/  ISETP.GE.AND.EX P1, PT, R25, UR49, PT, P1 ;  /* 0x0000003119007c0c */ /* 0x000fe4000bf26310 */
[----:B------:R-:W-:-:S04]  /*1320*/  IADD3.X R24, PT, PT, RZ, R17, RZ, P4, !PT ;  /* 0x00000011ff187210 */ /* 0x000fc800027fe4ff */
[----:B------:R-:W-:-:S05]  /*1330*/  ISETP.GE.AND.EX P2, PT, R24, UR49, PT, P2 ;  /* 0x0000003118007c0c */ /* 0x000fca000bf46320 */
[----:B------:R-:W0:Y:S01]  /*1340*/  @!P0 LDC.64 R24, c[0x0][0x540] ;  /* 0x00015000ff188b82 */ /* 0x000e220000000a00 */
[-C--:B------:R-:W-:Y:S02]  /*1350*/  @!P0 FSETP.GEU.FTZ.AND P3, PT, R38, R33.reuse, PT ;  /* 0x000000212600820b */ /* 0x080fe40003f7e000 */
[-C--:B------:R-:W-:Y:S02]  /*1360*/  @!P1 FSETP.GEU.FTZ.AND P4, PT, R40, R33.reuse, PT ;  /* 0x000000212800920b */ /* 0x080fe40003f9e000 */
[----:B------:R-:W-:Y:S02]  /*1370*/  @!P0 SEL R43, RZ, 0x1, P3 ;  /* 0x00000001ff2b8807 */ /* 0x000fe40001800000 */
[----:B------:R-:W-:Y:S01]  /*1380*/  @!P1 SEL R45, RZ, 0x1, P4 ;  /* 0x00000001ff2d9807 */ /* 0x000fe20002000000 */
[----:B------:R-:W1:Y:S01]  /*1390*/  @!P1 LDC.64 R26, c[0x0][0x540] ;  /* 0x00015000ff1a9b82 */ /* 0x000e620000000a00 */
[----:B------:R-:W-:-:S04]  /*13a0*/  @!P2 FSETP.GEU.FTZ.AND P5, PT, R42, R33, PT ;  /* 0x000000212a00a20b */ /* 0x000fc80003fbe000 */
[----:B------:R-:W-:-:S03]  /*13b0*/  @!P2 SEL R38, RZ, 0x1, P5 ;  /* 0x00000001ff26a807 */ /* 0x000fc60002800000 */
[----:B------:R-:W2:Y:S01]  /*13c0*/  @!P2 LDC.64 R28, c[0x0][0x540] ;  /* 0x00015000ff1cab82 */ /* 0x000ea20000000a00 */
[----:B0-----:R3:W-:Y:S04]  /*13d0*/  @!P0 STG.E.U8 desc[UR76][R24.64], R43 ;  /* 0x0000002b18008986 */ /* 0x0017e8000c10114c */
[----:B-1----:R3:W-:Y:S01]  /*13e0*/  @!P1 STG.E.U8 desc[UR76][R26.64], R45 ;  /* 0x0000002d1a009986 */ /* 0x0027e2000c10114c */
[----:B------:R-:W-:-:S04]  /*13f0*/  IADD3 R40, P1, PT, R41, R16, RZ ;  /* 0x0000001029287210 */ /* 0x000fc80007f3e0ff */
[----:B------:R-:W-:Y:S02]  /*1400*/  ISETP.GE.U32.AND P0, PT, R40, UR48, PT ;  /* 0x0000003028007c0c */ /* 0x000fe4000bf06070 */
[----:B------:R-:W-:Y:S01]  /*1410*/  IADD3.X R40, PT, PT, RZ, R17, RZ, P1, !PT ;  /* 0x00000011ff287210 */ /* 0x000fe20000ffe4ff */
[----:B--2---:R3:W-:Y:S03]  /*1420*/  @!P2 STG.E.U8 desc[UR76][R28.64], R38 ;  /* 0x000000261c00a986 */ /* 0x0047e6000c10114c */
[----:B------:R-:W-:-:S13]  /*1430*/  ISETP.GE.AND.EX P0, PT, R40, UR49, PT, P0 ;  /* 0x0000003128007c0c */ /* 0x000fda000bf06300 */
[----:B---3--:R-:W-:Y:S05]  /*1440*/  @P0 BRA `(.L_x_7) ;  /* 0x0000003c00680947 */ /* 0x008fea0003800000 */
[----:B------:R-:W0:Y:S01]  /*1450*/  LDC.64 R24, c[0x0][0x540] ;  /* 0x00015000ff187b82 */ /* 0x000e220000000a00 */
[----:B------:R-:W-:-:S04]  /*1460*/  FSETP.GEU.FTZ.AND P0, PT, R44, R33, PT ;  /* 0x000000212c00720b */ /* 0x000fc80003f1e000 */
[----:B------:R-:W-:-:S05]  /*1470*/  SEL R27, RZ, 0x1, P0 ;  /* 0x00000001ff1b7807 */ /* 0x000fca0000000000 */
[----:B0-----:R1:W-:Y:S01]  /*1480*/  STG.E.U8 desc[UR76][R24.64], R27 ;  /* 0x0000001b18007986 */ /* 0x0013e2000c10114c */
[----:B------:R-:W-:Y:S05]  /*1490*/  BRA `(.L_x_7) ;  /* 0x0000003c00547947 */ /* 0x000fea0003800000 */
.L_x_6:
[----:B------:R-:W-:Y:S01]  /*14a0*/  ISETP.GE.U32.AND P0, PT, R16, R22, PT ;  /* 0x000000161000720c */ /* 0x000fe20003f06070 */
[----:B------:R-:W-:Y:S03]  /*14b0*/  BSSY.RECONVERGENT B0, `(.L_x_8) ;  /* 0x00000ed000007945 */ /* 0x000fe60003800200 */
[----:B------:R-:W-:-:S13]  /*14c0*/  ISETP.GE.AND.EX P0, PT, R17, R23, PT, P0 ;  /* 0x000000171100720c */ /* 0x000fda0003f06300 */
[----:B------:R-:W-:Y:S05]  /*14d0*/  @P0 BRA `(.L_x_9) ;  /* 0x0000000c00a80947 */ /* 0x000fea0003800000 */
[----:B------:R-:W-:Y:S01]  /*14e0*/  MOV R25, R16 ;  /* 0x0000001000197202 */ /* 0x000fe20000000f00 */
[----:B------:R-:W-:Y:S01]  /*14f0*/  IMAD.MOV.U32 R24, RZ, RZ, RZ ;  /* 0x000000ffff187224 */ /* 0x000fe200078e00ff */
[----:B------:R-:W-:-:S03]  /*1500*/  UISETP.NE.AND UP0, UPT, UR74, URZ, UPT ;  /* 0x000000ff4a00728c */ /* 0x000fc6000bf05270 */
[----:B------:R-:W-:-:S05]  /*1510*/  IMAD.HI.U32 R27, R16, UR32, R24 ;  /* 0x00000020101b7c27 */ /* 0x000fca000f8e0018 */
[----:B------:R-:W-:-:S04]  /*1520*/  SHF.R.U32.HI R27, RZ, UR33, R27 ;  /* 0x00000021ff1b7c19 */ /* 0x000fc8000801161b */
[----:B------:R-:W-:-:S05]  /*1530*/  IADD3 R25, PT, PT, -R27, RZ, RZ ;  /* 0x000000ff1b197210 */ /* 0x000fca0007ffe1ff */
[----:B------:R-:W-:-:S04]  /*1540*/  IMAD R26, R25, UR72, R16 ;  /* 0x00000048191a7c24 */ /* 0x000fc8000f8e0210 */
[----:B------:R-:W-:Y:S01]  /*1550*/  IMAD R26, R26, UR71, RZ ;  /* 0x000000471a1a7c24 */ /* 0x000fe2000f8e02ff */
[----:B------:R-:W-:Y:S06]  /*1560*/  BRA.U !UP0, `(.L_x_10) ;  /* 0x0000000d086c7547 */ /* 0x000fec000b800000 */
[----:B------:R-:W-:Y:S01]  /*1570*/  MOV R25, R27 ;  /* 0x0000001b00197202 */ /* 0x000fe20000000f00 */
[----:B------:R-:W-:Y:S01]  /*1580*/  IMAD.MOV.U32 R24, RZ, RZ, RZ ;  /* 0x000000ffff187224 */ /* 0x000fe200078e00ff */
[----:B------:R-:W-:-:S03]  /*1590*/  UISETP.NE.AND UP0, UPT, UR73, 0x2, UPT ;  /* 0x000000024900788c */ /* 0x000fc6000bf05270 */
[----:B------:R-:W-:-:S05]  /*15a0*/  IMAD.HI.U32 R25, R27, UR35, R24 ;  /* 0x000000231b197c27 */ /* 0x000fca000f8e0018 */
[----:B------:R-:W-:-:S04]  /*15b0*/  SHF.R.U32.HI R25, RZ, UR70, R25 ;  /* 0x00000046ff197c19 */ /* 0x000fc80008011619 */
[----:B------:R-:W-:-:S05]  /*15c0*/  IADD3 R24, PT, PT, -R25, RZ, RZ ;  /* 0x000000ff19187210 */ /* 0x000fca0007ffe1ff */
[----:B------:R-:W-:-:S04]  /*15d0*/  IMAD R27, R24, UR34, R27 ;  /* 0x00000022181b7c24 */ /* 0x000fc8000f8e021b */
[----:B------:R-:W-:Y:S01]  /*15e0*/  IMAD R26, R27, UR69, R26 ;  /* 0x000000451b1a7c24 */ /* 0x000fe2000f8e021a */
[----:B------:R-:W-:Y:S06]  /*15f0*/  BRA.U !UP0, `(.L_x_10) ;  /* 0x0000000d08487547 */ /* 0x000fec000b800000 */
        /* <DEDUP_REMOVED lines=8> */
[----:B------:R-:W-:Y:S02]  /*1680*/  HFMA2 R24, -RZ, RZ, 0, 0 ;  /* 0x00000000ff187431 */ /* 0x000fe400000001ff */
[----:B------:R-:W-:Y:S01]  /*1690*/  IMAD.MOV.U32 R25, RZ, RZ, R27 ;  /* 0x000000ffff197224 */ /* 0x000fe200078e001b */
[----:B------:R-:W-:Y:S02]  /*16a0*/  UISETP.NE.AND UP0, UPT, UR73, 0x4, UPT ;  /* 0x000000044900788c */ /* 0x000fe4000bf05270 */
[----:B------:R-:W-:-:S05]  /*16b0*/  IMAD.HI.U32 R25, R27, UR39, R24 ;  /* 0x000000271b197c27 */ /* 0x000fca000f8e0018 */
[----:B------:R-:W-:-:S04]  /*16c0*/  SHF.R.U32.HI R25, RZ, UR66, R25 ;  /* 0x00000042ff197c19 */ /* 0x000fc80008011619 */
[----:B------:R-:W-:-:S05]  /*16d0*/  IADD3 R24, PT, PT, -R25, RZ, RZ ;  /* 0x000000ff19187210 */ /* 0x000fca0007ffe1ff */
[----:B------:R-:W-:-:S04]  /*16e0*/  IMAD R27, R24, UR38, R27 ;  /* 0x00000026181b7c24 */ /* 0x000fc8000f8e021b */
[----:B------:R-:W-:Y:S01]  /*16f0*/  IMAD R26, R27, UR65, R26 ;  /* 0x000000411b1a7c24 */ /* 0x000fe2000f8e021a */
[----:B------:R-:W-:Y:S06]  /*1700*/  BRA.U !UP0, `(.L_x_10) ;  /* 0x0000000d08047547 */ /* 0x000fec000b800000 */
[----:B------:R-:W-:Y:S01]  /*1710*/  MOV R24, RZ ;  /* 0x000000ff00187202 */ /* 0x000fe20000000f00 */
[----:B------:R-:W-:-:S04]  /*1720*/  UISETP.NE.AND UP0, UPT, UR73, 0x5, UPT ;  /* 0x000000054900788c */ /* 0x000fc8000bf05270 */
[----:B------:R-:W-:-:S05]  /*1730*/  IMAD.HI.U32 R27, R25, UR40, R24 ;  /* 0x00000028191b7c27 */ /* 0x000fca000f8e0018 */
[----:B------:R-:W-:-:S05]  /*1740*/  SHF.R.U32.HI R27, RZ, UR41, R27 ;  /* 0x00000029ff1b7c19 */ /* 0x000fca000801161b */
[----:B------:R-:W-:-:S04]  /*1750*/  IMAD.MOV R24, RZ, RZ, -R27 ;  /* 0x000000ffff187224 */ /* 0x000fc800078e0a1b */
[----:B------:R-:W-:-:S04]  /*1760*/  IMAD R25, R24, UR64, R25 ;  /* 0x0000004018197c24 */ /* 0x000fc8000f8e0219 */
[----:B------:R-:W-:Y:S01]  /*1770*/  IMAD R26, R25, UR63, R26 ;  /* 0x0000003f191a7c24 */ /* 0x000fe2000f8e021a */
[----:B------:R-:W-:Y:S06]  /*1780*/  BRA.U !UP0, `(.L_x_10) ;  /* 0x0000000908e47547 */ /* 0x000fec000b800000 */
[----:B------:R-:W-:Y:S01]  /*1790*/  MOV R24, RZ ;  /* 0x000000ff00187202 */ /* 0x000fe20000000f00 */
[----:B------:R-:W-:Y:S01]  /*17a0*/  UISETP.NE.AND UP0, UPT, UR73, 0x6, UPT ;  /* 0x000000064900788c */ /* 0x000fe2000bf05270 */
[----:B------:R-:W-:-:S03]  /*17b0*/  MOV R25, R27 ;  /* 0x0000001b00197202 */ /* 0x000fc60000000f00 */
[----:B------:R-:W-:-:S05]  /*17c0*/  IMAD.HI.U32 R25, R27, UR43, R24 ;  /* 0x0000002b1b197c27 */ /* 0x000fca000f8e0018 */
[----:B------:R-:W-:-:S05]  /*17d0*/  SHF.R.U32.HI R25, RZ, UR62, R25 ;  /* 0x0000003eff197c19 */ /* 0x000fca0008011619 */
[----:B------:R-:W-:-:S04]  /*17e0*/  IMAD.MOV R24, RZ, RZ, -R25 ;  /* 0x000000ffff187224 */ /* 0x000fc800078e0a19 */
[----:B------:R-:W-:-:S04]  /*17f0*/  IMAD R27, R24, UR42, R27 ;  /* 0x0000002a181b7c24 */ /* 0x000fc8000f8e021b */
[----:B------:R-:W-:Y:S01]  /*1800*/  IMAD R26, R27, UR61, R26 ;  /* 0x0000003d1b1a7c24 */ /* 0x000fe2000f8e021a */
[----:B------:R-:W-:Y:S06]  /*1810*/  BRA.U !UP0, `(.L_x_10) ;  /* 0x0000000908c07547 */ /* 0x000fec000b800000 */
[----:B------:R-:W-:Y:S01]  /*1820*/  HFMA2 R24, -RZ, RZ, 0, 0 ;  /* 0x00000000ff187431 */ /* 0x000fe200000001ff */
[----:B------:R-:W-:-:S04]  /*1830*/  UISETP.NE.AND UP0, UPT, UR73, 0x7, UPT ;  /* 0x000000074900788c */ /* 0x000fc8000bf05270 */
[----:B------:R-:W-:-:S05]  /*1840*/  IMAD.HI.U32 R27, R25, UR44, R24 ;  /* 0x0000002c191b7c27 */ /* 0x000fca000f8e0018 */
[----:B------:R-:W-:-:S04]  /*1850*/  SHF.R.U32.HI R27, RZ, UR45, R27 ;  /* 0x0000002dff1b7c19 */ /* 0x000fc8000801161b */
[----:B------:R-:W-:-:S05]  /*1860*/  IADD3 R24, PT, PT, -R27, RZ, RZ ;  /* 0x000000ff1b187210 */ /* 0x000fca0007ffe1ff */
[----:B------:R-:W-:-:S04]  /*1870*/  IMAD R25, R24, UR60, R25 ;  /* 0x0000003c18197c24 */ /* 0x000fc8000f8e0219 */
[----:B------:R-:W-:Y:S01]  /*1880*/  IMAD R26, R25, UR59, R26 ;  /* 0x0000003b191a7c24 */ /* 0x000fe2000f8e021a */
        /* <DEDUP_REMOVED lines=10> */
[----:B------:R-:W0:Y:S01]  /*1930*/  LDCU.64 UR48, c[0x0][0x410] ;  /* 0x00008200ff3077ac */ /* 0x000e220008000a00 */
[----:B------:R-:W-:Y:S01]  /*1940*/  IMAD.MOV.U32 R24, RZ, RZ, RZ ;  /* 0x000000ffff187224 */ /* 0x000fe200078e00ff */
[----:B------:R-:W-:-:S03]  /*1950*/  UISETP.NE.AND UP0, UPT, UR73, 0x9, UPT ;  /* 0x000000094900788c */ /* 0x000fc6000bf05270 */
[----:B0-----:R-:W-:-:S05]  /*1960*/  IMAD.HI.U32 R27, R25, UR48, R24 ;  /* 0x00000030191b7c27 */ /* 0x001fca000f8e0018 */
[----:B------:R-:W-:-:S04]  /*1970*/  SHF.R.U32.HI R27, RZ, UR49, R27 ;  /* 0x00000031ff1b7c19 */ /* 0x000fc8000801161b */
[----:B------:R-:W-:-:S05]  /*1980*/  IADD3 R24, PT, PT, -R27, RZ, RZ ;  /* 0x000000ff1b187210 */ /* 0x000fca0007ffe1ff */
[----:B------:R-:W-:-:S04]  /*1990*/  IMAD R25, R24, UR56, R25 ;  /* 0x0000003818197c24 */ /* 0x000fc8000f8e0219 */
[----:B------:R-:W-:Y:S01]  /*19a0*/  IMAD R26, R25, UR55, R26 ;  /* 0x00000037191a7c24 */ /* 0x000fe2000f8e021a */
[----:B------:R-:W-:Y:S06]  /*19b0*/  BRA.U !UP0, `(.L_x_10) ;  /* 0x0000000908587547 */ /* 0x000fec000b800000 */
[----:B------:R-:W0:Y:S01]  /*19c0*/  LDCU.64 UR48, c[0x0][0x418] ;  /* 0x00008300ff3077ac */ /* 0x000e220008000a00 */
[----:B------:R-:W-:Y:S01]  /*19d0*/  MOV R24, RZ ;  /* 0x000000ff00187202 */ /* 0x000fe20000000f00 */
[----:B------:R-:W-:Y:S01]  /*19e0*/  IMAD.MOV.U32 R25, RZ, RZ, R27 ;  /* 0x000000ffff197224 */ /* 0x000fe200078e001b */
        /* <DEDUP_REMOVED lines=8> */
[----:B------:R-:W-:Y:S01]  /*1a70*/  HFMA2 R24, -RZ, RZ, 0, 0 ;  /* 0x00000000ff187431 */ /* 0x000fe200000001ff */
[----:B------:R-:W-:-:S04]  /*1a80*/  UISETP.NE.AND UP0, UPT, UR73, 0xb, UPT ;  /* 0x0000000b4900788c */ /* 0x000fc8000bf05270 */
[----:B0-----:R-:W-:-:S05]  /*1a90*/  IMAD.HI.U32 R27, R25, UR48, R24 ;  /* 0x00000030191b7c27 */ /* 0x001fca000f8e0018 */
[----:B------:R-:W-:-:S05]  /*1aa0*/  SHF.R.U32.HI R27, RZ, UR49, R27 ;  /* 0x00000031ff1b7c19 */ /* 0x000fca000801161b */
[----:B------:R-:W-:-:S04]  /*1ab0*/  IMAD.MOV R24, RZ, RZ, -R27 ;  /* 0x000000ffff187224 */ /* 0x000fc800078e0a1b */
[----:B------:R-:W-:-:S04]  /*1ac0*/  IMAD R25, R24, UR52, R25 ;  /* 0x0000003418197c24 */ /* 0x000fc8000f8e0219 */
[----:B------:R-:W-:Y:S01]  /*1ad0*/  IMAD R26, R25, UR51, R26 ;  /* 0x00000033191a7c24 */ /* 0x000fe2000f8e021a */
[----:B------:R-:W-:Y:S06]  /*1ae0*/  BRA.U !UP0, `(.L_x_10) ;  /* 0x00000009080c7547 */ /* 0x000fec000b800000 */
[----:B------:R-:W0:Y:S01]  /*1af0*/  LDCU.64 UR48, c[0x0][0x430] ;  /* 0x00008600ff3077ac */ /* 0x000e220008000a00 */
[----:B------:R-:W-:Y:S02]  /*1b00*/  MOV R24, RZ ;  /* 0x000000ff00187202 */ /* 0x000fe40000000f00 */
[----:B------:R-:W-:Y:S01]  /*1b10*/  MOV R25, R27 ;  /* 0x0000001b00197202 */ /* 0x000fe20000000f00 */
[----:B------:R-:W-:Y:S02]  /*1b20*/  UISETP.NE.AND UP0, UPT, UR73, 0xc, UPT ;  /* 0x0000000c4900788c */ /* 0x000fe4000bf05270 */
[----:B0-----:R-:W-:-:S05]  /*1b30*/  IMAD.HI.U32 R25, R27, UR49, R24 ;  /* 0x000000311b197c27 */ /* 0x001fca000f8e0018 */
[----:B------:R-:W-:-:S05]  /*1b40*/  SHF.R.U32.HI R25, RZ, UR50, R25 ;  /* 0x00000032ff197c19 */ /* 0x000fca0008011619 */
[----:B------:R-:W-:-:S04]  /*1b50*/  IMAD.MOV R24, RZ, RZ, -R25 ;  /* 0x000000ffff187224 */ /* 0x000fc800078e0a19 */
[----:B------:R-:W-:-:S04]  /*1b60*/  IMAD R27, R24, UR48, R27 ;  /* 0x00000030181b7c24 */ /* 0x000fc8000f8e021b */
[----:B------:R-:W-:Y:S01]  /*1b70*/  IMAD R26, R27, UR4, R26 ;  /* 0x000000041b1a7c24 */ /* 0x000fe2000f8e021a */
[----:B------:R-:W-:Y:S06]  /*1b80*/  BRA.U !UP0, `(.L_x_10) ;  /* 0x0000000508e47547 */ /* 0x000fec000b800000 */
[----:B------:R-:W0:Y:S01]  /*1b90*/  LDCU.64 UR48, c[0x0][0x440] ;  /* 0x00008800ff3077ac */ /* 0x000e220008000a00 */
[----:B------:R-:W-:Y:S01]  /*1ba0*/  MOV R24, RZ ;  /* 0x000000ff00187202 */ /* 0x000fe20000000f00 */
[----:B------:R-:W-:-:S04]  /*1bb0*/  UISETP.NE.AND UP0, UPT, UR73, 0xd, UPT ;  /* 0x0000000d4900788c */ /* 0x000fc8000bf05270 */
[----:B0-----:R-:W-:-:S05]  /*1bc0*/  IMAD.HI.U32 R27, R25, UR48, R24 ;  /* 0x00000030191b7c27 */ /* 0x001fca000f8e0018 */
[----:B------:R-:W-:-:S04]  /*1bd0*/  SHF.R.U32.HI R27, RZ, UR49, R27 ;  /* 0x00000031ff1b7c19 */ /* 0x000fc8000801161b */
[----:B------:R-:W-:-:S05]  /*1be0*/  IADD3 R24, PT, PT, -R27, RZ, RZ ;  /* 0x000000ff1b187210 */ /* 0x000fca0007ffe1ff */
[----:B------:R-:W-:-:S04]  /*1bf0*/  IMAD R25, R24, UR5, R25 ;  /* 0x0000000518197c24 */ /* 0x000fc8000f8e0219 */
[----:B------:R-:W-:Y:S01]  /*1c00*/  IMAD R26, R25, UR6, R26 ;  /* 0x00000006191a7c24 */ /* 0x000fe2000f8e021a */
[----:B------:R-:W-:Y:S06]  /*1c10*/  BRA.U !UP0, `(.L_x_10) ;  /* 0x0000000508c07547 */ /* 0x000fec000b800000 */
[----:B------:R-:W0:Y:S01]  /*1c20*/  LDCU.64 UR48, c[0x0][0x448] ;  /* 0x00008900ff3077ac */ /* 0x000e220008000a00 */
[----:B------:R-:W-:Y:S01]  /*1c30*/  MOV R25, R27 ;  /* 0x0000001b00197202 */ /* 0x000fe20000000f00 */
        /* <DEDUP_REMOVED lines=18> */
[----:B------:R-:W-:Y:S02]  /*1d60*/  HFMA2 R24, -RZ, RZ, 0, 0 ;  /* 0x00000000ff187431 */ /* 0x000fe400000001ff */
[----:B------:R-:W-:Y:S01]  /*1d70*/  IMAD.MOV.U32 R25, RZ, RZ, R27 ;  /* 0x000000ffff197224 */ /* 0x000fe200078e001b */
[----:B------:R-:W-:Y:S02]  /*1d80*/  UISETP.NE.AND UP0, UPT, UR73, 0x10, UPT ;  /* 0x000000104900788c */ /* 0x000fe4000bf05270 */
        /* <DEDUP_REMOVED lines=26> */
[----:B------:R-:W-:Y:S01]  /*1f30*/  HFMA2 R24, -RZ, RZ, 0, 0 ;  /* 0x00000000ff187431 */ /* 0x000fe200000001ff */
        /* <DEDUP_REMOVED lines=56> */
[----:B------:R-:W-:-:S05]  /*22c0*/  MOV R24, RZ ;  /* 0x000000ff00187202 */ /* 0x000fca0000000f00 */
[----:B0-----:R-:W-:-:S05]  /*22d0*/  IMAD.HI.U32 R24, R25, UR48, R24 ;  /* 0x0000003019187c27 */ /* 0x001fca000f8e0018 */
[----:B------:R-:W-:-:S04]  /*22e0*/  SHF.R.U32.HI R24, RZ, UR49, R24 ;  /* 0x00000031ff187c19 */ /* 0x000fc80008011618 */
[----:B------:R-:W-:-:S05]  /*22f0*/  IADD3 R24, PT, PT, -R24, RZ, RZ ;  /* 0x000000ff18187210 */ /* 0x000fca0007ffe1ff */
[----:B------:R-:W-:-:S04]  /*2300*/  IMAD R25, R24, UR29, R25 ;  /* 0x0000001d18197c24 */ /* 0x000fc8000f8e0219 */
[----:B------:R-:W-:-:S07]  /*2310*/  IMAD R26, R25, UR30, R26 ;  /* 0x0000001e191a7c24 */ /* 0x000fce000f8e021a */
.L_x_10:
[----:B------:R-:W0:Y:S01]  /*2320*/  LDCU.64 UR48, c[0x0][0x540] ;  /* 0x0000a800ff3077ac */ /* 0x000e220008000a00 */
[----:B------:R-:W-:-:S04]  /*2330*/  FSETP.GEU.FTZ.AND P1, PT, R38, R33, PT ;  /* 0x000000212600720b */ /* 0x000fc80003f3e000 */
[----:B------:R-:W-:Y:S02]  /*2340*/  SEL R25, RZ, 0x1, P1 ;  /* 0x00000001ff197807 */ /* 0x000fe40000800000 */
[----:B0-----:R-:W-:-:S05]  /*2350*/  IADD3 R26, P0, PT, R26, UR48, RZ ;  /* 0x000000301a1a7c10 */ /* 0x001fca000ff1e0ff */
[----:B------:R-:W-:-:S05]  /*2360*/  IMAD.X R27, RZ, RZ, UR49, P0 ;  /* 0x00000031ff1b7e24 */ /* 0x000fca00080e06ff */
[----:B------:R0:W-:Y:S03]  /*2370*/  STG.E.U8 desc[UR76][R26.64], R25 ;  /* 0x000000191a007986 */ /* 0x0001e6000c10114c */
.L_x_9:
[----:B------:R-:W-:Y:S05]  /*2380*/  BSYNC.RECONVERGENT B0 ;  /* 0x0000000000007941 */ /* 0x000fea0003800200 */
.L_x_8:
[----:B0-----:R-:W-:Y:S01]  /*2390*/  IADD3 R25, P1, PT, R15, R16, RZ ;  /* 0x000000100f197210 */ /* 0x001fe20007f3e0ff */
[----:B------:R-:W-:Y:S03]  /*23a0*/  BSSY.RECONVERGENT B0, `(.L_x_11) ;  /* 0x00000ee000007945 */ /* 0x000fe60003800200 */
[----:B------:R-:W-:Y:S02]  /*23b0*/  ISETP.GE.U32.AND P0, PT, R25, R22, PT ;  /* 0x000000161900720c */ /* 0x000fe40003f06070 */
[----:B------:R-:W-:-:S04]  /*23c0*/  IADD3.X R24, PT, PT, RZ, R17, RZ, P1, !PT ;  /* 0x00000011ff187210 */ /* 0x000fc80000ffe4ff */
[----:B------:R-:W-:-:S13]  /*23d0*/  ISETP.GE.AND.EX P0, PT, R24, R23, PT, P0 ;  /* 0x000000171800720c */ /* 0x000fda0003f06300 */
[----:B------:R-:W-:Y:S05]  /*23e0*/  @P0 BRA `(.L_x_12) ;  /* 0x0000000c00a40947 */ /* 0x000fea0003800000 */
[----:B------:R-:W-:Y:S01]  /*23f0*/  HFMA2 R24, -RZ, RZ, 0, 0 ;  /* 0x00000000ff187431 */ /* 0x000fe200000001ff */
[----:B------:R-:W-:-:S04]  /*2400*/  UISETP.NE.AND UP0, UPT, UR74, URZ, UPT ;  /* 0x000000ff4a00728c */ /* 0x000fc8000bf05270 */
[----:B------:R-:W-:-:S05]  /*2410*/  IMAD.HI.U32 R27, R25, UR32, R24 ;  /* 0x00000020191b7c27 */ /* 0x000fca000f8e0018 */
[----:B------:R-:W-:-:S05]  /*2420*/  SHF.R.U32.HI R27, RZ, UR33, R27 ;  /* 0x00000021ff1b7c19 */ /* 0x000fca000801161b */
[----:B------:R-:W-:-:S04]  /*2430*/  IMAD.MOV R26, RZ, RZ, -R27 ;  /* 0x000000ffff1a7224 */ /* 0x000fc800078e0a1b */
[----:B------:R-:W-:-:S04]  /*2440*/  IMAD R26, R26, UR72, R25 ;  /* 0x000000481a1a7c24 */ /* 0x000fc8000f8e0219 */
[----:B------:R-:W-:Y:S01]  /*2450*/  IMAD R26, R26, UR71, RZ ;  /* 0x000000471a1a7c24 */ /* 0x000fe2000f8e02ff */
        /* <DEDUP_REMOVED lines=10> */
[----:B------:R-:W-:Y:S01]  /*2500*/  MOV R24, RZ ;  /* 0x000000ff00187202 */ /* 0x000fe20000000f00 */
        /* <DEDUP_REMOVED lines=203> */
[----:B------:R-:W-:-:S05]  /*31c0*/  HFMA2 R24, -RZ, RZ, 0, 0 ;  /* 0x00000000ff187431 */ /* 0x000fca00000001ff */
[----:B0-----:R-:W-:-:S05]  /*31d0*/  IMAD.HI.U32 R24, R25, UR48, R24 ;  /* 0x0000003019187c27 */ /* 0x001fca000f8e0018 */
[----:B------:R-:W-:-:S05]  /*31e0*/  SHF.R.U32.HI R24, RZ, UR49, R24 ;  /* 0x00000031ff187c19 */ /* 0x000fca0008011618 */
[----:B------:R-:W-:-:S04]  /*31f0*/  IMAD.MOV R24, RZ, RZ, -R24 ;  /* 0x000000ffff187224 */ /* 0x000fc800078e0a18 */
[----:B------:R-:W-:-:S04]  /*3200*/  IMAD R25, R24, UR29, R25 ;  /* 0x0000001d18197c24 */ /* 0x000fc8000f8e0219 */
[----:B------:R-:W-:-:S07]  /*3210*/  IMAD R26, R25, UR30, R26 ;  /* 0x0000001e191a7c24 */ /* 0x000fce000f8e021a */
.L_x_13:
[----:B------:R-:W0:Y:S01]  /*3220*/  LDCU.64 UR48, c[0x0][0x540] ;  /* 0x0000a800ff3077ac */ /* 0x000e220008000a00 */
[----:B------:R-:W-:-:S04]  /*3230*/  FSETP.GEU.FTZ.AND P1, PT, R40, R33, PT ;  /* 0x000000212800720b */ /* 0x000fc80003f3e000 */
[----:B------:R-:W-:Y:S02]  /*3240*/  SEL R25, RZ, 0x1, P1 ;  /* 0x00000001ff197807 */ /* 0x000fe40000800000 */
[----:B0-----:R-:W-:-:S04]  /*3250*/  IADD3 R26, P0, PT, R26, UR48, RZ ;  /* 0x000000301a1a7c10 */ /* 0x001fc8000ff1e0ff */
[----:B------:R-:W-:-:S05]  /*3260*/  IADD3.X R27, PT, PT, RZ, UR49, RZ, P0, !PT ;  /* 0x00000031ff1b7c10 */ /* 0x000fca00087fe4ff */
[----:B------:R0:W-:Y:S04]  /*3270*/  STG.E.U8 desc[UR76][R26.64], R25 ;  /* 0x000000191a007986 */ /* 0x0001e8000c10114c */
.L_x_12:
[----:B------:R-:W-:Y:S05]  /*3280*/  BSYNC.RECONVERGENT B0 ;  /* 0x0000000000007941 */ /* 0x000fea0003800200 */
.L_x_11:
[----:B0-----:R-:W-:Y:S01]  /*3290*/  IADD3 R25, P1, PT, R39, R16, RZ ;  /* 0x0000001027197210 */ /* 0x001fe20007f3e0ff */
[----:B------:R-:W-:Y:S03]  /*32a0*/  BSSY.RECONVERGENT B0, `(.L_x_14) ;  /* 0x00000fa000007945 */ /* 0x000fe60003800200 */
[----:B------:R-:W-:Y:S02]  /*32b0*/  ISETP.GE.U32.AND P0, PT, R25, R22, PT ;  /* 0x000000161900720c */ /* 0x000fe40003f06070 */
[----:B------:R-:W-:-:S04]  /*32c0*/  IADD3.X R24, PT, PT, RZ, R17, RZ, P1, !PT ;  /* 0x00000011ff187210 */ /* 0x000fc80000ffe4ff */
[----:B------:R-:W-:-:S13]  /*32d0*/  ISETP.GE.AND.EX P0, PT, R24, R23, PT, P0 ;  /* 0x000000171800720c */ /* 0x000fda0003f06300 */
[----:B------:R-:W-:Y:S05]  /*32e0*/  @P0 BRA `(.L_x_15) ;  /* 0x0000000c00d40947 */ /* 0x000fea0003800000 */
        /* <DEDUP_REMOVED lines=8> */
[----:B------:R-:W-:Y:S01]  /*3370*/  MOV R24, RZ ;  /* 0x000000ff00187202 */ /* 0x000fe20000000f00 */
[----:B------:R-:W-:Y:S01]  /*3380*/  IMAD.MOV.U32 R25, RZ, RZ, R27 ;  /* 0x000000ffff197224 */ /* 0x000fe200078e001b */
        /* <DEDUP_REMOVED lines=223> */
[----:B------:R-:W-:-:S04]  /*4180*/  IMAD.MOV.U32 R25, RZ, RZ, R29 ;  /* 0x000000ffff197224 */ /* 0x000fc800078e001d */
[----:B0-----:R-:W-:-:S05]  /*4190*/  IMAD.HI.U32 R24, R29, UR48, R24 ;  /* 0x000000301d187c27 */ /* 0x001fca000f8e0018 */
[----:B------:R-:W-:-:S04]  /*41a0*/  SHF.R.U32.HI R24, RZ, UR49, R24 ;  /* 0x00000031ff187c19 */ /* 0x000fc80008011618 */
[----:B------:R-:W-:-:S05]  /*41b0*/  IADD3 R24, PT, PT, -R24, RZ, RZ ;  /* 0x000000ff18187210 */ /* 0x000fca0007ffe1ff */
[----:B------:R-:W-:-:S04]  /*41c0*/  IMAD R25, R24, UR29, R29 ;  /* 0x0000001d18197c24 */ /* 0x000fc8000f8e021d */
[----:B------:R-:W-:-:S07]  /*41d0*/  IMAD R26, R25, UR30, R26 ;  /* 0x0000001e191a7c24 */ /* 0x000fce000f8e021a */
.L_x_16:
[----:B------:R-:W0:Y:S01]  /*41e0*/  LDCU.64 UR48, c[0x0][0x540] ;  /* 0x0000a800ff3077ac */ /* 0x000e220008000a00 */
[----:B------:R-:W-:-:S04]  /*41f0*/  FSETP.GEU.FTZ.AND P1, PT, R42, R33, PT ;  /* 0x000000212a00720b */ /* 0x000fc80003f3e000 */
[----:B------:R-:W-:Y:S02]  /*4200*/  SEL R25, RZ, 0x1, P1 ;  /* 0x00000001ff197807 */ /* 0x000fe40000800000 */
[----:B0-----:R-:W-:-:S04]  /*4210*/  IADD3 R26, P0, PT, R26, UR48, RZ ;  /* 0x000000301a1a7c10 */ /* 0x001fc8000ff1e0ff */
[----:B------:R-:W-:-:S05]  /*4220*/  IADD3.X R27, PT, PT, RZ, UR49, RZ, P0, !PT ;  /* 0x00000031ff1b7c10 */ /* 0x000fca00087fe4ff */
[----:B------:R0:W-:Y:S04]  /*4230*/  STG.E.U8 desc[UR76][R26.64], R25 ;  /* 0x000000191a007986 */ /* 0x0001e8000c10114c */
.L_x_15:
[----:B------:R-:W-:Y:S05]  /*4240*/  BSYNC.RECONVERGENT B0 ;  /* 0x0000000000007941 */ /* 0x000fea0003800200 */
.L_x_14:
[----:B0-----:R-:W-:-:S04]  /*4250*/  IADD3 R25, P1, PT, R41, R16, RZ ;  /* 0x0000001029197210 */ /* 0x001fc80007f3e0ff */
[----:B------:R-:W-:Y:S01]  /*4260*/  ISETP.GE.U32.AND P0, PT, R25, R22, PT ;  /* 0x000000161900720c */ /* 0x000fe20003f06070 */
[----:B------:R-:W-:-:S05]  /*4270*/  IMAD.X R24, RZ, RZ, R17, P1 ;  /* 0x000000ffff187224 */ /* 0x000fca00008e0611 */
[----:B------:R-:W-:-:S13]  /*4280*/  ISETP.GE.AND.EX P0, PT, R24, R23, PT, P0 ;  /* 0x000000171800720c */ /* 0x000fda0003f06300 */
[----:B------:R-:W-:Y:S05]  /*4290*/  @P0 BRA `(.L_x_7) ;  /* 0x0000000c00d40947 */ /* 0x000fea0003800000 */
[----:B------:R-:W-:Y:S01]  /*42a0*/  MOV R24, RZ ;  /* 0x000000ff00187202 */ /* 0x000fe20000000f00 */
[----:B------:R-:W-:-:S04]  /*42b0*/  UISETP.NE.AND UP0, UPT, UR74, URZ, UPT ;  /* 0x000000ff4a00728c */ /* 0x000fc8000bf05270 */
        /* <DEDUP_REMOVED lines=231> */
[----:B------:R-:W-:-:S03]  /*5130*/  MOV R25, R29 ;  /* 0x0000001d00197202 */ /* 0x000fc60000000f00 */
[----:B0-----:R-:W-:-:S05]  /*5140*/  IMAD.HI.U32 R24, R29, UR48, R24 ;  /* 0x000000301d187c27 */ /* 0x001fca000f8e0018 */
[----:B------:R-:W-:-:S05]  /*5150*/  SHF.R.U32.HI R24, RZ, UR49, R24 ;  /* 0x00000031ff187c19 */ /* 0x000fca0008011618 */
[----:B------:R-:W-:-:S04]  /*5160*/  IMAD.MOV R24, RZ, RZ, -R24 ;  /* 0x000000ffff187224 */ /* 0x000fc800078e0a18 */
[----:B------:R-:W-:-:S04]  /*5170*/  IMAD R25, R24, UR29, R29 ;  /* 0x0000001d18197c24 */ /* 0x000fc8000f8e021d */
[----:B------:R-:W-:-:S07]  /*5180*/  IMAD R26, R25, UR30, R26 ;  /* 0x0000001e191a7c24 */ /* 0x000fce000f8e021a */
.L_x_17:
[----:B------:R-:W0:Y:S01]  /*5190*/  LDCU.64 UR48, c[0x0][0x540] ;  /* 0x0000a800ff3077ac */ /* 0x000e220008000a00 */
[----:B------:R-:W-:-:S04]  /*51a0*/  FSETP.GEU.FTZ.AND P1, PT, R44, R33, PT ;  /* 0x000000212c00720b */ /* 0x000fc80003f3e000 */
[----:B------:R-:W-:Y:S02]  /*51b0*/  SEL R25, RZ, 0x1, P1 ;  /* 0x00000001ff197807 */ /* 0x000fe40000800000 */
[----:B0-----:R-:W-:-:S04]  /*51c0*/  IADD3 R26, P0, PT, R26, UR48, RZ ;  /* 0x000000301a1a7c10 */ /* 0x001fc8000ff1e0ff */
[----:B------:R-:W-:-:S05]  /*51d0*/  IADD3.X R27, PT, PT, RZ, UR49, RZ, P0, !PT ;  /* 0x00000031ff1b7c10 */ /* 0x000fca00087fe4ff */
[----:B------:R0:W-:Y:S04]  /*51e0*/  STG.E.U8 desc[UR76][R26.64], R25 ;  /* 0x000000191a007986 */ /* 0x0001e8000c10114c */
.L_x_7:
[----:B------:R-:W-:Y:S05]  /*51f0*/  WARPSYNC.ALL ;  /* 0x0000000000007948 */ /* 0x000fea0003800000 */
[----:B------:R-:W2:Y:S01]  /*5200*/  LDCU UR48, c[0x0][0x360] ;  /* 0x00006c00ff3077ac */ /* 0x000ea20008000800 */
[----:B01----:R-:W2:Y:S08]  /*5210*/  LDC R25, c[0x0][0x370] ;  /* 0x0000dc00ff197b82 */ /* 0x003eb00000000800 */
[----:B------:R-:W-:Y:S01]  /*5220*/  BAR.SYNC.DEFER_BLOCKING 0x0 ;  /* 0x0000000000007b1d */ /* 0x000fe20000010000 */
[----:B--2---:R-:W-:-:S05]  /*5230*/  IMAD R25, R25, UR48, RZ ;  /* 0x0000003019197c24 */ /* 0x004fca000f8e02ff */
[----:B------:R-:W-:-:S04]  /*5240*/  LEA R16, P0, R25, R16, 0x2 ;  /* 0x0000001019107211 */ /* 0x000fc800078010ff */
[----:B------:R-:W-:Y:S02]  /*5250*/  IADD3.X R17, PT, PT, RZ, R17, RZ, P0, !PT ;  /* 0x00000011ff117210 */ /* 0x000fe400007fe4ff */
[----:B------:R-:W-:-:S04]  /*5260*/  ISETP.GE.U32.AND P0, PT, R16, R20, PT ;  /* 0x000000141000720c */ /* 0x000fc80003f06070 */
[----:B------:R-:W-:-:S13]  /*5270*/  ISETP.GE.AND.EX P0, PT, R17, R34, PT, P0 ;  /* 0x000000221100720c */ /* 0x000fda0003f06300 */
[----:B------:R-:W-:Y:S05]  /*5280*/  @!P0 BRA `(.L_x_18) ;  /* 0xffffffb800808947 */ /* 0x000fea000383ffff */
[----:B------:R-:W-:Y:S05]  /*5290*/  EXIT ;  /* 0x000000000000794d */ /* 0x000fea0003800000 */
        .weak           $__internal_0_$__cuda_sm20_div_s64
        .type           $__internal_0_$__cuda_sm20_div_s64,@function
        .size           $__internal_0_$__cuda_sm20_div_s64,(.L_x_10476 - $__internal_0_$__cuda_sm20_div_s64)
$__internal_0_$__cuda_sm20_div_s64:
[----:B------:R-:W-:Y:S01]  /*52a0*/  MOV R24, R29 ;  /* 0x0000001d00187202 */ /* 0x000fe20000000f00 */
[----:B------:R-:W-:-:S05]  /*52b0*/  IMAD.MOV.U32 R25, RZ, RZ, RZ ;  /* 0x000000ffff197224 */ /* 0x000fca00078e00ff */
[----:B------:R-:W0:Y:S08]  /*52c0*/  I2F.U64.RP R24, R24 ;  /* 0x0000001800187312 */ /* 0x000e300000309000 */
[----:B0-----:R-:W0:Y:S02]  /*52d0*/  MUFU.RCP R20, R24 ;  /* 0x0000001800147308 */ /* 0x001e240000001000 */
[----:B0-----:R-:W-:-:S06]  /*52e0*/  IADD3 R22, PT, PT, R20, 0x1ffffffe, RZ ;  /* 0x1ffffffe14167810 */ /* 0x001fcc0007ffe0ff */
[----:B------:R-:W0:Y:S02]  /*52f0*/  F2I.U64.TRUNC R22, R22 ;  /* 0x0000001600167311 */ /* 0x000e24000020d800 */
[----:B0-----:R-:W-:-:S04]  /*5300*/  IMAD.WIDE.U32 R20, R22, R29, RZ ;  /* 0x0000001d16147225 */ /* 0x001fc800078e00ff */
[----:B------:R-:W-:Y:S01]  /*5310*/  IMAD R21, R23, R29, R21 ;  /* 0x0000001d17157224 */ /* 0x000fe200078e0215 */
[----:B------:R-:W-:-:S04]  /*5320*/  IADD3 R33, P0, PT, RZ, -R20, RZ ;  /* 0x80000014ff217210 */ /* 0x000fc80007f1e0ff */
[----:B------:R-:W-:Y:S01]  /*5330*/  IADD3.X R37, PT, PT, RZ, ~R21, RZ, P0, !PT ;  /* 0x80000015ff257210 */ /* 0x000fe200007fe4ff */
[----:B------:R-:W-:Y:S01]  /*5340*/  IMAD.HI.U32 R20, R22, R33, RZ ;  /* 0x0000002116147227 */ /* 0x000fe200078e00ff */
[----:B------:R-:W-:-:S03]  /*5350*/  MOV R21, R22 ;  /* 0x0000001600157202 */ /* 0x000fc60000000f00 */
[-C--:B------:R-:W-:Y:S02]  /*5360*/  IMAD R25, R23, R37.reuse, RZ ;  /* 0x0000002517197224 */ /* 0x080fe400078e02ff */
[----:B------:R-:W-:-:S04]  /*5370*/  IMAD.WIDE.U32 R20, P0, R22, R37, R20 ;  /* 0x0000002516147225 */ /* 0x000fc80007800014 */
[----:B------:R-:W-:-:S04]  /*5380*/  IMAD.HI.U32 R37, R23, R37, RZ ;  /* 0x0000002517257227 */ /* 0x000fc800078e00ff */
[----:B------:R-:W-:-:S05]  /*5390*/  IMAD.HI.U32 R20, P1, R23, R33, R20 ;  /* 0x0000002117147227 */ /* 0x000fca0007820014 */
[----:B------:R-:W-:Y:S01]  /*53a0*/  IADD3 R21, P2, PT, R25, R20, RZ ;  /* 0x0000001419157210 */ /* 0x000fe20007f5e0ff */
[----:B------:R-:W-:-:S04]  /*53b0*/  IMAD.X R20, R37, 0x1, R23, P0 ;  /* 0x0000000125147824 */ /* 0x000fc800000e0617 */
[-C--:B------:R-:W-:Y:S01]  /*53c0*/  IMAD.WIDE.U32 R22, R21, R29.reuse, RZ ;  /* 0x0000001d15167225 */ /* 0x080fe200078e00ff */
[----:B------:R-:W-:Y:S02]  /*53d0*/  IADD3.X R25, PT, PT, RZ, RZ, R20, P2, P1 ;  /* 0x000000ffff197210 */ /* 0x000fe400017e2414 */
[----:B------:R-:W-:Y:S02]  /*53e0*/  ISETP.LE.AND P2, PT, RZ, UR5, PT ;  /* 0x00000005ff007c0c */ /* 0x000fe4000bf43270 */
[----:B------:R-:W-:Y:S01]  /*53f0*/  IADD3 R33, P0, PT, RZ, -R22, RZ ;  /* 0x80000016ff217210 */ /* 0x000fe20007f1e0ff */
[----:B------:R-:W-:Y:S01]  /*5400*/  IMAD R22, R25, R29, R23 ;  /* 0x0000001d19167224 */ /* 0x000fe200078e0217 */
[----:B------:R-:W-:-:S03]  /*5410*/  IADD3 R23, P4, PT, RZ, -UR4, RZ ;  /* 0x80000004ff177c10 */ /* 0x000fc6000ff9e0ff */
[----:B------:R-:W-:Y:S01]  /*5420*/  IMAD.HI.U32 R20, R21, R33, RZ ;  /* 0x0000002115147227 */ /* 0x000fe200078e00ff */
[----:B------:R-:W-:Y:S02]  /*5430*/  IADD3.X R22, PT, PT, RZ, ~R22, RZ, P0, !PT ;  /* 0x80000016ff167210 */ /* 0x000fe400007fe4ff */
[----:B------:R-:W-:Y:S02]  /*5440*/  SEL R23, R23, UR4, !P2 ;  /* 0x0000000417177c07 */ /* 0x000fe4000d000000 */
[----:B------:R-:W-:Y:S01]  /*5450*/  IADD3.X R24, PT, PT, RZ, ~UR5, RZ, P4, !PT ;  /* 0x80000005ff187c10 */ /* 0x000fe2000a7fe4ff */
[----:B------:R-:W-:-:S04]  /*5460*/  IMAD.WIDE.U32 R20, P0, R21, R22, R20 ;  /* 0x0000001615147225 */ /* 0x000fc80007800014 */
[----:B------:R-:W-:-:S04]  /*5470*/  IMAD.HI.U32 R34, R25, R22, RZ ;  /* 0x0000001619227227 */ /* 0x000fc800078e00ff */
[----:B------:R-:W-:-:S04]  /*5480*/  IMAD.HI.U32 R20, P1, R25, R33, R20 ;  /* 0x0000002119147227 */ /* 0x000fc80007820014 */
[----:B------:R-:W-:-:S05]  /*5490*/  IMAD R21, R25, R22, RZ ;  /* 0x0000001619157224 */ /* 0x000fca00078e02ff */
[----:B------:R-:W-:Y:S02]  /*54a0*/  IADD3 R22, P3, PT, R21, R20, RZ ;  /* 0x0000001415167210 */ /* 0x000fe40007f7e0ff */
[----:B------:R-:W-:Y:S02]  /*54b0*/  IADD3.X R21, PT, PT, R34, R25, RZ, P0, !PT ;  /* 0x0000001922157210 */ /* 0x000fe400007fe4ff */
[----:B------:R-:W-:Y:S01]  /*54c0*/  SEL R25, R24, UR5, !P2 ;  /* 0x0000000518197c07 */ /* 0x000fe2000d000000 */
[----:B------:R-:W-:Y:S01]  /*54d0*/  IMAD.HI.U32 R20, R22, R23, RZ ;  /* 0x0000001716147227 */ /* 0x000fe200078e00ff */
[----:B------:R-:W-:-:S03]  /*54e0*/  IADD3.X R24, PT, PT, RZ, RZ, R21, P3, P1 ;  /* 0x000000ffff187210 */ /* 0x000fc60001fe2415 */
[----:B------:R-:W-:Y:S02]  /*54f0*/  IMAD.MOV.U32 R21, RZ, RZ, RZ ;  /* 0x000000ffff157224 */ /* 0x000fe400078e00ff */
[-C--:B------:R-:W-:Y:S02]  /*5500*/  IMAD R33, R24, R25.reuse, RZ ;  /* 0x0000001918217224 */ /* 0x080fe400078e02ff */
[----:B------:R-:W-:-:S04]  /*5510*/  IMAD.WIDE.U32 R20, R22, R25, R20 ;  /* 0x0000001916147225 */ /* 0x000fc800078e0014 */
[----:B------:R-:W-:-:S04]  /*5520*/  IMAD.HI.U32 R20, P0, R24, R23, R20 ;  /* 0x0000001718147227 */ /* 0x000fc80007800014 */
[----:B------:R-:W-:Y:S01]  /*5530*/  IMAD.HI.U32 R24, R24, R25, RZ ;  /* 0x0000001918187227 */ /* 0x000fe200078e00ff */
[----:B------:R-:W-:-:S04]  /*5540*/  IADD3 R22, P1, PT, R33, R20, RZ ;  /* 0x0000001421167210 */ /* 0x000fc80007f3e0ff */
[----:B------:R-:W-:-:S04]  /*5550*/  IADD3.X R20, PT, PT, R24, RZ, RZ, P0, !PT ;  /* 0x000000ff18147210 */ /* 0x000fc800007fe4ff */
[----:B------:R-:W-:Y:S01]  /*5560*/  IADD3.X R24, PT, PT, RZ, R20, RZ, P1, !PT ;  /* 0x00000014ff187210 */ /* 0x000fe20000ffe4ff */
[----:B------:R-:W-:-:S04]  /*5570*/  IMAD.WIDE.U32 R20, R22, R29, RZ ;  /* 0x0000001d16147225 */ /* 0x000fc800078e00ff */
[----:B------:R-:W-:Y:S01]  /*5580*/  IMAD R34, R24, R29, R21 ;  /* 0x0000001d18227224 */ /* 0x000fe200078e0215 */
[----:B------:R-:W-:Y:S02]  /*5590*/  IADD3 R38, P0, PT, -R20, R23, RZ ;  /* 0x0000001714267210 */ /* 0x000fe40007f1e1ff */
[----:B------:R-:W-:Y:S02]  /*55a0*/  IADD3 R21, P3, PT, R22, 0x1, RZ ;  /* 0x0000000116157810 */ /* 0x000fe40007f7e0ff */
[----:B------:R-:W-:Y:S02]  /*55b0*/  IADD3.X R34, PT, PT, ~R34, R25, RZ, P0, !PT ;  /* 0x0000001922227210 */ /* 0x000fe400007fe5ff */
[----:B------:R-:W-:Y:S01]  /*55c0*/  ISETP.GE.U32.AND P0, PT, R38, R29, PT ;  /* 0x0000001d2600720c */ /* 0x000fe20003f06070 */
[----:B------:R-:W-:Y:S01]  /*55d0*/  IMAD.X R23, RZ, RZ, R24, P3 ;  /* 0x000000ffff177224 */ /* 0x000fe200018e0618 */
[----:B------:R-:W-:Y:S02]  /*55e0*/  IADD3 R20, P1, PT, -R29, R38, RZ ;  /* 0x000000261d147210 */ /* 0x000fe40007f3e1ff */
[----:B------:R-:W-:-:S02]  /*55f0*/  ISETP.GE.U32.AND.EX P0, PT, R34, RZ, PT, P0 ;  /* 0x000000ff2200720c */ /* 0x000fc40003f06100 */
[----:B------:R-:W-:Y:S02]  /*5600*/  IADD3.X R25, PT, PT, R34, -0x1, RZ, P1, !PT ;  /* 0xffffffff22197810 */ /* 0x000fe40000ffe4ff */
[----:B------:R-:W-:Y:S02]  /*5610*/  SEL R20, R20, R38, P0 ;  /* 0x0000002614147207 */ /* 0x000fe40000000000 */
[----:B------:R-:W-:Y:S02]  /*5620*/  SEL R25, R25, R34, P0 ;  /* 0x0000002219197207 */ /* 0x000fe40000000000 */
[----:B------:R-:W-:Y:S02]  /*5630*/  SEL R21, R21, R22, P0 ;  /* 0x0000001615157207 */ /* 0x000fe40000000000 */
[----:B------:R-:W-:Y:S02]  /*5640*/  ISETP.GE.U32.AND P1, PT, R20, R29, PT ;  /* 0x0000001d1400720c */ /* 0x000fe40003f26070 */
[----:B------:R-:W-:-:S02]  /*5650*/  SEL R24, R23, R24, P0 ;  /* 0x0000001817187207 */ /* 0x000fc40000000000 */
[----:B------:R-:W-:Y:S02]  /*5660*/  IADD3 R22, P3, PT, R21, 0x1, RZ ;  /* 0x0000000115167810 */ /* 0x000fe40007f7e0ff */
[----:B------:R-:W-:Y:S02]  /*5670*/  ISETP.GE.U32.AND.EX P0, PT, R25, RZ, PT, P1 ;  /* 0x000000ff1900720c */ /* 0x000fe40003f06110 */
[-C--:B------:R-:W-:Y:S02]  /*5680*/  IADD3.X R23, PT, PT, RZ, R24.reuse, RZ, P3, !PT ;  /* 0x00000018ff177210 */ /* 0x080fe40001ffe4ff */
[----:B------:R-:W-:Y:S02]  /*5690*/  SEL R22, R22, R21, P0 ;  /* 0x0000001516167207 */ /* 0x000fe40000000000 */
[----:B------:R-:W-:Y:S02]  /*56a0*/  SEL R23, R23, R24, P0 ;  /* 0x0000001817177207 */ /* 0x000fe40000000000 */
[----:B------:R-:W-:-:S02]  /*56b0*/  IADD3 R21, P1, PT, RZ, -R22, RZ ;  /* 0x80000016ff157210 */ /* 0x000fc40007f3e0ff */
[----:B------:R-:W-:Y:S01]  /*56c0*/  ISETP.NE.U32.AND P0, PT, R29, RZ, PT ;  /* 0x000000ff1d00720c */ /* 0x000fe20003f05070 */
[----:B------:R-:W-:Y:S01]  /*56d0*/  HFMA2 R29, -RZ, RZ, 0, 0 ;  /* 0x00000000ff1d7431 */ /* 0x000fe200000001ff */
[-C--:B------:R-:W-:Y:S02]  /*56e0*/  IADD3.X R20, PT, PT, RZ, ~R23.reuse, RZ, P1, !PT ;  /* 0x80000017ff147210 */ /* 0x080fe40000ffe4ff */
[----:B------:R-:W-:Y:S02]  /*56f0*/  ISETP.NE.AND.EX P0, PT, RZ, RZ, PT, P0 ;  /* 0x000000ffff00720c */ /* 0x000fe40003f05300 */
[----:B------:R-:W-:Y:S02]  /*5700*/  SEL R22, R21, R22, !P2 ;  /* 0x0000001615167207 */ /* 0x000fe40005000000 */
[----:B------:R-:W-:Y:S02]  /*5710*/  SEL R23, R20, R23, !P2 ;  /* 0x0000001714177207 */ /* 0x000fe40005000000 */
[----:B------:R-:W-:-:S02]  /*5720*/  SEL R22, R22, 0xffffffff, P0 ;  /* 0xffffffff16167807 */ /* 0x000fc40000000000 */
[----:B------:R-:W-:Y:S01]  /*5730*/  SEL R23, R23, 0xffffffff, P0 ;  /* 0xffffffff17177807 */ /* 0x000fe20000000000 */
[----:B------:R-:W-:Y:S06]  /*5740*/  RET.REL.NODEC R28 `(_ZN2at6native57_GLOBAL__N__cd6b329d_24_DistributionBernoulli_cu_7537a20d43distribution_elementwise_grid_stride_kernelIfLi4EZNS0_9templates4cuda21uniform_and_transformIbfPNS_17CUDAGeneratorImplEZZZNS4_16bernoulli_kernelIS7_EEvRNS_18TensorIteratorBaseEdT_ENKUlvE_clEvENKUlvE8_clEvEUlfE_EEvSA_T1_T2_EUlP24curandStatePhilox4_32_10E0_ZNS1_27distribution_nullary_kernelIbf6float4S7_SJ_SE_EEvSA_SG_RKT3_T4_EUlifE0_EEvlNS_15PhiloxCudaStateESF_SG_) ;  /* 0xffffffa81c2c7950 */ /* 0x000fec0003c3ffff */
.L_x_19:
[----:B------:R-:W-:-:S00]  /*5750*/  BRA `(.L_x_19) ;  /* 0xfffffffc00fc7947 */ /* 0x000fc0000383ffff */
[----:B------:R-:W-:-:S00]  /*5760*/  NOP ;  /* 0x0000000000007918 */ /* 0x000fc00000000000 */
        /* <DEDUP_REMOVED lines=9> */
.L_x_10476:


//--------------------- .text._ZN2at6native57_GLOBAL__N__cd6b329d_24_DistributionBernoulli_cu_7537a20d43distribution_elementwise_grid_stride_kernelIfLi4EZNS0_9templates4cuda21uniform_and_transformIbfPNS_17CUDAGeneratorImplEZZZNS4_16bernoulli_kernelIS7_EEvRNS_18TensorIteratorBaseEdT_ENKUlvE_clEvENKUlvE8_clEvEUlfE_EEvSA_T1_T2_EUlP24curandStatePhilox4_32_10E0_ZNS1_27distribution_nullary_kernelIbf6float4S7_SJ_SE_EEvSA_SG_RKT3_T4_EUlifE_EEvlNS_15PhiloxCudaStateESF_SG_ --------------------------
	.section	.text._ZN2at6native57_GLOBAL__N__cd6b329d_24_DistributionBernoulli_cu_7537a20d43distribution_elementwise_grid_stride_kernelIfLi4EZNS0_9templates4cuda21uniform_and_transformIbfPNS_17CUDAGeneratorImplEZZZNS4_16bernoulli_kernelIS7_EEvRNS_18TensorIteratorBaseEdT_ENKUlvE_clEvENKUlvE8_clEvEUlfE_EEvSA_T1_T2_EUlP24curandStatePhilox4_32_10E0_ZNS1_27distribution_nullary_kernelIbf6float4S7_SJ_SE_EEvSA_SG_RKT3_T4_EUlifE_EEvlNS_15PhiloxCudaStateESF_SG_,"ax",@progbits
	.align	128
.text._ZN2at6native57_GLOBAL__N__cd6b329d_24_DistributionBernoulli_cu_7537a20d43distribution_elementwise_grid_stride_kernelIfLi4EZNS0_9templates4cuda21uniform_and_transformIbfPNS_17CUDAGeneratorImplEZZZNS4_16bernoulli_kernelIS7_EEvRNS_18TensorIteratorBaseEdT_ENKUlvE_clEvENKUlvE8_clEvEUlfE_EEvSA_T1_T2_EUlP24curandStatePhilox4_32_10E0_ZNS1_27distribution_nullary_kernelIbf6float4S7_SJ_SE_EEvSA_SG_RKT3_T4_EUlifE_EEvlNS_15PhiloxCudaStateESF_SG_:
        .type           _ZN2at6native57_GLOBAL__N__cd6b329d_24_DistributionBernoulli_cu_7537a20d43distribution_elementwise_grid_stride_kernelIfLi4EZNS0_9templates4cuda21uniform_and_transformIbfPNS_17CUDAGeneratorImplEZZZNS4_16bernoulli_kernelIS7_EEvRNS_18TensorIteratorBaseEdT_ENKUlvE_clEvENKUlvE8_clEvEUlfE_EEvSA_T1_T2_EUlP24curandStatePhilox4_32_10E0_ZNS1_27distribution_nullary_kernelIbf6float4S7_SJ_SE_EEvSA_SG_RKT3_T4_EUlifE_EEvlNS_15PhiloxCudaStateESF_SG_,@function
        .size           _ZN2at6native57_GLOBAL__N__cd6b329d_24_DistributionBernoulli_cu_7537a20d43distribution_elementwise_grid_stride_kernelIfLi4EZNS0_9templates4cuda21uniform_and_transformIbfPNS_17CUDAGeneratorImplEZZZNS4_16bernoulli_kernelIS7_EEvRNS_18TensorIteratorBaseEdT_ENKUlvE_clEvENKUlvE8_clEvEUlfE_EEvSA_T1_T2_EUlP24curandStatePhilox4_32_10E0_ZNS1_27distribution_nullary_kernelIbf6float4S7_SJ_SE_EEvSA_SG_RKT3_T4_EUlifE_EEvlNS_15PhiloxCudaStateESF_SG_,(.L_x_10478 - _ZN2at6native57_GLOBAL__N__cd6b329d_24_DistributionBernoulli_cu_7537a20d43distribution_elementwise_grid_stride_kernelIfLi4EZNS0_9templates4cuda21uniform_and_transformIbfPNS_17CUDAGeneratorImplEZZZNS4_16bernoulli_kernelIS7_EEvRNS_18TensorIteratorBaseEdT_ENKUlvE_clEvENKUlvE8_clEvEUlfE_EEvSA_T1_T2_EUlP24curandStatePhilox4_32_10E0_ZNS1_27distribution_nullary_kernelIbf6float4S7_SJ_SE_EEvSA_SG_RKT3_T4_EUlifE_EEvlNS_15PhiloxCudaStateESF_SG_)
        .other          _ZN2at6native57_GLOBAL__N__cd6b329d_24_DistributionBernoulli_cu_7537a20d43distribution_elementwise_grid_stride_kernelIfLi4EZNS0_9templates4cuda21uniform_and_transformIbfPNS_17CUDAGeneratorImplEZZZNS4_16bernoulli_kernelIS7_EEvRNS_18TensorIteratorBaseEdT_ENKUlvE_clEvENKUlvE8_clEvEUlfE_EEvSA_T1_T2_EUlP24curandStatePhilox4_32_10E0_ZNS1_27distribution_nullary_kernelIbf6float4S7_SJ_SE_EEvSA_SG_RKT3_T4_EUlifE_EEvlNS_15PhiloxCudaStateESF_SG_,@"STO_CUDA_ENTRY STV_DEFAULT"
_ZN2at6native57_GLOBAL__N__cd6b329d_24_DistributionBernoulli_cu_7537a20d43distribution_elementwise_grid_stride_kernelIfLi4EZNS0_9templates4cuda21uniform_and_transformIbfPNS_17CUDAGeneratorImplEZZZNS4_16bernoulli_kernelIS7_EEvRNS_18TensorIteratorBaseEdT_ENKUlvE_clEvENKUlvE8_clEvEUlfE_EEvSA_T1_T2_EUlP24curandStatePhilox4_32_10E0_ZNS1_27distribution_nullary_kernelIbf6float4S7_SJ_SE_EEvSA_SG_RKT3_T4_EUlifE_EEvlNS_15PhiloxCudaStateESF_SG_:
        /* <DEDUP_REMOVED lines=8> */
[----:B-1----:R-:W-:Y:S01]  /*0080*/  @P0 IMAD.MOV.U32 R2, RZ, RZ, R46 ;  /* 0x000000ffff020224 */ /* 0x002fe200078e002e */
[----:B------:R-:W1:Y:S01]  /*0090*/  @P0 LDC R5, c[0x0][0x398] ;  /* 0x0000e600ff050b82 */ /* 0x000e620000000800 */
[----:B---3--:R-:W-:-:S06]  /*00a0*/  @P0 IMAD.MOV.U32 R3, RZ, RZ, R47 ;  /* 0x000000ffff030224 */ /* 0x008fcc00078e002f */
[----:B--2---:R-:W1:Y:S01]  /*00b0*/  @P0 LDG.E.64 R2, desc[UR6][R2.64] ;  /* 0x0000000602020981 */ /* 0x004e62000c1e1b00 */
[----:B0-----:R-:W-:Y:S01]  /*00c0*/  IMAD.U32 R20, RZ, RZ, UR4 ;  /* 0x00000004ff147e24 */ /* 0x001fe2000f8e00ff */
[----:B------:R-:W-:-:S06]  /*00d0*/  MOV R21, UR5 ;  /* 0x0000000500157c02 */ /* 0x000fcc0008000f00 */
[----:B------:R-:W2:Y:S01]  /*00e0*/  @P0 LDG.E.64 R20, desc[UR6][R20.64] ;  /* 0x0000000614140981 */ /* 0x000ea2000c1e1b00 */
[----:B------:R-:W0:Y:S01]  /*00f0*/  S2UR UR4, SR_CTAID.X ;  /* 0x00000000000479c3 */ /* 0x000e220000002500 */
[----:B------:R-:W-:Y:S01]  /*0100*/  IMAD.MOV.U32 R25, RZ, RZ, RZ ;  /* 0x000000ffff197224 */ /* 0x000fe200078e00ff */
[----:B------:R-:W0:Y:S06]  /*0110*/  S2R R24, SR_TID.X ;  /* 0x0000000000187919 */ /* 0x000e2c0000002100 */
[----:B------:R-:W0:Y:S01]  /*0120*/  LDC R29, c[0x0][0x360] ;  /* 0x0000d800ff1d7b82 */ /* 0x000e220000000800 */
[----:B------:R-:W3:Y:S01]  /*0130*/  LDCU UR8, c[0x0][0x370] ;  /* 0x00006e00ff0877ac */ /* 0x000ee20008000800 */
[----:B0-----:R-:W-:Y:S01]  /*0140*/  IMAD.WIDE.U32 R24, R29, UR4, R24 ;  /* 0x000000041d187c25 */ /* 0x001fe2000f8e0018 */
[----:B------:R-:W0:Y:S03]  /*0150*/  LDCU.64 UR4, c[0x0][0x380] ;  /* 0x00007000ff0477ac */ /* 0x000e260008000a00 */
[----:B------:R-:W-:Y:S01]  /*0160*/  IMAD.MOV.U32 R34, RZ, RZ, R24 ;  /* 0x000000ffff227224 */ /* 0x000fe200078e0018 */
[----:B------:R-:W-:Y:S01]  /*0170*/  MOV R35, R25 ;  /* 0x0000001900237202 */ /* 0x000fe20000000f00 */
[----:B------:R-:W-:-:S04]  /*0180*/  IMAD.WIDE.U32 R8, R24, -0x326172a9, RZ ;  /* 0xcd9e8d5718087825 */ /* 0x000fc800078e00ff */
[----:B------:R-:W-:Y:S01]  /*0190*/  IMAD.MOV.U32 R36, RZ, RZ, R24 ;  /* 0x000000ffff247224 */ /* 0x000fe200078e0018 */
[----:B0-----:R-:W-:-:S04]  /*01a0*/  UIADD3 UR4, UP0, UPT, UR4, -0x1, URZ ;  /* 0xffffffff04047890 */ /* 0x001fc8000ff1e0ff */
[----:B------:R-:W-:-:S04]  /*01b0*/  UIADD3.X UR5, UPT, UPT, UR5, -0x1, URZ, UP0, !UPT ;  /* 0xffffffff05057890 */ /* 0x000fc800087fe4ff */
[----:B------:R-:W-:Y:S01]  /*01c0*/  UISETP.NE.U32.AND UP0, UPT, UR5, URZ, UPT ;  /* 0x000000ff0500728c */ /* 0x000fe2000bf05070 */
[----:B-1----:R-:W-:-:S05]  /*01d0*/  @P0 IADD3 R46, P1, PT, R2, R5, RZ ;  /* 0x00000005022e0210 */ /* 0x002fca0007f3e0ff */
[----:B------:R-:W-:Y:S02]  /*01e0*/  @P0 IMAD.X R47, RZ, RZ, R3, P1 ;  /* 0x000000ffff2f0224 */ /* 0x000fe400008e0603 */
[----:B--2---:R-:W-:-:S03]  /*01f0*/  VIADD R3, R21, 0xbb67ae85 ;  /* 0xbb67ae8515037836 */ /* 0x004fc60000000000 */
[--C-:B------:R-:W-:Y:S01]  /*0200*/  SHF.R.U64 R0, R46, 0x2, R47.reuse ;  /* 0x000000022e007819 */ /* 0x100fe2000000122f */
[C---:B------:R-:W-:Y:S01]  /*0210*/  VIADD R5, R20.reuse, 0x3c6ef372 ;  /* 0x3c6ef37214057836 */ /* 0x040fe20000000000 */
[----:B------:R-:W-:Y:S01]  /*0220*/  SHF.R.U32.HI R2, RZ, 0x2, R47 ;  /* 0x00000002ff027819 */ /* 0x000fe2000001162f */
[C---:B------:R-:W-:Y:S01]  /*0230*/  VIADD R37, R20.reuse, 0x8ff34781 ;  /* 0x8ff3478114257836 */ /* 0x040fe20000000000 */
[----:B------:R-:W-:Y:S01]  /*0240*/  IADD3 R4, PT, PT, R20, -0x61c88647, RZ ;  /* 0x9e3779b914047810 */ /* 0x000fe20007ffe0ff */
[----:B------:R-:W-:Y:S01]  /*0250*/  IMAD.WIDE.U32 R6, R0, -0x2daee0ad, RZ ;  /* 0xd2511f5300067825 */ /* 0x000fe200078e00ff */
[----:B------:R-:W-:-:S03]  /*0260*/  LOP3.LUT R10, R2, R9, R20, 0x96, !PT ;  /* 0x00000009020a7212 */ /* 0x000fc600078e9614 */
        /* <DEDUP_REMOVED lines=31> */
[----:B------:R-:W-:-:S03]  /*0460*/  LOP3.LUT R44, R13, R26, R19, 0x96, !PT ;  /* 0x0000001a0d2c7212 */ /* 0x000fc600078e9613 */
[C---:B------:R-:W-:Y:S02]  /*0470*/  VIADD R14, R21.reuse, 0x646e171e ;  /* 0x646e171e150e7836 */ /* 0x040fe40000000000 */
[----:B------:R-:W-:Y:S02]  /*0480*/  VIADD R15, R21, 0x1fd5c5a3 ;  /* 0x1fd5c5a3150f7836 */ /* 0x000fe40000000000 */
        /* <DEDUP_REMOVED lines=11> */
[----:B---3--:R-:W-:Y:S01]  /*0540*/  IMAD R19, R29, UR8, RZ ;  /* 0x000000081d137c24 */ /* 0x008fe2000f8e02ff */
[----:B------:R-:W-:Y:S01]  /*0550*/  LOP3.LUT R44, R18, R44, R23, 0x96, !PT ;  /* 0x0000002c122c7212 */ /* 0x000fe200078e9617 */
[----:B------:R-:W-:-:S03]  /*0560*/  IMAD.HI.U32 R23, R47, -0x2daee0ad, RZ ;  /* 0xd2511f532f177827 */ /* 0x000fc600078e00ff */
[----:B------:R-:W-:Y:S01]  /*0570*/  SHF.L.U32 R40, R19, 0x2, RZ ;  /* 0x0000000213287819 */ /* 0x000fe200000006ff */
[----:B------:R-:W-:Y:S01]  /*0580*/  IMAD.HI.U32 R24, R44, -0x326172a9, RZ ;  /* 0xcd9e8d572c187827 */ /* 0x000fe200078e00ff */
[----:B------:R-:W-:-:S03]  /*0590*/  LOP3.LUT R28, R22, R23, RZ, 0x3c, !PT ;  /* 0x00000017161c7212 */ /* 0x000fc600078e3cff */
[----:B------:R-:W-:Y:S01]  /*05a0*/  IMAD.MOV.U32 R39, RZ, RZ, R25 ;  /* 0x000000ffff277224 */ /* 0x000fe200078e0019 */
[----:B------:R-:W-:Y:S01]  /*05b0*/  LOP3.LUT R38, R37, R38, R24, 0x96, !PT ;  /* 0x0000002625267212 */ /* 0x000fe200078e9618 */
[----:B------:R-:W-:Y:S01]  /*05c0*/  VIADD R41, R21, 0x96a522ad ;  /* 0x96a522ad15297836 */ /* 0x000fe20000000000 */
[----:B------:R-:W-:Y:S06]  /*05d0*/  BRA.U UP0, `(.L_x_20) ;  /* 0x0000000100507547 */ /* 0x000fec000b800000 */
[----:B------:R-:W0:Y:S01]  /*05e0*/  I2F.U32.RP R24, R40 ;  /* 0x0000002800187306 */ /* 0x000e220000209000 */
[----:B------:R-:W-:Y:S01]  /*05f0*/  IMAD.MOV R25, RZ, RZ, -R40 ;  /* 0x000000ffff197224 */ /* 0x000fe200078e0a28 */
[----:B------:R-:W-:Y:S01]  /*0600*/  ISETP.NE.U32.AND P2, PT, R40, RZ, PT ;  /* 0x000000ff2800720c */ /* 0x000fe20003f45070 */
[----:B------:R-:W-:-:S05]  /*0610*/  IMAD.MOV.U32 R27, RZ, RZ, RZ ;  /* 0x000000ffff1b7224 */ /* 0x000fca00078e00ff */
[----:B0-----:R-:W0:Y:S02]  /*0620*/  MUFU.RCP R24, R24 ;  /* 0x0000001800187308 */ /* 0x001e240000001000 */
[----:B0-----:R-:W-:-:S06]  /*0630*/  VIADD R22, R24, 0xffffffe ;  /* 0x0ffffffe18167836 */ /* 0x001fcc0000000000 */
[----:B------:R0:W1:Y:S02]  /*0640*/  F2I.FTZ.U32.TRUNC.NTZ R23, R22 ;  /* 0x0000001600177305 */ /* 0x000064000021f000 */
[----:B0-----:R-:W-:Y:S02]  /*0650*/  HFMA2 R22, -RZ, RZ, 0, 0 ;  /* 0x00000000ff167431 */ /* 0x001fe400000001ff */
[----:B-1----:R-:W-:-:S04]  /*0660*/  IMAD R25, R25, R23, RZ ;  /* 0x0000001719197224 */ /* 0x002fc800078e02ff */
[----:B------:R-:W-:-:S06]  /*0670*/  IMAD.HI.U32 R23, R23, R25, R22 ;  /* 0x0000001917177227 */ /* 0x000fcc00078e0016 */
[----:B------:R-:W-:-:S04]  /*0680*/  IMAD.HI.U32 R26, R23, UR4, RZ ;  /* 0x00000004171a7c27 */ /* 0x000fc8000f8e00ff */
[----:B------:R-:W-:-:S04]  /*0690*/  IMAD.MOV R23, RZ, RZ, -R26 ;  /* 0x000000ffff177224 */ /* 0x000fc800078e0a1a */
[----:B------:R-:W-:-:S05]  /*06a0*/  IMAD R23, R40, R23, UR4 ;  /* 0x0000000428177e24 */ /* 0x000fca000f8e0217 */
[----:B------:R-:W-:-:S13]  /*06b0*/  ISETP.GE.U32.AND P0, PT, R23, R40, PT ;  /* 0x000000281700720c */ /* 0x000fda0003f06070 */
[----:B------:R-:W-:Y:S02]  /*06c0*/  @P0 IMAD.IADD R23, R23, 0x1, -R40 ;  /* 0x0000000117170824 */ /* 0x000fe400078e0a28 */
[----:B------:R-:W-:-:S03]  /*06d0*/  @P0 VIADD R26, R26, 0x1 ;  /* 0x000000011a1a0836 */ /* 0x000fc60000000000 */
[----:B------:R-:W-:-:S13]  /*06e0*/  ISETP.GE.U32.AND P1, PT, R23, R40, PT ;  /* 0x000000281700720c */ /* 0x000fda0003f26070 */
[----:B------:R-:W-:Y:S02]  /*06f0*/  @P1 IADD3 R26, PT, PT, R26, 0x1, RZ ;  /* 0x000000011a1a1810 */ /* 0x000fe40007ffe0ff */
[----:B------:R-:W-:Y:S01]  /*0700*/  @!P2 LOP3.LUT R26, RZ, R40, RZ, 0x33, !PT ;  /* 0x00000028ff1aa212 */ /* 0x000fe200078e33ff */
[----:B------:R-:W-:Y:S06]  /*0710*/  BRA `(.L_x_21) ;  /* 0x0000000000087947 */ /* 0x000fec0003800000 */
.L_x_20:
[----:B------:R-:W-:-:S07]  /*0720*/  MOV R30, 0x740 ;  /* 0x00000740001e7802 */ /* 0x000fce0000000f00 */
[----:B------:R-:W-:Y:S05]  /*0730*/  CALL.REL.NOINC `($__internal_1_$__cuda_sm20_div_s64) ;  /* 0x0000000800947944 */ /* 0x000fea0003c00000 */
.L_x_21:
[----:B------:R-:W-:-:S05]  /*0740*/  IMAD.WIDE.U32 R22, R29, UR8, RZ ;  /* 0x000000081d167c25 */ /* 0x000fca000f8e00ff */
[C---:B------:R-:W-:Y:S01]  /*0750*/  SHF.L.U64.HI R23, R22.reuse, 0x2, R23 ;  /* 0x0000000216177819 */ /* 0x040fe20000010217 */
[----:B------:R-:W-:-:S04]  /*0760*/  IMAD.SHL.U32 R22, R22, 0x4, RZ ;  /* 0x0000000416167824 */ /* 0x000fc800078e00ff */
[----:B------:R-:W-:Y:S02]  /*0770*/  IMAD R29, R23, R26, RZ ;  /* 0x0000001a171d7224 */ /* 0x000fe400078e02ff */
[----:B------:R-:W-:-:S04]  /*0780*/  IMAD.WIDE.U32 R24, R26, R22, R22 ;  /* 0x000000161a187225 */ /* 0x000fc800078e0016 */
[----:B------:R-:W-:Y:S01]  /*0790*/  IMAD R29, R27, R22, R29 ;  /* 0x000000161b1d7224 */ /* 0x000fe200078e021d */
[----:B------:R-:W-:-:S03]  /*07a0*/  ISETP.GE.U32.AND P0, PT, R34, R24, PT ;  /* 0x000000182200720c */ /* 0x000fc60003f06070 */
[----:B------:R-:W-:-:S05]  /*07b0*/  IMAD.IADD R42, R25, 0x1, R29 ;  /* 0x00000001192a7824 */ /* 0x000fca00078e021d */
[----:B------:R-:W-:-:S13]  /*07c0*/  ISETP.GE.AND.EX P0, PT, R35, R42, PT, P0 ;  /* 0x0000002a2300720c */ /* 0x000fda0003f06300 */
[----:B------:R-:W-:Y:S05]  /*07d0*/  @P0 EXIT ;  /* 0x000000000000094d */ /* 0x000fea0003800000 */
[----:B------:R-:W0:Y:S01]  /*07e0*/  LDCU.64 UR4, c[0x0][0x3b8] ;  /* 0x00007700ff0477ac */ /* 0x000e220008000a00 */
[----:B------:R-:W-:Y:S01]  /*07f0*/  MOV R22, 0xf0000000 ;  /* 0xf000000000167802 */ /* 0x000fe20000000f00 */
[----:B------:R-:W-:Y:S01]  /*0800*/  IMAD.MOV.U32 R23, RZ, RZ, 0x380fffff ;  /* 0x380fffffff177424 */ /* 0x000fe200078e00ff */
[----:B------:R-:W1:Y:S01]  /*0810*/  LDC.64 R26, c[0x0][0x380] ;  /* 0x0000e000ff1a7b82 */ /* 0x000e620000000a00 */
[----:B------:R-:W-:Y:S01]  /*0820*/  IMAD R44, R44, -0x326172a9, RZ ;  /* 0xcd9e8d572c2c7824 */ /* 0x000fe200078e02ff */
[----:B------:R-:W-:Y:S01]  /*0830*/  LOP3.LUT R45, R28, R41, RZ, 0x3c, !PT ;  /* 0x000000291c2d7212 */ /* 0x000fe200078e3cff */
[----:B------:R-:W2:Y:S01]  /*0840*/  LDCU UR8, c[0x0][0x3b0] ;  /* 0x00007600ff0877ac */ /* 0x000ea20008000800 */
[----:B------:R-:W-:Y:S01]  /*0850*/  LOP3.LUT R46, R46, 0x3, RZ, 0xc0, !PT ;  /* 0x000000032e2e7812 */ /* 0x000fe200078ec0ff */
[----:B0-----:R-:W0:Y:S01]  /*0860*/  F2F.F32.F64 R43, UR4 ;  /* 0x00000004002b7d10 */ /* 0x001e220008301000 */
[----:B------:R-:W-:Y:S01]  /*0870*/  DSETP.LEU.AND P0, PT, R22, |UR4|, PT ;  /* 0x4000000416007e2a */ /* 0x000fe2000bf0b000 */
[----:B------:R-:W3:-:S13]  /*0880*/  LDCU.64 UR4, c[0x0][0x3a8] ;  /* 0x00007500ff0477ac */ /* 0x000eda0008000a00 */
[----:B0-2---:R-:W-:-:S07]  /*0890*/  @!P0 FMUL R43, R43, 1.175494350822287508e-38 ;  /* 0x008000002b2b8820 */ /* 0x005fce0000400000 */
.L_x_33:
[----:B------:R-:W-:Y:S01]  /*08a0*/  VIADD R0, R0, 0x1 ;  /* 0x0000000100007836 */ /* 0x000fe20000000000 */
[----:B------:R-:W-:Y:S03]  /*08b0*/  BSSY.RECONVERGENT B0, `(.L_x_22) ;  /* 0x000000c000007945 */ /* 0x000fe60003800200 */
[C---:B------:R-:W-:Y:S01]  /*08c0*/  IMAD.WIDE.U32 R32, R0.reuse, -0x2daee0ad, RZ ;  /* 0xd2511f5300207825 */ /* 0x040fe200078e00ff */
[----:B------:R-:W-:-:S13]  /*08d0*/  ISETP.NE.AND P0, PT, R0, RZ, PT ;  /* 0x000000ff0000720c */ /* 0x000fda0003f05270 */
[----:B0-2---:R-:W-:Y:S05]  /*08e0*/  @P0 BRA `(.L_x_23) ;  /* 0x0000000000200947 */ /* 0x005fea0003800000 */
[----:B------:R-:W-:-:S05]  /*08f0*/  VIADD R2, R2, 0x1 ;  /* 0x0000000102027836 */ /* 0x000fca0000000000 */
[----:B------:R-:W-:-:S13]  /*0900*/  ISETP.NE.AND P0, PT, R2, RZ, PT ;  /* 0x000000ff0200720c */ /* 0x000fda0003f05270 */
[----:B------:R-:W-:Y:S01]  /*0910*/  @!P0 IADD3 R36, PT, PT, R36, 0x1, RZ ;  /* 0x0000000124248810 */ /* 0x000fe20007ffe0ff */
[----:B------:R-:W-:Y:S02]  /*0920*/  @!P0 VIADD R22, R39, 0x1 ;  /* 0x0000000127168836 */ /* 0x000fe40000000000 */
[----:B------:R-:W-:Y:S01]  /*0930*/  @!P0 IMAD.MOV.U32 R2, RZ, RZ, RZ ;  /* 0x000000ffff028224 */ /* 0x000fe200078e00ff */
[----:B------:R-:W-:-:S13]  /*0940*/  ISETP.NE.AND P1, PT, R36, RZ, !P0 ;  /* 0x000000ff2400720c */ /* 0x000fda0004725270 */
[----:B------:R-:W-:-:S05]  /*0950*/  @P1 IMAD.MOV R22, RZ, RZ, R39 ;  /* 0x000000ffff161224 */ /* 0x000fca00078e0227 */
[----:B------:R-:W-:-:S07]  /*0960*/  @!P0 MOV R39, R22 ;  /* 0x0000001600278202 */ /* 0x000fce0000000f00 */
.L_x_23:
[----:B---3--:R-:W-:Y:S05]  /*0970*/  BSYNC.RECONVERGENT B0 ;  /* 0x0000000000007941 */ /* 0x008fea0003800200 */
.L_x_22:
[----:B------:R-:W-:Y:S01]  /*0980*/  IMAD.WIDE.U32 R30, R36, -0x326172a9, RZ ;  /* 0xcd9e8d57241e7825 */ /* 0x000fe200078e00ff */
[----:B------:R-:W-:Y:S02]  /*0990*/  LOP3.LUT R22, R39, R33, R21, 0x96, !PT ;  /* 0x0000002127167212 */ /* 0x000fe400078e9615 */
[----:B------:R-:W-:Y:S02]  /*09a0*/  ISETP.GT.AND P0, PT, R46, 0x1, PT ;  /* 0x000000012e00780c */ /* 0x000fe40003f04270 */
        /* <DEDUP_REMOVED lines=31> */
[----:B------:R-:W-:-:S03]  /*0ba0*/  LOP3.LUT R23, R18, R28, R31, 0x96, !PT ;  /* 0x0000001c12177212 */ /* 0x000fc600078e961f */
[----:B------:R-:W-:Y:S01]  /*0bb0*/  IMAD R29, R47, -0x2daee0ad, RZ ;  /* 0xd2511f532f1d7824 */ /* 0x000fe200078e02ff */
[----:B------:R-:W-:Y:S01]  /*0bc0*/  LOP3.LUT R47, R17, R22, R33, 0x96, !PT ;  /* 0x00000016112f7212 */ /* 0x000fe200078e9621 */
[----:B------:R-:W-:-:S04]  /*0bd0*/  IMAD.WIDE.U32 R22, R23, -0x326172a9, RZ ;  /* 0xcd9e8d5717167825 */ /* 0x000fc800078e00ff */
[----:B------:R-:W-:Y:S01]  /*0be0*/  IMAD.HI.U32 R28, R47, -0x2daee0ad, RZ ;  /* 0xd2511f532f1c7827 */ /* 0x000fe200078e00ff */
[----:B------:R-:W-:-:S04]  /*0bf0*/  LOP3.LUT R32, R37, R32, R23, 0x96, !PT ;  /* 0x0000002025207212 */ /* 0x000fc800078e9617 */
[----:B------:R-:W-:Y:S01]  /*0c00*/  LOP3.LUT R30, R41, R30, R28, 0x96, !PT ;  /* 0x0000001e291e7212 */ /* 0x000fe200078e961c */
[----:B------:R-:W-:Y:S06]  /*0c10*/  @P0 BRA `(.L_x_24) ;  /* 0x0000000000240947 */ /* 0x000fec0003800000 */
[----:B------:R-:W-:Y:S01]  /*0c20*/  ISETP.NE.AND P0, PT, R46, RZ, PT ;  /* 0x000000ff2e00720c */ /* 0x000fe20003f05270 */
[----:B------:R-:W-:Y:S02]  /*0c30*/  IMAD.MOV.U32 R48, RZ, RZ, R45 ;  /* 0x000000ffff307224 */ /* 0x000fe400078e002d */
[----:B------:R-:W-:-:S10]  /*0c40*/  IMAD.MOV.U32 R31, RZ, RZ, R29 ;  /* 0x000000ffff1f7224 */ /* 0x000fd400078e001d */
[----:B------:R-:W-:Y:S05]  /*0c50*/  @!P0 BRA `(.L_x_25) ;  /* 0x0000000000388947 */ /* 0x000fea0003800000 */
[----:B------:R-:W-:Y:S01]  /*0c60*/  IMAD.MOV.U32 R38, RZ, RZ, R44 ;  /* 0x000000ffff267224 */ /* 0x000fe200078e002c */
[----:B------:R-:W-:Y:S01]  /*0c70*/  MOV R48, R29 ;  /* 0x0000001d00307202 */ /* 0x000fe20000000f00 */
[----:B------:R-:W-:Y:S02]  /*0c80*/  IMAD.MOV.U32 R31, RZ, RZ, R32 ;  /* 0x000000ffff1f7224 */ /* 0x000fe400078e0020 */
[----:B------:R-:W-:Y:S01]  /*0c90*/  IMAD.MOV.U32 R44, RZ, RZ, R45 ;  /* 0x000000ffff2c7224 */ /* 0x000fe200078e002d */
[----:B------:R-:W-:Y:S06]  /*0ca0*/  BRA `(.L_x_25) ;  /* 0x0000000000247947 */ /* 0x000fec0003800000 */
.L_x_24:
[----:B------:R-:W-:Y:S01]  /*0cb0*/  ISETP.NE.AND P0, PT, R46, 0x3, PT ;  /* 0x000000032e00780c */ /* 0x000fe20003f05270 */
[----:B------:R-:W-:Y:S01]  /*0cc0*/  IMAD.MOV.U32 R38, RZ, RZ, R29 ;  /* 0x000000ffff267224 */ /* 0x000fe200078e001d */
[----:B------:R-:W-:Y:S01]  /*0cd0*/  MOV R44, R32 ;  /* 0x00000020002c7202 */ /* 0x000fe20000000f00 */
[----:B------:R-:W-:Y:S02]  /*0ce0*/  IMAD.MOV.U32 R48, RZ, RZ, R22 ;  /* 0x000000ffff307224 */ /* 0x000fe400078e0016 */
[----:B------:R-:W-:-:S08]  /*0cf0*/  IMAD.MOV.U32 R31, RZ, RZ, R30 ;  /* 0x000000ffff1f7224 */ /* 0x000fd000078e001e */
[----:B------:R-:W-:Y:S01]  /*0d00*/  @P0 IMAD.MOV.U32 R38, RZ, RZ, R45 ;  /* 0x000000ffff260224 */ /* 0x000fe200078e002d */
[----:B------:R-:W-:Y:S01]  /*0d10*/  @P0 MOV R44, R29 ;  /* 0x0000001d002c0202 */ /* 0x000fe20000000f00 */
[----:B------:R-:W-:Y:S02]  /*0d20*/  @P0 IMAD.MOV.U32 R48, RZ, RZ, R32 ;  /* 0x000000ffff300224 */ /* 0x000fe400078e0020 */
[----:B------:R-:W-:-:S07]  /*0d30*/  @P0 IMAD.MOV.U32 R31, RZ, RZ, R22 ;  /* 0x000000ffff1f0224 */ /* 0x000fce00078e0016 */
.L_x_25:
[----:B-1----:R-:W-:Y:S01]  /*0d40*/  ISETP.GE.U32.AND P2, PT, R34, R26, PT ;  /* 0x0000001a2200720c */ /* 0x002fe20003f46070 */
[C---:B------:R-:W-:Y:S01]  /*0d50*/  IMAD R33, R19.reuse, 0x3, RZ ;  /* 0x0000000313217824 */ /* 0x040fe200078e02ff */
[-C--:B------:R-:W-:Y:S01]  /*0d60*/  IADD3 R49, P1, PT, R19, R34.reuse, RZ ;  /* 0x0000002213317210 */ /* 0x080fe20007f3e0ff */
[----:B------:R-:W-:Y:S01]  /*0d70*/  BSSY.RECONVERGENT B0, `(.L_x_26) ;  /* 0x0000018000007945 */ /* 0x000fe20003800200 */
[----:B------:R-:W-:Y:S02]  /*0d80*/  ISETP.GE.AND.EX P2, PT, R35, R27, PT, P2 ;  /* 0x0000001b2300720c */ /* 0x000fe40003f46320 */
[-C--:B------:R-:W-:Y:S01]  /*0d90*/  IADD3 R33, P4, PT, R33, R34.reuse, RZ ;  /* 0x0000002221217210 */ /* 0x080fe20007f9e0ff */
[--C-:B------:R-:W-:Y:S01]  /*0da0*/  IMAD.X R52, RZ, RZ, R35.reuse, P1 ;  /* 0x000000ffff347224 */ /* 0x100fe200008e0623 */
[----:B------:R-:W-:Y:S02]  /*0db0*/  LEA R45, P5, R19, R34, 0x1 ;  /* 0x00000022132d7211 */ /* 0x000fe400078a08ff */
[-C--:B------:R-:W-:Y:S01]  /*0dc0*/  ISETP.GE.U32.AND P0, PT, R49, R26.reuse, PT ;  /* 0x0000001a3100720c */ /* 0x080fe20003f06070 */
[----:B------:R-:W-:Y:S01]  /*0dd0*/  IMAD.X R28, RZ, RZ, R35, P4 ;  /* 0x000000ffff1c7224 */ /* 0x000fe200020e0623 */
[----:B------:R-:W-:-:S02]  /*0de0*/  ISETP.GE.U32.AND P3, PT, R45, R26, PT ;  /* 0x0000001a2d00720c */ /* 0x000fc40003f66070 */
[----:B------:R-:W-:Y:S02]  /*0df0*/  IADD3.X R50, PT, PT, RZ, R35, RZ, P5, !PT ;  /* 0x00000023ff327210 */ /* 0x000fe40002ffe4ff */
[----:B------:R-:W-:Y:S02]  /*0e00*/  ISETP.GE.U32.AND P1, PT, R33, R26, PT ;  /* 0x0000001a2100720c */ /* 0x000fe40003f26070 */
[----:B------:R-:W-:Y:S01]  /*0e10*/  I2FP.F32.U32 R51, R44 ;  /* 0x0000002c00337245 */ /* 0x000fe20000201000 */
[----:B------:R-:W-:Y:S01]  /*0e20*/  IMAD.MOV.U32 R44, RZ, RZ, 0x2f800000 ;  /* 0x2f800000ff2c7424 */ /* 0x000fe200078e00ff */
[-C--:B------:R-:W-:Y:S02]  /*0e30*/  ISETP.GE.AND.EX P0, PT, R52, R27.reuse, PT, P0 ;  /* 0x0000001b3400720c */ /* 0x080fe40003f06300 */
[-C--:B------:R-:W-:Y:S02]  /*0e40*/  ISETP.GE.AND.EX P3, PT, R50, R27.reuse, PT, P3 ;  /* 0x0000001b3200720c */ /* 0x080fe40003f66330 */
[----:B------:R-:W-:Y:S01]  /*0e50*/  ISETP.GE.AND.EX P1, PT, R28, R27, PT, P1 ;  /* 0x0000001b1c00720c */ /* 0x000fe20003f26310 */
[----:B------:R-:W-:-:S12]  /*0e60*/  @P2 BRA `(.L_x_27) ;  /* 0x0000000000202947 */ /* 0x000fd80003800000 */
[----:B------:R-:W-:Y:S01]  /*0e70*/  I2FP.F32.U32 R29, R38 ;  /* 0x00000026001d7245 */ /* 0x000fe20000201000 */
[----:B------:R-:W-:-:S04]  /*0e80*/  IMAD R50, R34, UR8, RZ ;  /* 0x0000000822327c24 */ /* 0x000fc8000f8e02ff */
[----:B------:R-:W-:Y:S01]  /*0e90*/  FFMA.FTZ R38, R29, R44, 1.1641532182693481445e-10 ;  /* 0x2f0000001d267423 */ /* 0x000fe2000001002c */
[----:B------:R-:W-:-:S04]  /*0ea0*/  IADD3 R28, P4, PT, R50, UR4, RZ ;  /* 0x00000004321c7c10 */ /* 0x000fc8000ff9e0ff */
[----:B------:R-:W-:Y:S02]  /*0eb0*/  FSETP.GEU.FTZ.AND P2, PT, R38, R43, PT ;  /* 0x0000002b2600720b */ /* 0x000fe40003f5e000 */
[----:B------:R-:W-:Y:S02]  /*0ec0*/  LEA.HI.X.SX32 R29, R50, UR5, 0x1, P4 ;  /* 0x00000005321d7c11 */ /* 0x000fe4000a0f0eff */
[----:B------:R-:W-:-:S05]  /*0ed0*/  SEL R53, RZ, 0x1, P2 ;  /* 0x00000001ff357807 */ /* 0x000fca0001000000 */
[----:B------:R0:W-:Y:S04]  /*0ee0*/  STG.E.U8 desc[UR6][R28.64], R53 ;  /* 0x000000351c007986 */ /* 0x0001e8000c101106 */
.L_x_27:
[----:B------:R-:W-:Y:S05]  /*0ef0*/  BSYNC.RECONVERGENT B0 ;  /* 0x0000000000007941 */ /* 0x000fea0003800200 */
.L_x_26:
[----:B------:R-:W-:Y:S01]  /*0f00*/  BSSY.RECONVERGENT B0, `(.L_x_28) ;  /* 0x000000a000007945 */ /* 0x000fe20003800200 */
[----:B0-----:R-:W-:Y:S01]  /*0f10*/  I2FP.F32.U32 R53, R48 ;  /* 0x0000003000357245 */ /* 0x001fe20000201000 */
[----:B------:R-:W-:Y:S02]  /*0f20*/  FFMA.FTZ R38, R51, R44, 1.1641532182693481445e-10 ;  /* 0x2f00000033267423 */ /* 0x000fe4000001002c */
[----:B------:R-:W-:Y:S05]  /*0f30*/  @P0 BRA `(.L_x_29) ;  /* 0x0000000000180947 */ /* 0x000fea0003800000 */
[----:B------:R-:W-:Y:S01]  /*0f40*/  IMAD R49, R49, UR8, RZ ;  /* 0x0000000831317c24 */ /* 0x000fe2000f8e02ff */
[----:B------:R-:W-:-:S04]  /*0f50*/  FSETP.GEU.FTZ.AND P0, PT, R38, R43, PT ;  /* 0x0000002b2600720b */ /* 0x000fc80003f1e000 */
[----:B------:R-:W-:-:S04]  /*0f60*/  IADD3 R28, P2, PT, R49, UR4, RZ ;  /* 0x00000004311c7c10 */ /* 0x000fc8000ff5e0ff */
[----:B------:R-:W-:Y:S02]  /*0f70*/  LEA.HI.X.SX32 R29, R49, UR5, 0x1, P2 ;  /* 0x00000005311d7c11 */ /* 0x000fe400090f0eff */
[----:B------:R-:W-:-:S05]  /*0f80*/  SEL R49, RZ, 0x1, P0 ;  /* 0x00000001ff317807 */ /* 0x000fca0000000000 */
[----:B------:R0:W-:Y:S02]  /*0f90*/  STG.E.U8 desc[UR6][R28.64], R49 ;  /* 0x000000311c007986 */ /* 0x0001e4000c101106 */
.L_x_29:
[----:B------:R-:W-:Y:S05]  /*0fa0*/  BSYNC.RECONVERGENT B0 ;  /* 0x0000000000007941 */ /* 0x000fea0003800200 */
.L_x_28:
[----:B------:R-:W-:Y:S01]  /*0fb0*/  BSSY.RECONVERGENT B0, `(.L_x_30) ;  /* 0x000000a000007945 */ /* 0x000fe20003800200 */
[----:B------:R-:W-:Y:S01]  /*0fc0*/  I2FP.F32.U32 R31, R31 ;  /* 0x0000001f001f7245 */ /* 0x000fe20000201000 */
[----:B------:R-:W-:Y:S02]  /*0fd0*/  FFMA.FTZ R38, R53, R44, 1.1641532182693481445e-10 ;  /* 0x2f00000035267423 */ /* 0x000fe4000001002c */
[----:B------:R-:W-:Y:S05]  /*0fe0*/  @P3 BRA `(.L_x_31) ;  /* 0x0000000000183947 */ /* 0x000fea0003800000 */
[----:B------:R-:W-:Y:S01]  /*0ff0*/  IMAD R45, R45, UR8, RZ ;  /* 0x000000082d2d7c24 */ /* 0x000fe2000f8e02ff */
[----:B------:R-:W-:-:S04]  /*1000*/  FSETP.GEU.FTZ.AND P0, PT, R38, R43, PT ;  /* 0x0000002b2600720b */ /* 0x000fc80003f1e000 */
[----:B0-----:R-:W-:-:S04]  /*1010*/  IADD3 R28, P2, PT, R45, UR4, RZ ;  /* 0x000000042d1c7c10 */ /* 0x001fc8000ff5e0ff */
[----:B------:R-:W-:Y:S02]  /*1020*/  LEA.HI.X.SX32 R29, R45, UR5, 0x1, P2 ;  /* 0x000000052d1d7c11 */ /* 0x000fe400090f0eff */
[----:B------:R-:W-:-:S05]  /*1030*/  SEL R45, RZ, 0x1, P0 ;  /* 0x00000001ff2d7807 */ /* 0x000fca0000000000 */
[----:B------:R1:W-:Y:S02]  /*1040*/  STG.E.U8 desc[UR6][R28.64], R45 ;  /* 0x0000002d1c007986 */ /* 0x0003e4000c101106 */
.L_x_31:
[----:B------:R-:W-:Y:S05]  /*1050*/  BSYNC.RECONVERGENT B0 ;  /* 0x0000000000007941 */ /* 0x000fea0003800200 */
.L_x_30:
[----:B------:R-:W-:Y:S01]  /*1060*/  FFMA.FTZ R44, R31, R44, 1.1641532182693481445e-10 ;  /* 0x2f0000001f2c7423 */ /* 0x000fe2000001002c */
[----:B------:R-:W-:Y:S06]  /*1070*/  @P1 BRA `(.L_x_32) ;  /* 0x0000000000181947 */ /* 0x000fec0003800000 */
[----:B------:R-:W-:Y:S01]  /*1080*/  IMAD R33, R33, UR8, RZ ;  /* 0x0000000821217c24 */ /* 0x000fe2000f8e02ff */
[----:B------:R-:W-:-:S04]  /*1090*/  FSETP.GEU.FTZ.AND P0, PT, R44, R43, PT ;  /* 0x0000002b2c00720b */ /* 0x000fc80003f1e000 */
[C---:B01----:R-:W-:Y:S02]  /*10a0*/  IADD3 R28, P1, PT, R33.reuse, UR4, RZ ;  /* 0x00000004211c7c10 */ /* 0x043fe4000ff3e0ff */
[----:B------:R-:W-:Y:S02]  /*10b0*/  SEL R31, RZ, 0x1, P0 ;  /* 0x00000001ff1f7807 */ /* 0x000fe40000000000 */
[----:B------:R-:W-:-:S05]  /*10c0*/  LEA.HI.X.SX32 R29, R33, UR5, 0x1, P1 ;  /* 0x00000005211d7c11 */ /* 0x000fca00088f0eff */
[----:B------:R2:W-:Y:S04]  /*10d0*/  STG.E.U8 desc[UR6][R28.64], R31 ;  /* 0x0000001f1c007986 */ /* 0x0005e8000c101106 */
.L_x_32:
[----:B------:R-:W-:Y:S01]  /*10e0*/  IADD3 R34, P0, PT, R40, R34, RZ ;  /* 0x0000002228227210 */ /* 0x000fe20007f1e0ff */
[----:B------:R-:W-:Y:S05]  /*10f0*/  WARPSYNC.ALL ;  /* 0x0000000000007948 */ /* 0x000fea0003800000 */
[----:B------:R-:W-:Y:S01]  /*1100*/  IMAD.X R35, RZ, RZ, R35, P0 ;  /* 0x000000ffff237224 */ /* 0x000fe200000e0623 */
[----:B------:R-:W-:Y:S01]  /*1110*/  BAR.SYNC.DEFER_BLOCKING 0x0 ;  /* 0x0000000000007b1d */ /* 0x000fe20000010000 */
[----:B------:R-:W-:Y:S01]  /*1120*/  ISETP.GE.U32.AND P0, PT, R34, R24, PT ;  /* 0x000000182200720c */ /* 0x000fe20003f06070 */
[----:B------:R-:W-:Y:S01]  /*1130*/  IMAD.MOV.U32 R38, RZ, RZ, R32 ;  /* 0x000000ffff267224 */ /* 0x000fe200078e0020 */
[----:B------:R-:W-:Y:S01]  /*1140*/  MOV R44, R22 ;  /* 0x00000016002c7202 */ /* 0x000fe20000000f00 */
[----:B-1----:R-:W-:Y:S01]  /*1150*/  IMAD.MOV.U32 R45, RZ, RZ, R30 ;  /* 0x000000ffff2d7224 */ /* 0x002fe200078e001e */
[----:B------:R-:W-:-:S13]  /*1160*/  ISETP.GE.AND.EX P0, PT, R35, R42, PT, P0 ;  /* 0x0000002a2300720c */ /* 0x000fda0003f06300 */
[----:B------:R-:W-:Y:S05]  /*1170*/  @!P0 BRA `(.L_x_33) ;  /* 0xfffffff400c88947 */ /* 0x000fea000383ffff */
[----:B------:R-:W-:Y:S05]  /*1180*/  EXIT ;  /* 0x000000000000794d */ /* 0x000fea0003800000 */
        .weak           $__internal_1_$__cuda_sm20_div_s64
        .type           $__internal_1_$__cuda_sm20_div_s64,@function
        .size           $__internal_1_$__cuda_sm20_div_s64,(.L_x_10478 - $__internal_1_$__cuda_sm20_div_s64)
$__internal_1_$__cuda_sm20_div_s64:
[----:B------:R-:W-:Y:S01]  /*1190*/  MOV R26, R40 ;  /* 0x00000028001a7202 */ /* 0x000fe20000000f00 */
[----:B------:R-:W-:-:S05]  /*11a0*/  IMAD.MOV.U32 R27, RZ, RZ, RZ ;  /* 0x000000ffff1b7224 */ /* 0x000fca00078e00ff */
[----:B------:R-:W0:Y:S08]  /*11b0*/  I2F.U64.RP R26, R26 ;  /* 0x0000001a001a7312 */ /* 0x000e300000309000 */
[----:B0-----:R-:W0:Y:S02]  /*11c0*/  MUFU.RCP R22, R26 ;  /* 0x0000001a00167308 */ /* 0x001e240000001000 */
[----:B0-----:R-:W-:-:S06]  /*11d0*/  VIADD R24, R22, 0x1ffffffe ;  /* 0x1ffffffe16187836 */ /* 0x001fcc0000000000 */
[----:B------:R-:W0:Y:S02]  /*11e0*/  F2I.U64.TRUNC R24, R24 ;  /* 0x0000001800187311 */ /* 0x000e24000020d800 */
[----:B0-----:R-:W-:-:S04]  /*11f0*/  IMAD.WIDE.U32 R22, R24, R40, RZ ;  /* 0x0000002818167225 */ /* 0x001fc800078e00ff */
[----:B------:R-:W-:Y:S01]  /*1200*/  IMAD R23, R25, R40, R23 ;  /* 0x0000002819177224 */ /* 0x000fe200078e0217 */
[----:B------:R-:W-:-:S04]  /*1210*/  IADD3 R31, P0, PT, RZ, -R22, RZ ;  /* 0x80000016ff1f7210 */ /* 0x000fc80007f1e0ff */
[----:B------:R-:W-:Y:S01]  /*1220*/  IADD3.X R33, PT, PT, RZ, ~R23, RZ, P0, !PT ;  /* 0x80000017ff217210 */ /* 0x000fe200007fe4ff */
[----:B------:R-:W-:-:S04]  /*1230*/  IMAD.HI.U32 R22, R24, R31, RZ ;  /* 0x0000001f18167227 */ /* 0x000fc800078e00ff */
[----:B------:R-:W-:Y:S02]  /*1240*/  IMAD.MOV.U32 R23, RZ, RZ, R24 ;  /* 0x000000ffff177224 */ /* 0x000fe400078e0018 */
[-C--:B------:R-:W-:Y:S02]  /*1250*/  IMAD R27, R25, R33.reuse, RZ ;  /* 0x00000021191b7224 */ /* 0x080fe400078e02ff */
[----:B------:R-:W-:-:S04]  /*1260*/  IMAD.WIDE.U32 R22, P0, R24, R33, R22 ;  /* 0x0000002118167225 */ /* 0x000fc80007800016 */
[----:B------:R-:W-:-:S04]  /*1270*/  IMAD.HI.U32 R33, R25, R33, RZ ;  /* 0x0000002119217227 */ /* 0x000fc800078e00ff */
[----:B------:R-:W-:-:S05]  /*1280*/  IMAD.HI.U32 R22, P1, R25, R31, R22 ;  /* 0x0000001f19167227 */ /* 0x000fca0007820016 */
[----:B------:R-:W-:Y:S01]  /*1290*/  IADD3 R23, P2, PT, R27, R22, RZ ;  /* 0x000000161b177210 */ /* 0x000fe20007f5e0ff */
[----:B------:R-:W-:-:S04]  /*12a0*/  IMAD.X R22, R33, 0x1, R25, P0 ;  /* 0x0000000121167824 */ /* 0x000fc800000e0619 */
[----:B------:R-:W-:Y:S01]  /*12b0*/  IMAD.WIDE.U32 R24, R23, R40, RZ ;  /* 0x0000002817187225 */ /* 0x000fe200078e00ff */
[----:B------:R-:W-:Y:S02]  /*12c0*/  IADD3.X R27, PT, PT, RZ, RZ, R22, P2, P1 ;  /* 0x000000ffff1b7210 */ /* 0x000fe400017e2416 */
[----:B------:R-:W-:Y:S02]  /*12d0*/  ISETP.LE.AND P2, PT, RZ, UR5, PT ;  /* 0x00000005ff007c0c */ /* 0x000fe4000bf43270 */
[----:B------:R-:W-:Y:S01]  /*12e0*/  IADD3 R31, P0, PT, RZ, -R24, RZ ;  /* 0x80000018ff1f7210 */ /* 0x000fe20007f1e0ff */
[----:B------:R-:W-:Y:S01]  /*12f0*/  IMAD R24, R27, R40, R25 ;  /* 0x000000281b187224 */ /* 0x000fe200078e0219 */
[----:B------:R-:W-:-:S03]  /*1300*/  IADD3 R25, P4, PT, RZ, -UR4, RZ ;  /* 0x80000004ff197c10 */ /* 0x000fc6000ff9e0ff */
[----:B------:R-:W-:Y:S01]  /*1310*/  IMAD.HI.U32 R22, R23, R31, RZ ;  /* 0x0000001f17167227 */ /* 0x000fe200078e00ff */
[----:B------:R-:W-:Y:S02]  /*1320*/  IADD3.X R24, PT, PT, RZ, ~R24, RZ, P0, !PT ;  /* 0x80000018ff187210 */ /* 0x000fe400007fe4ff */
[----:B------:R-:W-:Y:S01]  /*1330*/  SEL R25, R25, UR4, !P2 ;  /* 0x0000000419197c07 */ /* 0x000fe2000d000000 */
[----:B------:R-:W-:Y:S02]  /*1340*/  IMAD.X R26, RZ, RZ, ~UR5, P4 ;  /* 0x80000005ff1a7e24 */ /* 0x000fe4000a0e06ff */
[----:B------:R-:W-:-:S04]  /*1350*/  IMAD.WIDE.U32 R22, P0, R23, R24, R22 ;  /* 0x0000001817167225 */ /* 0x000fc80007800016 */
[----:B------:R-:W-:-:S04]  /*1360*/  IMAD.HI.U32 R32, R27, R24, RZ ;  /* 0x000000181b207227 */ /* 0x000fc800078e00ff */
[----:B------:R-:W-:-:S04]  /*1370*/  IMAD.HI.U32 R22, P1, R27, R31, R22 ;  /* 0x0000001f1b167227 */ /* 0x000fc80007820016 */
[----:B------:R-:W-:-:S05]  /*1380*/  IMAD R23, R27, R24, RZ ;  /* 0x000000181b177224 */ /* 0x000fca00078e02ff */
[----:B------:R-:W-:Y:S01]  /*1390*/  IADD3 R24, P3, PT, R23, R22, RZ ;  /* 0x0000001617187210 */ /* 0x000fe20007f7e0ff */
[----:B------:R-:W-:Y:S01]  /*13a0*/  IMAD.X R23, R32, 0x1, R27, P0 ;  /* 0x0000000120177824 */ /* 0x000fe200000e061b */
[----:B------:R-:W-:-:S03]  /*13b0*/  SEL R27, R26, UR5, !P2 ;  /* 0x000000051a1b7c07 */ /* 0x000fc6000d000000 */
[----:B------:R-:W-:Y:S01]  /*13c0*/  IMAD.HI.U32 R22, R24, R25, RZ ;  /* 0x0000001918167227 */ /* 0x000fe200078e00ff */
[----:B------:R-:W-:-:S03]  /*13d0*/  IADD3.X R26, PT, PT, RZ, RZ, R23, P3, P1 ;  /* 0x000000ffff1a7210 */ /* 0x000fc60001fe2417 */
[----:B------:R-:W-:Y:S02]  /*13e0*/  HFMA2 R23, -RZ, RZ, 0, 0 ;  /* 0x00000000ff177431 */ /* 0x000fe400000001ff */
[-C--:B------:R-:W-:Y:S02]  /*13f0*/  IMAD R31, R26, R27.reuse, RZ ;  /* 0x0000001b1a1f7224 */ /* 0x080fe400078e02ff */
[----:B------:R-:W-:-:S04]  /*1400*/  IMAD.WIDE.U32 R22, R24, R27, R22 ;  /* 0x0000001b18167225 */ /* 0x000fc800078e0016 */
[----:B------:R-:W-:-:S04]  /*1410*/  IMAD.HI.U32 R22, P0, R26, R25, R22 ;  /* 0x000000191a167227 */ /* 0x000fc80007800016 */
[----:B------:R-:W-:Y:S01]  /*1420*/  IMAD.HI.U32 R26, R26, R27, RZ ;  /* 0x0000001b1a1a7227 */ /* 0x000fe200078e00ff */
[----:B------:R-:W-:-:S03]  /*1430*/  IADD3 R31, P1, PT, R31, R22, RZ ;  /* 0x000000161f1f7210 */ /* 0x000fc60007f3e0ff */
[----:B------:R-:W-:-:S04]  /*1440*/  IMAD.X R22, RZ, RZ, R26, P0 ;  /* 0x000000ffff167224 */ /* 0x000fc800000e061a */
[----:B------:R-:W-:Y:S02]  /*1450*/  IMAD.X R33, RZ, RZ, R22, P1 ;  /* 0x000000ffff217224 */ /* 0x000fe400008e0616 */
[----:B------:R-:W-:-:S04]  /*1460*/  IMAD.WIDE.U32 R22, R31, R40, RZ ;  /* 0x000000281f167225 */ /* 0x000fc800078e00ff */
[-C--:B------:R-:W-:Y:S01]  /*1470*/  IMAD R24, R33, R40.reuse, R23 ;  /* 0x0000002821187224 */ /* 0x080fe200078e0217 */
        /* <DEDUP_REMOVED lines=14> */
[----:B------:R-:W-:-:S03]  /*1560*/  ISETP.GE.U32.AND.EX P0, PT, R25, RZ, PT, P1 ;  /* 0x000000ff1900720c */ /* 0x000fc60003f06110 */
[----:B------:R-:W-:Y:S01]  /*1570*/  IMAD.X R27, RZ, RZ, R22, P3 ;  /* 0x000000ffff1b7224 */ /* 0x000fe200018e0616 */
[----:B------:R-:W-:Y:S01]  /*1580*/  SEL R26, R26, R31, P0 ;  /* 0x0000001f1a1a7207 */ /* 0x000fe20000000000 */
[----:B------:R-:W-:-:S03]  /*1590*/  IMAD.MOV.U32 R31, RZ, RZ, 0x0 ;  /* 0x00000000ff1f7424 */ /* 0x000fc600078e00ff */
[----:B------:R-:W-:Y:S02]  /*15a0*/  SEL R27, R27, R22, P0 ;  /* 0x000000161b1b7207 */ /* 0x000fe40000000000 */
[-C--:B------:R-:W-:Y:S02]  /*15b0*/  IADD3 R23, P1, PT, RZ, -R26.reuse, RZ ;  /* 0x8000001aff177210 */ /* 0x080fe40007f3e0ff */
[----:B------:R-:W-:Y:S02]  /*15c0*/  ISETP.NE.U32.AND P0, PT, R40, RZ, PT ;  /* 0x000000ff2800720c */ /* 0x000fe40003f05070 */
[----:B------:R-:W-:Y:S02]  /*15d0*/  IADD3.X R22, PT, PT, RZ, ~R27, RZ, P1, !PT ;  /* 0x8000001bff167210 */ /* 0x000fe40000ffe4ff */
[----:B------:R-:W-:Y:S02]  /*15e0*/  ISETP.NE.AND.EX P0, PT, RZ, RZ, PT, P0 ;  /* 0x000000ffff00720c */ /* 0x000fe40003f05300 */
[----:B------:R-:W-:-:S02]  /*15f0*/  SEL R26, R23, R26, !P2 ;  /* 0x0000001a171a7207 */ /* 0x000fc40005000000 */
[----:B------:R-:W-:Y:S02]  /*1600*/  SEL R27, R22, R27, !P2 ;  /* 0x0000001b161b7207 */ /* 0x000fe40005000000 */
[----:B------:R-:W-:Y:S02]  /*1610*/  SEL R26, R26, 0xffffffff, P0 ;  /* 0xffffffff1a1a7807 */ /* 0x000fe40000000000 */
[----:B------:R-:W-:Y:S01]  /*1620*/  SEL R27, R27, 0xffffffff, P0 ;  /* 0xffffffff1b1b7807 */ /* 0x000fe20000000000 */
[----:B------:R-:W-:Y:S06]  /*1630*/  RET.REL.NODEC R30 `(_ZN2at6native57_GLOBAL__N__cd6b329d_24_DistributionBernoulli_cu_7537a20d43distribution_elementwise_grid_stride_kernelIfLi4EZNS0_9templates4cuda21uniform_and_transformIbfPNS_17CUDAGeneratorImplEZZZNS4_16bernoulli_kernelIS7_EEvRNS_18TensorIteratorBaseEdT_ENKUlvE_clEvENKUlvE8_clEvEUlfE_EEvSA_T1_T2_EUlP24curandStatePhilox4_32_10E0_ZNS1_27distribution_nullary_kernelIbf6float4S7_SJ_SE_EEvSA_SG_RKT3_T4_EUlifE_EEvlNS_15PhiloxCudaStateESF_SG_) ;  /* 0xffffffe81e707950 */ /* 0x000fec0003c3ffff */
.L_x_34:
        /* <DEDUP_REMOVED lines=12> */
.L_x_10478:


//--------------------- .text._ZN2at6native57_GLOBAL__N__cd6b329d_24_DistributionBernoulli_cu_7537a20d43distribution_elementwise_grid_stride_kernelIfLi4EZNS0_9templates4cuda21uniform_and_transformIbfPNS_17CUDAGeneratorImplEZZZNS4_16bernoulli_kernelIS7_EEvRNS_18TensorIteratorBaseEdT_ENKUlvE_clEvENKUlvE8_clEvEUlfE_EEvSA_T1_T2_EUlP24curandStatePhilox4_32_10E_ZNS1_27distribution_nullary_kernelIbf7double2S7_SJ_SE_EEvSA_SG_RKT3_T4_EUlifE0_EEvlNS_15PhiloxCudaStateESF_SG_ --------------------------
	.section	.text._ZN2at6native57_GLOBAL__N__cd6b329d_24_DistributionBernoulli_cu_7537a20d43distribution_elementwise_grid_stride_kernelIfLi4EZNS0_9templates4cuda21uniform_and_transformIbfPNS_17CUDAGeneratorImplEZZZNS4_16bernoulli_kernelIS7_EEvRNS_18TensorIteratorBaseEdT_ENKUlvE_clEvENKUlvE8_clEvEUlfE_EEvSA_T1_T2_EUlP24curandStatePhilox4_32_10E_ZNS1_27distribution_nullary_kernelIbf7double2S7_SJ_SE_EEvSA_SG_RKT3_T4_EUlifE0_EEvlNS_15PhiloxCudaStateESF_SG_,"ax",@progbits
	.align	128
.text._ZN2at6native57_GLOBAL__N__cd6b329d_24_DistributionBernoulli_cu_7537a20d43distribution_elementwise_grid_stride_kernelIfLi4EZNS0_9templates4cuda21uniform_and_transformIbfPNS_17CUDAGeneratorImplEZZZNS4_16bernoulli_kernelIS7_EEvRNS_18TensorIteratorBaseEdT_ENKUlvE_clEvENKUlvE8_clEvEUlfE_EEvSA_T1_T2_EUlP24curandStatePhilox4_32_10E_ZNS1_27distribution_nullary_kernelIbf7double2S7_SJ_SE_EEvSA_SG_RKT3_T4_EUlifE0_EEvlNS_15PhiloxCudaStateESF_SG_:
        .type           _ZN2at6native57_GLOBAL__N__cd6b329d_24_DistributionBernoulli_cu_7537a20d43distribution_elementwise_grid_stride_kernelIfLi4EZNS0_9templates4cuda21uniform_and_transformIbfPNS_17CUDAGeneratorImplEZZZNS4_16bernoulli_kernelIS7_EEvRNS_18TensorIteratorBaseEdT_ENKUlvE_clEvENKUlvE8_clEvEUlfE_EEvSA_T1_T2_EUlP24curandStatePhilox4_32_10E_ZNS1_27distribution_nullary_kernelIbf7double2S7_SJ_SE_EEvSA_SG_RKT3_T4_EUlifE0_EEvlNS_15PhiloxCudaStateESF_SG_,@function
        .size           _ZN2at6native57_GLOBAL__N__cd6b329d_24_DistributionBernoulli_cu_7537a20d43distribution_elementwise_grid_stride_kernelIfLi4EZNS0_9templates4cuda21uniform_and_transformIbfPNS_17CUDAGeneratorImplEZZZNS4_16bernoulli_kernelIS7_EEvRNS_18TensorIteratorBaseEdT_ENKUlvE_clEvENKUlvE8_clEvEUlfE_EEvSA_T1_T2_EUlP24curandStatePhilox4_32_10E_ZNS1_27distribution_nullary_kernelIbf7double2S7_SJ_SE_EEvSA_SG_RKT3_T4_EUlifE0_EEvlNS_15PhiloxCudaStateESF_SG_,(.L_x_10480 - _ZN2at6native57_GLOBAL__N__cd6b329d_24_DistributionBernoulli_cu_7537a20d43distribution_elementwise_grid_stride_kernelIfLi4EZNS0_9templates4cuda21uniform_and_transformIbfPNS_17CUDAGeneratorImplEZZZNS4_16bernoulli_kernelIS7_EEvRNS_18TensorIteratorBaseEdT_ENKUlvE_clEvENKUlvE8_clEvEUlfE_EEvSA_T1_T2_EUlP24curandStatePhilox4_32_10E_ZNS1_27distribution_nullary_kernelIbf7double2S7_SJ_SE_EEvSA_SG_RKT3_T4_EUlifE0_EEvlNS_15PhiloxCudaStateESF_SG_)
        .other          _ZN2at6native57_GLOBAL__N__cd6b329d_24_DistributionBernoulli_cu_7537a20d43distribution_elementwise_grid_stride_kernelIfLi4EZNS0_9templates4cuda21uniform_and_transformIbfPNS_17CUDAGeneratorImplEZZZNS4_16bernoulli_kernelIS7_EEvRNS_18TensorIteratorBaseEdT_ENKUlvE_clEvENKUlvE8_clEvEUlfE_EEvSA_T1_T2_EUlP24curandStatePhilox4_32_10E_ZNS1_27distribution_nullary_kernelIbf7double2S7_SJ_SE_EEvSA_SG_RKT3_T4_EUlifE0_EEvlNS_15PhiloxCudaStateESF_SG_,@"STO_CUDA_ENTRY STV_DEFAULT"
_ZN2at6native57_GLOBAL__N__cd6b329d_24_DistributionBernoulli_cu_7537a20d43distribution_elementwise_grid_stride_kernelIfLi4EZNS0_9templates4cuda21uniform_and_transformIbfPNS_17CUDAGeneratorImplEZZZNS4_16bernoulli_kernelIS7_EEvRNS_18TensorIteratorBaseEdT_ENKUlvE_clEvENKUlvE8_clEvEUlfE_EEvSA_T1_T2_EUlP24curandStatePhilox4_32_10E_ZNS1_27distribution_nullary_kernelIbf7double2S7_SJ_SE_EEvSA_SG_RKT3_T4_EUlifE0_EEvlNS_15PhiloxCudaStateESF_SG_:
        /* <DEDUP_REMOVED lines=9> */
[----:B---3--:R-:W-:Y:S01]  /*0090*/  @P0 IMAD.MOV.U32 R3, RZ, RZ, R5 ;  /* 0x000000ffff030224 */ /* 0x008fe200078e0005 */
[----:B------:R-:W1:Y:S01]  /*00a0*/  S2R R34, SR_TID.X ;  /* 0x0000000000227919 */ /* 0x000e620000002100 */
[----:B------:R-:W3:Y:S04]  /*00b0*/  @P0 LDC R7, c[0x0][0x398] ;  /* 0x0000e600ff070b82 */ /* 0x000ee80000000800 */
[----:B--2---:R-:W3:Y:S01]  /*00c0*/  @P0 LDG.E.64 R2, desc[UR76][R2.64] ;  /* 0x0000004c02020981 */ /* 0x004ee2000c1e1b00 */
[----:B0-----:R-:W-:Y:S01]  /*00d0*/  MOV R22, UR4 ;  /* 0x0000000400167c02 */ /* 0x001fe20008000f00 */
[----:B------:R-:W-:-:S06]  /*00e0*/  IMAD.U32 R23, RZ, RZ, UR5 ;  /* 0x00000005ff177e24 */ /* 0x000fcc000f8e00ff */
[----:B------:R-:W2:Y:S01]  /*00f0*/  @P0 LDG.E.64 R22, desc[UR76][R22.64] ;  /* 0x0000004c16160981 */ /* 0x000ea2000c1e1b00 */
[----:B------:R-:W1:Y:S01]  /*0100*/  S2UR UR4, SR_CTAID.X ;  /* 0x00000000000479c3 */ /* 0x000e620000002500 */
[----:B------:R-:W-:-:S07]  /*0110*/  IMAD.MOV.U32 R35, RZ, RZ, RZ ;  /* 0x000000ffff237224 */ /* 0x000fce00078e00ff */
[----:B------:R-:W1:Y:S01]  /*0120*/  LDC R31, c[0x0][0x360] ;  /* 0x0000d800ff1f7b82 */ /* 0x000e620000000800 */
[----:B------:R-:W0:Y:S01]  /*0130*/  LDCU UR6, c[0x0][0x370] ;  /* 0x00006e00ff0677ac */ /* 0x000e220008000800 */
[----:B-1----:R-:W-:Y:S01]  /*0140*/  IMAD.WIDE.U32 R34, R31, UR4, R34 ;  /* 0x000000041f227c25 */ /* 0x002fe2000f8e0022 */
[----:B------:R-:W1:Y:S03]  /*0150*/  LDCU.64 UR4, c[0x0][0x380] ;  /* 0x00007000ff0477ac */ /* 0x000e660008000a00 */
[----:B------:R-:W-:Y:S02]  /*0160*/  IMAD.MOV.U32 R32, RZ, RZ, R35 ;  /* 0x000000ffff207224 */ /* 0x000fe400078e0023 */
        /* <DEDUP_REMOVED lines=12> */
[----:B------:R-:W-:Y:S02]  /*0230*/  IADD3 R5, PT, PT, R22, 0x3c6ef372, RZ ;  /* 0x3c6ef37216057810 */ /* 0x000fe40007ffe0ff */
[C---:B------:R-:W-:Y:S01]  /*0240*/  LOP3.LUT R12, R23.reuse, R7, R35, 0x96, !PT ;  /* 0x00000007170c7212 */ /* 0x040fe200078e9623 */
[----:B------:R-:W-:Y:S01]  /*0250*/  IMAD.WIDE.U32 R10, R10, -0x2daee0ad, RZ ;  /* 0xd2511f530a0a7825 */ /* 0x000fe200078e00ff */
[----:B------:R-:W-:-:S02]  /*0260*/  IADD3 R7, PT, PT, R23, 0x32370b8f, RZ ;  /* 0x32370b8f17077810 */ /* 0x000fc40007ffe0ff */
[----:B------:R-:W-:Y:S01]  /*0270*/  IADD3 R9, PT, PT, R22, 0x78dde6e4, RZ ;  /* 0x78dde6e416097810 */ /* 0x000fe20007ffe0ff */
[----:B------:R-:W-:Y:S01]  /*0280*/  IMAD.WIDE.U32 R12, R12, -0x326172a9, RZ ;  /* 0xcd9e8d570c0c7825 */ /* 0x000fe200078e00ff */
[----:B------:R-:W-:Y:S02]  /*0290*/  LOP3.LUT R16, R3, R6, R11, 0x96, !PT ;  /* 0x0000000603107212 */ /* 0x000fe400078e960b */
[C---:B------:R-:W-:Y:S01]  /*02a0*/  IADD3 R11, PT, PT, R23.reuse, -0x56f99767, RZ ;  /* 0xa9066899170b7810 */ /* 0x040fe20007ffe0ff */
        /* <DEDUP_REMOVED lines=10> */
[----:B------:R-:W-:Y:S02]  /*0350*/  LOP3.LUT R20, R7, R14, R13, 0x96, !PT ;  /* 0x0000000e07147212 */ /* 0x000fe400078e960d */
[----:B------:R-:W-:Y:S01]  /*0360*/  IADD3 R13, PT, PT, R22, -0x4ab325aa, RZ ;  /* 0xb54cda56160d7810 */ /* 0x000fe20007ffe0ff */
[----:B------:R-:W-:Y:S01]  /*0370*/  VIADD R10, R23, 0xed9eba14 ;  /* 0xed9eba14170a7836 */ /* 0x000fe20000000000 */
        /* <DEDUP_REMOVED lines=8> */
[----:B------:R-:W-:Y:S02]  /*0400*/  LOP3.LUT R18, R11, R14, R17, 0x96, !PT ;  /* 0x0000000e0b127212 */ /* 0x000fe400078e9611 */
[C---:B------:R-:W-:Y:S01]  /*0410*/  IADD3 R17, PT, PT, R22.reuse, -0xe443238, RZ ;  /* 0xf1bbcdc816117810 */ /* 0x040fe20007ffe0ff */
[----:B------:R-:W-:Y:S02]  /*0420*/  VIADD R12, R22, 0x1715609d ;  /* 0x1715609d160c7836 */ /* 0x000fe40000000000 */
[----:B------:R-:W-:-:S03]  /*0430*/  IMAD.WIDE.U32 R18, R18, -0x326172a9, RZ ;  /* 0xcd9e8d5712127825 */ /* 0x000fc600078e00ff */
[----:B------:R-:W-:Y:S01]  /*0440*/  LOP3.LUT R24, R12, R20, R27, 0x96, !PT ;  /* 0x000000140c187212 */ /* 0x000fe200078e961b */
[----:B------:R-:W-:Y:S01]  /*0450*/  VIADD R14, R23, 0x646e171e ;  /* 0x646e171e170e7836 */ /* 0x000fe20000000000 */
[----:B------:R-:W-:-:S03]  /*0460*/  LOP3.LUT R42, R13, R26, R19, 0x96, !PT ;  /* 0x0000001a0d2a7212 */ /* 0x000fc600078e9613 */
[----:B------:R-:W-:-:S04]  /*0470*/  IMAD.WIDE.U32 R24, R24, -0x2daee0ad, RZ ;  /* 0xd2511f5318187825 */ /* 0x000fc800078e00ff */
[----:B------:R-:W-:Y:S01]  /*0480*/  IMAD.WIDE.U32 R42, R42, -0x2daee0ad, RZ ;  /* 0xd2511f532a2a7825 */ /* 0x000fe200078e00ff */
[----:B------:R-:W-:-:S03]  /*0490*/  LOP3.LUT R20, R14, R16, R25, 0x96, !PT ;  /* 0x000000100e147212 */ /* 0x000fc600078e9619 */
[----:B------:R-:W-:Y:S01]  /*04a0*/  VIADD R16, R22, 0x5384540f ;  /* 0x5384540f16107836 */ /* 0x000fe20000000000 */
[----:B------:R-:W-:Y:S01]  /*04b0*/  LOP3.LUT R36, R15, R24, R43, 0x96, !PT ;  /* 0x000000180f247212 */ /* 0x000fe200078e962b */
[----:B------:R-:W-:-:S04]  /*04c0*/  IMAD.WIDE.U32 R20, R20, -0x326172a9, RZ ;  /* 0xcd9e8d5714147825 */ /* 0x000fc800078e00ff */
[----:B------:R-:W-:Y:S01]  /*04d0*/  IMAD.WIDE.U32 R36, R36, -0x326172a9, RZ ;  /* 0xcd9e8d5724247825 */ /* 0x000fe200078e00ff */
[----:B------:R-:W-:Y:S02]  /*04e0*/  LOP3.LUT R24, R16, R18, R21, 0x96, !PT ;  /* 0x0000001210187212 */ /* 0x000fe400078e9615 */
[----:B------:R-:W-:Y:S01]  /*04f0*/  MOV R21, R34 ;  /* 0x0000002200157202 */ /* 0x000fe20000000f00 */
[----:B------:R-:W-:Y:S01]  /*0500*/  VIADD R18, R23, 0xdb3d7428 ;  /* 0xdb3d742817127836 */ /* 0x000fe20000000000 */
[----:B------:R-:W-:Y:S01]  /*0510*/  LOP3.LUT R19, R17, R20, R37, 0x96, !PT ;  /* 0x0000001411137212 */ /* 0x000fe200078e9625 */
[----:B------:R-:W-:-:S04]  /*0520*/  IMAD.WIDE.U32 R24, R24, -0x2daee0ad, RZ ;  /* 0xd2511f5318187825 */ /* 0x000fc800078e00ff */
[----:B------:R-:W-:Y:S01]  /*0530*/  IMAD.HI.U32 R43, R19, -0x2daee0ad, RZ ;  /* 0xd2511f53132b7827 */ /* 0x000fe200078e00ff */
[----:B------:R-:W-:-:S03]  /*0540*/  LOP3.LUT R42, R18, R42, R25, 0x96, !PT ;  /* 0x0000002a122a7212 */ /* 0x000fc600078e9619 */
[----:B0-----:R-:W-:Y:S01]  /*0550*/  IMAD R20, R31, UR6, RZ ;  /* 0x000000061f147c24 */ /* 0x001fe2000f8e02ff */
[----:B------:R-:W-:Y:S01]  /*0560*/  LOP3.LUT R43, R24, R43, RZ, 0x3c, !PT ;  /* 0x0000002b182b7212 */ /* 0x000fe200078e3cff */
[----:B------:R-:W-:-:S04]  /*0570*/  IMAD.HI.U32 R25, R42, -0x326172a9, RZ ;  /* 0xcd9e8d572a197827 */ /* 0x000fc800078e00ff */
[----:B------:R-:W-:Y:S01]  /*0580*/  IMAD.SHL.U32 R38, R20, 0x4, RZ ;  /* 0x0000000414267824 */ /* 0x000fe200078e00ff */
[----:B------:R-:W-:Y:S01]  /*0590*/  LOP3.LUT R36, R33, R36, R25, 0x96, !PT ;  /* 0x0000002421247212 */ /* 0x000fe200078e9619 */
[----:B------:R-:W-:Y:S06]  /*05a0*/  BRA.U UP0, `(.L_x_35) ;  /* 0x0000000100507547 */ /* 0x000fec000b800000 */
[----:B------:R-:W0:Y:S01]  /*05b0*/  I2F.U32.RP R26, R38 ;  /* 0x00000026001a7306 */ /* 0x000e220000209000 */
[----:B------:R-:W-:Y:S01]  /*05c0*/  IMAD.MOV R27, RZ, RZ, -R38 ;  /* 0x000000ffff1b7224 */ /* 0x000fe200078e0a26 */
[----:B------:R-:W-:Y:S02]  /*05d0*/  ISETP.NE.U32.AND P2, PT, R38, RZ, PT ;  /* 0x000000ff2600720c */ /* 0x000fe40003f45070 */
[----:B------:R-:W-:-:S04]  /*05e0*/  MOV R29, RZ ;  /* 0x000000ff001d7202 */ /* 0x000fc80000000f00 */
[----:B0-----:R-:W0:Y:S02]  /*05f0*/  MUFU.RCP R26, R26 ;  /* 0x0000001a001a7308 */ /* 0x001e240000001000 */
[----:B0-----:R-:W-:-:S06]  /*0600*/  IADD3 R24, PT, PT, R26, 0xffffffe, RZ ;  /* 0x0ffffffe1a187810 */ /* 0x001fcc0007ffe0ff */
        /* <DEDUP_REMOVED lines=12> */
[----:B------:R-:W-:Y:S01]  /*06d0*/  @!P2 LOP3.LUT R28, RZ, R38, RZ, 0x33, !PT ;  /* 0x00000026ff1ca212 */ /* 0x000fe200078e33ff */
[----:B------:R-:W-:Y:S06]  /*06e0*/  BRA `(.L_x_36) ;  /* 0x0000000000107947 */ /* 0x000fec0003800000 */
.L_x_35:
[----:B------:R-:W-:-:S07]  /*06f0*/  MOV R28, 0x710 ;  /* 0x00000710001c7802 */ /* 0x000fce0000000f00 */
[----:B------:R-:W-:Y:S05]  /*0700*/  CALL.REL.NOINC `($__internal_2_$__cuda_sm20_div_s64) ;  /* 0x0000002800f87944 */ /* 0x000fea0003c00000 */
[----:B------:R-:W-:Y:S01]  /*0710*/  MOV R28, R26 ;  /* 0x0000001a001c7202 */ /* 0x000fe20000000f00 */
[----:B------:R-:W-:-:S07]  /*0720*/  IMAD.MOV.U32 R29, RZ, RZ, R27 ;  /* 0x000000ffff1d7224 */ /* 0x000fce00078e001b */
.L_x_36:
[----:B------:R-:W-:-:S05]  /*0730*/  IMAD.WIDE.U32 R24, R31, UR6, RZ ;  /* 0x000000061f187c25 */ /* 0x000fca000f8e00ff */
[C---:B------:R-:W-:Y:S02]  /*0740*/  SHF.L.U64.HI R27, R24.reuse, 0x2, R25 ;  /* 0x00000002181b7819 */ /* 0x040fe40000010219 */
[----:B------:R-:W-:-:S03]  /*0750*/  SHF.L.U32 R26, R24, 0x2, RZ ;  /* 0x00000002181a7819 */ /* 0x000fc600000006ff */
        /* <DEDUP_REMOVED lines=8> */
[----:B------:R-:W-:Y:S01]  /*07e0*/  IMAD.MOV.U32 R28, RZ, RZ, -0x10000000 ;  /* 0xf0000000ff1c7424 */ /* 0x000fe200078e00ff */
[----:B------:R-:W-:Y:S01]  /*07f0*/  MOV R29, 0x380fffff ;  /* 0x380fffff001d7802 */ /* 0x000fe20000000f00 */
[----:B------:R-:W1:Y:S01]  /*0800*/  LDC.64 R26, c[0x0][0x380] ;  /* 0x0000e000ff1a7b82 */ /* 0x000e620000000a00 */
[----:B------:R-:W2:Y:S01]  /*0810*/  LDCU UR74, c[0x0][0x3a8] ;  /* 0x00007500ff4a77ac */ /* 0x000ea20008000800 */
[----:B------:R-:W-:Y:S01]  /*0820*/  IADD3 R40, PT, PT, R23, -0x695add53, RZ ;  /* 0x96a522ad17287810 */ /* 0x000fe20007ffe0ff */
[----:B------:R-:W-:Y:S01]  /*0830*/  IMAD R42, R42, -0x326172a9, RZ ;  /* 0xcd9e8d572a2a7824 */ /* 0x000fe200078e02ff */
[----:B------:R-:W-:Y:S01]  /*0840*/  LOP3.LUT R41, R30, 0x3, RZ, 0xc0, !PT ;  /* 0x000000031e297812 */ /* 0x000fe200078ec0ff */
[----:B------:R-:W3:Y:S01]  /*0850*/  LDCU UR4, c[0x0][0x3a8] ;  /* 0x00007500ff0477ac */ /* 0x000ee20008000800 */
[----:B------:R-:W-:Y:S01]  /*0860*/  LOP3.LUT R43, R43, R40, RZ, 0x3c, !PT ;  /* 0x000000282b2b7212 */ /* 0x000fe200078e3cff */
[----:B------:R-:W4:Y:S01]  /*0870*/  LDCU UR72, c[0x0][0x3ac] ;  /* 0x00007580ff4877ac */ /* 0x000f220008000800 */
[----:B------:R-:W1:Y:S01]  /*0880*/  LDCU UR71, c[0x0][0x4d8] ;  /* 0x00009b00ff4777ac */ /* 0x000e620008000800 */
[----:B0-----:R-:W0:Y:S01]  /*0890*/  F2F.F32.F64 R39, UR46 ;  /* 0x0000002e00277d10 */ /* 0x001e220008301000 */
[----:B------:R-:W-:Y:S01]  /*08a0*/  DSETP.LEU.AND P0, PT, R28, |UR46|, PT ;  /* 0x4000002e1c007e2a */ /* 0x000fe2000bf0b000 */
[----:B------:R-:W1:Y:S01]  /*08b0*/  LDCU UR70, c[0x0][0x3c0] ;  /* 0x00007800ff4677ac */ /* 0x000e620008000800 */
[----:B--2---:R-:W-:Y:S01]  /*08c0*/  UIADD3 UR74, UPT, UPT, UR74, -0x1, URZ ;  /* 0xffffffff4a4a7890 */ /* 0x004fe2000fffe0ff */
[----:B------:R-:W2:Y:S03]  /*08d0*/  LDCU UR69, c[0x0][0x4dc] ;  /* 0x00009b80ff4577ac */ /* 0x000ea60008000800 */
        /* <DEDUP_REMOVED lines=58> */
.L_x_49:
[----:B------:R-:W-:Y:S01]  /*0c80*/  VIADD R0, R0, 0x1 ;  /* 0x0000000100007836 */ /* 0x000fe20000000000 */
[----:B------:R-:W-:Y:S03]  /*0c90*/  BSSY.RECONVERGENT B0, `(.L_x_37) ;  /* 0x000000c000007945 */ /* 0x000fe60003800200 */
[C---:B-12---:R-:W-:Y:S01]  /*0ca0*/  IMAD.WIDE.U32 R30, R0.reuse, -0x2daee0ad, RZ ;  /* 0xd2511f53001e7825 */ /* 0x046fe200078e00ff */
[----:B------:R-:W-:-:S13]  /*0cb0*/  ISETP.NE.AND P0, PT, R0, RZ, PT ;  /* 0x000000ff0000720c */ /* 0x000fda0003f05270 */
[----:B0-----:R-:W-:Y:S05]  /*0cc0*/  @P0 BRA `(.L_x_38) ;  /* 0x0000000000200947 */ /* 0x001fea0003800000 */
        /* <DEDUP_REMOVED lines=8> */
.L_x_38:
[----:B0-----:R-:W-:Y:S05]  /*0d50*/  BSYNC.RECONVERGENT B0 ;  /* 0x0000000000007941 */ /* 0x001fea0003800200 */
.L_x_37:
        /* <DEDUP_REMOVED lines=37> */
[----:B------:R-:W-:Y:S01]  /*0fb0*/  IMAD.WIDE.U32 R44, R45, -0x326172a9, RZ ;  /* 0xcd9e8d572d2c7825 */ /* 0x000fe200078e00ff */
[----:B------:R-:W-:-:S03]  /*0fc0*/  MOV R29, R36 ;  /* 0x00000024001d7202 */ /* 0x000fc60000000f00 */
[----:B------:R-:W-:Y:S01]  /*0fd0*/  IMAD.HI.U32 R47, R19, -0x2daee0ad, RZ ;  /* 0xd2511f53132f7827 */ /* 0x000fe200078e00ff */
[----:B------:R-:W-:Y:S02]  /*0fe0*/  LOP3.LUT R36, R33, R28, R45, 0x96, !PT ;  /* 0x0000001c21247212 */ /* 0x000fe400078e962d */
[----:B------:R-:W-:Y:S01]  /*0ff0*/  MOV R28, R42 ;  /* 0x0000002a001c7202 */ /* 0x000fe20000000f00 */
        /* <DEDUP_REMOVED lines=13> */
.L_x_39:
[----:B------:R-:W-:Y:S01]  /*10d0*/  ISETP.NE.AND P0, PT, R41, 0x3, PT ;  /* 0x000000032900780c */ /* 0x000fe20003f05270 */
[----:B------:R-:W-:Y:S01]  /*10e0*/  IMAD.MOV.U32 R28, RZ, RZ, R36 ;  /* 0x000000ffff1c7224 */ /* 0x000fe200078e0024 */
[----:B------:R-:W-:Y:S02]  /*10f0*/  MOV R29, R31 ;  /* 0x0000001f001d7202 */ /* 0x000fe40000000f00 */
[----:B------:R-:W-:Y:S02]  /*1100*/  MOV R49, R42 ;  /* 0x0000002a00317202 */ /* 0x000fe40000000f00 */
[----:B------:R-:W-:-:S07]  /*1110*/  MOV R30, R43 ;  /* 0x0000002b001e7202 */ /* 0x000fce0000000f00 */
[----:B------:R-:W-:Y:S01]  /*1120*/  @P0 IMAD.MOV.U32 R29, RZ, RZ, R44 ;  /* 0x000000ffff1d0224 */ /* 0x000fe200078e002c */
[----:B------:R-:W-:Y:S01]  /*1130*/  @P0 MOV R28, R31 ;  /* 0x0000001f001c0202 */ /* 0x000fe20000000f00 */
[----:B------:R-:W-:Y:S01]  /*1140*/  @P0 IMAD.MOV.U32 R30, RZ, RZ, R42 ;  /* 0x000000ffff1e0224 */ /* 0x000fe200078e002a */
[----:B------:R-:W-:-:S07]  /*1150*/  @P0 MOV R49, R36 ;  /* 0x0000002400310202 */ /* 0x000fce0000000f00 */
.L_x_40:
[----:B------:R-:W-:Y:S01]  /*1160*/  IMAD.WIDE.U32 R44, R30, 0x200000, RZ ;  /* 0x002000001e2c7825 */ /* 0x000fe200078e00ff */
[----:B------:R-:W-:-:S03]  /*1170*/  UISETP.NE.AND UP0, UPT, UR4, URZ, UPT ;  /* 0x000000ff0400728c */ /* 0x000fc6000bf05270 */
[----:B------:R-:W-:Y:S01]  /*1180*/  IMAD.WIDE.U32 R46, R28, 0x200000, RZ ;  /* 0x002000001c2e7825 */ /* 0x000fe200078e00ff */
[----:B------:R-:W-:-:S03]  /*1190*/  LOP3.LUT R44, R44, R49, RZ, 0x3c, !PT ;  /* 0x000000312c2c7212 */ /* 0x000fc600078e3cff */
[----:B------:R-:W-:Y:S01]  /*11a0*/  HFMA2 R28, -RZ, RZ, 0, 0 ;  /* 0x00000000ff1c7431 */ /* 0x000fe200000001ff */
[----:B------:R-:W-:Y:S02]  /*11b0*/  LOP3.LUT R46, R46, R29, RZ, 0x3c, !PT ;  /* 0x0000001d2e2e7212 */ /* 0x000fe400078e3cff */
[----:B------:R-:W-:Y:S01]  /*11c0*/  I2F.F64.U64 R44, R44 ;  /* 0x0000002c002c7312 */ /* 0x000fe20000301800 */
[----:B------:R-:W-:-:S07]  /*11d0*/  MOV R29, 0x3ca00000 ;  /* 0x3ca00000001d7802 */ /* 0x000fce0000000f00 */
[----:B------:R-:W0:Y:S02]  /*11e0*/  I2F.F64.U64 R30, R46 ;  /* 0x0000002e001e7312 */ /* 0x000e240000301800 */
[-C--:B0-----:R-:W-:Y:S02]  /*11f0*/  DFMA R30, R30, R28.reuse, 5.5511151231257827021e-17 ;  /* 0x3c9000001e1e742b */ /* 0x081fe4000000001c */
[----:B------:R-:W-:Y:S01]  /*1200*/  DFMA R28, R44, R28, 5.5511151231257827021e-17 ;  /* 0x3c9000002c1c742b */ /* 0x000fe2000000001c */
[----:B------:R-:W-:Y:S10]  /*1210*/  BRA.U UP0, `(.L_x_41) ;  /* 0x0000000100747547 */ /* 0x000ff4000b800000 */
[-C--:B------:R-:W-:Y:S01]  /*1220*/  ISETP.GE.U32.AND P0, PT, R21, R26.reuse, PT ;  /* 0x0000001a1500720c */ /* 0x080fe20003f06070 */
[----:B------:R-:W-:Y:S01]  /*1230*/  BSSY.RECONVERGENT B0, `(.L_x_42) ;  /* 0x0000010000007945 */ /* 0x000fe20003800200 */
[----:B------:R-:W-:Y:S02]  /*1240*/  IADD3 R45, P2, PT, R20, R21, RZ ;  /* 0x00000015142d7210 */ /* 0x000fe40007f5e0ff */
[----:B------:R-:W-:Y:S02]  /*1250*/  ISETP.GE.AND.EX P0, PT, R32, R27, PT, P0 ;  /* 0x0000001b2000720c */ /* 0x000fe40003f06300 */
[----:B------:R-:W-:Y:S01]  /*1260*/  ISETP.GE.U32.AND P1, PT, R45, R26, PT ;  /* 0x0000001a2d00720c */ /* 0x000fe20003f26070 */
[----:B------:R-:W-:-:S05]  /*1270*/  IMAD.X R44, RZ, RZ, R32, P2 ;  /* 0x000000ffff2c7224 */ /* 0x000fca00010e0620 */
[----:B------:R-:W-:-:S05]  /*1280*/  ISETP.GE.AND.EX P1, PT, R44, R27, PT, P1 ;  /* 0x0000001b2c00720c */ /* 0x000fca0003f26310 */
[----:B------:R-:W-:Y:S08]  /*1290*/  @P0 BRA `(.L_x_43) ;  /* 0x0000000000240947 */ /* 0x000ff00003800000 */
[----:B------:R-:W-:Y:S01]  /*12a0*/  UMOV UR48, 0xf0000000 ;  /* 0xf000000000307882 */ /* 0x000fe20000000000 */
[----:B------:R-:W-:Y:S01]  /*12b0*/  UMOV UR49, 0x380fffff ;  /* 0x380fffff00317882 */ /* 0x000fe20000000000 */
[----:B------:R-:W0:Y:S01]  /*12c0*/  F2F.F32.F64 R46, R30 ;  /* 0x0000001e002e7310 */ /* 0x000e220000301000 */
[----:B------:R-:W-:Y:S01]  /*12d0*/  DSETP.GEU.AND P0, PT, |R30|, UR48, PT ;  /* 0x000000301e007e2a */ /* 0x000fe2000bf0e200 */
[----:B------:R-:W1:-:S13]  /*12e0*/  LDC.64 R44, c[0x0][0x540] ;  /* 0x00015000ff2c7b82 */ /* 0x000e5a0000000a00 */
[----:B0-----:R-:W-:-:S05]  /*12f0*/  @!P0 FMUL R46, R46, 1.175494350822287508e-38 ;  /* 0x008000002e2e8820 */ /* 0x001fca0000400000 */
[----:B------:R-:W-:-:S04]  /*1300*/  FSETP.GEU.FTZ.AND P0, PT, R46, R39, PT ;  /* 0x000000272e00720b */ /* 0x000fc80003f1e000 */
[----:B------:R-:W-:-:S05]  /*1310*/  SEL R47, RZ, 0x1, P0 ;  /* 0x00000001ff2f7807 */ /* 0x000fca0000000000 */
[----:B-1----:R0:W-:Y:S04]  /*1320*/  STG.E.U8 desc[UR76][R44.64], R47 ;  /* 0x0000002f2c007986 */ /* 0x0021e8000c10114c */
.L_x_43:
[----:B------:R-:W-:Y:S05]  /*1330*/  BSYNC.RECONVERGENT B0 ;  /* 0x0000000000007941 */ /* 0x000fea0003800200 */
.L_x_42:
[----:B------:R-:W-:Y:S05]  /*1340*/  @P1 BRA `(.L_x_44) ;  /* 0x0000001c00c81947 */ /* 0x000fea0003800000 */
[----:B------:R-:W-:Y:S01]  /*1350*/  UMOV UR48, 0xf0000000 ;  /* 0xf000000000307882 */ /* 0x000fe20000000000 */
[----:B------:R-:W-:Y:S01]  /*1360*/  UMOV UR49, 0x380fffff ;  /* 0x380fffff00317882 */ /* 0x000fe20000000000 */
[----:B0-----:R-:W0:Y:S01]  /*1370*/  F2F.F32.F64 R44, R28 ;  /* 0x0000001c002c7310 */ /* 0x001e220000301000 */
[----:B------:R-:W-:Y:S01]  /*1380*/  DSETP.GEU.AND P0, PT, |R28|, UR48, PT ;  /* 0x000000301c007e2a */ /* 0x000fe2000bf0e200 */
[----:B------:R-:W1:-:S13]  /*1390*/  LDC.64 R30, c[0x0][0x540] ;  /* 0x00015000ff1e7b82 */ /* 0x000e5a0000000a00 */
[----:B0-----:R-:W-:-:S05]  /*13a0*/  @!P0 FMUL R44, R44, 1.175494350822287508e-38 ;  /* 0x008000002c2c8820 */ /* 0x001fca0000400000 */
[----:B------:R-:W-:-:S04]  /*13b0*/  FSETP.GEU.FTZ.AND P0, PT, R44, R39, PT ;  /* 0x000000272c00720b */ /* 0x000fc80003f1e000 */
[----:B------:R-:W-:-:S05]  /*13c0*/  SEL R45, RZ, 0x1, P0 ;  /* 0x00000001ff2d7807 */ /* 0x000fca0000000000 */
[----:B-1----:R1:W-:Y:S01]  /*13d0*/  STG.E.U8 desc[UR76][R30.64], R45 ;  /* 0x0000002d1e007986 */ /* 0x0023e2000c10114c */
[----:B------:R-:W-:Y:S05]  /*13e0*/  BRA `(.L_x_44) ;  /* 0x0000001c00a07947 */ /* 0x000fea0003800000 */
.L_x_41:
[----:B------:R-:W-:Y:S01]  /*13f0*/  ISETP.GE.U32.AND P0, PT, R21, R26, PT ;  /* 0x0000001a1500720c */ /* 0x000fe20003f06070 */
[----:B------:R-:W-:Y:S03]  /*1400*/  BSSY.RECONVERGENT B0, `(.L_x_45) ;  /* 0x00000f2000007945 */ /* 0x000fe60003800200 */
[----:B------:R-:W-:-:S13]  /*1410*/  ISETP.GE.AND.EX P0, PT, R32, R27, PT, P0 ;  /* 0x0000001b2000720c */ /* 0x000fda0003f06300 */
[----:B------:R-:W-:Y:S05]  /*1420*/  @P0 BRA `(.L_x_46) ;  /* 0x0000000c00bc0947 */ /* 0x000fea0003800000 */
[----:B------:R-:W-:Y:S01]  /*1430*/  HFMA2 R44, -RZ, RZ, 0, 0 ;  /* 0x00000000ff2c7431 */ /* 0x000fe200000001ff */
[----:B------:R-:W-:Y:S01]  /*1440*/  MOV R45, R21 ;  /* 0x00000015002d7202 */ /* 0x000fe20000000f00 */
[----:B------:R-:W-:Y:S01]  /*1450*/  UMOV UR48, 0xf0000000 ;  /* 0xf000000000307882 */ /* 0x000fe20000000000 */
[----:B------:R-:W-:Y:S01]  /*1460*/  UMOV UR49, 0x380fffff ;  /* 0x380fffff00317882 */ /* 0x000fe20000000000 */
[----:B------:R-:W-:Y:S01]  /*1470*/  UISETP.NE.AND UP0, UPT, UR74, URZ, UPT ;  /* 0x000000ff4a00728c */ /* 0x000fe2000bf05270 */
[----:B------:R-:W-:Y:S01]  /*1480*/  DSETP.GEU.AND P0, PT, |R30|, UR48, PT ;  /* 0x000000301e007e2a */ /* 0x000fe2000bf0e200 */
[----:B------:R-:W-:Y:S02]  /*1490*/  IMAD.HI.U32 R45, R21, UR32, R44 ;  /* 0x00000020152d7c27 */ /* 0x000fe4000f8e002c */
[----:B------:R0:W1:Y:S03]  /*14a0*/  F2F.F32.F64 R44, R30 ;  /* 0x0000001e002c7310 */ /* 0x0000660000301000 */
[----:B0-----:R-:W-:-:S05]  /*14b0*/  SHF.R.U32.HI R31, RZ, UR33, R45 ;  /* 0x00000021ff1f7c19 */ /* 0x001fca000801162d */
[----:B------:R-:W-:-:S03]  /*14c0*/  IMAD.MOV R46, RZ, RZ, -R31 ;  /* 0x000000ffff2e7224 */ /* 0x000fc600078e0a1f */
[----:B-1----:R-:W-:Y:S01]  /*14d0*/  @!P0 FMUL R44, R44, 1.175494350822287508e-38 ;  /* 0x008000002c2c8820 */ /* 0x002fe20000400000 */
[----:B------:R-:W-:-:S04]  /*14e0*/  IMAD R45, R46, UR72, R21 ;  /* 0x000000482e2d7c24 */ /* 0x000fc8000f8e0215 */
[----:B------:R-:W-:Y:S01]  /*14f0*/  IMAD R45, R45, UR71, RZ ;  /* 0x000000472d2d7c24 */ /* 0x000fe2000f8e02ff */
        /* <DEDUP_REMOVED lines=220> */
.L_x_47:
[----:B------:R-:W0:Y:S01]  /*22c0*/  LDCU.64 UR48, c[0x0][0x540] ;  /* 0x0000a800ff3077ac */ /* 0x000e220008000a00 */
[----:B------:R-:W-:Y:S02]  /*22d0*/  FSETP.GEU.FTZ.AND P0, PT, R44, R39, PT ;  /* 0x000000272c00720b */ /* 0x000fe40003f1e000 */
[----:B0-----:R-:W-:Y:S02]  /*22e0*/  IADD3 R30, P1, PT, R45, UR48, RZ ;  /* 0x000000302d1e7c10 */ /* 0x001fe4000ff3e0ff */
[----:B------:R-:W-:Y:S02]  /*22f0*/  SEL R45, RZ, 0x1, P0 ;  /* 0x00000001ff2d7807 */ /* 0x000fe40000000000 */
[----:B------:R-:W-:-:S05]  /*2300*/  IADD3.X R31, PT, PT, RZ, UR49, RZ, P1, !PT ;  /* 0x00000031ff1f7c10 */ /* 0x000fca0008ffe4ff */
[----:B------:R0:W-:Y:S04]  /*2310*/  STG.E.U8 desc[UR76][R30.64], R45 ;  /* 0x0000002d1e007986 */ /* 0x0001e8000c10114c */
.L_x_46:
[----:B------:R-:W-:Y:S05]  /*2320*/  BSYNC.RECONVERGENT B0 ;  /* 0x0000000000007941 */ /* 0x000fea0003800200 */
.L_x_45:
[----:B0-----:R-:W-:-:S04]  /*2330*/  IADD3 R45, P1, PT, R20, R21, RZ ;  /* 0x00000015142d7210 */ /* 0x001fc80007f3e0ff */
[----:B------:R-:W-:Y:S02]  /*2340*/  ISETP.GE.U32.AND P0, PT, R45, R26, PT ;  /* 0x0000001a2d00720c */ /* 0x000fe40003f06070 */
[----:B------:R-:W-:-:S04]  /*2350*/  IADD3.X R30, PT, PT, RZ, R32, RZ, P1, !PT ;  /* 0x00000020ff1e7210 */ /* 0x000fc80000ffe4ff */
[----:B------:R-:W-:-:S13]  /*2360*/  ISETP.GE.AND.EX P0, PT, R30, R27, PT, P0 ;  /* 0x0000001b1e00720c */ /* 0x000fda0003f06300 */
[----:B------:R-:W-:Y:S05]  /*2370*/  @P0 BRA `(.L_x_44) ;  /* 0x0000000c00bc0947 */ /* 0x000fea0003800000 */
[----:B------:R-:W-:Y:S01]  /*2380*/  MOV R31, R45 ;  /* 0x0000002d001f7202 */ /* 0x000fe20000000f00 */
[----:B------:R-:W-:Y:S01]  /*2390*/  IMAD.MOV.U32 R30, RZ, RZ, RZ ;  /* 0x000000ffff1e7224 */ /* 0x000fe200078e00ff */
[----:B------:R-:W-:Y:S01]  /*23a0*/  UMOV UR48, 0xf0000000 ;  /* 0xf000000000307882 */ /* 0x000fe20000000000 */
[----:B------:R-:W-:Y:S01]  /*23b0*/  UMOV UR49, 0x380fffff ;  /* 0x380fffff00317882 */ /* 0x000fe20000000000 */
[----:B------:R-:W-:Y:S01]  /*23c0*/  UISETP.NE.AND UP0, UPT, UR74, URZ, UPT ;  /* 0x000000ff4a00728c */ /* 0x000fe2000bf05270 */
[----:B------:R-:W-:Y:S01]  /*23d0*/  IMAD.HI.U32 R31, R45, UR32, R30 ;  /* 0x000000202d1f7c27 */ /* 0x000fe2000f8e001e */
[----:B------:R-:W-:Y:S01]  /*23e0*/  DSETP.GEU.AND P0, PT, |R28|, UR48, PT ;  /* 0x000000301c007e2a */ /* 0x000fe2000bf0e200 */
[----:B------:R0:W1:Y:S03]  /*23f0*/  F2F.F32.F64 R30, R28 ;  /* 0x0000001c001e7310 */ /* 0x0000660000301000 */
[----:B0-----:R-:W-:-:S04]  /*2400*/  SHF.R.U32.HI R29, RZ, UR33, R31 ;  /* 0x00000021ff1d7c19 */ /* 0x001fc8000801161f */
[----:B------:R-:W-:-:S06]  /*2410*/  IADD3 R31, PT, PT, -R29, RZ, RZ ;  /* 0x000000ff1d1f7210 */ /* 0x000fcc0007ffe1ff */
[----:B-1----:R-:W-:Y:S01]  /*2420*/  @!P0 FMUL R30, R30, 1.175494350822287508e-38 ;  /* 0x008000001e1e8820 */ /* 0x002fe20000400000 */
[----:B------:R-:W-:-:S04]  /*2430*/  IMAD R31, R31, UR72, R45 ;  /* 0x000000481f1f7c24 */ /* 0x000fc8000f8e022d */
[----:B------:R-:W-:Y:S01]  /*2440*/  IMAD R31, R31, UR71, RZ ;  /* 0x000000471f1f7c24 */ /* 0x000fe2000f8e02ff */
        /* <DEDUP_REMOVED lines=18> */
[----:B------:R-:W-:Y:S01]  /*2570*/  HFMA2 R28, -RZ, RZ, 0, 0 ;  /* 0x00000000ff1c7431 */ /* 0x000fe200000001ff */
        /* <DEDUP_REMOVED lines=195> */
[----:B------:R-:W-:-:S04]  /*31b0*/  IMAD.MOV.U32 R28, RZ, RZ, RZ ;  /* 0x000000ffff1c7224 */ /* 0x000fc800078e00ff */
[----:B0-----:R-:W-:-:S05]  /*31c0*/  IMAD.HI.U32 R28, R45, UR48, R28 ;  /* 0x000000302d1c7c27 */ /* 0x001fca000f8e001c */
[----:B------:R-:W-:-:S04]  /*31d0*/  SHF.R.U32.HI R28, RZ, UR49, R28 ;  /* 0x00000031ff1c7c19 */ /* 0x000fc8000801161c */
[----:B------:R-:W-:-:S05]  /*31e0*/  IADD3 R28, PT, PT, -R28, RZ, RZ ;  /* 0x000000ff1c1c7210 */ /* 0x000fca0007ffe1ff */
[----:B------:R-:W-:-:S04]  /*31f0*/  IMAD R28, R28, UR30, R45 ;  /* 0x0000001e1c1c7c24 */ /* 0x000fc8000f8e022d */
[----:B------:R-:W-:-:S07]  /*3200*/  IMAD R31, R28, UR31, R31 ;  /* 0x0000001f1c1f7c24 */ /* 0x000fce000f8e021f */
.L_x_48:
[----:B------:R-:W0:Y:S01]  /*3210*/  LDCU.64 UR48, c[0x0][0x540] ;  /* 0x0000a800ff3077ac */ /* 0x000e220008000a00 */
[----:B------:R-:W-:Y:S02]  /*3220*/  FSETP.GEU.FTZ.AND P0, PT, R30, R39, PT ;  /* 0x000000271e00720b */ /* 0x000fe40003f1e000 */
[----:B0-----:R-:W-:Y:S02]  /*3230*/  IADD3 R28, P1, PT, R31, UR48, RZ ;  /* 0x000000301f1c7c10 */ /* 0x001fe4000ff3e0ff */
[----:B------:R-:W-:-:S03]  /*3240*/  SEL R31, RZ, 0x1, P0 ;  /* 0x00000001ff1f7807 */ /* 0x000fc60000000000 */
[----:B------:R-:W-:-:S05]  /*3250*/  IMAD.X R29, RZ, RZ, UR49, P1 ;  /* 0x00000031ff1d7e24 */ /* 0x000fca00088e06ff */
[----:B------:R2:W-:Y:S03]  /*3260*/  STG.E.U8 desc[UR76][R28.64], R31 ;  /* 0x0000001f1c007986 */ /* 0x0005e6000c10114c */
.L_x_44:
[----:B------:R-:W-:Y:S01]  /*3270*/  IADD3 R21, P0, PT, R38, R21, RZ ;  /* 0x0000001526157210 */ /* 0x000fe20007f1e0ff */
[----:B------:R-:W-:Y:S05]  /*3280*/  WARPSYNC.ALL ;  /* 0x0000000000007948 */ /* 0x000fea0003800000 */
[----:B------:R-:W-:Y:S01]  /*3290*/  IADD3.X R32, PT, PT, RZ, R32, RZ, P0, !PT ;  /* 0x00000020ff207210 */ /* 0x000fe200007fe4ff */
[----:B------:R-:W-:Y:S01]  /*32a0*/  BAR.SYNC.DEFER_BLOCKING 0x0 ;  /* 0x0000000000007b1d */ /* 0x000fe20000010000 */
[----:B------:R-:W-:-:S04]  /*32b0*/  ISETP.GE.U32.AND P0, PT, R21, R24, PT ;  /* 0x000000181500720c */ /* 0x000fc80003f06070 */
[----:B------:R-:W-:-:S13]  /*32c0*/  ISETP.GE.AND.EX P0, PT, R32, R37, PT, P0 ;  /* 0x000000252000720c */ /* 0x000fda0003f06300 */
[----:B------:R-:W-:Y:S05]  /*32d0*/  @!P0 BRA `(.L_x_49) ;  /* 0xffffffd800688947 */ /* 0x000fea000383ffff */
[----:B------:R-:W-:Y:S05]  /*32e0*/  EXIT ;  /* 0x000000000000794d */ /* 0x000fea0003800000 */
        .weak           $__internal_2_$__cuda_sm20_div_s64
        .type           $__internal_2_$__cuda_sm20_div_s64,@function
        .size           $__internal_2_$__cuda_sm20_div_s64,(.L_x_10480 - $__internal_2_$__cuda_sm20_div_s64)
$__internal_2_$__cuda_sm20_div_s64:
[----:B------:R-:W-:-:S04]  /*32f0*/  MOV R39, RZ ;  /* 0x000000ff00277202 */ /* 0x000fc80000000f00 */
        /* <DEDUP_REMOVED lines=26> */
[----:B------:R-:W-:-:S03]  /*34a0*/  IMAD.WIDE.U32 R24, P0, R25, R26, R24 ;  /* 0x0000001a19187225 */ /* 0x000fc60007800018 */
[----:B------:R-:W-:Y:S01]  /*34b0*/  SEL R40, R40, UR5, !P1 ;  /* 0x0000000528287c07 */ /* 0x000fe2000c800000 */
[----:B------:R-:W-:-:S04]  /*34c0*/  IMAD.HI.U32 R44, R29, R26, RZ ;  /* 0x0000001a1d2c7227 */ /* 0x000fc800078e00ff */
[----:B------:R-:W-:-:S04]  /*34d0*/  IMAD.HI.U32 R24, P2, R29, R37, R24 ;  /* 0x000000251d187227 */ /* 0x000fc80007840018 */
[----:B------:R-:W-:Y:S02]  /*34e0*/  IMAD R25, R29, R26, RZ ;  /* 0x0000001a1d197224 */ /* 0x000fe400078e02ff */
[----:B------:R-:W-:-:S03]  /*34f0*/  IMAD.X R29, R44, 0x1, R29, P0 ;  /* 0x000000012c1d7824 */ /* 0x000fc600000e061d */
[----:B------:R-:W-:Y:S01]  /*3500*/  IADD3 R26, P3, PT, R25, R24, RZ ;  /* 0x00000018191a7210 */ /* 0x000fe20007f7e0ff */
[----:B------:R-:W-:-:S03]  /*3510*/  HFMA2 R25, -RZ, RZ, 0, 0 ;  /* 0x00000000ff197431 */ /* 0x000fc600000001ff */
[----:B------:R-:W-:Y:S01]  /*3520*/  IADD3.X R29, PT, PT, RZ, RZ, R29, P3, P2 ;  /* 0x000000ffff1d7210 */ /* 0x000fe20001fe441d */
[----:B------:R-:W-:-:S04]  /*3530*/  IMAD.HI.U32 R24, R26, R27, RZ ;  /* 0x0000001b1a187227 */ /* 0x000fc800078e00ff */
[-C--:B------:R-:W-:Y:S02]  /*3540*/  IMAD R37, R29, R40.reuse, RZ ;  /* 0x000000281d257224 */ /* 0x080fe400078e02ff */
[----:B------:R-:W-:-:S04]  /*3550*/  IMAD.WIDE.U32 R24, R26, R40, R24 ;  /* 0x000000281a187225 */ /* 0x000fc800078e0018 */
[----:B------:R-:W-:-:S04]  /*3560*/  IMAD.HI.U32 R24, P0, R29, R27, R24 ;  /* 0x0000001b1d187227 */ /* 0x000fc80007800018 */
[----:B------:R-:W-:Y:S01]  /*3570*/  IMAD.HI.U32 R25, R29, R40, RZ ;  /* 0x000000281d197227 */ /* 0x000fe200078e00ff */
[----:B------:R-:W-:-:S04]  /*3580*/  IADD3 R29, P2, PT, R37, R24, RZ ;  /* 0x00000018251d7210 */ /* 0x000fc80007f5e0ff */
[----:B------:R-:W-:-:S05]  /*3590*/  IADD3.X R24, PT, PT, R25, RZ, RZ, P0, !PT ;  /* 0x000000ff19187210 */ /* 0x000fca00007fe4ff */
[----:B------:R-:W-:Y:S02]  /*35a0*/  IMAD.X R37, RZ, RZ, R24, P2 ;  /* 0x000000ffff257224 */ /* 0x000fe400010e0618 */
[----:B------:R-:W-:-:S04]  /*35b0*/  IMAD.WIDE.U32 R24, R29, R38, RZ ;  /* 0x000000261d187225 */ /* 0x000fc800078e00ff */
[----:B------:R-:W-:Y:S01]  /*35c0*/  IMAD R25, R37, R38, R25 ;  /* 0x0000002625197224 */ /* 0x000fe200078e0219 */
[----:B------:R-:W-:Y:S02]  /*35d0*/  IADD3 R39, P0, PT, -R24, R27, RZ ;  /* 0x0000001b18277210 */ /* 0x000fe40007f1e1ff */
[----:B------:R-:W-:Y:S02]  /*35e0*/  IADD3 R24, P3, PT, R29, 0x1, RZ ;  /* 0x000000011d187810 */ /* 0x000fe40007f7e0ff */
[----:B------:R-:W-:Y:S02]  /*35f0*/  IADD3.X R40, PT, PT, ~R25, R40, RZ, P0, !PT ;  /* 0x0000002819287210 */ /* 0x000fe400007fe5ff */
[----:B------:R-:W-:Y:S02]  /*3600*/  ISETP.GE.U32.AND P0, PT, R39, R38, PT ;  /* 0x000000262700720c */ /* 0x000fe40003f06070 */
[----:B------:R-:W-:Y:S02]  /*3610*/  IADD3 R25, P2, PT, -R38, R39, RZ ;  /* 0x0000002726197210 */ /* 0x000fe40007f5e1ff */
[----:B------:R-:W-:-:S02]  /*3620*/  ISETP.GE.U32.AND.EX P0, PT, R40, RZ, PT, P0 ;  /* 0x000000ff2800720c */ /* 0x000fc40003f06100 */
[----:B------:R-:W-:Y:S02]  /*3630*/  IADD3.X R27, PT, PT, R40, -0x1, RZ, P2, !PT ;  /* 0xffffffff281b7810 */ /* 0x000fe400017fe4ff */
[----:B------:R-:W-:Y:S02]  /*3640*/  SEL R25, R25, R39, P0 ;  /* 0x0000002719197207 */ /* 0x000fe40000000000 */
[----:B------:R-:W-:Y:S02]  /*3650*/  IADD3.X R26, PT, PT, RZ, R37, RZ, P3, !PT ;  /* 0x00000025ff1a7210 */ /* 0x000fe40001ffe4ff */
[----:B------:R-:W-:Y:S02]  /*3660*/  SEL R29, R24, R29, P0 ;  /* 0x0000001d181d7207 */ /* 0x000fe40000000000 */
[----:B------:R-:W-:Y:S02]  /*3670*/  SEL R27, R27, R40, P0 ;  /* 0x000000281b1b7207 */ /* 0x000fe40000000000 */
[----:B------:R-:W-:-:S02]  /*3680*/  ISETP.GE.U32.AND P2, PT, R25, R38, PT ;  /* 0x000000261900720c */ /* 0x000fc40003f46070 */
[----:B------:R-:W-:Y:S02]  /*3690*/  SEL R24, R26, R37, P0 ;  /* 0x000000251a187207 */ /* 0x000fe40000000000 */
[----:B------:R-:W-:Y:S02]  /*36a0*/  IADD3 R26, P3, PT, R29, 0x1, RZ ;  /* 0x000000011d1a7810 */ /* 0x000fe40007f7e0ff */
[----:B------:R-:W-:-:S03]  /*36b0*/  ISETP.GE.U32.AND.EX P0, PT, R27, RZ, PT, P2 ;  /* 0x000000ff1b00720c */ /* 0x000fc60003f06120 */
[----:B------:R-:W-:Y:S01]  /*36c0*/  IMAD.X R27, RZ, RZ, R24, P3 ;  /* 0x000000ffff1b7224 */ /* 0x000fe200018e0618 */
[----:B------:R-:W-:Y:S02]  /*36d0*/  SEL R26, R26, R29, P0 ;  /* 0x0000001d1a1a7207 */ /* 0x000fe40000000000 */
[----:B------:R-:W-:Y:S02]  /*36e0*/  MOV R29, 0x0 ;  /* 0x00000000001d7802 */ /* 0x000fe40000000f00 */
[----:B------:R-:W-:Y:S02]  /*36f0*/  SEL R27, R27, R24, P0 ;  /* 0x000000181b1b7207 */ /* 0x000fe40000000000 */
[----:B------:R-:W-:Y:S02]  /*3700*/  IADD3 R25, P2, PT, RZ, -R26, RZ ;  /* 0x8000001aff197210 */ /* 0x000fe40007f5e0ff */
[----:B------:R-:W-:Y:S02]  /*3710*/  ISETP.NE.U32.AND P0, PT, R38, RZ, PT ;  /* 0x000000ff2600720c */ /* 0x000fe40003f05070 */
[----:B------:R-:W-:-:S02]  /*3720*/  IADD3.X R24, PT, PT, RZ, ~R27, RZ, P2, !PT ;  /* 0x8000001bff187210 */ /* 0x000fc400017fe4ff */
[----:B------:R-:W-:Y:S02]  /*3730*/  ISETP.NE.AND.EX P0, PT, RZ, RZ, PT, P0 ;  /* 0x000000ffff00720c */ /* 0x000fe40003f05300 */
[----:B------:R-:W-:Y:S02]  /*3740*/  SEL R26, R25, R26, !P1 ;  /* 0x0000001a191a7207 */ /* 0x000fe40004800000 */
[----:B------:R-:W-:Y:S02]  /*3750*/  SEL R27, R24, R27, !P1 ;  /* 0x0000001b181b7207 */ /* 0x000fe40004800000 */
[----:B------:R-:W-:Y:S02]  /*3760*/  SEL R26, R26, 0xffffffff, P0 ;  /* 0xffffffff1a1a7807 */ /* 0x000fe40000000000 */
[----:B------:R-:W-:Y:S01]  /*3770*/  SEL R27, R27, 0xffffffff, P0 ;  /* 0xffffffff1b1b7807 */ /* 0x000fe20000000000 */
[----:B------:R-:W-:Y:S06]  /*3780*/  RET.REL.NODEC R28 `(_ZN2at6native57_GLOBAL__N__cd6b329d_24_DistributionBernoulli_cu_7537a20d43distribution_elementwise_grid_stride_kernelIfLi4EZNS0_9templates4cuda21uniform_and_transformIbfPNS_17CUDAGeneratorImplEZZZNS4_16bernoulli_kernelIS7_EEvRNS_18TensorIteratorBaseEdT_ENKUlvE_clEvENKUlvE8_clEvEUlfE_EEvSA_T1_T2_EUlP24curandStatePhilox4_32_10E_ZNS1_27distribution_nullary_kernelIbf7double2S7_SJ_SE_EEvSA_SG_RKT3_T4_EUlifE0_EEvlNS_15PhiloxCudaStateESF_SG_) ;  /* 0xffffffc81c1c7950 */ /* 0x000fec0003c3ffff */
.L_x_50:
        /* <DEDUP_REMOVED lines=15> */
.L_x_10480:


//--------------------- .text._ZN2at6native57_GLOBAL__N__cd6b329d_24_DistributionBernoulli_cu_7537a20d43distribution_elementwise_grid_stride_kernelIfLi4EZNS0_9templates4cuda21uniform_and_transformIbfPNS_17CUDAGeneratorImplEZZZNS4_16bernoulli_kernelIS7_EEvRNS_18TensorIteratorBaseEdT_ENKUlvE_clEvENKUlvE8_clEvEUlfE_EEvSA_T1_T2_EUlP24curandStatePhilox4_32_10E_ZNS1_27distribution_nullary_kernelIbf7double2S7_SJ_SE_EEvSA_SG_RKT3_T4_EUlifE_EEvlNS_15PhiloxCudaStateESF_SG_ --------------------------
	.section	.text._ZN2at6native57_GLOBAL__N__cd6b329d_24_DistributionBernoulli_cu_7537a20d43distribution_elementwise_grid_stride_kernelIfLi4EZNS0_9templates4cuda21uniform_and_transformIbfPNS_17CUDAGeneratorImplEZZZNS4_16bernoulli_kernelIS7_EEvRNS_18TensorIteratorBaseEdT_ENKUlvE_clEvENKUlvE8_clEvEUlfE_EEvSA_T1_T2_EUlP24curandStatePhilox4_32_10E_ZNS1_27distribution_nullary_kernelIbf7double2S7_SJ_SE_EEvSA_SG_RKT3_T4_EUlifE_EEvlNS_15PhiloxCudaStateESF_SG_,"ax",@progbits
	.align	128
.text._ZN2at6native57_GLOBAL__N__cd6b329d_24_DistributionBernoulli_cu_7537a20d43distribution_elementwise_grid_stride_kernelIfLi4EZNS0_9templates4cuda21uniform_and_transformIbfPNS_17CUDAGeneratorImplEZZZNS4_16bernoulli_kernelIS7_EEvRNS_18TensorIteratorBaseEdT_ENKUlvE_clEvENKUlvE8_clEvEUlfE_EEvSA_T1_T2_EUlP24curandStatePhilox4_32_10E_ZNS1_27distribution_nullary_kernelIbf7double2S7_SJ_SE_EEvSA_SG_RKT3_T4_EUlifE_EEvlNS_15PhiloxCudaStateESF_SG_:
        .type           _ZN2at6native57_GLOBAL__N__cd6b329d_24_DistributionBernoulli_cu_7537a20d43distribution_elementwise_grid_stride_kernelIfLi4EZNS0_9templates4cuda21uniform_and_transformIbfPNS_17CUDAGeneratorImplEZZZNS4_16bernoulli_kernelIS7_EEvRNS_18TensorIteratorBaseEdT_ENKUlvE_clEvENKUlvE8_clEvEUlfE_EEvSA_T1_T2_EUlP24curandStatePhilox4_32_10E_ZNS1_27distribution_nullary_kernelIbf7double2S7_SJ_SE_EEvSA_SG_RKT3_T4_EUlifE_EEvlNS_15PhiloxCudaStateESF_SG_,@function
        .size           _ZN2at6native57_GLOBAL__N__cd6b329d_24_DistributionBernoulli_cu_7537a20d43distribution_elementwise_grid_stride_kernelIfLi4EZNS0_9templates4cuda21uniform_and_transformIbfPNS_17CUDAGeneratorImplEZZZNS4_16bernoulli_kernelIS7_EEvRNS_18TensorIteratorBaseEdT_ENKUlvE_clEvENKUlvE8_clEvEUlfE_EEvSA_T1_T2_EUlP24curandStatePhilox4_32_10E_ZNS1_27distribution_nullary_kernelIbf7double2S7_SJ_SE_EEvSA_SG_RKT3_T4_EUlifE_EEvlNS_15PhiloxCudaStateESF_SG_,(.L_x_10482 - _ZN2at6native57_GLOBAL__N__cd6b329d_24_DistributionBernoulli_cu_7537a20d43distribution_elementwise_grid_stride_kernelIfLi4EZNS0_9templates4cuda21uniform_and_transformIbfPNS_17CUDAGeneratorImplEZZZNS4_16bernoulli_kernelIS7_EEvRNS_18TensorIteratorBaseEdT_ENKUlvE_clEvENKUlvE8_clEvEUlfE_EEvSA_T1_T2_EUlP24curandStatePhilox4_32_10E_ZNS1_27distribution_nullary_kernelIbf7double2S7_SJ_SE_EEvSA_SG_RKT3_T4_EUlifE_EEvlNS_15PhiloxCudaStateESF_SG_)
        .other          _ZN2at6native57_GLOBAL__N__cd6b329d_24_DistributionBernoulli_cu_7537a20d43distribution_elementwise_grid_stride_kernelIfLi4EZNS0_9templates4cuda21uniform_and_transformIbfPNS_17CUDAGeneratorImplEZZZNS4_16bernoulli_kernelIS7_EEvRNS_18TensorIteratorBaseEdT_ENKUlvE_clEvENKUlvE8_clEvEUlfE_EEvSA_T1_T2_EUlP24curandStatePhilox4_32_10E_ZNS1_27distribution_nullary_kernelIbf7double2S7_SJ_SE_EEvSA_SG_RKT3_T4_EUlifE_EEvlNS_15PhiloxCudaStateESF_SG_,@"STO_CUDA_ENTRY STV_DEFAULT"
_ZN2at6native57_GLOBAL__N__cd6b329d_24_DistributionBernoulli_cu_7537a20d43distribution_elementwise_grid_stride_kernelIfLi4EZNS0_9templates4cuda21uniform_and_transformIbfPNS_17CUDAGeneratorImplEZZZNS4_16bernoulli_kernelIS7_EEvRNS_18TensorIteratorBaseEdT_ENKUlvE_clEvENKUlvE8_clEvEUlfE_EEvSA_T1_T2_EUlP24curandStatePhilox4_32_10E_ZNS1_27distribution_nullary_kernelIbf7double2S7_SJ_SE_EEvSA_SG_RKT3_T4_EUlifE_EEvlNS_15PhiloxCudaStateESF_SG_:
        /* <DEDUP_REMOVED lines=12> */
[----:B0-----:R-:W-:Y:S01]  /*00c0*/  MOV R20, UR4 ;  /* 0x0000000400147c02 */ /* 0x001fe20008000f00 */
[----:B------:R-:W-:-:S06]  /*00d0*/  IMAD.U32 R21, RZ, RZ, UR5 ;  /* 0x00000005ff157e24 */ /* 0x000fcc000f8e00ff */
[----:B------:R-:W2:Y:S01]  /*00e0*/  @P0 LDG.E.64 R20, desc[UR6][R20.64] ;  /* 0x0000000614140981 */ /* 0x000ea2000c1e1b00 */
[----:B------:R-:W0:Y:S01]  /*00f0*/  S2UR UR4, SR_CTAID.X ;  /* 0x00000000000479c3 */ /* 0x000e220000002500 */
[----:B------:R-:W-:Y:S01]  /*0100*/  HFMA2 R25, -RZ, RZ, 0, 0 ;  /* 0x00000000ff197431 */ /* 0x000fe200000001ff */
        /* <DEDUP_REMOVED lines=19> */
[----:B------:R-:W-:Y:S01]  /*0240*/  IADD3 R5, PT, PT, R20, 0x3c6ef372, RZ ;  /* 0x3c6ef37214057810 */ /* 0x000fe20007ffe0ff */
[----:B------:R-:W-:Y:S01]  /*0250*/  IMAD.WIDE.U32 R6, R0, -0x2daee0ad, RZ ;  /* 0xd2511f5300067825 */ /* 0x000fe200078e00ff */
[----:B------:R-:W-:-:S03]  /*0260*/  LOP3.LUT R10, R2, R9, R20, 0x96, !PT ;  /* 0x00000009020a7212 */ /* 0x000fc600078e9614 */
[----:B------:R-:W-:Y:S01]  /*0270*/  VIADD R9, R20, 0x78dde6e4 ;  /* 0x78dde6e414097836 */ /* 0x000fe20000000000 */
[----:B------:R-:W-:Y:S01]  /*0280*/  LOP3.LUT R12, R21, R7, R25, 0x96, !PT ;  /* 0x00000007150c7212 */ /* 0x000fe200078e9619 */
[----:B------:R-:W-:-:S04]  /*0290*/  IMAD.WIDE.U32 R10, R10, -0x2daee0ad, RZ ;  /* 0xd2511f530a0a7825 */ /* 0x000fc800078e00ff */
        /* <DEDUP_REMOVED lines=24> */
[----:B------:R-:W-:Y:S01]  /*0420*/  IADD3 R14, PT, PT, R21, 0x646e171e, RZ ;  /* 0x646e171e150e7810 */ /* 0x000fe20007ffe0ff */
[C---:B------:R-:W-:Y:S01]  /*0430*/  VIADD R12, R20.reuse, 0x1715609d ;  /* 0x1715609d140c7836 */ /* 0x040fe20000000000 */
[----:B------:R-:W-:Y:S01]  /*0440*/  IADD3 R17, PT, PT, R20, -0xe443238, RZ ;  /* 0xf1bbcdc814117810 */ /* 0x000fe20007ffe0ff */
[----:B------:R-:W-:-:S03]  /*0450*/  IMAD.WIDE.U32 R18, R18, -0x326172a9, RZ ;  /* 0xcd9e8d5712127825 */ /* 0x000fc600078e00ff */
[----:B------:R-:W-:Y:S01]  /*0460*/  LOP3.LUT R22, R12, R22, R27, 0x96, !PT ;  /* 0x000000160c167212 */ /* 0x000fe200078e961b */
[----:B------:R-:W-:Y:S01]  /*0470*/  VIADD R15, R21, 0x1fd5c5a3 ;  /* 0x1fd5c5a3150f7836 */ /* 0x000fe20000000000 */
[----:B------:R-:W-:Y:S01]  /*0480*/  LOP3.LUT R44, R13, R26, R19, 0x96, !PT ;  /* 0x0000001a0d2c7212 */ /* 0x000fe200078e9613 */
[----:B---3--:R-:W-:Y:S02]  /*0490*/  IMAD R19, R29, UR8, RZ ;  /* 0x000000081d137c24 */ /* 0x008fe4000f8e02ff */
        /* <DEDUP_REMOVED lines=11> */
[----:B------:R-:W-:-:S03]  /*0550*/  MOV R39, R25 ;  /* 0x0000001900277202 */ /* 0x000fc60000000f00 */
[----:B------:R-:W-:Y:S01]  /*0560*/  IMAD.SHL.U32 R40, R19, 0x4, RZ ;  /* 0x0000000413287824 */ /* 0x000fe200078e00ff */
[----:B------:R-:W-:Y:S01]  /*0570*/  LOP3.LUT R44, R18, R44, R23, 0x96, !PT ;  /* 0x0000002c122c7212 */ /* 0x000fe200078e9617 */
[----:B------:R-:W-:-:S04]  /*0580*/  IMAD.HI.U32 R23, R47, -0x2daee0ad, RZ ;  /* 0xd2511f532f177827 */ /* 0x000fc800078e00ff */
[----:B------:R-:W-:Y:S01]  /*0590*/  IMAD.HI.U32 R24, R44, -0x326172a9, RZ ;  /* 0xcd9e8d572c187827 */ /* 0x000fe200078e00ff */
[----:B------:R-:W-:-:S03]  /*05a0*/  LOP3.LUT R28, R22, R23, RZ, 0x3c, !PT ;  /* 0x00000017161c7212 */ /* 0x000fc600078e3cff */
[----:B------:R-:W-:Y:S01]  /*05b0*/  VIADD R41, R21, 0x96a522ad ;  /* 0x96a522ad15297836 */ /* 0x000fe20000000000 */
[----:B------:R-:W-:Y:S01]  /*05c0*/  LOP3.LUT R38, R37, R38, R24, 0x96, !PT ;  /* 0x0000002625267212 */ /* 0x000fe200078e9618 */
[----:B------:R-:W-:Y:S06]  /*05d0*/  BRA.U UP0, `(.L_x_51) ;  /* 0x0000000100507547 */ /* 0x000fec000b800000 */
[----:B------:R-:W0:Y:S01]  /*05e0*/  I2F.U32.RP R24, R40 ;  /* 0x0000002800187306 */ /* 0x000e220000209000 */
[----:B------:R-:W-:Y:S01]  /*05f0*/  IMAD.MOV R25, RZ, RZ, -R40 ;  /* 0x000000ffff197224 */ /* 0x000fe200078e0a28 */
[----:B------:R-:W-:Y:S01]  /*0600*/  ISETP.NE.U32.AND P2, PT, R40, RZ, PT ;  /* 0x000000ff2800720c */ /* 0x000fe20003f45070 */
[----:B------:R-:W-:-:S05]  /*0610*/  IMAD.MOV.U32 R27, RZ, RZ, RZ ;  /* 0x000000ffff1b7224 */ /* 0x000fca00078e00ff */
[----:B0-----:R-:W0:Y:S02]  /*0620*/  MUFU.RCP R24, R24 ;  /* 0x0000001800187308 */ /* 0x001e240000001000 */
[----:B0-----:R-:W-:-:S06]  /*0630*/  IADD3 R22, PT, PT, R24, 0xffffffe, RZ ;  /* 0x0ffffffe18167810 */ /* 0x001fcc0007ffe0ff */
[----:B------:R0:W1:Y:S02]  /*0640*/  F2I.FTZ.U32.TRUNC.NTZ R23, R22 ;  /* 0x0000001600177305 */ /* 0x000064000021f000 */
[----:B0-----:R-:W-:Y:S02]  /*0650*/  IMAD.MOV.U32 R22, RZ, RZ, RZ ;  /* 0x000000ffff167224 */ /* 0x001fe400078e00ff */
[----:B-1----:R-:W-:-:S04]  /*0660*/  IMAD R25, R25, R23, RZ ;  /* 0x0000001719197224 */ /* 0x002fc800078e02ff */
[----:B------:R-:W-:-:S06]  /*0670*/  IMAD.HI.U32 R23, R23, R25, R22 ;  /* 0x0000001917177227 */ /* 0x000fcc00078e0016 */
[----:B------:R-:W-:-:S05]  /*0680*/  IMAD.HI.U32 R26, R23, UR4, RZ ;  /* 0x00000004171a7c27 */ /* 0x000fca000f8e00ff */
[----:B------:R-:W-:-:S05]  /*0690*/  IADD3 R23, PT, PT, -R26, RZ, RZ ;  /* 0x000000ff1a177210 */ /* 0x000fca0007ffe1ff */
        /* <DEDUP_REMOVED lines=8> */
.L_x_51:
[----:B------:R-:W-:-:S07]  /*0720*/  MOV R30, 0x740 ;  /* 0x00000740001e7802 */ /* 0x000fce0000000f00 */
[----:B------:R-:W-:Y:S05]  /*0730*/  CALL.REL.NOINC `($__internal_3_$__cuda_sm20_div_s64) ;  /* 0x0000000800547944 */ /* 0x000fea0003c00000 */
.L_x_52:
[----:B------:R-:W-:-:S05]  /*0740*/  IMAD.WIDE.U32 R22, R29, UR8, RZ ;  /* 0x000000081d167c25 */ /* 0x000fca000f8e00ff */
[C---:B------:R-:W-:Y:S01]  /*0750*/  SHF.L.U64.HI R23, R22.reuse, 0x2, R23 ;  /* 0x0000000216177819 */ /* 0x040fe20000010217 */
[----:B------:R-:W-:-:S04]  /*0760*/  IMAD.SHL.U32 R22, R22, 0x4, RZ ;  /* 0x0000000416167824 */ /* 0x000fc800078e00ff */
        /* <DEDUP_REMOVED lines=9> */
[----:B------:R-:W1:Y:S01]  /*0800*/  LDC.64 R26, c[0x0][0x380] ;  /* 0x0000e000ff1a7b82 */ /* 0x000e620000000a00 */
[----:B------:R-:W-:Y:S01]  /*0810*/  IMAD.MOV.U32 R23, RZ, RZ, 0x380fffff ;  /* 0x380fffffff177424 */ /* 0x000fe200078e00ff */
[----:B------:R-:W-:Y:S01]  /*0820*/  LOP3.LUT R45, R28, R41, RZ, 0x3c, !PT ;  /* 0x000000291c2d7212 */ /* 0x000fe200078e3cff */
[----:B------:R-:W-:Y:S01]  /*0830*/  IMAD R44, R44, -0x326172a9, RZ ;  /* 0xcd9e8d572c2c7824 */ /* 0x000fe200078e02ff */
[----:B------:R-:W-:Y:S01]  /*0840*/  LOP3.LUT R46, R46, 0x3, RZ, 0xc0, !PT ;  /* 0x000000032e2e7812 */ /* 0x000fe200078ec0ff */
[----:B------:R-:W2:Y:S01]  /*0850*/  LDCU UR8, c[0x0][0x3b0] ;  /* 0x00007600ff0877ac */ /* 0x000ea20008000800 */
[----:B0-----:R-:W0:Y:S01]  /*0860*/  F2F.F32.F64 R42, UR4 ;  /* 0x00000004002a7d10 */ /* 0x001e220008301000 */
[----:B------:R-:W-:Y:S01]  /*0870*/  DSETP.LEU.AND P0, PT, R22, |UR4|, PT ;  /* 0x4000000416007e2a */ /* 0x000fe2000bf0b000 */
[----:B------:R-:W3:-:S13]  /*0880*/  LDCU.64 UR4, c[0x0][0x3a8] ;  /* 0x00007500ff0477ac */ /* 0x000eda0008000a00 */
[----:B0-2---:R-:W-:-:S07]  /*0890*/  @!P0 FMUL R42, R42, 1.175494350822287508e-38 ;  /* 0x008000002a2a8820 */ /* 0x005fce0000400000 */
.L_x_60:
[----:B------:R-:W-:Y:S01]  /*08a0*/  IADD3 R0, PT, PT, R0, 0x1, RZ ;  /* 0x0000000100007810 */ /* 0x000fe20007ffe0ff */
[----:B------:R-:W-:Y:S03]  /*08b0*/  BSSY.RECONVERGENT B0, `(.L_x_53) ;  /* 0x000000c000007945 */ /* 0x000fe60003800200 */
[C---:B------:R-:W-:Y:S01]  /*08c0*/  ISETP.NE.AND P0, PT, R0.reuse, RZ, PT ;  /* 0x000000ff0000720c */ /* 0x040fe20003f05270 */
[----:B-1----:R-:W-:-:S12]  /*08d0*/  IMAD.WIDE.U32 R32, R0, -0x2daee0ad, RZ ;  /* 0xd2511f5300207825 */ /* 0x002fd800078e00ff */
[----:B0-----:R-:W-:Y:S05]  /*08e0*/  @P0 BRA `(.L_x_54) ;  /* 0x0000000000200947 */ /* 0x001fea0003800000 */
[----:B------:R-:W-:-:S05]  /*08f0*/  VIADD R2, R2, 0x1 ;  /* 0x0000000102027836 */ /* 0x000fca0000000000 */
[----:B------:R-:W-:-:S13]  /*0900*/  ISETP.NE.AND P0, PT, R2, RZ, PT ;  /* 0x000000ff0200720c */ /* 0x000fda0003f05270 */
[----:B------:R-:W-:Y:S01]  /*0910*/  @!P0 VIADD R36, R36, 0x1 ;  /* 0x0000000124248836 */ /* 0x000fe20000000000 */
[----:B------:R-:W-:Y:S01]  /*0920*/  @!P0 IADD3 R22, PT, PT, R39, 0x1, RZ ;  /* 0x0000000127168810 */ /* 0x000fe20007ffe0ff */
[----:B------:R-:W-:-:S03]  /*0930*/  @!P0 IMAD.MOV.U32 R2, RZ, RZ, RZ ;  /* 0x000000ffff028224 */ /* 0x000fc600078e00ff */
[----:B------:R-:W-:-:S13]  /*0940*/  ISETP.NE.AND P1, PT, R36, RZ, !P0 ;  /* 0x000000ff2400720c */ /* 0x000fda0004725270 */
[----:B------:R-:W-:-:S05]  /*0950*/  @P1 IMAD.MOV R22, RZ, RZ, R39 ;  /* 0x000000ffff161224 */ /* 0x000fca00078e0227 */
[----:B------:R-:W-:-:S07]  /*0960*/  @!P0 MOV R39, R22 ;  /* 0x0000001600278202 */ /* 0x000fce0000000f00 */
.L_x_54:
[----:B---3--:R-:W-:Y:S05]  /*0970*/  BSYNC.RECONVERGENT B0 ;  /* 0x0000000000007941 */ /* 0x008fea0003800200 */
.L_x_53:
        /* <DEDUP_REMOVED lines=46> */
[----:B------:R-:W-:Y:S01]  /*0c60*/  MOV R38, R44 ;  /* 0x0000002c00267202 */ /* 0x000fe20000000f00 */
[----:B------:R-:W-:Y:S01]  /*0c70*/  IMAD.MOV.U32 R31, RZ, RZ, R29 ;  /* 0x000000ffff1f7224 */ /* 0x000fe200078e001d */
[----:B------:R-:W-:Y:S01]  /*0c80*/  MOV R44, R45 ;  /* 0x0000002d002c7202 */ /* 0x000fe20000000f00 */
[----:B------:R-:W-:Y:S01]  /*0c90*/  IMAD.MOV.U32 R28, RZ, RZ, R48 ;  /* 0x000000ffff1c7224 */ /* 0x000fe200078e0030 */
[----:B------:R-:W-:Y:S06]  /*0ca0*/  BRA `(.L_x_56) ;  /* 0x0000000000247947 */ /* 0x000fec0003800000 */
.L_x_55:
        /* <DEDUP_REMOVED lines=9> */
.L_x_56:
[----:B------:R-:W-:Y:S01]  /*0d40*/  IMAD.WIDE.U32 R32, R28, 0x200000, RZ ;  /* 0x002000001c207825 */ /* 0x000fe200078e00ff */
[----:B-1----:R-:W-:-:S03]  /*0d50*/  ISETP.GE.U32.AND P0, PT, R35, R26, PT ;  /* 0x0000001a2300720c */ /* 0x002fc60003f06070 */
[----:B------:R-:W-:Y:S01]  /*0d60*/  HFMA2 R30, -RZ, RZ, 0, 0 ;  /* 0x00000000ff1e7431 */ /* 0x000fe200000001ff */
[----:B------:R-:W-:Y:S01]  /*0d70*/  IADD3 R45, P2, PT, R19, R35, RZ ;  /* 0x00000023132d7210 */ /* 0x000fe20007f5e0ff */
[----:B------:R-:W-:Y:S01]  /*0d80*/  BSSY.RECONVERGENT B0, `(.L_x_57) ;  /* 0x0000019000007945 */ /* 0x000fe20003800200 */
[----:B------:R-:W-:Y:S01]  /*0d90*/  LOP3.LUT R32, R32, R31, RZ, 0x3c, !PT ;  /* 0x0000001f20207212 */ /* 0x000fe200078e3cff */
[----:B------:R-:W-:Y:S01]  /*0da0*/  IMAD.MOV.U32 R31, RZ, RZ, 0x3ca00000 ;  /* 0x3ca00000ff1f7424 */ /* 0x000fe200078e00ff */
[----:B------:R-:W-:Y:S01]  /*0db0*/  ISETP.GE.AND.EX P0, PT, R34, R27, PT, P0 ;  /* 0x0000001b2200720c */ /* 0x000fe20003f06300 */
[----:B------:R-:W-:Y:S01]  /*0dc0*/  IMAD.X R50, RZ, RZ, R34, P2 ;  /* 0x000000ffff327224 */ /* 0x000fe200010e0622 */
[----:B------:R-:W0:Y:S01]  /*0dd0*/  I2F.F64.U64 R28, R32 ;  /* 0x00000020001c7312 */ /* 0x000e220000301800 */
[----:B------:R-:W-:-:S04]  /*0de0*/  ISETP.GE.U32.AND P1, PT, R45, R26, PT ;  /* 0x0000001a2d00720c */ /* 0x000fc80003f26070 */
[----:B------:R-:W-:Y:S01]  /*0df0*/  ISETP.GE.AND.EX P1, PT, R50, R27, PT, P1 ;  /* 0x0000001b3200720c */ /* 0x000fe20003f26310 */
[----:B0-----:R-:W-:-:S05]  /*0e00*/  DFMA R28, R28, R30, 5.5511151231257827021e-17 ;  /* 0x3c9000001c1c742b */ /* 0x001fca000000001e */
[----:B------:R-:W-:Y:S07]  /*0e10*/  @P0 BRA `(.L_x_58) ;  /* 0x00000000003c0947 */ /* 0x000fee0003800000 */
[----:B------:R-:W-:Y:S01]  /*0e20*/  IMAD.WIDE.U32 R32, R44, 0x200000, RZ ;  /* 0x002000002c207825 */ /* 0x000fe200078e00ff */
[----:B------:R-:W-:Y:S01]  /*0e30*/  UMOV UR10, 0xf0000000 ;  /* 0xf0000000000a7882 */ /* 0x000fe20000000000 */
[----:B------:R-:W-:Y:S01]  /*0e40*/  UMOV UR11, 0x380fffff ;  /* 0x380fffff000b7882 */ /* 0x000fe20000000000 */
[----:B------:R-:W-:Y:S01]  /*0e50*/  LOP3.LUT R32, R32, R38, RZ, 0x3c, !PT ;  /* 0x0000002620207212 */ /* 0x000fe200078e3cff */
[----:B------:R-:W-:-:S05]  /*0e60*/  IMAD R38, R35, UR8, RZ ;  /* 0x0000000823267c24 */ /* 0x000fca000f8e02ff */
[----:B------:R-:W0:Y:S02]  /*0e70*/  I2F.F64.U64 R32, R32 ;  /* 0x0000002000207312 */ /* 0x000e240000301800 */
[----:B0-----:R-:W-:Y:S01]  /*0e80*/  DFMA R50, R32, R30, 5.5511151231257827021e-17 ;  /* 0x3c9000002032742b */ /* 0x001fe2000000001e */
[----:B------:R-:W-:-:S05]  /*0e90*/  IADD3 R30, P2, PT, R38, UR4, RZ ;  /* 0x00000004261e7c10 */ /* 0x000fca000ff5e0ff */
[----:B------:R-:W0:Y:S02]  /*0ea0*/  F2F.F32.F64 R31, R50 ;  /* 0x00000032001f7310 */ /* 0x000e240000301000 */
[----:B------:R-:W-:-:S14]  /*0eb0*/  DSETP.GEU.AND P0, PT, |R50|, UR10, PT ;  /* 0x0000000a32007e2a */ /* 0x000fdc000bf0e200 */
[----:B0-----:R-:W-:-:S05]  /*0ec0*/  @!P0 FMUL R31, R31, 1.175494350822287508e-38 ;  /* 0x008000001f1f8820 */ /* 0x001fca0000400000 */
[----:B------:R-:W-:Y:S02]  /*0ed0*/  FSETP.GEU.FTZ.AND P0, PT, R31, R42, PT ;  /* 0x0000002a1f00720b */ /* 0x000fe40003f1e000 */
[----:B------:R-:W-:Y:S02]  /*0ee0*/  LEA.HI.X.SX32 R31, R38, UR5, 0x1, P2 ;  /* 0x00000005261f7c11 */ /* 0x000fe400090f0eff */
[----:B------:R-:W-:-:S05]  /*0ef0*/  SEL R53, RZ, 0x1, P0 ;  /* 0x00000001ff357807 */ /* 0x000fca0000000000 */
[----:B------:R0:W-:Y:S04]  /*0f00*/  STG.E.U8 desc[UR6][R30.64], R53 ;  /* 0x000000351e007986 */ /* 0x0001e8000c101106 */
.L_x_58:
[----:B------:R-:W-:Y:S05]  /*0f10*/  BSYNC.RECONVERGENT B0 ;  /* 0x0000000000007941 */ /* 0x000fea0003800200 */
.L_x_57:
[----:B------:R-:W-:Y:S05]  /*0f20*/  @P1 BRA `(.L_x_59) ;  /* 0x00000000002c1947 */ /* 0x000fea0003800000 */
[----:B------:R-:W-:Y:S01]  /*0f30*/  UMOV UR10, 0xf0000000 ;  /* 0xf0000000000a7882 */ /* 0x000fe20000000000 */
[----:B------:R-:W-:Y:S01]  /*0f40*/  UMOV UR11, 0x380fffff ;  /* 0x380fffff000b7882 */ /* 0x000fe20000000000 */
[----:B0-----:R-:W0:Y:S01]  /*0f50*/  F2F.F32.F64 R31, R28 ;  /* 0x0000001c001f7310 */ /* 0x001e220000301000 */
[----:B------:R-:W-:Y:S01]  /*0f60*/  DSETP.GEU.AND P0, PT, |R28|, UR10, PT ;  /* 0x0000000a1c007e2a */ /* 0x000fe2000bf0e200 */
[----:B------:R-:W-:-:S05]  /*0f70*/  IMAD R45, R45, UR8, RZ ;  /* 0x000000082d2d7c24 */ /* 0x000fca000f8e02ff */
[----:B------:R-:W-:-:S08]  /*0f80*/  IADD3 R30, P1, PT, R45, UR4, RZ ;  /* 0x000000042d1e7c10 */ /* 0x000fd0000ff3e0ff */
[----:B0-----:R-:W-:-:S05]  /*0f90*/  @!P0 FMUL R31, R31, 1.175494350822287508e-38 ;  /* 0x008000001f1f8820 */ /* 0x001fca0000400000 */
[----:B------:R-:W-:Y:S02]  /*0fa0*/  FSETP.GEU.FTZ.AND P0, PT, R31, R42, PT ;  /* 0x0000002a1f00720b */ /* 0x000fe40003f1e000 */
[----:B------:R-:W-:Y:S02]  /*0fb0*/  LEA.HI.X.SX32 R31, R45, UR5, 0x1, P1 ;  /* 0x000000052d1f7c11 */ /* 0x000fe400088f0eff */
[----:B------:R-:W-:-:S05]  /*0fc0*/  SEL R33, RZ, 0x1, P0 ;  /* 0x00000001ff217807 */ /* 0x000fca0000000000 */
[----:B------:R1:W-:Y:S04]  /*0fd0*/  STG.E.U8 desc[UR6][R30.64], R33 ;  /* 0x000000211e007986 */ /* 0x0003e8000c101106 */
.L_x_59:
[----:B------:R-:W-:Y:S01]  /*0fe0*/  IADD3 R35, P0, PT, R40, R35, RZ ;  /* 0x0000002328237210 */ /* 0x000fe20007f1e0ff */
[----:B------:R-:W-:Y:S05]  /*0ff0*/  WARPSYNC.ALL ;  /* 0x0000000000007948 */ /* 0x000fea0003800000 */
[----:B------:R-:W-:Y:S01]  /*1000*/  IADD3.X R34, PT, PT, RZ, R34, RZ, P0, !PT ;  /* 0x00000022ff227210 */ /* 0x000fe200007fe4ff */
[----:B------:R-:W-:Y:S01]  /*1010*/  BAR.SYNC.DEFER_BLOCKING 0x0 ;  /* 0x0000000000007b1d */ /* 0x000fe20000010000 */
[----:B------:R-:W-:Y:S01]  /*1020*/  ISETP.GE.U32.AND P0, PT, R35, R24, PT ;  /* 0x000000182300720c */ /* 0x000fe20003f06070 */
[----:B------:R-:W-:Y:S01]  /*1030*/  IMAD.MOV.U32 R44, RZ, RZ, R22 ;  /* 0x000000ffff2c7224 */ /* 0x000fe200078e0016 */
[----:B------:R-:W-:Y:S01]  /*1040*/  MOV R45, R49 ;  /* 0x00000031002d7202 */ /* 0x000fe20000000f00 */
[----:B------:R-:W-:Y:S01]  /*1050*/  IMAD.MOV.U32 R38, RZ, RZ, R48 ;  /* 0x000000ffff267224 */ /* 0x000fe200078e0030 */
[----:B------:R-:W-:-:S13]  /*1060*/  ISETP.GE.AND.EX P0, PT, R34, R43, PT, P0 ;  /* 0x0000002b2200720c */ /* 0x000fda0003f06300 */
[----:B------:R-:W-:Y:S05]  /*1070*/  @!P0 BRA `(.L_x_60) ;  /* 0xfffffff800088947 */ /* 0x000fea000383ffff */
[----:B------:R-:W-:Y:S05]  /*1080*/  EXIT ;  /* 0x000000000000794d */ /* 0x000fea0003800000 */
        .weak           $__internal_3_$__cuda_sm20_div_s64
        .type           $__internal_3_$__cuda_sm20_div_s64,@function
        .size           $__internal_3_$__cuda_sm20_div_s64,(.L_x_10482 - $__internal_3_$__cuda_sm20_div_s64)
$__internal_3_$__cuda_sm20_div_s64:
[----:B------:R-:W-:Y:S02]  /*1090*/  IMAD.MOV.U32 R26, RZ, RZ, R40 ;  /* 0x000000ffff1a7224 */ /* 0x000fe400078e0028 */
[----:B------:R-:W-:-:S04]  /*10a0*/  IMAD.MOV.U32 R27, RZ, RZ, RZ ;  /* 0x000000ffff1b7224 */ /* 0x000fc800078e00ff */
[----:B------:R-:W0:Y:S08]  /*10b0*/  I2F.U64.RP R26, R26 ;  /* 0x0000001a001a7312 */ /* 0x000e300000309000 */
[----:B0-----:R-:W0:Y:S02]  /*10c0*/  MUFU.RCP R22, R26 ;  /* 0x0000001a00167308 */ /* 0x001e240000001000 */
[----:B0-----:R-:W-:-:S06]  /*10d0*/  IADD3 R24, PT, PT, R22, 0x1ffffffe, RZ ;  /* 0x1ffffffe16187810 */ /* 0x001fcc0007ffe0ff */
[----:B------:R-:W0:Y:S02]  /*10e0*/  F2I.U64.TRUNC R24, R24 ;  /* 0x0000001800187311 */ /* 0x000e24000020d800 */
[----:B0-----:R-:W-:-:S04]  /*10f0*/  IMAD.WIDE.U32 R22, R24, R40, RZ ;  /* 0x0000002818167225 */ /* 0x001fc800078e00ff */
[----:B------:R-:W-:Y:S01]  /*1100*/  IMAD R23, R25, R40, R23 ;  /* 0x0000002819177224 */ /* 0x000fe200078e0217 */
[----:B------:R-:W-:-:S05]  /*1110*/  IADD3 R31, P0, PT, RZ, -R22, RZ ;  /* 0x80000016ff1f7210 */ /* 0x000fca0007f1e0ff */
[----:B------:R-:W-:-:S04]  /*1120*/  IMAD.HI.U32 R22, R24, R31, RZ ;  /* 0x0000001f18167227 */ /* 0x000fc800078e00ff */
[----:B------:R-:W-:Y:S02]  /*1130*/  IMAD.X R33, RZ, RZ, ~R23, P0 ;  /* 0x000000ffff217224 */ /* 0x000fe400000e0e17 */
[----:B------:R-:W-:Y:S02]  /*1140*/  IMAD.MOV.U32 R23, RZ, RZ, R24 ;  /* 0x000000ffff177224 */ /* 0x000fe400078e0018 */
[-C--:B------:R-:W-:Y:S02]  /*1150*/  IMAD R27, R25, R33.reuse, RZ ;  /* 0x00000021191b7224 */ /* 0x080fe400078e02ff */
[----:B------:R-:W-:-:S04]  /*1160*/  IMAD.WIDE.U32 R22, P0, R24, R33, R22 ;  /* 0x0000002118167225 */ /* 0x000fc80007800016 */
[----:B------:R-:W-:-:S04]  /*1170*/  IMAD.HI.U32 R33, R25, R33, RZ ;  /* 0x0000002119217227 */ /* 0x000fc800078e00ff */
[----:B------:R-:W-:-:S05]  /*1180*/  IMAD.HI.U32 R22, P1, R25, R31, R22 ;  /* 0x0000001f19167227 */ /* 0x000fca0007820016 */
[----:B------:R-:W-:Y:S02]  /*1190*/  IADD3 R23, P2, PT, R27, R22, RZ ;  /* 0x000000161b177210 */ /* 0x000fe40007f5e0ff */
[----:B------:R-:W-:-:S03]  /*11a0*/  IADD3.X R22, PT, PT, R33, R25, RZ, P0, !PT ;  /* 0x0000001921167210 */ /* 0x000fc600007fe4ff */
[----:B------:R-:W-:Y:S01]  /*11b0*/  IMAD.WIDE.U32 R24, R23, R40, RZ ;  /* 0x0000002817187225 */ /* 0x000fe200078e00ff */
[----:B------:R-:W-:Y:S02]  /*11c0*/  IADD3.X R27, PT, PT, RZ, RZ, R22, P2, P1 ;  /* 0x000000ffff1b7210 */ /* 0x000fe400017e2416 */
[----:B------:R-:W-:Y:S02]  /*11d0*/  ISETP.LE.AND P1, PT, RZ, UR5, PT ;  /* 0x00000005ff007c0c */ /* 0x000fe4000bf23270 */
[----:B------:R-:W-:Y:S01]  /*11e0*/  IADD3 R31, P0, PT, RZ, -R24, RZ ;  /* 0x80000018ff1f7210 */ /* 0x000fe20007f1e0ff */
[----:B------:R-:W-:Y:S01]  /*11f0*/  IMAD R24, R27, R40, R25 ;  /* 0x000000281b187224 */ /* 0x000fe200078e0219 */
[----:B------:R-:W-:-:S03]  /*1200*/  IADD3 R25, P4, PT, RZ, -UR4, RZ ;  /* 0x80000004ff197c10 */ /* 0x000fc6000ff9e0ff */
[----:B------:R-:W-:Y:S01]  /*1210*/  IMAD.HI.U32 R22, R23, R31, RZ ;  /* 0x0000001f17167227 */ /* 0x000fe200078e00ff */
[----:B------:R-:W-:-:S03]  /*1220*/  SEL R25, R25, UR4, !P1 ;  /* 0x0000000419197c07 */ /* 0x000fc6000c800000 */
[----:B------:R-:W-:Y:S02]  /*1230*/  IMAD.X R24, RZ, RZ, ~R24, P0 ;  /* 0x000000ffff187224 */ /* 0x000fe400000e0e18 */
[----:B------:R-:W-:Y:S02]  /*1240*/  IMAD.X R26, RZ, RZ, ~UR5, P4 ;  /* 0x80000005ff1a7e24 */ /* 0x000fe4000a0e06ff */
        /* <DEDUP_REMOVED lines=14> */
[----:B------:R-:W-:-:S03]  /*1330*/  IADD3 R31, P2, PT, R31, R22, RZ ;  /* 0x000000161f1f7210 */ /* 0x000fc60007f5e0ff */
[----:B------:R-:W-:-:S05]  /*1340*/  IMAD.X R22, RZ, RZ, R26, P0 ;  /* 0x000000ffff167224 */ /* 0x000fca00000e061a */
[----:B------:R-:W-:Y:S01]  /*1350*/  IADD3.X R33, PT, PT, RZ, R22, RZ, P2, !PT ;  /* 0x00000016ff217210 */ /* 0x000fe200017fe4ff */
[----:B------:R-:W-:-:S04]  /*1360*/  IMAD.WIDE.U32 R22, R31, R40, RZ ;  /* 0x000000281f167225 */ /* 0x000fc800078e00ff */
[-C--:B------:R-:W-:Y:S01]  /*1370*/  IMAD R24, R33, R40.reuse, R23 ;  /* 0x0000002821187224 */ /* 0x080fe200078e0217 */
[----:B------:R-:W-:Y:S02]  /*1380*/  IADD3 R43, P0, PT, -R22, R25, RZ ;  /* 0x00000019162b7210 */ /* 0x000fe40007f1e1ff */
[----:B------:R-:W-:Y:S02]  /*1390*/  IADD3 R22, P3, PT, R31, 0x1, RZ ;  /* 0x000000011f167810 */ /* 0x000fe40007f7e0ff */
[----:B------:R-:W-:Y:S01]  /*13a0*/  IADD3 R23, P2, PT, -R40, R43, RZ ;  /* 0x0000002b28177210 */ /* 0x000fe20007f5e1ff */
[----:B------:R-:W-:Y:S01]  /*13b0*/  IMAD.X R26, R27, 0x1, ~R24, P0 ;  /* 0x000000011b1a7824 */ /* 0x000fe200000e0e18 */
[----:B------:R-:W-:Y:S01]  /*13c0*/  ISETP.GE.U32.AND P0, PT, R43, R40, PT ;  /* 0x000000282b00720c */ /* 0x000fe20003f06070 */
[----:B------:R-:W-:-:S03]  /*13d0*/  IMAD.X R24, RZ, RZ, R33, P3 ;  /* 0x000000ffff187224 */ /* 0x000fc600018e0621 */
[C---:B------:R-:W-:Y:S02]  /*13e0*/  ISETP.GE.U32.AND.EX P0, PT, R26.reuse, RZ, PT, P0 ;  /* 0x000000ff1a00720c */ /* 0x040fe40003f06100 */
[----:B------:R-:W-:Y:S02]  /*13f0*/  IADD3.X R25, PT, PT, R26, -0x1, RZ, P2, !PT ;  /* 0xffffffff1a197810 */ /* 0x000fe400017fe4ff */
[----:B------:R-:W-:Y:S02]  /*1400*/  SEL R23, R23, R43, P0 ;  /* 0x0000002b17177207 */ /* 0x000fe40000000000 */
[----:B------:R-:W-:Y:S02]  /*1410*/  SEL R25, R25, R26, P0 ;  /* 0x0000001a19197207 */ /* 0x000fe40000000000 */
[----:B------:R-:W-:Y:S02]  /*1420*/  SEL R31, R22, R31, P0 ;  /* 0x0000001f161f7207 */ /* 0x000fe40000000000 */
[----:B------:R-:W-:-:S02]  /*1430*/  ISETP.GE.U32.AND P2, PT, R23, R40, PT ;  /* 0x000000281700720c */ /* 0x000fc40003f46070 */
[----:B------:R-:W-:Y:S02]  /*1440*/  SEL R22, R24, R33, P0 ;  /* 0x0000002118167207 */ /* 0x000fe40000000000 */
[----:B------:R-:W-:Y:S02]  /*1450*/  IADD3 R26, P3, PT, R31, 0x1, RZ ;  /* 0x000000011f1a7810 */ /* 0x000fe40007f7e0ff */
[----:B------:R-:W-:Y:S02]  /*1460*/  ISETP.GE.U32.AND.EX P0, PT, R25, RZ, PT, P2 ;  /* 0x000000ff1900720c */ /* 0x000fe40003f06120 */
[-C--:B------:R-:W-:Y:S02]  /*1470*/  IADD3.X R27, PT, PT, RZ, R22.reuse, RZ, P3, !PT ;  /* 0x00000016ff1b7210 */ /* 0x080fe40001ffe4ff */
[----:B------:R-:W-:Y:S02]  /*1480*/  SEL R26, R26, R31, P0 ;  /* 0x0000001f1a1a7207 */ /* 0x000fe40000000000 */
[----:B------:R-:W-:-:S02]  /*1490*/  SEL R27, R27, R22, P0 ;  /* 0x000000161b1b7207 */ /* 0x000fc40000000000 */
[-C--:B------:R-:W-:Y:S02]  /*14a0*/  IADD3 R23, P2, PT, RZ, -R26.reuse, RZ ;  /* 0x8000001aff177210 */ /* 0x080fe40007f5e0ff */
[----:B------:R-:W-:Y:S02]  /*14b0*/  ISETP.NE.U32.AND P0, PT, R40, RZ, PT ;  /* 0x000000ff2800720c */ /* 0x000fe40003f05070 */
[----:B------:R-:W-:Y:S01]  /*14c0*/  MOV R31, 0x0 ;  /* 0x00000000001f7802 */ /* 0x000fe20000000f00 */
[----:B------:R-:W-:Y:S01]  /*14d0*/  IMAD.X R22, RZ, RZ, ~R27, P2 ;  /* 0x000000ffff167224 */ /* 0x000fe200010e0e1b */
[----:B------:R-:W-:Y:S02]  /*14e0*/  ISETP.NE.AND.EX P0, PT, RZ, RZ, PT, P0 ;  /* 0x000000ffff00720c */ /* 0x000fe40003f05300 */
[----:B------:R-:W-:Y:S02]  /*14f0*/  SEL R26, R23, R26, !P1 ;  /* 0x0000001a171a7207 */ /* 0x000fe40004800000 */
[----:B------:R-:W-:-:S02]  /*1500*/  SEL R27, R22, R27, !P1 ;  /* 0x0000001b161b7207 */ /* 0x000fc40004800000 */
[----:B------:R-:W-:Y:S02]  /*1510*/  SEL R26, R26, 0xffffffff, P0 ;  /* 0xffffffff1a1a7807 */ /* 0x000fe40000000000 */
[----:B------:R-:W-:Y:S01]  /*1520*/  SEL R27, R27, 0xffffffff, P0 ;  /* 0xffffffff1b1b7807 */ /* 0x000fe20000000000 */
[----:B------:R-:W-:Y:S06]  /*1530*/  RET.REL.NODEC R30 `(_ZN2at6native57_GLOBAL__N__cd6b329d_24_DistributionBernoulli_cu_7537a20d43distribution_elementwise_grid_stride_kernelIfLi4EZNS0_9templates4cuda21uniform_and_transformIbfPNS_17CUDAGeneratorImplEZZZNS4_16bernoulli_kernelIS7_EEvRNS_18TensorIteratorBaseEdT_ENKUlvE_clEvENKUlvE8_clEvEUlfE_EEvSA_T1_T2_EUlP24curandStatePhilox4_32_10E_ZNS1_27distribution_nullary_kernelIbf7double2S7_SJ_SE_EEvSA_SG_RKT3_T4_EUlifE_EEvlNS_15PhiloxCudaStateESF_SG_) ;  /* 0xffffffe81eb07950 */ /* 0x000fec0003c3ffff */
.L_x_61:
        /* <DEDUP_REMOVED lines=12> */
.L_x_10482:


//--------------------- .text._ZN2at6native57_GLOBAL__N__cd6b329d_24_DistributionBernoulli_cu_7537a20d43distribution_elementwise_grid_stride_kernelIfLi4EZNS0_9templates4cuda21uniform_and_transformIN3c108BFloat16EfPNS_17CUDAGeneratorImplEZZZNS4_16bernoulli_kernelIS9_EEvRNS_18TensorIteratorBaseEdT_ENKUlvE_clEvENKUlvE7_clEvEUlfE_EEvSC_T1_T2_EUlP24curandStatePhilox4_32_10E0_ZNS1_27distribution_nullary_kernelIS7_f6float4S9_SL_SG_EEvSC_SI_RKT3_T4_EUlifE0_EEvlNS_15PhiloxCudaStateESH_SI_ --------------------------
	.section	.text._ZN2at6native57_GLOBAL__N__cd6b329d_24_DistributionBernoulli_cu_7537a20d43distribution_elementwise_grid_stride_kernelIfLi4EZNS0_9templates4cuda21uniform_and_transformIN3c108BFloat16EfPNS_17CUDAGeneratorImplEZZZNS4_16bernoulli_kernelIS9_EEvRNS_18TensorIteratorBaseEdT_ENKUlvE_clEvENKUlvE7_clEvEUlfE_EEvSC_T1_T2_EUlP24curandStatePhilox4_32_10E0_ZNS1_27distribution_nullary_kernelIS7_f6float4S9_SL_SG_EEvSC_SI_RKT3_T4_EUlifE0_EEvlNS_15PhiloxCudaStateESH_SI_,"ax",@progbits
	.align	128
.text._ZN2at6native57_GLOBAL__N__cd6b329d_24_DistributionBernoulli_cu_7537a20d43distribution_elementwise_grid_stride_kernelIfLi4EZNS0_9templates4cuda21uniform_and_transformIN3c108BFloat16EfPNS_17CUDAGeneratorImplEZZZNS4_16bernoulli_kernelIS9_EEvRNS_18TensorIteratorBaseEdT_ENKUlvE_clEvENKUlvE7_clEvEUlfE_EEvSC_T1_T2_EUlP24curandStatePhilox4_32_10E0_ZNS1_27distribution_nullary_kernelIS7_f6float4S9_SL_SG_EEvSC_SI_RKT3_T4_EUlifE0_EEvlNS_15PhiloxCudaStateESH_SI_:
        .type           _ZN2at6native57_GLOBAL__N__cd6b329d_24_DistributionBernoulli_cu_7537a20d43distribution_elementwise_grid_stride_kernelIfLi4EZNS0_9templates4cuda21uniform_and_transformIN3c108BFloat16EfPNS_17CUDAGeneratorImplEZZZNS4_16bernoulli_kernelIS9_EEvRNS_18TensorIteratorBaseEdT_ENKUlvE_clEvENKUlvE7_clEvEUlfE_EEvSC_T1_T2_EUlP24curandStatePhilox4_32_10E0_ZNS1_27distribution_nullary_kernelIS7_f6float4S9_SL_SG_EEvSC_SI_RKT3_T4_EUlifE0_EEvlNS_15PhiloxCudaStateESH_SI_,@function
        .size           _ZN2at6native57_GLOBAL__N__cd6b329d_24_DistributionBernoulli_cu_7537a20d43distribution_elementwise_grid_stride_kernelIfLi4EZNS0_9templates4cuda21uniform_and_transformIN3c108BFloat16EfPNS_17CUDAGeneratorImplEZZZNS4_16bernoulli_kernelIS9_EEvRNS_18TensorIteratorBaseEdT_ENKUlvE_clEvENKUlvE7_clEvEUlfE_EEvSC_T1_T2_EUlP24curandStatePhilox4_32_10E0_ZNS1_27distribution_nullary_kernelIS7_f6float4S9_SL_SG_EEvSC_SI_RKT3_T4_EUlifE0_EEvlNS_15PhiloxCudaStateESH_SI_,(.L_x_10484 - _ZN2at6native57_GLOBAL__N__cd6b329d_24_DistributionBernoulli_cu_7537a20d43distribution_elementwise_grid_stride_kernelIfLi4EZNS0_9templates4cuda21uniform_and_transformIN3c108BFloat16EfPNS_17CUDAGeneratorImplEZZZNS4_16bernoulli_kernelIS9_EEvRNS_18TensorIteratorBaseEdT_ENKUlvE_clEvENKUlvE7_clEvEUlfE_EEvSC_T1_T2_EUlP24curandStatePhilox4_32_10E0_ZNS1_27distribution_nullary_kernelIS7_f6float4S9_SL_SG_EEvSC_SI_RKT3_T4_EUlifE0_EEvlNS_15PhiloxCudaStateESH_SI_)
        .other          _ZN2at6native57_GLOBAL__N__cd6b329d_24_DistributionBernoulli_cu_7537a20d43distribution_elementwise_grid_stride_kernelIfLi4EZNS0_9templates4cuda21uniform_and_transformIN3c108BFloat16EfPNS_17CUDAGeneratorImplEZZZNS4_16bernoulli_kernelIS9_EEvRNS_18TensorIteratorBaseEdT_ENKUlvE_clEvENKUlvE7_clEvEUlfE_EEvSC_T1_T2_EUlP24curandStatePhilox4_32_10E0_ZNS1_27distribution_nullary_kernelIS7_f6float4S9_SL_SG_EEvSC_SI_RKT3_T4_EUlifE0_EEvlNS_15PhiloxCudaStateESH_SI_,@"STO_CUDA_ENTRY STV_DEFAULT"
_ZN2at6native57_GLOBAL__N__cd6b329d_24_DistributionBernoulli_cu_7537a20d43distribution_elementwise_grid_stride_kernelIfLi4EZNS0_9templates4cuda21uniform_and_transformIN3c108BFloat16EfPNS_17CUDAGeneratorImplEZZZNS4_16bernoulli_kernelIS9_EEvRNS_18TensorIteratorBaseEdT_ENKUlvE_clEvENKUlvE7_clEvEUlfE_EEvSC_T1_T2_EUlP24curandStatePhilox4_32_10E0_ZNS1_27distribution_nullary_kernelIS7_f6float4S9_SL_SG_EEvSC_SI_RKT3_T4_EUlifE0_EEvlNS_15PhiloxCudaStateESH_SI_:
        /* <DEDUP_REMOVED lines=112> */
.L_x_62:
[----:B------:R-:W-:-:S07]  /*0700*/  MOV R28, 0x720 ;  /* 0x00000720001c7802 */ /* 0x000fce0000000f00 */
[----:B------:R-:W-:Y:S05]  /*0710*/  CALL.REL.NOINC `($__internal_4_$__cuda_sm20_div_s64) ;  /* 0x0000004800e47944 */ /* 0x000fea0003c00000 */
.L_x_63:
        /* <DEDUP_REMOVED lines=87> */
.L_x_80:
[----:B------:R-:W-:Y:S01]  /*0c90*/  VIADD R0, R0, 0x1 ;  /* 0x0000000100007836 */ /* 0x000fe20000000000 */
[----:B------:R-:W-:Y:S03]  /*0ca0*/  BSSY.RECONVERGENT B0, `(.L_x_64) ;  /* 0x000000c000007945 */ /* 0x000fe60003800200 */
[C---:B0123--:R-:W-:Y:S01]  /*0cb0*/  IMAD.WIDE.U32 R26, R0.reuse, -0x2daee0ad, RZ ;  /* 0xd2511f53001a7825 */ /* 0x04ffe200078e00ff */
        /* <DEDUP_REMOVED lines=10> */
.L_x_65:
[----:B0-----:R-:W-:Y:S05]  /*0d60*/  BSYNC.RECONVERGENT B0 ;  /* 0x0000000000007941 */ /* 0x001fea0003800200 */
.L_x_64:
        /* <DEDUP_REMOVED lines=62> */
.L_x_66:
        /* <DEDUP_REMOVED lines=9> */
.L_x_67:
        /* <DEDUP_REMOVED lines=19> */
[----:B------:R-:W-:Y:S02]  /*1310*/  IADD3.X R24, PT, PT, RZ, R17, RZ, P4, !PT ;  /* 0x00000011ff187210 */ /* 0x000fe400027fe4ff */
[----:B------:R-:W-:Y:S02]  /*1320*/  ISETP.GE.AND.EX P1, PT, R25, UR49, PT, P1 ;  /* 0x0000003119007c0c */ /* 0x000fe4000bf26310 */
[----:B------:R-:W-:-:S07]  /*1330*/  ISETP.GE.AND.EX P0, PT, R24, UR49, PT, P0 ;  /* 0x0000003118007c0c */ /* 0x000fce000bf06300 */
[----:B------:R-:W0:Y:S01]  /*1340*/  @!P2 LDC.64 R24, c[0x0][0x540] ;  /* 0x00015000ff18ab82 */ /* 0x000e220000000a00 */
[----:B------:R-:W-:-:S03]  /*1350*/  @!P2 FSET.BF.LT.FTZ.AND R38, R38, R33, PT ;  /* 0x000000212626a20a */ /* 0x000fc60003811000 */
[-C--:B------:R-:W-:Y:S02]  /*1360*/  @!P1 FSET.BF.LT.FTZ.AND R40, R40, R33.reuse, PT ;  /* 0x000000212828920a */ /* 0x080fe40003811000 */
[----:B------:R-:W-:Y:S02]  /*1370*/  @!P2 F2FP.BF16.F32.PACK_AB R38, RZ, R38 ;  /* 0x00000026ff26a23e */ /* 0x000fe400000010ff */
[----:B------:R-:W1:Y:S01]  /*1380*/  @!P1 LDC.64 R26, c[0x0][0x540] ;  /* 0x00015000ff1a9b82 */ /* 0x000e620000000a00 */
[----:B------:R-:W-:Y:S02]  /*1390*/  @!P0 FSET.BF.LT.FTZ.AND R42, R42, R33, PT ;  /* 0x000000212a2a820a */ /* 0x000fe40003811000 */
[----:B------:R-:W-:Y:S02]  /*13a0*/  PRMT R43, R38, 0x7610, R43 ;  /* 0x00007610262b7816 */ /* 0x000fe4000000002b */
[----:B------:R-:W-:Y:S02]  /*13b0*/  @!P1 F2FP.BF16.F32.PACK_AB R40, RZ, R40 ;  /* 0x00000028ff28923e */ /* 0x000fe400000010ff */
[----:B------:R-:W-:Y:S01]  /*13c0*/  @!P0 F2FP.BF16.F32.PACK_AB R42, RZ, R42 ;  /* 0x0000002aff2a823e */ /* 0x000fe200000010ff */
[----:B------:R-:W2:Y:S01]  /*13d0*/  @!P0 LDC.64 R28, c[0x0][0x540] ;  /* 0x00015000ff1c8b82 */ /* 0x000ea20000000a00 */
[----:B0-----:R4:W-:Y:S04]  /*13e0*/  @!P2 STG.E.U16 desc[UR76][R24.64], R43 ;  /* 0x0000002b1800a986 */ /* 0x0019e8000c10154c */
[----:B-1----:R4:W-:Y:S01]  /*13f0*/  @!P1 STG.E.U16 desc[UR76][R26.64], R40 ;  /* 0x000000281a009986 */ /* 0x0029e2000c10154c */
[----:B------:R-:W-:-:S03]  /*1400*/  IADD3 R38, P1, PT, R41, R16, RZ ;  /* 0x0000001029267210 */ /* 0x000fc60007f3e0ff */
[----:B--2---:R4:W-:Y:S01]  /*1410*/  @!P0 STG.E.U16 desc[UR76][R28.64], R42 ;  /* 0x0000002a1c008986 */ /* 0x0049e2000c10154c */
[----:B------:R-:W-:Y:S02]  /*1420*/  ISETP.GE.U32.AND P0, PT, R38, UR48, PT ;  /* 0x0000003026007c0c */ /* 0x000fe4000bf06070 */
[----:B------:R-:W-:-:S04]  /*1430*/  IADD3.X R38, PT, PT, RZ, R17, RZ, P1, !PT ;  /* 0x00000011ff267210 */ /* 0x000fc80000ffe4ff */
[----:B------:R-:W-:-:S13]  /*1440*/  ISETP.GE.AND.EX P0, PT, R38, UR49, PT, P0 ;  /* 0x0000003126007c0c */ /* 0x000fda000bf06300 */
[----:B----4-:R-:W-:Y:S05]  /*1450*/  @P0 BRA `(.L_x_69) ;  /* 0x0000003c00680947 */ /* 0x010fea0003800000 */
[----:B------:R-:W0:Y:S01]  /*1460*/  LDC.64 R24, c[0x0][0x540] ;  /* 0x00015000ff187b82 */ /* 0x000e220000000a00 */
[----:B------:R-:W-:-:S04]  /*1470*/  FSET.BF.LT.FTZ.AND R44, R44, R33, PT ;  /* 0x000000212c2c720a */ /* 0x000fc80003811000 */
[----:B------:R-:W-:-:S05]  /*1480*/  F2FP.BF16.F32.PACK_AB R44, RZ, R44 ;  /* 0x0000002cff2c723e */ /* 0x000fca00000010ff */
[----:B0-----:R4:W-:Y:S01]  /*1490*/  STG.E.U16 desc[UR76][R24.64], R44 ;  /* 0x0000002c18007986 */ /* 0x0019e2000c10154c */
[----:B------:R-:W-:Y:S05]  /*14a0*/  BRA `(.L_x_69) ;  /* 0x0000003c00547947 */ /* 0x000fea0003800000 */
.L_x_68:
        /* <DEDUP_REMOVED lines=232> */
.L_x_72:
[----:B------:R-:W0:Y:S01]  /*2330*/  LDCU.64 UR48, c[0x0][0x540] ;  /* 0x0000a800ff3077ac */ /* 0x000e220008000a00 */
[----:B------:R-:W-:-:S04]  /*2340*/  FSET.BF.LT.FTZ.AND R38, R38, R33, PT ;  /* 0x000000212626720a */ /* 0x000fc80003811000 */
[----:B------:R-:W-:Y:S02]  /*2350*/  F2FP.BF16.F32.PACK_AB R38, RZ, R38 ;  /* 0x00000026ff26723e */ /* 0x000fe400000010ff */
[----:B0-----:R-:W-:-:S05]  /*2360*/  IADD3 R26, P0, PT, R26, UR48, RZ ;  /* 0x000000301a1a7c10 */ /* 0x001fca000ff1e0ff */
[----:B------:R-:W-:-:S05]  /*2370*/  IMAD.X R27, RZ, RZ, UR49, P0 ;  /* 0x00000031ff1b7e24 */ /* 0x000fca00080e06ff */
[----:B------:R0:W-:Y:S03]  /*2380*/  STG.E.U16 desc[UR76][R26.64], R38 ;  /* 0x000000261a007986 */ /* 0x0001e6000c10154c */
.L_x_71:
[----:B------:R-:W-:Y:S05]  /*2390*/  BSYNC.RECONVERGENT B0 ;  /* 0x0000000000007941 */ /* 0x000fea0003800200 */
.L_x_70:
[----:B------:R-:W-:Y:S01]  /*23a0*/  IADD3 R25, P1, PT, R15, R16, RZ ;  /* 0x000000100f197210 */ /* 0x000fe20007f3e0ff */
[----:B------:R-:W-:Y:S03]  /*23b0*/  BSSY.RECONVERGENT B0, `(.L_x_73) ;  /* 0x00000ee000007945 */ /* 0x000fe60003800200 */
[----:B------:R-:W-:Y:S02]  /*23c0*/  ISETP.GE.U32.AND P0, PT, R25, R22, PT ;  /* 0x000000161900720c */ /* 0x000fe40003f06070 */
[----:B------:R-:W-:-:S04]  /*23d0*/  IADD3.X R24, PT, PT, RZ, R17, RZ, P1, !PT ;  /* 0x00000011ff187210 */ /* 0x000fc80000ffe4ff */
[----:B------:R-:W-:-:S13]  /*23e0*/  ISETP.GE.AND.EX P0, PT, R24, R23, PT, P0 ;  /* 0x000000171800720c */ /* 0x000fda0003f06300 */
[----:B------:R-:W-:Y:S05]  /*23f0*/  @P0 BRA `(.L_x_74) ;  /* 0x0000000c00a40947 */ /* 0x000fea0003800000 */
[----:B------:R-:W-:Y:S01]  /*2400*/  HFMA2 R24, -RZ, RZ, 0, 0 ;  /* 0x00000000ff187431 */ /* 0x000fe200000001ff */
[----:B------:R-:W-:-:S04]  /*2410*/  UISETP.NE.AND UP0, UPT, UR74, URZ, UPT ;  /* 0x000000ff4a00728c */ /* 0x000fc8000bf05270 */
[----:B0-----:R-:W-:-:S05]  /*2420*/  IMAD.HI.U32 R27, R25, UR32, R24 ;  /* 0x00000020191b7c27 */ /* 0x001fca000f8e0018 */
        /* <DEDUP_REMOVED lines=224> */
.L_x_75:
[----:B------:R-:W0:Y:S01]  /*3230*/  LDCU.64 UR48, c[0x0][0x540] ;  /* 0x0000a800ff3077ac */ /* 0x000e220008000a00 */
[----:B------:R-:W-:-:S04]  /*3240*/  FSET.BF.LT.FTZ.AND R40, R40, R33, PT ;  /* 0x000000212828720a */ /* 0x000fc80003811000 */
[----:B------:R-:W-:Y:S02]  /*3250*/  F2FP.BF16.F32.PACK_AB R40, RZ, R40 ;  /* 0x00000028ff28723e */ /* 0x000fe400000010ff */
[----:B0-----:R-:W-:-:S04]  /*3260*/  IADD3 R26, P0, PT, R26, UR48, RZ ;  /* 0x000000301a1a7c10 */ /* 0x001fc8000ff1e0ff */
[----:B------:R-:W-:-:S05]  /*3270*/  IADD3.X R27, PT, PT, RZ, UR49, RZ, P0, !PT ;  /* 0x00000031ff1b7c10 */ /* 0x000fca00087fe4ff */
[----:B------:R1:W-:Y:S04]  /*3280*/  STG.E.U16 desc[UR76][R26.64], R40 ;  /* 0x000000281a007986 */ /* 0x0003e8000c10154c */
.L_x_74:
[----:B------:R-:W-:Y:S05]  /*3290*/  BSYNC.RECONVERGENT B0 ;  /* 0x0000000000007941 */ /* 0x000fea0003800200 */
.L_x_73:
[----:B------:R-:W-:Y:S01]  /*32a0*/  IADD3 R25, P1, PT, R39, R16, RZ ;  /* 0x0000001027197210 */ /* 0x000fe20007f3e0ff */
        /* <DEDUP_REMOVED lines=8> */
[----:B01----:R-:W-:-:S04]  /*3330*/  SHF.R.U32.HI R27, RZ, UR33, R24 ;  /* 0x00000021ff1b7c19 */ /* 0x003fc80008011618 */
        /* <DEDUP_REMOVED lines=235> */
.L_x_78:
[----:B------:R-:W0:Y:S01]  /*41f0*/  LDCU.64 UR48, c[0x0][0x540] ;  /* 0x0000a800ff3077ac */ /* 0x000e220008000a00 */
[----:B------:R-:W-:-:S04]  /*4200*/  FSET.BF.LT.FTZ.AND R42, R42, R33, PT ;  /* 0x000000212a2a720a */ /* 0x000fc80003811000 */
[----:B------:R-:W-:Y:S02]  /*4210*/  F2FP.BF16.F32.PACK_AB R42, RZ, R42 ;  /* 0x0000002aff2a723e */ /* 0x000fe400000010ff */
[----:B0-----:R-:W-:-:S04]  /*4220*/  IADD3 R26, P0, PT, R26, UR48, RZ ;  /* 0x000000301a1a7c10 */ /* 0x001fc8000ff1e0ff */
[----:B------:R-:W-:-:S05]  /*4230*/  IADD3.X R27, PT, PT, RZ, UR49, RZ, P0, !PT ;  /* 0x00000031ff1b7c10 */ /* 0x000fca00087fe4ff */
[----:B------:R2:W-:Y:S04]  /*4240*/  STG.E.U16 desc[UR76][R26.64], R42 ;  /* 0x0000002a1a007986 */ /* 0x0005e8000c10154c */
.L_x_77:
[----:B------:R-:W-:Y:S05]  /*4250*/  BSYNC.RECONVERGENT B0 ;  /* 0x0000000000007941 */ /* 0x000fea0003800200 */
.L_x_76:
[----:B------:R-:W-:-:S04]  /*4260*/  IADD3 R25, P1, PT, R41, R16, RZ ;  /* 0x0000001029197210 */ /* 0x000fc80007f3e0ff */
[----:B------:R-:W-:Y:S01]  /*4270*/  ISETP.GE.U32.AND P0, PT, R25, R22, PT ;  /* 0x000000161900720c */ /* 0x000fe20003f06070 */
[----:B------:R-:W-:-:S05]  /*4280*/  IMAD.X R24, RZ, RZ, R17, P1 ;  /* 0x000000ffff187224 */ /* 0x000fca00008e0611 */
[----:B------:R-:W-:-:S13]  /*4290*/  ISETP.GE.AND.EX P0, PT, R24, R23, PT, P0 ;  /* 0x000000171800720c */ /* 0x000fda0003f06300 */
[----:B------:R-:W-:Y:S05]  /*42a0*/  @P0 BRA `(.L_x_69) ;  /* 0x0000000c00d40947 */ /* 0x000fea0003800000 */
[----:B------:R-:W-:Y:S01]  /*42b0*/  MOV R24, RZ ;  /* 0x000000ff00187202 */ /* 0x000fe20000000f00 */
[----:B------:R-:W-:-:S04]  /*42c0*/  UISETP.NE.AND UP0, UPT, UR74, URZ, UPT ;  /* 0x000000ff4a00728c */ /* 0x000fc8000bf05270 */
[----:B------:R-:W-:-:S05]  /*42d0*/  IMAD.HI.U32 R24, R25, UR32, R24 ;  /* 0x0000002019187c27 */ /* 0x000fca000f8e0018 */
[----:B012---:R-:W-:-:S04]  /*42e0*/  SHF.R.U32.HI R27, RZ, UR33, R24 ;  /* 0x00000021ff1b7c19 */ /* 0x007fc80008011618 */
        /* <DEDUP_REMOVED lines=235> */
.L_x_79:
[----:B------:R-:W0:Y:S01]  /*51a0*/  LDCU.64 UR48, c[0x0][0x540] ;  /* 0x0000a800ff3077ac */ /* 0x000e220008000a00 */
[----:B------:R-:W-:-:S04]  /*51b0*/  FSET.BF.LT.FTZ.AND R44, R44, R33, PT ;  /* 0x000000212c2c720a */ /* 0x000fc80003811000 */
[----:B------:R-:W-:Y:S02]  /*51c0*/  F2FP.BF16.F32.PACK_AB R44, RZ, R44 ;  /* 0x0000002cff2c723e */ /* 0x000fe400000010ff */
[----:B0-----:R-:W-:-:S04]  /*51d0*/  IADD3 R26, P0, PT, R26, UR48, RZ ;  /* 0x000000301a1a7c10 */ /* 0x001fc8000ff1e0ff */
[----:B------:R-:W-:-:S05]  /*51e0*/  IADD3.X R27, PT, PT, RZ, UR49, RZ, P0, !PT ;  /* 0x00000031ff1b7c10 */ /* 0x000fca00087fe4ff */
[----:B------:R3:W-:Y:S04]  /*51f0*/  STG.E.U16 desc[UR76][R26.64], R44 ;  /* 0x0000002c1a007986 */ /* 0x0007e8000c10154c */
.L_x_69:
[----:B------:R-:W-:Y:S05]  /*5200*/  WARPSYNC.ALL ;  /* 0x0000000000007948 */ /* 0x000fea0003800000 */
[----:B------:R-:W5:Y:S01]  /*5210*/  LDCU UR48, c[0x0][0x360] ;  /* 0x00006c00ff3077ac */ /* 0x000f620008000800 */
[----:B----4-:R-:W5:Y:S08]  /*5220*/  LDC R25, c[0x0][0x370] ;  /* 0x0000dc00ff197b82 */ /* 0x010f700000000800 */
[----:B------:R-:W-:Y:S01]  /*5230*/  BAR.SYNC.DEFER_BLOCKING 0x0 ;  /* 0x0000000000007b1d */ /* 0x000fe20000010000 */
[----:B-----5:R-:W-:-:S05]  /*5240*/  IMAD R25, R25, UR48, RZ ;  /* 0x0000003019197c24 */ /* 0x020fca000f8e02ff */
[----:B------:R-:W-:-:S04]  /*5250*/  LEA R16, P0, R25, R16, 0x2 ;  /* 0x0000001019107211 */ /* 0x000fc800078010ff */
[----:B------:R-:W-:Y:S02]  /*5260*/  IADD3.X R17, PT, PT, RZ, R17, RZ, P0, !PT ;  /* 0x00000011ff117210 */ /* 0x000fe400007fe4ff */
[----:B------:R-:W-:-:S04]  /*5270*/  ISETP.GE.U32.AND P0, PT, R16, R20, PT ;  /* 0x000000141000720c */ /* 0x000fc80003f06070 */
[----:B------:R-:W-:-:S13]  /*5280*/  ISETP.GE.AND.EX P0, PT, R17, R34, PT, P0 ;  /* 0x000000221100720c */ /* 0x000fda0003f06300 */
[----:B------:R-:W-:Y:S05]  /*5290*/  @!P0 BRA `(.L_x_80) ;  /* 0xffffffb8007c8947 */ /* 0x000fea000383ffff */
[----:B------:R-:W-:Y:S05]  /*52a0*/  EXIT ;  /* 0x000000000000794d */ /* 0x000fea0003800000 */
        .weak           $__internal_4_$__cuda_sm20_div_s64
        .type           $__internal_4_$__cuda_sm20_div_s64,@function
        .size           $__internal_4_$__cuda_sm20_div_s64,(.L_x_10484 - $__internal_4_$__cuda_sm20_div_s64)
$__internal_4_$__cuda_sm20_div_s64:
        /* <DEDUP_REMOVED lines=74> */
[----:B------:R-:W-:Y:S06]  /*5750*/  RET.REL.NODEC R28 `(_ZN2at6native57_GLOBAL__N__cd6b329d_24_DistributionBernoulli_cu_7537a20d43distribution_elementwise_grid_stride_kernelIfLi4EZNS0_9templates4cuda21uniform_and_transformIN3c108BFloat16EfPNS_17CUDAGeneratorImplEZZZNS4_16bernoulli_kernelIS9_EEvRNS_18TensorIteratorBaseEdT_ENKUlvE_clEvENKUlvE7_clEvEUlfE_EEvSC_T1_T2_EUlP24curandStatePhilox4_32_10E0_ZNS1_27distribution_nullary_kernelIS7_f6float4S9_SL_SG_EEvSC_SI_RKT3_T4_EUlifE0_EEvlNS_15PhiloxCudaStateESH_SI_) ;  /* 0xffffffa81c287950 */ /* 0x000fec0003c3ffff */
.L_x_81:
        /* <DEDUP_REMOVED lines=10> */
.L_x_10484:


//--------------------- .text._ZN2at6native57_GLOBAL__N__cd6b329d_24_DistributionBernoulli_cu_7537a20d43distribution_elementwise_grid_stride_kernelIfLi4EZNS0_9templates4cuda21uniform_and_transformIN3c108BFloat16EfPNS_17CUDAGeneratorImplEZZZNS4_16bernoulli_kernelIS9_EEvRNS_18TensorIteratorBaseEdT_ENKUlvE_clEvENKUlvE7_clEvEUlfE_EEvSC_T1_T2_EUlP24curandStatePhilox4_32_10E0_ZNS1_27distribution_nullary_kernelIS7_f6float4S9_SL_SG_EEvSC_SI_RKT3_T4_EUlifE_EEvlNS_15PhiloxCudaStateESH_SI_ --------------------------
	.section	.text._ZN2at6native57_GLOBAL__N__cd6b329d_24_DistributionBernoulli_cu_7537a20d43distribution_elementwise_grid_stride_kernelIfLi4EZNS0_9templates4cuda21uniform_and_transformIN3c108BFloat16EfPNS_17CUDAGeneratorImplEZZZNS4_16bernoulli_kernelIS9_EEvRNS_18TensorIteratorBaseEdT_ENKUlvE_clEvENKUlvE7_clEvEUlfE_EEvSC_T1_T2_EUlP24curandStatePhilox4_32_10E0_ZNS1_27distribution_nullary_kernelIS7_f6float4S9_SL_SG_EEvSC_SI_RKT3_T4_EUlifE_EEvlNS_15PhiloxCudaStateESH_SI_,"ax",@progbits
	.align	128
.text._ZN2at6native57_GLOBAL__N__cd6b329d_24_DistributionBernoulli_cu_7537a20d43distribution_elementwise_grid_stride_kernelIfLi4EZNS0_9templates4cuda21uniform_and_transformIN3c108BFloat16EfPNS_17CUDAGeneratorImplEZZZNS4_16bernoulli_kernelIS9_EEvRNS_18TensorIteratorBaseEdT_ENKUlvE_clEvENKUlvE7_clEvEUlfE_EEvSC_T1_T2_EUlP24curandStatePhilox4_32_10E0_ZNS1_27distribution_nullary_kernelIS7_f6float4S9_SL_SG_EEvSC_SI_RKT3_T4_EUlifE_EEvlNS_15PhiloxCudaStateESH_SI_:
        .type           _ZN2at6native57_GLOBAL__N__cd6b329d_24_DistributionBernoulli_cu_7537a20d43distribution_elementwise_grid_stride_kernelIfLi4EZNS0_9templates4cuda21uniform_and_transformIN3c108BFloat16EfPNS_17CUDAGeneratorImplEZZZNS4_16bernoulli_kernelIS9_EEvRNS_18TensorIteratorBaseEdT_ENKUlvE_clEvENKUlvE7_clEvEUlfE_EEvSC_T1_T2_EUlP24curandStatePhilox4_32_10E0_ZNS1_27distribution_nullary_kernelIS7_f6float4S9_SL_SG_EEvSC_SI_RKT3_T4_EUlifE_EEvlNS_15PhiloxCudaStateESH_SI_,@function
        .size           _ZN2at6native57_GLOBAL__N__cd6b329d_24_DistributionBernoulli_cu_7537a20d43distribution_elementwise_grid_stride_kernelIfLi4EZNS0_9templates4cuda21uniform_and_transformIN3c108BFloat16EfPNS_17CUDAGeneratorImplEZZZNS4_16bernoulli_kernelIS9_EEvRNS_18TensorIteratorBaseEdT_ENKUlvE_clEvENKUlvE7_clEvEUlfE_EEvSC_T1_T2_EUlP24curandStatePhilox4_32_10E0_ZNS1_27distribution_nullary_kernelIS7_f6float4S9_SL_SG_EEvSC_SI_RKT3_T4_EUlifE_EEvlNS_15PhiloxCudaStateESH_SI_,(.L_x_10486 - _ZN2at6native57_GLOBAL__N__cd6b329d_24_DistributionBernoulli_cu_7537a20d43distribution_elementwise_grid_stride_kernelIfLi4EZNS0_9templates4cuda21uniform_and_transformIN3c108BFloat16EfPNS_17CUDAGeneratorImplEZZZNS4_16bernoulli_kernelIS9_EEvRNS_18TensorIteratorBaseEdT_ENKUlvE_clEvENKUlvE7_clEvEUlfE_EEvSC_T1_T2_EUlP24curandStatePhilox4_32_10E0_ZNS1_27distribution_nullary_kernelIS7_f6float4S9_SL_SG_EEvSC_SI_RKT3_T4_EUlifE_EEvlNS_15PhiloxCudaStateESH_SI_)
        .other          _ZN2at6native57_GLOBAL__N__cd6b329d_24_DistributionBernoulli_cu_7537a20d43distribution_elementwise_grid_stride_kernelIfLi4EZNS0_9templates4cuda21uniform_and_transformIN3c108BFloat16EfPNS_17CUDAGeneratorImplEZZZNS4_16bernoulli_kernelIS9_EEvRNS_18TensorIteratorBaseEdT_ENKUlvE_clEvENKUlvE7_clEvEUlfE_EEvSC_T1_T2_EUlP24curandStatePhilox4_32_10E0_ZNS1_27distribution_nullary_kernelIS7_f6float4S9_SL_SG_EEvSC_SI_RKT3_T4_EUlifE_EEvlNS_15PhiloxCudaStateESH_SI_,@"STO_CUDA_ENTRY STV_DEFAULT"
_ZN2at6native57_GLOBAL__N__cd6b329d_24_DistributionBernoulli_cu_7537a20d43distribution_elementwise_grid_stride_kernelIfLi4EZNS0_9templates4cuda21uniform_and_transformIN3c108BFloat16EfPNS_17CUDAGeneratorImplEZZZNS4_16bernoulli_kernelIS9_EEvRNS_18TensorIteratorBaseEdT_ENKUlvE_clEvENKUlvE7_clEvEUlfE_EEvSC_T1_T2_EUlP24curandStatePhilox4_32_10E0_ZNS1_27distribution_nullary_kernelIS7_f6float4S9_SL_SG_EEvSC_SI_RKT3_T4_EUlifE_EEvlNS_15PhiloxCudaStateESH_SI_:
        /* <DEDUP_REMOVED lines=114> */
.L_x_82:
[----:B------:R-:W-:-:S07]  /*0720*/  MOV R30, 0x740 ;  /* 0x00000740001e7802 */ /* 0x000fce0000000f00 */
[----:B------:R-:W-:Y:S05]  /*0730*/  CALL.REL.NOINC `($__internal_5_$__cuda_sm20_div_s64) ;  /* 0x0000000800947944 */ /* 0x000fea0003c00000 */
.L_x_83:
        /* <DEDUP_REMOVED lines=22> */
.L_x_95:
[----:B------:R-:W-:Y:S01]  /*08a0*/  VIADD R0, R0, 0x1 ;  /* 0x0000000100007836 */ /* 0x000fe20000000000 */
[----:B------:R-:W-:Y:S03]  /*08b0*/  BSSY.RECONVERGENT B0, `(.L_x_84) ;  /* 0x000000c000007945 */ /* 0x000fe60003800200 */
[C---:B------:R-:W-:Y:S01]  /*08c0*/  IMAD.WIDE.U32 R32, R0.reuse, -0x2daee0ad, RZ ;  /* 0xd2511f5300207825 */ /* 0x040fe200078e00ff */
[----:B------:R-:W-:-:S13]  /*08d0*/  ISETP.NE.AND P0, PT, R0, RZ, PT ;  /* 0x000000ff0000720c */ /* 0x000fda0003f05270 */
[----:B-1----:R-:W-:Y:S05]  /*08e0*/  @P0 BRA `(.L_x_85) ;  /* 0x0000000000200947 */ /* 0x002fea0003800000 */
        /* <DEDUP_REMOVED lines=8> */
.L_x_85:
[----:B---3--:R-:W-:Y:S05]  /*0970*/  BSYNC.RECONVERGENT B0 ;  /* 0x0000000000007941 */ /* 0x008fea0003800200 */
.L_x_84:
        /* <DEDUP_REMOVED lines=51> */
.L_x_86:
        /* <DEDUP_REMOVED lines=9> */
.L_x_87:
        /* <DEDUP_REMOVED lines=21> */
[----:B------:R-:W-:-:S05]  /*0e90*/  FFMA.FTZ R28, R29, R44, 1.1641532182693481445e-10 ;  /* 0x2f0000001d1c7423 */ /* 0x000fca000001002c */
[----:B------:R-:W-:Y:S02]  /*0ea0*/  FSET.BF.LT.FTZ.AND R29, R28, R43, PT ;  /* 0x0000002b1c1d720a */ /* 0x000fe40003811000 */
[C---:B------:R-:W-:Y:S02]  /*0eb0*/  IADD3 R28, P2, PT, R50.reuse, UR4, RZ ;  /* 0x00000004321c7c10 */ /* 0x040fe4000ff5e0ff */
[----:B------:R-:W-:Y:S02]  /*0ec0*/  F2FP.BF16.F32.PACK_AB R38, RZ, R29 ;  /* 0x0000001dff26723e */ /* 0x000fe400000010ff */
[----:B------:R-:W-:-:S05]  /*0ed0*/  LEA.HI.X.SX32 R29, R50, UR5, 0x1, P2 ;  /* 0x00000005321d7c11 */ /* 0x000fca00090f0eff */
[----:B------:R0:W-:Y:S04]  /*0ee0*/  STG.E.U16 desc[UR6][R28.64], R38 ;  /* 0x000000261c007986 */ /* 0x0001e8000c101506 */
.L_x_89:
[----:B------:R-:W-:Y:S05]  /*0ef0*/  BSYNC.RECONVERGENT B0 ;  /* 0x0000000000007941 */ /* 0x000fea0003800200 */
.L_x_88:
[----:B------:R-:W-:Y:S01]  /*0f00*/  BSSY.RECONVERGENT B0, `(.L_x_90) ;  /* 0x000000a000007945 */ /* 0x000fe20003800200 */
[----:B------:R-:W-:Y:S01]  /*0f10*/  I2FP.F32.U32 R53, R48 ;  /* 0x0000003000357245 */ /* 0x000fe20000201000 */
[----:B0-----:R-:W-:Y:S02]  /*0f20*/  FFMA.FTZ R28, R51, R44, 1.1641532182693481445e-10 ;  /* 0x2f000000331c7423 */ /* 0x001fe4000001002c */
[----:B------:R-:W-:Y:S05]  /*0f30*/  @P0 BRA `(.L_x_91) ;  /* 0x0000000000180947 */ /* 0x000fea0003800000 */
[----:B------:R-:W-:Y:S01]  /*0f40*/  IMAD R49, R49, UR8, RZ ;  /* 0x0000000831317c24 */ /* 0x000fe2000f8e02ff */
[----:B------:R-:W-:-:S04]  /*0f50*/  FSET.BF.LT.FTZ.AND R29, R28, R43, PT ;  /* 0x0000002b1c1d720a */ /* 0x000fc80003811000 */
[C---:B------:R-:W-:Y:S02]  /*0f60*/  IADD3 R28, P0, PT, R49.reuse, UR4, RZ ;  /* 0x00000004311c7c10 */ /* 0x040fe4000ff1e0ff */
[----:B------:R-:W-:Y:S02]  /*0f70*/  F2FP.BF16.F32.PACK_AB R38, RZ, R29 ;  /* 0x0000001dff26723e */ /* 0x000fe400000010ff */
[----:B------:R-:W-:-:S05]  /*0f80*/  LEA.HI.X.SX32 R29, R49, UR5, 0x1, P0 ;  /* 0x00000005311d7c11 */ /* 0x000fca00080f0eff */
[----:B------:R0:W-:Y:S04]  /*0f90*/  STG.E.U16 desc[UR6][R28.64], R38 ;  /* 0x000000261c007986 */ /* 0x0001e8000c101506 */
.L_x_91:
[----:B------:R-:W-:Y:S05]  /*0fa0*/  BSYNC.RECONVERGENT B0 ;  /* 0x0000000000007941 */ /* 0x000fea0003800200 */
.L_x_90:
        /* <DEDUP_REMOVED lines=10> */
.L_x_93:
[----:B------:R-:W-:Y:S05]  /*1050*/  BSYNC.RECONVERGENT B0 ;  /* 0x0000000000007941 */ /* 0x000fea0003800200 */
.L_x_92:
[----:B------:R-:W-:Y:S01]  /*1060*/  FFMA.FTZ R44, R31, R44, 1.1641532182693481445e-10 ;  /* 0x2f0000001f2c7423 */ /* 0x000fe2000001002c */
[----:B------:R-:W-:Y:S06]  /*1070*/  @P1 BRA `(.L_x_94) ;  /* 0x0000000000181947 */ /* 0x000fec0003800000 */
[----:B------:R-:W-:Y:S01]  /*1080*/  IMAD R33, R33, UR8, RZ ;  /* 0x0000000821217c24 */ /* 0x000fe2000f8e02ff */
[----:B0-----:R-:W-:-:S04]  /*1090*/  FSET.BF.LT.FTZ.AND R29, R44, R43, PT ;  /* 0x0000002b2c1d720a */ /* 0x001fc80003811000 */
[C---:B------:R-:W-:Y:S02]  /*10a0*/  IADD3 R28, P0, PT, R33.reuse, UR4, RZ ;  /* 0x00000004211c7c10 */ /* 0x040fe4000ff1e0ff */
[----:B------:R-:W-:Y:S02]  /*10b0*/  F2FP.BF16.F32.PACK_AB R31, RZ, R29 ;  /* 0x0000001dff1f723e */ /* 0x000fe400000010ff */
[----:B------:R-:W-:-:S05]  /*10c0*/  LEA.HI.X.SX32 R29, R33, UR5, 0x1, P0 ;  /* 0x00000005211d7c11 */ /* 0x000fca00080f0eff */
[----:B------:R1:W-:Y:S04]  /*10d0*/  STG.E.U16 desc[UR6][R28.64], R31 ;  /* 0x0000001f1c007986 */ /* 0x0003e8000c101506 */
.L_x_94:
[----:B------:R-:W-:Y:S01]  /*10e0*/  IADD3 R34, P0, PT, R40, R34, RZ ;  /* 0x0000002228227210 */ /* 0x000fe20007f1e0ff */
[----:B------:R-:W-:Y:S05]  /*10f0*/  WARPSYNC.ALL ;  /* 0x0000000000007948 */ /* 0x000fea0003800000 */
[----:B------:R-:W-:Y:S01]  /*1100*/  IMAD.X R35, RZ, RZ, R35, P0 ;  /* 0x000000ffff237224 */ /* 0x000fe200000e0623 */
[----:B------:R-:W-:Y:S01]  /*1110*/  BAR.SYNC.DEFER_BLOCKING 0x0 ;  /* 0x0000000000007b1d */ /* 0x000fe20000010000 */
[----:B------:R-:W-:Y:S01]  /*1120*/  ISETP.GE.U32.AND P0, PT, R34, R24, PT ;  /* 0x000000182200720c */ /* 0x000fe20003f06070 */
[----:B0-----:R-:W-:Y:S01]  /*1130*/  IMAD.MOV.U32 R38, RZ, RZ, R32 ;  /* 0x000000ffff267224 */ /* 0x001fe200078e0020 */
[----:B------:R-:W-:Y:S01]  /*1140*/  MOV R44, R22 ;  /* 0x00000016002c7202 */ /* 0x000fe20000000f00 */
[----:B------:R-:W-:Y:S01]  /*1150*/  IMAD.MOV.U32 R45, RZ, RZ, R30 ;  /* 0x000000ffff2d7224 */ /* 0x000fe200078e001e */
[----:B------:R-:W-:-:S13]  /*1160*/  ISETP.GE.AND.EX P0, PT, R35, R42, PT, P0 ;  /* 0x0000002a2300720c */ /* 0x000fda0003f06300 */
[----:B------:R-:W-:Y:S05]  /*1170*/  @!P0 BRA `(.L_x_95) ;  /* 0xfffffff400c88947 */ /* 0x000fea000383ffff */
[----:B------:R-:W-:Y:S05]  /*1180*/  EXIT ;  /* 0x000000000000794d */ /* 0x000fea0003800000 */
        .weak           $__internal_5_$__cuda_sm20_div_s64
        .type           $__internal_5_$__cuda_sm20_div_s64,@function
        .size           $__internal_5_$__cuda_sm20_div_s64,(.L_x_10486 - $__internal_5_$__cuda_sm20_div_s64)
$__internal_5_$__cuda_sm20_div_s64:
        /* <DEDUP_REMOVED lines=74> */
[----:B------:R-:W-:Y:S06]  /*1630*/  RET.REL.NODEC R30 `(_ZN2at6native57_GLOBAL__N__cd6b329d_24_DistributionBernoulli_cu_7537a20d43distribution_elementwise_grid_stride_kernelIfLi4EZNS0_9templates4cuda21uniform_and_transformIN3c108BFloat16EfPNS_17CUDAGeneratorImplEZZZNS4_16bernoulli_kernelIS9_EEvRNS_18TensorIteratorBaseEdT_ENKUlvE_clEvENKUlvE7_clEvEUlfE_EEvSC_T1_T2_EUlP24curandStatePhilox4_32_10E0_ZNS1_27distribution_nullary_kernelIS7_f6float4S9_SL_SG_EEvSC_SI_RKT3_T4_EUlifE_EEvlNS_15PhiloxCudaStateESH_SI_) ;  /* 0xffffffe81e707950 */ /* 0x000fec0003c3ffff */
.L_x_96:
        /* <DEDUP_REMOVED lines=12> */
.L_x_10486:


//--------------------- .text._ZN2at6native57_GLOBAL__N__cd6b329d_24_DistributionBernoulli_cu_7537a20d43distribution_elementwise_grid_stride_kernelIfLi4EZNS0_9templates4cuda21uniform_and_transformIN3c108BFloat16EfPNS_17CUDAGeneratorImplEZZZNS4_16bernoulli_kernelIS9_EEvRNS_18TensorIteratorBaseEdT_ENKUlvE_clEvENKUlvE7_clEvEUlfE_EEvSC_T1_T2_EUlP24curandStatePhilox4_32_10E_ZNS1_27distribution_nullary_kernelIS7_f7double2S9_SL_SG_EEvSC_SI_RKT3_T4_EUlifE0_EEvlNS_15PhiloxCudaStateESH_SI_ --------------------------
	.section	.text._ZN2at6native57_GLOBAL__N__cd6b329d_24_DistributionBernoulli_cu_7537a20d43distribution_elementwise_grid_stride_kernelIfLi4EZNS0_9templates4cuda21uniform_and_transformIN3c108BFloat16EfPNS_17CUDAGeneratorImplEZZZNS4_16bernoulli_kernelIS9_EEvRNS_18TensorIteratorBaseEdT_ENKUlvE_clEvENKUlvE7_clEvEUlfE_EEvSC_T1_T2_EUlP24curandStatePhilox4_32_10E_ZNS1_27distribution_nullary_kernelIS7_f7double2S9_SL_SG_EEvSC_SI_RKT3_T4_EUlifE0_EEvlNS_15PhiloxCudaStateESH_SI_,"ax",@progbits
	.align	128
.text._ZN2at6native57_GLOBAL__N__cd6b329d_24_DistributionBernoulli_cu_7537a20d43distribution_elementwise_grid_stride_kernelIfLi4EZNS0_9templates4cuda21uniform_and_transformIN3c108BFloat16EfPNS_17CUDAGeneratorImplEZZZNS4_16bernoulli_kernelIS9_EEvRNS_18TensorIteratorBaseEdT_ENKUlvE_clEvENKUlvE7_clEvEUlfE_EEvSC_T1_T2_EUlP24curandStatePhilox4_32_10E_ZNS1_27distribution_nullary_kernelIS7_f7double2S9_SL_SG_EEvSC_SI_RKT3_T4_EUlifE0_EEvlNS_15PhiloxCudaStateESH_SI_:
        .type           _ZN2at6native57_GLOBAL__N__cd6b329d_24_DistributionBernoulli_cu_7537a20d43distribution_elementwise_grid_stride_kernelIfLi4EZNS0_9templates4cuda21uniform_and_transformIN3c108BFloat16EfPNS_17CUDAGeneratorImplEZZZNS4_16bernoulli_kernelIS9_EEvRNS_18TensorIteratorBaseEdT_ENKUlvE_clEvENKUlvE7_clEvEUlfE_EEvSC_T1_T2_EUlP24curandStatePhilox4_32_10E_ZNS1_27distribution_nullary_kernelIS7_f7double2S9_SL_SG_EEvSC_SI_RKT3_T4_EUlifE0_EEvlNS_15PhiloxCudaStateESH_SI_,@function
        .size           _ZN2at6native57_GLOBAL__N__cd6b329d_24_DistributionBernoulli_cu_7537a20d43distribution_elementwise_grid_stride_kernelIfLi4EZNS0_9templates4cuda21uniform_and_transformIN3c108BFloat16EfPNS_17CUDAGeneratorImplEZZZNS4_16bernoulli_kernelIS9_EEvRNS_18TensorIteratorBaseEdT_ENKUlvE_clEvENKUlvE7_clEvEUlfE_EEvSC_T1_T2_EUlP24curandStatePhilox4_32_10E_ZNS1_27distribution_nullary_kernelIS7_f7double2S9_SL_SG_EEvSC_SI_RKT3_T4_EUlifE0_EEvlNS_15PhiloxCudaStateESH_SI_,(.L_x_10488 - _ZN2at6native57_GLOBAL__N__cd6b329d_24_DistributionBernoulli_cu_7537a20d43distribution_elementwise_grid_stride_kernelIfLi4EZNS0_9templates4cuda21uniform_and_transformIN3c108BFloat16EfPNS_17CUDAGeneratorImplEZZZNS4_16bernoulli_kernelIS9_EEvRNS_18TensorIteratorBaseEdT_ENKUlvE_clEvENKUlvE7_clEvEUlfE_EEvSC_T1_T2_EUlP24curandStatePhilox4_32_10E_ZNS1_27distribution_nullary_kernelIS7_f7double2S9_SL_SG_EEvSC_SI_RKT3_T4_EUlifE0_EEvlNS_15PhiloxCudaStateESH_SI_)
        .other          _ZN2at6native57_GLOBAL__N__cd6b329d_24_DistributionBernoulli_cu_7537a20d43distribution_elementwise_grid_stride_kernelIfLi4EZNS0_9templates4cuda21uniform_and_transformIN3c108BFloat16EfPNS_17CUDAGeneratorImplEZZZNS4_16bernoulli_kernelIS9_EEvRNS_18TensorIteratorBaseEdT_ENKUlvE_clEvENKUlvE7_clEvEUlfE_EEvSC_T1_T2_EUlP24curandStatePhilox4_32_10E_ZNS1_27distribution_nullary_kernelIS7_f7double2S9_SL_SG_EEvSC_SI_RKT3_T4_EUlifE0_EEvlNS_15PhiloxCudaStateESH_SI_,@"STO_CUDA_ENTRY STV_DEFAULT"
_ZN2at6native57_GLOBAL__N__cd6b329d_24_DistributionBernoulli_cu_7537a20d43distribution_elementwise_grid_stride_kernelIfLi4EZNS0_9templates4cuda21uniform_and_transformIN3c108BFloat16EfPNS_17CUDAGeneratorImplEZZZNS4_16bernoulli_kernelIS9_EEvRNS_18TensorIteratorBaseEdT_ENKUlvE_clEvENKUlvE7_clEvEUlfE_EEvSC_T1_T2_EUlP24curandStatePhilox4_32_10E_ZNS1_27distribution_nullary_kernelIS7_f7double2S9_SL_SG_EEvSC_SI_RKT3_T4_EUlifE0_EEvlNS_15PhiloxCudaStateESH_SI_:
        /* <DEDUP_REMOVED lines=80> */
[----:B------:R-:W-:Y:S01]  /*0500*/  IADD3 R23, PT, PT, R20, -0x700cb87f, RZ ;  /* 0x8ff3478114177810 */ /* 0x000fe20007ffe0ff */
[----:B0-----:R-:W-:Y:S01]  /*0510*/  IMAD R14, R29, UR6, RZ ;  /* 0x000000061d0e7c24 */ /* 0x001fe2000f8e02ff */
[----:B------:R-:W-:Y:S01]  /*0520*/  LOP3.LUT R34, R15, R34, R33, 0x96, !PT ;  /* 0x000000220f227212 */ /* 0x000fe200078e9621 */
[----:B------:R-:W-:Y:S01]  /*0530*/  IMAD.HI.U32 R25, R13, -0x2daee0ad, RZ ;  /* 0xd2511f530d197827 */ /* 0x000fe200078e00ff */
[----:B------:R-:W-:Y:S02]  /*0540*/  MOV R17, R19 ;  /* 0x0000001300117202 */ /* 0x000fe40000000f00 */
[----:B------:R-:W-:Y:S01]  /*0550*/  MOV R15, R18 ;  /* 0x00000012000f7202 */ /* 0x000fe20000000f00 */
[----:B------:R-:W-:Y:S01]  /*0560*/  IMAD.HI.U32 R24, R34, -0x326172a9, RZ ;  /* 0xcd9e8d5722187827 */ /* 0x000fe200078e00ff */
[----:B------:R-:W-:-:S03]  /*0570*/  LOP3.LUT R32, R32, R25, RZ, 0x3c, !PT ;  /* 0x0000001920207212 */ /* 0x000fc600078e3cff */
[----:B------:R-:W-:Y:S01]  /*0580*/  IMAD.MOV.U32 R16, RZ, RZ, R19 ;  /* 0x000000ffff107224 */ /* 0x000fe200078e0013 */
[----:B------:R-:W-:Y:S01]  /*0590*/  LOP3.LUT R19, R23, R22, R24, 0x96, !PT ;  /* 0x0000001617137212 */ /* 0x000fe200078e9618 */
[----:B------:R-:W-:Y:S01]  /*05a0*/  IMAD.SHL.U32 R31, R14, 0x4, RZ ;  /* 0x000000040e1f7824 */ /* 0x000fe200078e00ff */
[----:B------:R-:W-:Y:S06]  /*05b0*/  BRA.U UP0, `(.L_x_97) ;  /* 0x0000000100547547 */ /* 0x000fec000b800000 */
[----:B------:R-:W0:Y:S01]  /*05c0*/  I2F.U32.RP R24, R31 ;  /* 0x0000001f00187306 */ /* 0x000e220000209000 */
[----:B------:R-:W-:Y:S02]  /*05d0*/  IADD3 R25, PT, PT, RZ, -R31, RZ ;  /* 0x8000001fff197210 */ /* 0x000fe40007ffe0ff */
[----:B------:R-:W-:-:S05]  /*05e0*/  ISETP.NE.U32.AND P2, PT, R31, RZ, PT ;  /* 0x000000ff1f00720c */ /* 0x000fca0003f45070 */
[----:B0-----:R-:W0:Y:S02]  /*05f0*/  MUFU.RCP R24, R24 ;  /* 0x0000001800187308 */ /* 0x001e240000001000 */
[----:B0-----:R-:W-:-:S06]  /*0600*/  IADD3 R22, PT, PT, R24, 0xffffffe, RZ ;  /* 0x0ffffffe18167810 */ /* 0x001fcc0007ffe0ff */
[----:B------:R0:W1:Y:S02]  /*0610*/  F2I.FTZ.U32.TRUNC.NTZ R23, R22 ;  /* 0x0000001600177305 */ /* 0x000064000021f000 */
[----:B0-----:R-:W-:Y:S02]  /*0620*/  IMAD.MOV.U32 R22, RZ, RZ, RZ ;  /* 0x000000ffff167224 */ /* 0x001fe400078e00ff */
[----:B-1----:R-:W-:-:S04]  /*0630*/  IMAD R25, R25, R23, RZ ;  /* 0x0000001719197224 */ /* 0x002fc800078e02ff */
[----:B------:R-:W-:-:S04]  /*0640*/  IMAD.HI.U32 R23, R23, R25, R22 ;  /* 0x0000001917177227 */ /* 0x000fc800078e0016 */
[----:B------:R-:W-:Y:S02]  /*0650*/  IMAD.MOV.U32 R25, RZ, RZ, RZ ;  /* 0x000000ffff197224 */ /* 0x000fe400078e00ff */
[----:B------:R-:W-:-:S05]  /*0660*/  IMAD.HI.U32 R23, R23, UR4, RZ ;  /* 0x0000000417177c27 */ /* 0x000fca000f8e00ff */
[----:B------:R-:W-:-:S05]  /*0670*/  IADD3 R26, PT, PT, -R23, RZ, RZ ;  /* 0x000000ff171a7210 */ /* 0x000fca0007ffe1ff */
[----:B------:R-:W-:-:S05]  /*0680*/  IMAD R26, R31, R26, UR4 ;  /* 0x000000041f1a7e24 */ /* 0x000fca000f8e021a */
[----:B------:R-:W-:-:S13]  /*0690*/  ISETP.GE.U32.AND P0, PT, R26, R31, PT ;  /* 0x0000001f1a00720c */ /* 0x000fda0003f06070 */
[----:B------:R-:W-:Y:S01]  /*06a0*/  @P0 IADD3 R26, PT, PT, -R31, R26, RZ ;  /* 0x0000001a1f1a0210 */ /* 0x000fe20007ffe1ff */
[----:B------:R-:W-:-:S03]  /*06b0*/  @P0 VIADD R23, R23, 0x1 ;  /* 0x0000000117170836 */ /* 0x000fc60000000000 */
[----:B------:R-:W-:-:S13]  /*06c0*/  ISETP.GE.U32.AND P1, PT, R26, R31, PT ;  /* 0x0000001f1a00720c */ /* 0x000fda0003f26070 */
[----:B------:R-:W-:Y:S02]  /*06d0*/  @P1 IADD3 R23, PT, PT, R23, 0x1, RZ ;  /* 0x0000000117171810 */ /* 0x000fe40007ffe0ff */
[----:B------:R-:W-:-:S04]  /*06e0*/  @!P2 LOP3.LUT R23, RZ, R31, RZ, 0x33, !PT ;  /* 0x0000001fff17a212 */ /* 0x000fc800078e33ff */
[----:B------:R-:W-:Y:S01]  /*06f0*/  MOV R24, R23 ;  /* 0x0000001700187202 */ /* 0x000fe20000000f00 */
[----:B------:R-:W-:Y:S06]  /*0700*/  BRA `(.L_x_98) ;  /* 0x0000000000087947 */ /* 0x000fec0003800000 */
.L_x_97:
[----:B------:R-:W-:-:S07]  /*0710*/  MOV R30, 0x730 ;  /* 0x00000730001e7802 */ /* 0x000fce0000000f00 */
[----:B------:R-:W-:Y:S05]  /*0720*/  CALL.REL.NOINC `($__internal_6_$__cuda_sm20_div_s64) ;  /* 0x0000004c00707944 */ /* 0x000fea0003c00000 */
.L_x_98:
        /* <DEDUP_REMOVED lines=15> */
[----:B------:R-:W-:Y:S01]  /*0820*/  IMAD R34, R34, -0x326172a9, RZ ;  /* 0xcd9e8d5722227824 */ /* 0x000fe200078e02ff */
[----:B------:R-:W-:Y:S01]  /*0830*/  LOP3.LUT R33, R28, 0x3, RZ, 0xc0, !PT ;  /* 0x000000031c217812 */ /* 0x000fe200078ec0ff */
[C---:B------:R-:W-:Y:S01]  /*0840*/  IMAD.SHL.U32 R36, R14.reuse, 0x2, RZ ;  /* 0x000000020e247824 */ /* 0x040fe200078e00ff */
[----:B------:R-:W3:Y:S01]  /*0850*/  LDCU UR72, c[0x0][0x3ac] ;  /* 0x00007580ff4877ac */ /* 0x000ee20008000800 */
[----:B------:R-:W-:Y:S01]  /*0860*/  IMAD R38, R14, 0x3, RZ ;  /* 0x000000030e267824 */ /* 0x000fe200078e02ff */
[----:B------:R-:W4:Y:S01]  /*0870*/  LDCU UR71, c[0x0][0x4d8] ;  /* 0x00009b00ff4777ac */ /* 0x000f220008000800 */
[----:B------:R-:W1:Y:S01]  /*0880*/  LDCU UR70, c[0x0][0x3c0] ;  /* 0x00007800ff4677ac */ /* 0x000e620008000800 */
[----:B0-----:R-:W0:Y:S01]  /*0890*/  F2F.F32.F64 R30, UR46 ;  /* 0x0000002e001e7d10 */ /* 0x001e220008301000 */
[----:B------:R-:W-:Y:S01]  /*08a0*/  DSETP.LEU.AND P0, PT, R26, |UR46|, PT ;  /* 0x4000002e1a007e2a */ /* 0x000fe2000bf0b000 */
[----:B------:R-:W1:Y:S01]  /*08b0*/  LDCU UR69, c[0x0][0x4dc] ;  /* 0x00009b80ff4577ac */ /* 0x000e620008000800 */
[----:B------:R-:W-:Y:S01]  /*08c0*/  IADD3 R27, PT, PT, R21, -0x695add53, RZ ;  /* 0x96a522ad151b7810 */ /* 0x000fe20007ffe0ff */
[----:B--2---:R-:W-:-:S03]  /*08d0*/  UIADD3 UR74, UPT, UPT, UR74, -0x1, URZ ;  /* 0xffffffff4a4a7890 */ /* 0x004fc6000fffe0ff */
[----:B------:R-:W-:Y:S01]  /*08e0*/  LOP3.LUT R32, R32, R27, RZ, 0x3c, !PT ;  /* 0x0000001b20207212 */ /* 0x000fe200078e3cff */
[----:B------:R-:W2:Y:S01]  /*08f0*/  LDCU UR68, c[0x0][0x3c4] ;  /* 0x00007880ff4477ac */ /* 0x000ea20008000800 */
[----:B------:R-:W-:Y:S01]  /*0900*/  UISETP.LT.U32.AND UP0, UPT, UR74, 0x18, UPT ;  /* 0x000000184a00788c */ /* 0x000fe2000bf01070 */
[----:B------:R-:W1:Y:S05]  /*0910*/  LDCU UR67, c[0x0][0x4e0] ;  /* 0x00009c00ff4377ac */ /* 0x000e6a0008000800 */
        /* <DEDUP_REMOVED lines=56> */
.L_x_119:
[----:B------:R-:W-:Y:S01]  /*0ca0*/  IADD3 R0, PT, PT, R0, 0x1, RZ ;  /* 0x0000000100007810 */ /* 0x000fe20007ffe0ff */
[----:B------:R-:W-:Y:S03]  /*0cb0*/  BSSY.RECONVERGENT B0, `(.L_x_99) ;  /* 0x000000c000007945 */ /* 0x000fe60003800200 */
[C---:B------:R-:W-:Y:S01]  /*0cc0*/  ISETP.NE.AND P0, PT, R0.reuse, RZ, PT ;  /* 0x000000ff0000720c */ /* 0x040fe20003f05270 */
[----:B--2---:R-:W-:-:S12]  /*0cd0*/  IMAD.WIDE.U32 R28, R0, -0x2daee0ad, RZ ;  /* 0xd2511f53001c7825 */ /* 0x004fd800078e00ff */
[----:B-1----:R-:W-:Y:S05]  /*0ce0*/  @P0 BRA `(.L_x_100) ;  /* 0x0000000000200947 */ /* 0x002fea0003800000 */
[----:B------:R-:W-:-:S04]  /*0cf0*/  IADD3 R2, PT, PT, R2, 0x1, RZ ;  /* 0x0000000102027810 */ /* 0x000fc80007ffe0ff */
[----:B------:R-:W-:-:S13]  /*0d00*/  ISETP.NE.AND P0, PT, R2, RZ, PT ;  /* 0x000000ff0200720c */ /* 0x000fda0003f05270 */
[----:B------:R-:W-:Y:S01]  /*0d10*/  @!P0 VIADD R18, R18, 0x1 ;  /* 0x0000000112128836 */ /* 0x000fe20000000000 */
[----:B------:R-:W-:Y:S01]  /*0d20*/  @!P0 IADD3 R26, PT, PT, R17, 0x1, RZ ;  /* 0x00000001111a8810 */ /* 0x000fe20007ffe0ff */
[----:B------:R-:W-:-:S03]  /*0d30*/  @!P0 IMAD.MOV.U32 R2, RZ, RZ, RZ ;  /* 0x000000ffff028224 */ /* 0x000fc600078e00ff */
[----:B------:R-:W-:-:S13]  /*0d40*/  ISETP.NE.AND P1, PT, R18, RZ, !P0 ;  /* 0x000000ff1200720c */ /* 0x000fda0004725270 */
[----:B------:R-:W-:-:S04]  /*0d50*/  @P1 IADD3 R26, PT, PT, R17, RZ, RZ ;  /* 0x000000ff111a1210 */ /* 0x000fc80007ffe0ff */
[----:B------:R-:W-:-:S07]  /*0d60*/  @!P0 MOV R17, R26 ;  /* 0x0000001a00118202 */ /* 0x000fce0000000f00 */
.L_x_100:
[----:B0-----:R-:W-:Y:S05]  /*0d70*/  BSYNC.RECONVERGENT B0 ;  /* 0x0000000000007941 */ /* 0x001fea0003800200 */
.L_x_99:
[----:B------:R-:W-:Y:S01]  /*0d80*/  LOP3.LUT R42, R17, R29, R21, 0x96, !PT ;  /* 0x0000001d112a7212 */ /* 0x000fe200078e9615 */
[----:B------:R-:W-:Y:S01]  /*0d90*/  IMAD.WIDE.U32 R26, R18, -0x326172a9, RZ ;  /* 0xcd9e8d57121a7825 */ /* 0x000fe200078e00ff */
[----:B------:R-:W-:Y:S02]  /*0da0*/  IADD3 R35, PT, PT, R21, 0x646e171e, RZ ;  /* 0x646e171e15237810 */ /* 0x000fe40007ffe0ff */
[----:B------:R-:W-:Y:S01]  /*0db0*/  ISETP.GT.AND P0, PT, R33, 0x1, PT ;  /* 0x000000012100780c */ /* 0x000fe20003f04270 */
[----:B------:R-:W-:Y:S01]  /*0dc0*/  IMAD.WIDE.U32 R42, R42, -0x326172a9, RZ ;  /* 0xcd9e8d572a2a7825 */ /* 0x000fe200078e00ff */
[----:B------:R-:W-:Y:S02]  /*0dd0*/  LOP3.LUT R27, R2, R27, R20, 0x96, !PT ;  /* 0x0000001b021b7212 */ /* 0x000fe400078e9614 */
[----:B------:R-:W-:Y:S02]  /*0de0*/  IADD3 R37, PT, PT, R20, -0xe443238, RZ ;  /* 0xf1bbcdc814257810 */ /* 0x000fe40007ffe0ff */
[----:B------:R-:W-:Y:S01]  /*0df0*/  LOP3.LUT R40, R4, R26, R43, 0x96, !PT ;  /* 0x0000001a04287212 */ /* 0x000fe200078e962b */
[----:B------:R-:W-:Y:S01]  /*0e00*/  IMAD.WIDE.U32 R26, R27, -0x2daee0ad, RZ ;  /* 0xd2511f531b1a7825 */ /* 0x000fe200078e00ff */
[----:B------:R-:W-:-:S03]  /*0e10*/  IADD3 R39, PT, PT, R20, -0x700cb87f, RZ ;  /* 0x8ff3478114277810 */ /* 0x000fc60007ffe0ff */
        /* <DEDUP_REMOVED lines=21> */
[----:B------:R-:W-:Y:S02]  /*0f70*/  VIADD R29, R20, 0xb54cda56 ;  /* 0xb54cda56141d7836 */ /* 0x000fe40000000000 */
[----:B------:R-:W-:-:S03]  /*0f80*/  IMAD.WIDE.U32 R42, R42, -0x326172a9, RZ ;  /* 0xcd9e8d572a2a7825 */ /* 0x000fc600078e00ff */
[----:B------:R-:W-:Y:S02]  /*0f90*/  LOP3.LUT R27, R29, R40, R27, 0x96, !PT ;  /* 0x000000281d1b7212 */ /* 0x000fe400078e961b */
[----:B------:R-:W-:Y:S01]  /*0fa0*/  LOP3.LUT R40, R35, R26, R43, 0x96, !PT ;  /* 0x0000001a23287212 */ /* 0x000fe200078e962b */
[C---:B------:R-:W-:Y:S01]  /*0fb0*/  VIADD R35, R21.reuse, 0xdb3d7428 ;  /* 0xdb3d742815237836 */ /* 0x040fe20000000000 */
[----:B------:R-:W-:Y:S01]  /*0fc0*/  IADD3 R29, PT, PT, R21, 0x1fd5c5a3, RZ ;  /* 0x1fd5c5a3151d7810 */ /* 0x000fe20007ffe0ff */
[----:B------:R-:W-:-:S04]  /*0fd0*/  IMAD.WIDE.U32 R26, R27, -0x2daee0ad, RZ ;  /* 0xd2511f531b1a7825 */ /* 0x000fc800078e00ff */
[----:B------:R-:W-:Y:S01]  /*0fe0*/  IMAD.WIDE.U32 R40, R40, -0x2daee0ad, RZ ;  /* 0xd2511f5328287825 */ /* 0x000fe200078e00ff */
[----:B------:R-:W-:-:S04]  /*0ff0*/  LOP3.LUT R28, R29, R28, R27, 0x96, !PT ;  /* 0x0000001c1d1c7212 */ /* 0x000fc800078e961b */
[----:B------:R-:W-:Y:S01]  /*1000*/  LOP3.LUT R26, R35, R26, R41, 0x96, !PT ;  /* 0x0000001a231a7212 */ /* 0x000fe200078e9629 */
[----:B------:R-:W-:-:S04]  /*1010*/  IMAD.WIDE.U32 R28, R28, -0x326172a9, RZ ;  /* 0xcd9e8d571c1c7825 */ /* 0x000fc800078e00ff */
[----:B------:R-:W-:Y:S01]  /*1020*/  IMAD R35, R13, -0x2daee0ad, RZ ;  /* 0xd2511f530d237824 */ /* 0x000fe200078e02ff */
[----:B------:R-:W-:Y:S01]  /*1030*/  LOP3.LUT R13, R37, R42, R29, 0x96, !PT ;  /* 0x0000002a250d7212 */ /* 0x000fe200078e961d */
[----:B------:R-:W-:Y:S01]  /*1040*/  IMAD.WIDE.U32 R26, R26, -0x326172a9, RZ ;  /* 0xcd9e8d571a1a7825 */ /* 0x000fe200078e00ff */
[----:B------:R-:W-:-:S03]  /*1050*/  MOV R37, R32 ;  /* 0x0000002000257202 */ /* 0x000fc60000000f00 */
[----:B------:R-:W-:Y:S01]  /*1060*/  IMAD.MOV.U32 R29, RZ, RZ, R19 ;  /* 0x000000ffff1d7224 */ /* 0x000fe200078e0013 */
[----:B------:R-:W-:Y:S01]  /*1070*/  LOP3.LUT R19, R39, R28, R27, 0x96, !PT ;  /* 0x0000001c27137212 */ /* 0x000fe200078e961b */
[----:B------:R-:W-:Y:S01]  /*1080*/  IMAD.HI.U32 R27, R13, -0x2daee0ad, RZ ;  /* 0xd2511f530d1b7827 */ /* 0x000fe200078e00ff */
[----:B------:R-:W-:Y:S02]  /*1090*/  IADD3 R39, PT, PT, R21, -0x695add53, RZ ;  /* 0x96a522ad15277810 */ /* 0x000fe40007ffe0ff */
[----:B------:R-:W-:Y:S01]  /*10a0*/  MOV R28, R34 ;  /* 0x00000022001c7202 */ /* 0x000fe20000000f00 */
[----:B------:R-:W-:Y:S01]  /*10b0*/  IMAD.MOV.U32 R34, RZ, RZ, R26 ;  /* 0x000000ffff227224 */ /* 0x000fe200078e001a */
        /* <DEDUP_REMOVED lines=11> */
.L_x_101:
        /* <DEDUP_REMOVED lines=9> */
.L_x_102:
[----:B------:R-:W-:-:S04]  /*1200*/  IMAD.WIDE.U32 R40, R26, 0x200000, RZ ;  /* 0x002000001a287825 */ /* 0x000fc800078e00ff */
[----:B------:R-:W-:Y:S01]  /*1210*/  HFMA2 R26, -RZ, RZ, 0, 0 ;  /* 0x00000000ff1a7431 */ /* 0x000fe200000001ff */
[----:B------:R-:W-:Y:S01]  /*1220*/  UISETP.NE.AND UP0, UPT, UR31, URZ, UPT ;  /* 0x000000ff1f00728c */ /* 0x000fe2000bf05270 */
[----:B------:R-:W-:Y:S01]  /*1230*/  IMAD.WIDE.U32 R42, R28, 0x200000, RZ ;  /* 0x002000001c2a7825 */ /* 0x000fe200078e00ff */
[----:B------:R-:W-:Y:S02]  /*1240*/  LOP3.LUT R40, R40, R27, RZ, 0x3c, !PT ;  /* 0x0000001b28287212 */ /* 0x000fe400078e3cff */
[----:B------:R-:W-:Y:S02]  /*1250*/  MOV R27, 0x3ca00000 ;  /* 0x3ca00000001b7802 */ /* 0x000fe40000000f00 */
[----:B------:R-:W-:Y:S02]  /*1260*/  LOP3.LUT R42, R42, R29, RZ, 0x3c, !PT ;  /* 0x0000001d2a2a7212 */ /* 0x000fe400078e3cff */
[----:B------:R-:W-:Y:S08]  /*1270*/  I2F.F64.U64 R40, R40 ;  /* 0x0000002800287312 */ /* 0x000ff00000301800 */
[----:B------:R-:W0:Y:S02]  /*1280*/  I2F.F64.U64 R28, R42 ;  /* 0x0000002a001c7312 */ /* 0x000e240000301800 */
[----:B0-----:R-:W-:-:S02]  /*1290*/  DFMA R28, R28, R26, 5.5511151231257827021e-17 ;  /* 0x3c9000001c1c742b */ /* 0x001fc4000000001a */
[----:B------:R-:W-:Y:S01]  /*12a0*/  DFMA R26, R40, R26, 5.5511151231257827021e-17 ;  /* 0x3c900000281a742b */ /* 0x000fe2000000001a */
[----:B------:R-:W-:Y:S10]  /*12b0*/  BRA.U UP0, `(.L_x_103) ;  /* 0x0000000100b87547 */ /* 0x000ff4000b800000 */
[-C--:B------:R-:W-:Y:S01]  /*12c0*/  IADD3 R35, P1, PT, R36, R15.reuse, RZ ;  /* 0x0000000f24237210 */ /* 0x080fe20007f3e0ff */
[----:B------:R-:W-:Y:S03]  /*12d0*/  BSSY.RECONVERGENT B0, `(.L_x_104) ;  /* 0x0000016000007945 */ /* 0x000fe60003800200 */
[-C--:B------:R-:W-:Y:S01]  /*12e0*/  ISETP.GE.U32.AND P0, PT, R35, R24.reuse, PT ;  /* 0x000000182300720c */ /* 0x080fe20003f06070 */
[----:B------:R-:W-:Y:S01]  /*12f0*/  IMAD.X R40, RZ, RZ, R16, P1 ;  /* 0x000000ffff287224 */ /* 0x000fe200008e0610 */
[----:B------:R-:W-:Y:S02]  /*1300*/  ISETP.GE.U32.AND P1, PT, R15, R24, PT ;  /* 0x000000180f00720c */ /* 0x000fe40003f26070 */
[----:B------:R-:W-:Y:S02]  /*1310*/  IADD3 R35, P3, PT, R14, R15, RZ ;  /* 0x0000000f0e237210 */ /* 0x000fe40007f7e0ff */
[----:B------:R-:W-:-:S02]  /*1320*/  ISETP.GE.AND.EX P0, PT, R40, R25, PT, P0 ;  /* 0x000000192800720c */ /* 0x000fc40003f06300 */
[----:B------:R-:W-:Y:S02]  /*1330*/  ISETP.GE.AND.EX P1, PT, R16, R25, PT, P1 ;  /* 0x000000191000720c */ /* 0x000fe40003f26310 */
[----:B------:R-:W-:Y:S02]  /*1340*/  ISETP.GE.U32.AND P2, PT, R35, R24, PT ;  /* 0x000000182300720c */ /* 0x000fe40003f46070 */
[----:B------:R-:W-:-:S04]  /*1350*/  IADD3.X R42, PT, PT, RZ, R16, RZ, P3, !PT ;  /* 0x00000010ff2a7210 */ /* 0x000fc80001ffe4ff */
[----:B------:R-:W-:-:S03]  /*1360*/  ISETP.GE.AND.EX P2, PT, R42, R25, PT, P2 ;  /* 0x000000192a00720c */ /* 0x000fc60003f46320 */
[----:B------:R-:W0:Y:S01]  /*1370*/  @!P0 LDC.64 R40, c[0x0][0x540] ;  /* 0x00015000ff288b82 */ /* 0x000e220000000a00 */
[----:B------:R-:W-:Y:S01]  /*1380*/  @!P0 F2FP.BF16.F32.PACK_AB R35, RZ, R0 ;  /* 0x00000000ff23823e */ /* 0x000fe200000010ff */
[----:B------:R-:W-:Y:S08]  /*1390*/  @P1 BRA `(.L_x_105) ;  /* 0x0000000000241947 */ /* 0x000ff00003800000 */
[----:B------:R-:W-:Y:S01]  /*13a0*/  UMOV UR48, 0xf0000000 ;  /* 0xf000000000307882 */ /* 0x000fe20000000000 */
[----:B------:R-:W-:Y:S01]  /*13b0*/  UMOV UR49, 0x380fffff ;  /* 0x380fffff00317882 */ /* 0x000fe20000000000 */
[----:B------:R-:W1:Y:S01]  /*13c0*/  F2F.F32.F64 R37, R28 ;  /* 0x0000001c00257310 */ /* 0x000e620000301000 */
[----:B------:R-:W-:Y:S01]  /*13d0*/  DSETP.GEU.AND P1, PT, |R28|, UR48, PT ;  /* 0x000000301c007e2a */ /* 0x000fe2000bf2e200 */
[----:B------:R-:W2:-:S13]  /*13e0*/  LDC.64 R42, c[0x0][0x540] ;  /* 0x00015000ff2a7b82 */ /* 0x000e9a0000000a00 */
[----:B-1----:R-:W-:-:S05]  /*13f0*/  @!P1 FMUL R37, R37, 1.175494350822287508e-38 ;  /* 0x0080000025259820 */ /* 0x002fca0000400000 */
[----:B------:R-:W-:-:S04]  /*1400*/  FSET.BF.LT.FTZ.AND R37, R37, R30, PT ;  /* 0x0000001e2525720a */ /* 0x000fc80003811000 */
[----:B------:R-:W-:-:S05]  /*1410*/  F2FP.BF16.F32.PACK_AB R37, RZ, R37 ;  /* 0x00000025ff25723e */ /* 0x000fca00000010ff */
[----:B--2---:R1:W-:Y:S02]  /*1420*/  STG.E.U16 desc[UR76][R42.64], R37 ;  /* 0x000000252a007986 */ /* 0x0043e4000c10154c */
.L_x_105:
[----:B------:R-:W-:Y:S05]  /*1430*/  BSYNC.RECONVERGENT B0 ;  /* 0x0000000000007941 */ /* 0x000fea0003800200 */
.L_x_104:
[----:B------:R-:W-:Y:S04]  /*1440*/  BSSY.RECONVERGENT B0, `(.L_x_106) ;  /* 0x000000b000007945 */ /* 0x000fe80003800200 */
[----:B------:R-:W-:Y:S05]  /*1450*/  @P2 BRA `(.L_x_107) ;  /* 0x0000000000242947 */ /* 0x000fea0003800000 */
[----:B------:R-:W-:Y:S01]  /*1460*/  UMOV UR48, 0xf0000000 ;  /* 0xf000000000307882 */ /* 0x000fe20000000000 */
[----:B------:R-:W-:Y:S01]  /*1470*/  UMOV UR49, 0x380fffff ;  /* 0x380fffff00317882 */ /* 0x000fe20000000000 */
[----:B-1----:R-:W1:Y:S01]  /*1480*/  F2F.F32.F64 R37, R26 ;  /* 0x0000001a00257310 */ /* 0x002e620000301000 */
[----:B------:R-:W-:Y:S01]  /*1490*/  DSETP.GEU.AND P1, PT, |R26|, UR48, PT ;  /* 0x000000301a007e2a */ /* 0x000fe2000bf2e200 */
[----:B------:R-:W2:-:S13]  /*14a0*/  LDC.64 R28, c[0x0][0x540] ;  /* 0x00015000ff1c7b82 */ /* 0x000e9a0000000a00 */
[----:B-1----:R-:W-:-:S05]  /*14b0*/  @!P1 FMUL R37, R37, 1.175494350822287508e-38 ;  /* 0x0080000025259820 */ /* 0x002fca0000400000 */
[----:B------:R-:W-:-:S04]  /*14c0*/  FSET.BF.LT.FTZ.AND R37, R37, R30, PT ;  /* 0x0000001e2525720a */ /* 0x000fc80003811000 */
[----:B------:R-:W-:-:S05]  /*14d0*/  F2FP.BF16.F32.PACK_AB R37, RZ, R37 ;  /* 0x00000025ff25723e */ /* 0x000fca00000010ff */
[----:B--2---:R2:W-:Y:S02]  /*14e0*/  STG.E.U16 desc[UR76][R28.64], R37 ;  /* 0x000000251c007986 */ /* 0x0045e4000c10154c */
.L_x_107:
[----:B------:R-:W-:Y:S05]  /*14f0*/  BSYNC.RECONVERGENT B0 ;  /* 0x0000000000007941 */ /* 0x000fea0003800200 */
.L_x_106:
[----:B------:R-:W-:Y:S01]  /*1500*/  IADD3 R27, P1, PT, R38, R15, RZ ;  /* 0x0000000f261b7210 */ /* 0x000fe20007f3e0ff */
[----:B0-----:R3:W-:Y:S03]  /*1510*/  @!P0 STG.E.U16 desc[UR76][R40.64], R35 ;  /* 0x0000002328008986 */ /* 0x0017e6000c10154c */
[----:B------:R-:W-:Y:S02]  /*1520*/  ISETP.GE.U32.AND P0, PT, R27, R24, PT ;  /* 0x000000181b00720c */ /* 0x000fe40003f06070 */
[----:B------:R-:W-:-:S04]  /*1530*/  IADD3.X R26, PT, PT, RZ, R16, RZ, P1, !PT ;  /* 0x00000010ff1a7210 */ /* 0x000fc80000ffe4ff */
[----:B------:R-:W-:-:S13]  /*1540*/  ISETP.GE.AND.EX P0, PT, R26, R25, PT, P0 ;  /* 0x000000191a00720c */ /* 0x000fda0003f06300 */
[----:B---3--:R-:W-:Y:S05]  /*1550*/  @P0 BRA `(.L_x_108) ;  /* 0x0000003c00b80947 */ /* 0x008fea0003800000 */
[----:B------:R-:W0:Y:S01]  /*1560*/  LDC.64 R26, c[0x0][0x540] ;  /* 0x00015000ff1a7b82 */ /* 0x000e220000000a00 */
[----:B--2---:R-:W-:-:S05]  /*1570*/  F2FP.BF16.F32.PACK_AB R28, RZ, R0 ;  /* 0x00000000ff1c723e */ /* 0x004fca00000010ff */
[----:B0-----:R3:W-:Y:S01]  /*1580*/  STG.E.U16 desc[UR76][R26.64], R28 ;  /* 0x0000001c1a007986 */ /* 0x0017e2000c10154c */
[----:B------:R-:W-:Y:S05]  /*1590*/  BRA `(.L_x_108) ;  /* 0x0000003c00a87947 */ /* 0x000fea0003800000 */
.L_x_103:
[----:B------:R-:W-:Y:S01]  /*15a0*/  ISETP.GE.U32.AND P0, PT, R15, R24, PT ;  /* 0x000000180f00720c */ /* 0x000fe20003f06070 */
[----:B------:R-:W-:Y:S03]  /*15b0*/  BSSY.RECONVERGENT B0, `(.L_x_109) ;  /* 0x00000f2000007945 */ /* 0x000fe60003800200 */
[----:B------:R-:W-:-:S13]  /*15c0*/  ISETP.GE.AND.EX P0, PT, R16, R25, PT, P0 ;  /* 0x000000191000720c */ /* 0x000fda0003f06300 */
[----:B------:R-:W-:Y:S05]  /*15d0*/  @P0 BRA `(.L_x_110) ;  /* 0x0000000c00bc0947 */ /* 0x000fea0003800000 */
[----:B------:R-:W-:Y:S01]  /*15e0*/  MOV R41, R15 ;  /* 0x0000000f00297202 */ /* 0x000fe20000000f00 */
[----:B------:R-:W-:Y:S01]  /*15f0*/  IMAD.MOV.U32 R40, RZ, RZ, RZ ;  /* 0x000000ffff287224 */ /* 0x000fe200078e00ff */
[----:B------:R-:W-:Y:S01]  /*1600*/  UMOV UR48, 0xf0000000 ;  /* 0xf000000000307882 */ /* 0x000fe20000000000 */
[----:B------:R-:W-:Y:S01]  /*1610*/  UMOV UR49, 0x380fffff ;  /* 0x380fffff00317882 */ /* 0x000fe20000000000 */
[----:B------:R0:W1:Y:S01]  /*1620*/  F2F.F32.F64 R35, R28 ;  /* 0x0000001c00237310 */ /* 0x0000620000301000 */
[----:B------:R-:W-:Y:S01]  /*1630*/  IMAD.HI.U32 R37, R15, UR32, R40 ;  /* 0x000000200f257c27 */ /* 0x000fe2000f8e0028 */
[----:B------:R-:W-:Y:S01]  /*1640*/  DSETP.GEU.AND P0, PT, |R28|, UR48, PT ;  /* 0x000000301c007e2a */ /* 0x000fe2000bf0e200 */
[----:B------:R-:W-:-:S03]  /*1650*/  UISETP.NE.AND UP0, UPT, UR74, URZ, UPT ;  /* 0x000000ff4a00728c */ /* 0x000fc6000bf05270 */
        /* <DEDUP_REMOVED lines=225> */
.L_x_111:
[----:B------:R-:W0:Y:S01]  /*2470*/  LDCU.64 UR48, c[0x0][0x540] ;  /* 0x0000a800ff3077ac */ /* 0x000e220008000a00 */
[----:B------:R-:W-:-:S04]  /*2480*/  FSET.BF.LT.FTZ.AND R35, R35, R30, PT ;  /* 0x0000001e2323720a */ /* 0x000fc80003811000 */
[----:B------:R-:W-:Y:S02]  /*2490*/  F2FP.BF16.F32.PACK_AB R35, RZ, R35 ;  /* 0x00000023ff23723e */ /* 0x000fe400000010ff */
[----:B0-----:R-:W-:-:S05]  /*24a0*/  IADD3 R28, P0, PT, R37, UR48, RZ ;  /* 0x00000030251c7c10 */ /* 0x001fca000ff1e0ff */
[----:B------:R-:W-:-:S05]  /*24b0*/  IMAD.X R29, RZ, RZ, UR49, P0 ;  /* 0x00000031ff1d7e24 */ /* 0x000fca00080e06ff */
[----:B------:R0:W-:Y:S03]  /*24c0*/  STG.E.U16 desc[UR76][R28.64], R35 ;  /* 0x000000231c007986 */ /* 0x0001e6000c10154c */
.L_x_110:
[----:B------:R-:W-:Y:S05]  /*24d0*/  BSYNC.RECONVERGENT B0 ;  /* 0x0000000000007941 */ /* 0x000fea0003800200 */
.L_x_109:
[----:B------:R-:W-:Y:S01]  /*24e0*/  IADD3 R37, P1, PT, R14, R15, RZ ;  /* 0x0000000f0e257210 */ /* 0x000fe20007f3e0ff */
[----:B------:R-:W-:Y:S03]  /*24f0*/  BSSY.RECONVERGENT B0, `(.L_x_112) ;  /* 0x0000100000007945 */ /* 0x000fe60003800200 */
[----:B------:R-:W-:Y:S02]  /*2500*/  ISETP.GE.U32.AND P0, PT, R37, R24, PT ;  /* 0x000000182500720c */ /* 0x000fe40003f06070 */
[----:B0-----:R-:W-:-:S04]  /*2510*/  IADD3.X R28, PT, PT, RZ, R16, RZ, P1, !PT ;  /* 0x00000010ff1c7210 */ /* 0x001fc80000ffe4ff */
[----:B------:R-:W-:-:S13]  /*2520*/  ISETP.GE.AND.EX P0, PT, R28, R25, PT, P0 ;  /* 0x000000191c00720c */ /* 0x000fda0003f06300 */
[----:B------:R-:W-:Y:S05]  /*2530*/  @P0 BRA `(.L_x_113) ;  /* 0x0000000c00ec0947 */ /* 0x000fea0003800000 */
[----:B------:R-:W-:Y:S01]  /*2540*/  MOV R28, RZ ;  /* 0x000000ff001c7202 */ /* 0x000fe20000000f00 */
[----:B------:R-:W-:Y:S01]  /*2550*/  IMAD.MOV.U32 R29, RZ, RZ, R37 ;  /* 0x000000ffff1d7224 */ /* 0x000fe200078e0025 */
[----:B------:R-:W-:Y:S01]  /*2560*/  UMOV UR48, 0xf0000000 ;  /* 0xf000000000307882 */ /* 0x000fe20000000000 */
[----:B------:R-:W-:Y:S01]  /*2570*/  UMOV UR49, 0x380fffff ;  /* 0x380fffff00317882 */ /* 0x000fe20000000000 */
[----:B------:R-:W-:Y:S01]  /*2580*/  UISETP.NE.AND UP0, UPT, UR74, URZ, UPT ;  /* 0x000000ff4a00728c */ /* 0x000fe2000bf05270 */
[----:B------:R-:W-:Y:S01]  /*2590*/  IMAD.HI.U32 R28, R37, UR32, R28 ;  /* 0x00000020251c7c27 */ /* 0x000fe2000f8e001c */
[----:B------:R-:W-:Y:S01]  /*25a0*/  DSETP.GEU.AND P0, PT, |R26|, UR48, PT ;  /* 0x000000301a007e2a */ /* 0x000fe2000bf0e200 */
[----:B------:R-:W0:Y:S03]  /*25b0*/  F2F.F32.F64 R29, R26 ;  /* 0x0000001a001d7310 */ /* 0x000e260000301000 */
[----:B------:R-:W-:-:S04]  /*25c0*/  SHF.R.U32.HI R35, RZ, UR33, R28 ;  /* 0x00000021ff237c19 */ /* 0x000fc8000801161c */
[----:B------:R-:W-:-:S05]  /*25d0*/  IADD3 R28, PT, PT, -R35, RZ, RZ ;  /* 0x000000ff231c7210 */ /* 0x000fca0007ffe1ff */
[----:B------:R-:W-:Y:S02]  /*25e0*/  IMAD R28, R28, UR72, R37 ;  /* 0x000000481c1c7c24 */ /* 0x000fe4000f8e0225 */
[----:B0-----:R-:W-:Y:S02]  /*25f0*/  @!P0 FMUL R29, R29, 1.175494350822287508e-38 ;  /* 0x008000001d1d8820 */ /* 0x001fe40000400000 */
        /* <DEDUP_REMOVED lines=227> */
[----:B------:R-:W-:-:S03]  /*3430*/  IMAD.MOV.U32 R27, RZ, RZ, R37 ;  /* 0x000000ffff1b7224 */ /* 0x000fc600078e0025 */
[----:B0-----:R-:W-:-:S05]  /*3440*/  IMAD.HI.U32 R26, R37, UR48, R26 ;  /* 0x00000030251a7c27 */ /* 0x001fca000f8e001a */
[----:B------:R-:W-:-:S04]  /*3450*/  SHF.R.U32.HI R26, RZ, UR49, R26 ;  /* 0x00000031ff1a7c19 */ /* 0x000fc8000801161a */
[----:B------:R-:W-:-:S05]  /*3460*/  IADD3 R26, PT, PT, -R26, RZ, RZ ;  /* 0x000000ff1a1a7210 */ /* 0x000fca0007ffe1ff */
[----:B------:R-:W-:-:S04]  /*3470*/  IMAD R27, R26, UR29, R37 ;  /* 0x0000001d1a1b7c24 */ /* 0x000fc8000f8e0225 */
[----:B------:R-:W-:-:S07]  /*3480*/  IMAD R28, R27, UR30, R28 ;  /* 0x0000001e1b1c7c24 */ /* 0x000fce000f8e021c */
.L_x_114:
[----:B------:R-:W0:Y:S01]  /*3490*/  LDCU.64 UR48, c[0x0][0x540] ;  /* 0x0000a800ff3077ac */ /* 0x000e220008000a00 */
[----:B------:R-:W-:-:S04]  /*34a0*/  FSET.BF.LT.FTZ.AND R29, R29, R30, PT ;  /* 0x0000001e1d1d720a */ /* 0x000fc80003811000 */
[----:B------:R-:W-:Y:S02]  /*34b0*/  F2FP.BF16.F32.PACK_AB R26, RZ, R29 ;  /* 0x0000001dff1a723e */ /* 0x000fe400000010ff */
[----:B0-----:R-:W-:-:S04]  /*34c0*/  IADD3 R28, P0, PT, R28, UR48, RZ ;  /* 0x000000301c1c7c10 */ /* 0x001fc8000ff1e0ff */
[----:B------:R-:W-:-:S05]  /*34d0*/  IADD3.X R29, PT, PT, RZ, UR49, RZ, P0, !PT ;  /* 0x00000031ff1d7c10 */ /* 0x000fca00087fe4ff */
[----:B------:R0:W-:Y:S04]  /*34e0*/  STG.E.U16 desc[UR76][R28.64], R26 ;  /* 0x0000001a1c007986 */ /* 0x0001e8000c10154c */
.L_x_113:
[----:B------:R-:W-:Y:S05]  /*34f0*/  BSYNC.RECONVERGENT B0 ;  /* 0x0000000000007941 */ /* 0x000fea0003800200 */
.L_x_112:
[----:B------:R-:W-:Y:S01]  /*3500*/  IADD3 R27, P1, PT, R36, R15, RZ ;  /* 0x0000000f241b7210 */ /* 0x000fe20007f3e0ff */
[----:B------:R-:W-:Y:S03]  /*3510*/  BSSY.RECONVERGENT B0, `(.L_x_115) ;  /* 0x00000f9000007945 */ /* 0x000fe60003800200 */
[----:B------:R-:W-:Y:S01]  /*3520*/  ISETP.GE.U32.AND P0, PT, R27, R24, PT ;  /* 0x000000181b00720c */ /* 0x000fe20003f06070 */
[----:B0-----:R-:W-:-:S05]  /*3530*/  IMAD.X R26, RZ, RZ, R16, P1 ;  /* 0x000000ffff1a7224 */ /* 0x001fca00008e0610 */
        /* <DEDUP_REMOVED lines=241> */
.L_x_117:
[----:B------:R-:W0:Y:S01]  /*4450*/  LDCU.64 UR48, c[0x0][0x540] ;  /* 0x0000a800ff3077ac */ /* 0x000e220008000a00 */
[----:B------:R-:W-:Y:S02]  /*4460*/  F2FP.BF16.F32.PACK_AB R26, RZ, R0 ;  /* 0x00000000ff1a723e */ /* 0x000fe400000010ff */
[----:B0-----:R-:W-:-:S05]  /*4470*/  IADD3 R28, P0, PT, R28, UR48, RZ ;  /* 0x000000301c1c7c10 */ /* 0x001fca000ff1e0ff */
[----:B------:R-:W-:-:S05]  /*4480*/  IMAD.X R29, RZ, RZ, UR49, P0 ;  /* 0x00000031ff1d7e24 */ /* 0x000fca00080e06ff */
[----:B------:R0:W-:Y:S03]  /*4490*/  STG.E.U16 desc[UR76][R28.64], R26 ;  /* 0x0000001a1c007986 */ /* 0x0001e6000c10154c */
.L_x_116:
[----:B------:R-:W-:Y:S05]  /*44a0*/  BSYNC.RECONVERGENT B0 ;  /* 0x0000000000007941 */ /* 0x000fea0003800200 */
.L_x_115:
[----:B------:R-:W-:-:S04]  /*44b0*/  IADD3 R27, P1, PT, R38, R15, RZ ;  /* 0x0000000f261b7210 */ /* 0x000fc80007f3e0ff */
[----:B------:R-:W-:Y:S02]  /*44c0*/  ISETP.GE.U32.AND P0, PT, R27, R24, PT ;  /* 0x000000181b00720c */ /* 0x000fe40003f06070 */
[----:B0-----:R-:W-:-:S04]  /*44d0*/  IADD3.X R26, PT, PT, RZ, R16, RZ, P1, !PT ;  /* 0x00000010ff1a7210 */ /* 0x001fc80000ffe4ff */
        /* <DEDUP_REMOVED lines=241> */
.L_x_118:
[----:B------:R-:W0:Y:S01]  /*53f0*/  LDCU.64 UR48, c[0x0][0x540] ;  /* 0x0000a800ff3077ac */ /* 0x000e220008000a00 */
[----:B------:R-:W-:Y:S02]  /*5400*/  F2FP.BF16.F32.PACK_AB R26, RZ, R0 ;  /* 0x00000000ff1a723e */ /* 0x000fe400000010ff */
[----:B0-----:R-:W-:-:S04]  /*5410*/  IADD3 R28, P0, PT, R28, UR48, RZ ;  /* 0x000000301c1c7c10 */ /* 0x001fc8000ff1e0ff */
[----:B------:R-:W-:-:S05]  /*5420*/  IADD3.X R29, PT, PT, RZ, UR49, RZ, P0, !PT ;  /* 0x00000031ff1d7c10 */ /* 0x000fca00087fe4ff */
[----:B------:R0:W-:Y:S04]  /*5430*/  STG.E.U16 desc[UR76][R28.64], R26 ;  /* 0x0000001a1c007986 */ /* 0x0001e8000c10154c */
.L_x_108:
[----:B------:R-:W-:Y:S05]  /*5440*/  WARPSYNC.ALL ;  /* 0x0000000000007948 */ /* 0x000fea0003800000 */
[----:B------:R-:W4:Y:S01]  /*5450*/  LDCU UR48, c[0x0][0x360] ;  /* 0x00006c00ff3077ac */ /* 0x000f220008000800 */
[----:B0--3--:R-:W4:Y:S08]  /*5460*/  LDC R26, c[0x0][0x370] ;  /* 0x0000dc00ff1a7b82 */ /* 0x009f300000000800 */
[----:B------:R-:W-:Y:S01]  /*5470*/  BAR.SYNC.DEFER_BLOCKING 0x0 ;  /* 0x0000000000007b1d */ /* 0x000fe20000010000 */
[----:B----4-:R-:W-:-:S05]  /*5480*/  IMAD R26, R26, UR48, RZ ;  /* 0x000000301a1a7c24 */ /* 0x010fca000f8e02ff */
[----:B------:R-:W-:-:S04]  /*5490*/  LEA R15, P0, R26, R15, 0x2 ;  /* 0x0000000f1a0f7211 */ /* 0x000fc800078010ff */
[----:B------:R-:W-:Y:S02]  /*54a0*/  IADD3.X R16, PT, PT, RZ, R16, RZ, P0, !PT ;  /* 0x00000010ff107210 */ /* 0x000fe400007fe4ff */
[----:B------:R-:W-:-:S04]  /*54b0*/  ISETP.GE.U32.AND P0, PT, R15, R22, PT ;  /* 0x000000160f00720c */ /* 0x000fc80003f06070 */
[----:B------:R-:W-:-:S13]  /*54c0*/  ISETP.GE.AND.EX P0, PT, R16, R31, PT, P0 ;  /* 0x0000001f1000720c */ /* 0x000fda0003f06300 */
[----:B------:R-:W-:Y:S05]  /*54d0*/  @!P0 BRA `(.L_x_119) ;  /* 0xffffffb400f08947 */ /* 0x000fea000383ffff */
[----:B------:R-:W-:Y:S05]  /*54e0*/  EXIT ;  /* 0x000000000000794d */ /* 0x000fea0003800000 */
        .weak           $__internal_6_$__cuda_sm20_div_s64
        .type           $__internal_6_$__cuda_sm20_div_s64,@function
        .size           $__internal_6_$__cuda_sm20_div_s64,(.L_x_10488 - $__internal_6_$__cuda_sm20_div_s64)
$__internal_6_$__cuda_sm20_div_s64:
        /* <DEDUP_REMOVED lines=22> */
[----:B------:R-:W-:-:S04]  /*5650*/  IMAD R22, R27, R31, R23 ;  /* 0x0000001f1b167224 */ /* 0x000fc800078e0217 */
[----:B------:R-:W-:Y:S01]  /*5660*/  IMAD.HI.U32 R24, R25, R33, RZ ;  /* 0x0000002119187227 */ /* 0x000fe200078e00ff */
[----:B------:R-:W-:Y:S02]  /*5670*/  IADD3.X R26, PT, PT, RZ, ~R22, RZ, P0, !PT ;  /* 0x80000016ff1a7210 */ /* 0x000fe400007fe4ff */
[----:B------:R-:W-:-:S03]  /*5680*/  IADD3 R22, P4, PT, RZ, -UR4, RZ ;  /* 0x80000004ff167c10 */ /* 0x000fc6000ff9e0ff */
[----:B------:R-:W-:-:S04]  /*5690*/  IMAD.WIDE.U32 R24, P0, R25, R26, R24 ;  /* 0x0000001a19187225 */ /* 0x000fc80007800018 */
[C---:B------:R-:W-:Y:S02]  /*56a0*/  IMAD R23, R27.reuse, R26, RZ ;  /* 0x0000001a1b177224 */ /* 0x040fe400078e02ff */
[----:B------:R-:W-:Y:S01]  /*56b0*/  IMAD.HI.U32 R24, P2, R27, R33, R24 ;  /* 0x000000211b187227 */ /* 0x000fe20007840018 */
[----:B------:R-:W-:-:S03]  /*56c0*/  SEL R25, R22, UR4, !P1 ;  /* 0x0000000416197c07 */ /* 0x000fc6000c800000 */
[----:B------:R-:W-:Y:S01]  /*56d0*/  IMAD.HI.U32 R22, R27, R26, RZ ;  /* 0x0000001a1b167227 */ /* 0x000fe200078e00ff */
[----:B------:R-:W-:Y:S02]  /*56e0*/  IADD3 R24, P3, PT, R23, R24, RZ ;  /* 0x0000001817187210 */ /* 0x000fe40007f7e0ff */
[----:B------:R-:W-:Y:S02]  /*56f0*/  IADD3.X R26, PT, PT, RZ, ~UR5, RZ, P4, !PT ;  /* 0x80000005ff1a7c10 */ /* 0x000fe4000a7fe4ff */
[----:B------:R-:W-:Y:S01]  /*5700*/  IADD3.X R23, PT, PT, R22, R27, RZ, P0, !PT ;  /* 0x0000001b16177210 */ /* 0x000fe200007fe4ff */
[----:B------:R-:W-:Y:S01]  /*5710*/  IMAD.HI.U32 R22, R24, R25, RZ ;  /* 0x0000001918167227 */ /* 0x000fe200078e00ff */
[----:B------:R-:W-:Y:S02]  /*5720*/  SEL R27, R26, UR5, !P1 ;  /* 0x000000051a1b7c07 */ /* 0x000fe4000c800000 */
[----:B------:R-:W-:Y:S01]  /*5730*/  IADD3.X R26, PT, PT, RZ, RZ, R23, P3, P2 ;  /* 0x000000ffff1a7210 */ /* 0x000fe20001fe4417 */
[----:B------:R-:W-:-:S02]  /*5740*/  IMAD.MOV.U32 R23, RZ, RZ, RZ ;  /* 0x000000ffff177224 */ /* 0x000fc400078e00ff */
[----:B------:R-:W-:-:S04]  /*5750*/  IMAD.WIDE.U32 R22, R24, R27, R22 ;  /* 0x0000001b18167225 */ /* 0x000fc800078e0016 */
[C---:B------:R-:W-:Y:S02]  /*5760*/  IMAD R33, R26.reuse, R27, RZ ;  /* 0x0000001b1a217224 */ /* 0x040fe400078e02ff */
        /* <DEDUP_REMOVED lines=34> */
[----:B------:R-:W-:Y:S06]  /*5990*/  RET.REL.NODEC R30 `(_ZN2at6native57_GLOBAL__N__cd6b329d_24_DistributionBernoulli_cu_7537a20d43distribution_elementwise_grid_stride_kernelIfLi4EZNS0_9templates4cuda21uniform_and_transformIN3c108BFloat16EfPNS_17CUDAGeneratorImplEZZZNS4_16bernoulli_kernelIS9_EEvRNS_18TensorIteratorBaseEdT_ENKUlvE_clEvENKUlvE7_clEvEUlfE_EEvSC_T1_T2_EUlP24curandStatePhilox4_32_10E_ZNS1_27distribution_nullary_kernelIS7_f7double2S9_SL_SG_EEvSC_SI_RKT3_T4_EUlifE0_EEvlNS_15PhiloxCudaStateESH_SI_) ;  /* 0xffffffa41e987950 */ /* 0x000fec0003c3ffff */
.L_x_120:
        /* <DEDUP_REMOVED lines=14> */
.L_x_10488:


//--------------------- .text._ZN2at6native57_GLOBAL__N__cd6b329d_24_DistributionBernoulli_cu_7537a20d43distribution_elementwise_grid_stride_kernelIfLi4EZNS0_9templates4cuda21uniform_and_transformIN3c108BFloat16EfPNS_17CUDAGeneratorImplEZZZNS4_16bernoulli_kernelIS9_EEvRNS_18TensorIteratorBaseEdT_ENKUlvE_clEvENKUlvE7_clEvEUlfE_EEvSC_T1_T2_EUlP24curandStatePhilox4_32_10E_ZNS1_27distribution_nullary_kernelIS7_f7double2S9_SL_SG_EEvSC_SI_RKT3_T4_EUlifE_EEvlNS_15PhiloxCudaStateESH_SI_ --------------------------
	.section	.text._ZN2at6native57_GLOBAL__N__cd6b329d_24_DistributionBernoulli_cu_7537a20d43distribution_elementwise_grid_stride_kernelIfLi4EZNS0_9templates4cuda21uniform_and_transformIN3c108BFloat16EfPNS_17CUDAGeneratorImplEZZZNS4_16bernoulli_kernelIS9_EEvRNS_18TensorIteratorBaseEdT_ENKUlvE_clEvENKUlvE7_clEvEUlfE_EEvSC_T1_T2_EUlP24curandStatePhilox4_32_10E_ZNS1_27distribution_nullary_kernelIS7_f7double2S9_SL_SG_EEvSC_SI_RKT3_T4_EUlifE_EEvlNS_15PhiloxCudaStateESH_SI_,"ax",@progbits
	.align	128
.text._ZN2at6native57_GLOBAL__N__cd6b329d_24_DistributionBernoulli_cu_7537a20d43distribution_elementwise_grid_stride_kernelIfLi4EZNS0_9templates4cuda21uniform_and_transformIN3c108BFloat16EfPNS_17CUDAGeneratorImplEZZZNS4_16bernoulli_kernelIS9_EEvRNS_18TensorIteratorBaseEdT_ENKUlvE_clEvENKUlvE7_clEvEUlfE_EEvSC_T1_T2_EUlP24curandStatePhilox4_32_10E_ZNS1_27distribution_nullary_kernelIS7_f7double2S9_SL_SG_EEvSC_SI_RKT3_T4_EUlifE_EEvlNS_15PhiloxCudaStateESH_SI_:
        .type           _ZN2at6native57_GLOBAL__N__cd6b329d_24_DistributionBernoulli_cu_7537a20d43distribution_elementwise_grid_stride_kernelIfLi4EZNS0_9templates4cuda21uniform_and_transformIN3c108BFloat16EfPNS_17CUDAGeneratorImplEZZZNS4_16bernoulli_kernelIS9_EEvRNS_18TensorIteratorBaseEdT_ENKUlvE_clEvENKUlvE7_clEvEUlfE_EEvSC_T1_T2_EUlP24curandStatePhilox4_32_10E_ZNS1_27distribution_nullary_kernelIS7_f7double2S9_SL_SG_EEvSC_SI_RKT3_T4_EUlifE_EEvlNS_15PhiloxCudaStateESH_SI_,@function
        .size           _ZN2at6native57_GLOBAL__N__cd6b329d_24_DistributionBernoulli_cu_7537a20d43distribution_elementwise_grid_stride_kernelIfLi4EZNS0_9templates4cuda21uniform_and_transformIN3c108BFloat16EfPNS_17CUDAGeneratorImplEZZZNS4_16bernoulli_kernelIS9_EEvRNS_18TensorIteratorBaseEdT_ENKUlvE_clEvENKUlvE7_clEvEUlfE_EEvSC_T1_T2_EUlP24curandStatePhilox4_32_10E_ZNS1_27distribution_nullary_kernelIS7_f7double2S9_SL_SG_EEvSC_SI_RKT3_T4_EUlifE_EEvlNS_15PhiloxCudaStateESH_SI_,(.L_x_10490 - _ZN2at6native57_GLOBAL__N__cd6b329d_24_DistributionBernoulli_cu_7537a20d43distribution_elementwise_grid_stride_kernelIfLi4EZNS0_9templates4cuda21uniform_and_transformIN3c108BFloat16EfPNS_17CUDAGeneratorImplEZZZNS4_16bernoulli_kernelIS9_EEvRNS_18TensorIteratorBaseEdT_ENKUlvE_clEvENKUlvE7_clEvEUlfE_EEvSC_T1_T2_EUlP24curandStatePhilox4_32_10E_ZNS1_27distribution_nullary_kernelIS7_f7double2S9_SL_SG_EEvSC_SI_RKT3_T4_EUlifE_EEvlNS_15PhiloxCudaStateESH_SI_)
        .other          _ZN2at6native57_GLOBAL__N__cd6b329d_24_DistributionBernoulli_cu_7537a20d43distribution_elementwise_grid_stride_kernelIfLi4EZNS0_9templates4cuda21uniform_and_transformIN3c108BFloat16EfPNS_17CUDAGeneratorImplEZZZNS4_16bernoulli_kernelIS9_EEvRNS_18TensorIteratorBaseEdT_ENKUlvE_clEvENKUlvE7_clEvEUlfE_EEvSC_T1_T2_EUlP24curandStatePhilox4_32_10E_ZNS1_27distribution_nullary_kernelIS7_f7double2S9_SL_SG_EEvSC_SI_RKT3_T4_EUlifE_EEvlNS_15PhiloxCudaStateESH_SI_,@"STO_CUDA_ENTRY STV_DEFAULT"
_ZN2at6native57_GLOBAL__N__cd6b329d_24_DistributionBernoulli_cu_7537a20d43distribution_elementwise_grid_stride_kernelIfLi4EZNS0_9templates4cuda21uniform_and_transformIN3c108BFloat16EfPNS_17CUDAGeneratorImplEZZZNS4_16bernoulli_kernelIS9_EEvRNS_18TensorIteratorBaseEdT_ENKUlvE_clEvENKUlvE7_clEvEUlfE_EEvSC_T1_T2_EUlP24curandStatePhilox4_32_10E_ZNS1_27distribution_nullary_kernelIS7_f7double2S9_SL_SG_EEvSC_SI_RKT3_T4_EUlifE_EEvlNS_15PhiloxCudaStateESH_SI_:
        /* <DEDUP_REMOVED lines=38> */
[----:B------:R-:W-:Y:S02]  /*0260*/  LOP3.LUT R10, R2, R9, R20, 0x96, !PT ;  /* 0x00000009020a7212 */ /* 0x000fe400078e9614 */
[C---:B------:R-:W-:Y:S01]  /*0270*/  IADD3 R41, PT, PT, R21.reuse, -0x695add53, RZ ;  /* 0x96a522ad15297810 */ /* 0x040fe20007ffe0ff */
        /* <DEDUP_REMOVED lines=45> */
[----:B------:R-:W-:Y:S01]  /*0550*/  IMAD.HI.U32 R23, R44, -0x2daee0ad, RZ ;  /* 0xd2511f532c177827 */ /* 0x000fe200078e00ff */
[----:B------:R-:W-:-:S03]  /*0560*/  LOP3.LUT R46, R18, R46, R31, 0x96, !PT ;  /* 0x0000002e122e7212 */ /* 0x000fc600078e961f */
[----:B---3--:R-:W-:Y:S01]  /*0570*/  IMAD R19, R29, UR8, RZ ;  /* 0x000000081d137c24 */ /* 0x008fe2000f8e02ff */
[----:B------:R-:W-:Y:S01]  /*0580*/  LOP3.LUT R30, R30, R23, RZ, 0x3c, !PT ;  /* 0x000000171e1e7212 */ /* 0x000fe200078e3cff */
[----:B------:R-:W-:-:S04]  /*0590*/  IMAD.HI.U32 R45, R46, -0x326172a9, RZ ;  /* 0xcd9e8d572e2d7827 */ /* 0x000fc800078e00ff */
[----:B------:R-:W-:Y:S01]  /*05a0*/  IMAD.SHL.U32 R38, R19, 0x4, RZ ;  /* 0x0000000413267824 */ /* 0x000fe200078e00ff */
[----:B------:R-:W-:Y:S01]  /*05b0*/  LOP3.LUT R45, R37, R22, R45, 0x96, !PT ;  /* 0x00000016252d7212 */ /* 0x000fe200078e962d */
[----:B------:R-:W-:Y:S06]  /*05c0*/  BRA.U UP0, `(.L_x_121) ;  /* 0x0000000100507547 */ /* 0x000fec000b800000 */
[----:B------:R-:W0:Y:S01]  /*05d0*/  I2F.U32.RP R24, R38 ;  /* 0x0000002600187306 */ /* 0x000e220000209000 */
[----:B------:R-:W-:Y:S01]  /*05e0*/  IMAD.MOV R25, RZ, RZ, -R38 ;  /* 0x000000ffff197224 */ /* 0x000fe200078e0a26 */
[----:B------:R-:W-:Y:S01]  /*05f0*/  ISETP.NE.U32.AND P2, PT, R38, RZ, PT ;  /* 0x000000ff2600720c */ /* 0x000fe20003f45070 */
[----:B------:R-:W-:-:S05]  /*0600*/  HFMA2 R27, -RZ, RZ, 0, 0 ;  /* 0x00000000ff1b7431 */ /* 0x000fca00000001ff */
[----:B0-----:R-:W0:Y:S02]  /*0610*/  MUFU.RCP R24, R24 ;  /* 0x0000001800187308 */ /* 0x001e240000001000 */
[----:B0-----:R-:W-:-:S06]  /*0620*/  VIADD R22, R24, 0xffffffe ;  /* 0x0ffffffe18167836 */ /* 0x001fcc0000000000 */
        /* <DEDUP_REMOVED lines=11> */
[----:B------:R-:W-:Y:S01]  /*06e0*/  @P1 VIADD R26, R26, 0x1 ;  /* 0x000000011a1a1836 */ /* 0x000fe20000000000 */
[----:B------:R-:W-:Y:S01]  /*06f0*/  @!P2 LOP3.LUT R26, RZ, R38, RZ, 0x33, !PT ;  /* 0x00000026ff1aa212 */ /* 0x000fe200078e33ff */
[----:B------:R-:W-:Y:S06]  /*0700*/  BRA `(.L_x_122) ;  /* 0x0000000000087947 */ /* 0x000fec0003800000 */
.L_x_121:
[----:B------:R-:W-:-:S07]  /*0710*/  MOV R32, 0x730 ;  /* 0x0000073000207802 */ /* 0x000fce0000000f00 */
[----:B------:R-:W-:Y:S05]  /*0720*/  CALL.REL.NOINC `($__internal_7_$__cuda_sm20_div_s64) ;  /* 0x0000000800c07944 */ /* 0x000fea0003c00000 */
.L_x_122:
[----:B------:R-:W-:-:S04]  /*0730*/  IMAD.WIDE.U32 R22, R29, UR8, RZ ;  /* 0x000000081d167c25 */ /* 0x000fc8000f8e00ff */
[C---:B------:R-:W-:Y:S01]  /*0740*/  IMAD.SHL.U32 R24, R22.reuse, 0x4, RZ ;  /* 0x0000000416187824 */ /* 0x040fe200078e00ff */
[----:B------:R-:W-:-:S05]  /*0750*/  SHF.L.U64.HI R25, R22, 0x2, R23 ;  /* 0x0000000216197819 */ /* 0x000fca0000010217 */
        /* <DEDUP_REMOVED lines=8> */
[----:B------:R-:W-:Y:S01]  /*07e0*/  IMAD.MOV.U32 R26, RZ, RZ, -0x10000000 ;  /* 0xf0000000ff1a7424 */ /* 0x000fe200078e00ff */
[----:B------:R-:W-:Y:S01]  /*07f0*/  MOV R27, 0x380fffff ;  /* 0x380fffff001b7802 */ /* 0x000fe20000000f00 */
        /* <DEDUP_REMOVED lines=9> */
.L_x_131:
[----:B------:R-:W-:Y:S01]  /*0890*/  VIADD R0, R0, 0x1 ;  /* 0x0000000100007836 */ /* 0x000fe20000000000 */
[----:B------:R-:W-:Y:S03]  /*08a0*/  BSSY.RECONVERGENT B0, `(.L_x_123) ;  /* 0x000000c000007945 */ /* 0x000fe60003800200 */
[C---:B------:R-:W-:Y:S01]  /*08b0*/  IMAD.WIDE.U32 R32, R0.reuse, -0x2daee0ad, RZ ;  /* 0xd2511f5300207825 */ /* 0x040fe200078e00ff */
[----:B------:R-:W-:-:S13]  /*08c0*/  ISETP.NE.AND P0, PT, R0, RZ, PT ;  /* 0x000000ff0000720c */ /* 0x000fda0003f05270 */
[----:B--2---:R-:W-:Y:S05]  /*08d0*/  @P0 BRA `(.L_x_124) ;  /* 0x0000000000200947 */ /* 0x004fea0003800000 */
[----:B------:R-:W-:-:S05]  /*08e0*/  VIADD R2, R2, 0x1 ;  /* 0x0000000102027836 */ /* 0x000fca0000000000 */
[----:B------:R-:W-:-:S13]  /*08f0*/  ISETP.NE.AND P0, PT, R2, RZ, PT ;  /* 0x000000ff0200720c */ /* 0x000fda0003f05270 */
[----:B------:R-:W-:Y:S01]  /*0900*/  @!P0 VIADD R36, R36, 0x1 ;  /* 0x0000000124248836 */ /* 0x000fe20000000000 */
[----:B------:R-:W-:Y:S01]  /*0910*/  @!P0 IADD3 R26, PT, PT, R39, 0x1, RZ ;  /* 0x00000001271a8810 */ /* 0x000fe20007ffe0ff */
[----:B------:R-:W-:-:S03]  /*0920*/  @!P0 IMAD.MOV.U32 R2, RZ, RZ, RZ ;  /* 0x000000ffff028224 */ /* 0x000fc600078e00ff */
[----:B------:R-:W-:-:S13]  /*0930*/  ISETP.NE.AND P1, PT, R36, RZ, !P0 ;  /* 0x000000ff2400720c */ /* 0x000fda0004725270 */
[----:B------:R-:W-:-:S04]  /*0940*/  @P1 IMAD.MOV R26, RZ, RZ, R39 ;  /* 0x000000ffff1a1224 */ /* 0x000fc800078e0227 */
[----:B------:R-:W-:-:S07]  /*0950*/  @!P0 IMAD.MOV.U32 R39, RZ, RZ, R26 ;  /* 0x000000ffff278224 */ /* 0x000fce00078e001a */
.L_x_124:
[----:B---3--:R-:W-:Y:S05]  /*0960*/  BSYNC.RECONVERGENT B0 ;  /* 0x0000000000007941 */ /* 0x008fea0003800200 */
.L_x_123:
        /* <DEDUP_REMOVED lines=43> */
[----:B------:R-:W-:Y:S01]  /*0c20*/  IMAD.MOV.U32 R28, RZ, RZ, R29 ;  /* 0x000000ffff1c7224 */ /* 0x000fe200078e001d */
[----:B------:R-:W-:-:S11]  /*0c30*/  MOV R31, R47 ;  /* 0x0000002f001f7202 */ /* 0x000fd60000000f00 */
[----:B------:R-:W-:Y:S05]  /*0c40*/  @!P0 BRA `(.L_x_126) ;  /* 0x0000000000388947 */ /* 0x000fea0003800000 */
[----:B------:R-:W-:Y:S01]  /*0c50*/  IMAD.MOV.U32 R45, RZ, RZ, R46 ;  /* 0x000000ffff2d7224 */ /* 0x000fe200078e002e */
[----:B------:R-:W-:Y:S01]  /*0c60*/  MOV R28, R32 ;  /* 0x00000020001c7202 */ /* 0x000fe20000000f00 */
[----:B------:R-:W-:Y:S02]  /*0c70*/  IMAD.MOV.U32 R31, RZ, RZ, R29 ;  /* 0x000000ffff1f7224 */ /* 0x000fe400078e001d */
[----:B------:R-:W-:Y:S01]  /*0c80*/  IMAD.MOV.U32 R46, RZ, RZ, R47 ;  /* 0x000000ffff2e7224 */ /* 0x000fe200078e002f */
[----:B------:R-:W-:Y:S06]  /*0c90*/  BRA `(.L_x_126) ;  /* 0x0000000000247947 */ /* 0x000fec0003800000 */
.L_x_125:
        /* <DEDUP_REMOVED lines=9> */
.L_x_126:
        /* <DEDUP_REMOVED lines=20> */
[----:B0-----:R-:W-:-:S06]  /*0e70*/  DFMA R50, R46, R30, 5.5511151231257827021e-17 ;  /* 0x3c9000002e32742b */ /* 0x001fcc000000001e */
[----:B------:R-:W0:Y:S02]  /*0e80*/  F2F.F32.F64 R31, R50 ;  /* 0x00000032001f7310 */ /* 0x000e240000301000 */
[----:B------:R-:W-:-:S14]  /*0e90*/  DSETP.GEU.AND P0, PT, |R50|, UR10, PT ;  /* 0x0000000a32007e2a */ /* 0x000fdc000bf0e200 */
[----:B0-----:R-:W-:Y:S01]  /*0ea0*/  @!P0 FMUL R31, R31, 1.175494350822287508e-38 ;  /* 0x008000001f1f8820 */ /* 0x001fe20000400000 */
[----:B------:R-:W-:-:S04]  /*0eb0*/  IADD3 R30, P0, PT, R45, UR4, RZ ;  /* 0x000000042d1e7c10 */ /* 0x000fc8000ff1e0ff */
[----:B------:R-:W-:-:S04]  /*0ec0*/  FSET.BF.LT.FTZ.AND R31, R31, R42, PT ;  /* 0x0000002a1f1f720a */ /* 0x000fc80003811000 */
[----:B------:R-:W-:Y:S02]  /*0ed0*/  F2FP.BF16.F32.PACK_AB R47, RZ, R31 ;  /* 0x0000001fff2f723e */ /* 0x000fe400000010ff */
[----:B------:R-:W-:-:S05]  /*0ee0*/  LEA.HI.X.SX32 R31, R45, UR5, 0x1, P0 ;  /* 0x000000052d1f7c11 */ /* 0x000fca00080f0eff */
[----:B------:R0:W-:Y:S02]  /*0ef0*/  STG.E.U16 desc[UR6][R30.64], R47 ;  /* 0x0000002f1e007986 */ /* 0x0001e4000c101506 */
.L_x_128:
[----:B------:R-:W-:Y:S05]  /*0f00*/  BSYNC.RECONVERGENT B0 ;  /* 0x0000000000007941 */ /* 0x000fea0003800200 */
.L_x_127:
[----:B------:R-:W-:Y:S04]  /*0f10*/  BSSY.RECONVERGENT B0, `(.L_x_129) ;  /* 0x000000d000007945 */ /* 0x000fe80003800200 */
[----:B------:R-:W-:Y:S05]  /*0f20*/  @P1 BRA `(.L_x_130) ;  /* 0x00000000002c1947 */ /* 0x000fea0003800000 */
[----:B------:R-:W-:Y:S01]  /*0f30*/  UMOV UR10, 0xf0000000 ;  /* 0xf0000000000a7882 */ /* 0x000fe20000000000 */
[----:B------:R-:W-:Y:S01]  /*0f40*/  UMOV UR11, 0x380fffff ;  /* 0x380fffff000b7882 */ /* 0x000fe20000000000 */
[----:B0-----:R-:W0:Y:S01]  /*0f50*/  F2F.F32.F64 R31, R28 ;  /* 0x0000001c001f7310 */ /* 0x001e220000301000 */
[----:B------:R-:W-:Y:S01]  /*0f60*/  DSETP.GEU.AND P0, PT, |R28|, UR10, PT ;  /* 0x0000000a1c007e2a */ /* 0x000fe2000bf0e200 */
[----:B------:R-:W-:-:S13]  /*0f70*/  IMAD R49, R49, UR8, RZ ;  /* 0x0000000831317c24 */ /* 0x000fda000f8e02ff */
[----:B0-----:R-:W-:Y:S01]  /*0f80*/  @!P0 FMUL R31, R31, 1.175494350822287508e-38 ;  /* 0x008000001f1f8820 */ /* 0x001fe20000400000 */
[----:B------:R-:W-:-:S04]  /*0f90*/  IADD3 R30, P0, PT, R49, UR4, RZ ;  /* 0x00000004311e7c10 */ /* 0x000fc8000ff1e0ff */
[----:B------:R-:W-:-:S04]  /*0fa0*/  FSET.BF.LT.FTZ.AND R31, R31, R42, PT ;  /* 0x0000002a1f1f720a */ /* 0x000fc80003811000 */
[----:B------:R-:W-:Y:S02]  /*0fb0*/  F2FP.BF16.F32.PACK_AB R29, RZ, R31 ;  /* 0x0000001fff1d723e */ /* 0x000fe400000010ff */
[----:B------:R-:W-:-:S05]  /*0fc0*/  LEA.HI.X.SX32 R31, R49, UR5, 0x1, P0 ;  /* 0x00000005311f7c11 */ /* 0x000fca00080f0eff */
[----:B------:R1:W-:Y:S02]  /*0fd0*/  STG.E.U16 desc[UR6][R30.64], R29 ;  /* 0x0000001d1e007986 */ /* 0x0003e4000c101506 */
.L_x_130:
[----:B------:R-:W-:Y:S05]  /*0fe0*/  BSYNC.RECONVERGENT B0 ;  /* 0x0000000000007941 */ /* 0x000fea0003800200 */
.L_x_129:
[C---:B------:R-:W-:Y:S01]  /*0ff0*/  LEA R45, P1, R19.reuse, R34, 0x1 ;  /* 0x00000022132d7211 */ /* 0x040fe200078208ff */
[----:B------:R-:W-:Y:S01]  /*1000*/  IMAD R27, R19, 0x3, RZ ;  /* 0x00000003131b7824 */ /* 0x000fe200078e02ff */
[----:B------:R-:W-:Y:S05]  /*1010*/  WARPSYNC.ALL ;  /* 0x0000000000007948 */ /* 0x000fea0003800000 */
[----:B------:R-:W-:Y:S01]  /*1020*/  ISETP.GE.U32.AND P0, PT, R45, R24, PT ;  /* 0x000000182d00720c */ /* 0x000fe20003f06070 */
[----:B0-----:R-:W-:Y:S01]  /*1030*/  IMAD.MOV.U32 R47, RZ, RZ, R33 ;  /* 0x000000ffff2f7224 */ /* 0x001fe200078e0021 */
[----:B------:R-:W-:Y:S02]  /*1040*/  IADD3.X R28, PT, PT, RZ, R35, RZ, P1, !PT ;  /* 0x00000023ff1c7210 */ /* 0x000fe40000ffe4ff */
[----:B------:R-:W-:-:S02]  /*1050*/  IADD3 R27, P2, PT, R27, R34, RZ ;  /* 0x000000221b1b7210 */ /* 0x000fc40007f5e0ff */
[----:B------:R-:W-:Y:S02]  /*1060*/  ISETP.GE.AND.EX P0, PT, R28, R25, PT, P0 ;  /* 0x000000191c00720c */ /* 0x000fe40003f06300 */
[----:B------:R-:W-:Y:S01]  /*1070*/  ISETP.GE.U32.AND P1, PT, R27, R24, PT ;  /* 0x000000181b00720c */ /* 0x000fe20003f26070 */
[----:B------:R-:W-:-:S05]  /*1080*/  IMAD.X R28, RZ, RZ, R35, P2 ;  /* 0x000000ffff1c7224 */ /* 0x000fca00010e0623 */
[----:B------:R-:W-:-:S05]  /*1090*/  ISETP.GE.AND.EX P1, PT, R28, R25, PT, P1 ;  /* 0x000000191c00720c */ /* 0x000fca0003f26310 */
[----:B------:R-:W0:Y:S08]  /*10a0*/  @!P0 LDC R46, c[0x0][0x3b0] ;  /* 0x0000ec00ff2e8b82 */ /* 0x000e300000000800 */
[----:B-1----:R-:W1:Y:S08]  /*10b0*/  @!P0 LDC.64 R28, c[0x0][0x3a8] ;  /* 0x0000ea00ff1c8b82 */ /* 0x002e700000000a00 */
[----:B------:R-:W2:Y:S01]  /*10c0*/  @!P1 LDC R48, c[0x0][0x3b0] ;  /* 0x0000ec00ff309b82 */ /* 0x000ea20000000800 */
[----:B0-----:R-:W-:-:S07]  /*10d0*/  @!P0 IMAD R45, R45, R46, RZ ;  /* 0x0000002e2d2d8224 */ /* 0x001fce00078e02ff */
[----:B------:R-:W0:Y:S01]  /*10e0*/  @!P1 LDC.64 R30, c[0x0][0x3a8] ;  /* 0x0000ea00ff1e9b82 */ /* 0x000e220000000a00 */
[----:B------:R-:W-:Y:S02]  /*10f0*/  @!P0 F2FP.BF16.F32.PACK_AB R46, RZ, R0 ;  /* 0x00000000ff2e823e */ /* 0x000fe400000010ff */
[----:B-1----:R-:W-:-:S04]  /*1100*/  @!P0 IADD3 R28, P2, PT, R45, R28, RZ ;  /* 0x0000001c2d1c8210 */ /* 0x002fc80007f5e0ff */
[----:B------:R-:W-:Y:S02]  /*1110*/  @!P0 LEA.HI.X.SX32 R29, R45, R29, 0x1, P2 ;  /* 0x0000001d2d1d8211 */ /* 0x000fe400010f0eff */
[----:B------:R-:W-:Y:S01]  /*1120*/  @!P1 F2FP.BF16.F32.PACK_AB R45, RZ, R0 ;  /* 0x00000000ff2d923e */ /* 0x000fe200000010ff */
[----:B--2---:R-:W-:Y:S01]  /*1130*/  @!P1 IMAD R27, R27, R48, RZ ;  /* 0x000000301b1b9224 */ /* 0x004fe200078e02ff */
[----:B------:R-:W-:Y:S02]  /*1140*/  PRMT R48, R46, 0x7610, R48 ;  /* 0x000076102e307816 */ /* 0x000fe40000000030 */
[----:B------:R-:W-:-:S03]  /*1150*/  MOV R46, R26 ;  /* 0x0000001a002e7202 */ /* 0x000fc60000000f00 */
[----:B------:R2:W-:Y:S01]  /*1160*/  @!P0 STG.E.U16 desc[UR6][R28.64], R48 ;  /* 0x000000301c008986 */ /* 0x0005e2000c101506 */
[----:B------:R-:W-:Y:S02]  /*1170*/  IADD3 R34, P0, PT, R38, R34, RZ ;  /* 0x0000002226227210 */ /* 0x000fe40007f1e0ff */
[----:B0-----:R-:W-:-:S03]  /*1180*/  @!P1 IADD3 R30, P2, PT, R27, R30, RZ ;  /* 0x0000001e1b1e9210 */ /* 0x001fc60007f5e0ff */
[----:B------:R-:W-:Y:S01]  /*1190*/  IMAD.X R35, RZ, RZ, R35, P0 ;  /* 0x000000ffff237224 */ /* 0x000fe200000e0623 */
[----:B------:R-:W-:Y:S02]  /*11a0*/  ISETP.GE.U32.AND P0, PT, R34, R22, PT ;  /* 0x000000162200720c */ /* 0x000fe40003f06070 */
[----:B------:R-:W-:Y:S02]  /*11b0*/  @!P1 LEA.HI.X.SX32 R31, R27, R31, 0x1, P2 ;  /* 0x0000001f1b1f9211 */ /* 0x000fe400010f0eff */
[----:B------:R-:W-:Y:S02]  /*11c0*/  ISETP.GE.AND.EX P0, PT, R35, R40, PT, P0 ;  /* 0x000000282300720c */ /* 0x000fe40003f06300 */
[----:B------:R-:W-:Y:S01]  /*11d0*/  PRMT R27, R45, 0x7610, R27 ;  /* 0x000076102d1b7816 */ /* 0x000fe2000000001b */
[----:B------:R-:W-:-:S04]  /*11e0*/  IMAD.MOV.U32 R45, RZ, RZ, R32 ;  /* 0x000000ffff2d7224 */ /* 0x000fc800078e0020 */
[----:B------:R2:W-:Y:S01]  /*11f0*/  @!P1 STG.E.U16 desc[UR6][R30.64], R27 ;  /* 0x0000001b1e009986 */ /* 0x0005e2000c101506 */
[----:B------:R-:W-:Y:S06]  /*1200*/  BAR.SYNC.DEFER_BLOCKING 0x0 ;  /* 0x0000000000007b1d */ /* 0x000fec0000010000 */
[----:B------:R-:W-:Y:S05]  /*1210*/  @!P0 BRA `(.L_x_131) ;  /* 0xfffffff4009c8947 */ /* 0x000fea000383ffff */
[----:B------:R-:W-:Y:S05]  /*1220*/  EXIT ;  /* 0x000000000000794d */ /* 0x000fea0003800000 */
        .weak           $__internal_7_$__cuda_sm20_div_s64
        .type           $__internal_7_$__cuda_sm20_div_s64,@function
        .size           $__internal_7_$__cuda_sm20_div_s64,(.L_x_10490 - $__internal_7_$__cuda_sm20_div_s64)
$__internal_7_$__cuda_sm20_div_s64:
        /* <DEDUP_REMOVED lines=59> */
[----:B------:R-:W-:Y:S01]  /*15e0*/  SEL R22, R24, R33, P0 ;  /* 0x0000002118167207 */ /* 0x000fe20000000000 */
[----:B------:R-:W-:Y:S01]  /*15f0*/  IMAD.MOV.U32 R33, RZ, RZ, 0x0 ;  /* 0x00000000ff217424 */ /* 0x000fe200078e00ff */
[----:B------:R-:W-:-:S02]  /*1600*/  IADD3 R26, P3, PT, R31, 0x1, RZ ;  /* 0x000000011f1a7810 */ /* 0x000fc40007f7e0ff */
[----:B------:R-:W-:-:S03]  /*1610*/  ISETP.GE.U32.AND.EX P0, PT, R25, RZ, PT, P2 ;  /* 0x000000ff1900720c */ /* 0x000fc60003f06120 */
[----:B------:R-:W-:Y:S01]  /*1620*/  IMAD.X R27, RZ, RZ, R22, P3 ;  /* 0x000000ffff1b7224 */ /* 0x000fe200018e0616 */
[----:B------:R-:W-:-:S04]  /*1630*/  SEL R26, R26, R31, P0 ;  /* 0x0000001f1a1a7207 */ /* 0x000fc80000000000 */
        /* <DEDUP_REMOVED lines=9> */
[----:B------:R-:W-:Y:S06]  /*16d0*/  RET.REL.NODEC R32 `(_ZN2at6native57_GLOBAL__N__cd6b329d_24_DistributionBernoulli_cu_7537a20d43distribution_elementwise_grid_stride_kernelIfLi4EZNS0_9templates4cuda21uniform_and_transformIN3c108BFloat16EfPNS_17CUDAGeneratorImplEZZZNS4_16bernoulli_kernelIS9_EEvRNS_18TensorIteratorBaseEdT_ENKUlvE_clEvENKUlvE7_clEvEUlfE_EEvSC_T1_T2_EUlP24curandStatePhilox4_32_10E_ZNS1_27distribution_nullary_kernelIS7_f7double2S9_SL_SG_EEvSC_SI_RKT3_T4_EUlifE_EEvlNS_15PhiloxCudaStateESH_SI_) ;  /* 0xffffffe820487950 */ /* 0x000fec0003c3ffff */
.L_x_132:
        /* <DEDUP_REMOVED lines=10> */
.L_x_10490:


//--------------------- .text._ZN2at6native57_GLOBAL__N__cd6b329d_24_DistributionBernoulli_cu_7537a20d43distribution_elementwise_grid_stride_kernelIfLi4EZNS0_9templates4cuda21uniform_and_transformIN3c104HalfEfPNS_17CUDAGeneratorImplEZZZNS4_16bernoulli_kernelIS9_EEvRNS_18TensorIteratorBaseEdT_ENKUlvE_clEvENKUlvE6_clEvEUlfE_EEvSC_T1_T2_EUlP24curandStatePhilox4_32_10E0_ZNS1_27distribution_nullary_kernelIS7_f6float4S9_SL_SG_EEvSC_SI_RKT3_T4_EUlifE0_EEvlNS_15PhiloxCudaStateESH_SI_ --------------------------
	.section	.text._ZN2at6native57_GLOBAL__N__cd6b329d_24_DistributionBernoulli_cu_7537a20d43distribution_elementwise_grid_stride_kernelIfLi4EZNS0_9templates4cuda21uniform_and_transformIN3c104HalfEfPNS_17CUDAGeneratorImplEZZZNS4_16bernoulli_kernelIS9_EEvRNS_18TensorIteratorBaseEdT_ENKUlvE_clEvENKUlvE6_clEvEUlfE_EEvSC_T1_T2_EUlP24curandStatePhilox4_32_10E0_ZNS1_27distribution_nullary_kernelIS7_f6float4S9_SL_SG_EEvSC_SI_RKT3_T4_EUlifE0_EEvlNS_15PhiloxCudaStateESH_SI_,"ax",@progbits
	.align	128
.text._ZN2at6native57_GLOBAL__N__cd6b329d_24_DistributionBernoulli_cu_7537a20d43distribution_elementwise_grid_stride_kernelIfLi4EZNS0_9templates4cuda21uniform_and_transformIN3c104HalfEfPNS_17CUDAGeneratorImplEZZZNS4_16bernoulli_kernelIS9_EEvRNS_18TensorIteratorBaseEdT_ENKUlvE_clEvENKUlvE6_clEvEUlfE_EEvSC_T1_T2_EUlP24curandStatePhilox4_32_10E0_ZNS1_27distribution_nullary_kernelIS7_f6float4S9_SL_SG_EEvSC_SI_RKT3_T4_EUlifE0_EEvlNS_15PhiloxCudaStateESH_SI_:
        .type           _ZN2at6native57_GLOBAL__N__cd6b329d_24_DistributionBernoulli_cu_7537a20d43distribution_elementwise_grid_stride_kernelIfLi4EZNS0_9templates4cuda21uniform_and_transformIN3c104HalfEfPNS_17CUDAGeneratorImplEZZZNS4_16bernoulli_kernelIS9_EEvRNS_18TensorIteratorBaseEdT_ENKUlvE_clEvENKUlvE6_clEvEUlfE_EEvSC_T1_T2_EUlP24curandStatePhilox4_32_10E0_ZNS1_27distribution_nullary_kernelIS7_f6float4S9_SL_SG_EEvSC_SI_RKT3_T4_EUlifE0_EEvlNS_15PhiloxCudaStateESH_SI_,@function
        .size           _ZN2at6native57_GLOBAL__N__cd6b329d_24_DistributionBernoulli_cu_7537a20d43distribution_elementwise_grid_stride_kernelIfLi4EZNS0_9templates4cuda21uniform_and_transformIN3c104HalfEfPNS_17CUDAGeneratorImplEZZZNS4_16bernoulli_kernelIS9_EEvRNS_18TensorIteratorBaseEdT_ENKUlvE_clEvENKUlvE6_clEvEUlfE_EEvSC_T1_T2_EUlP24curandStatePhilox4_32_10E0_ZNS1_27distribution_nullary_kernelIS7_f6float4S9_SL_SG_EEvSC_SI_RKT3_T4_EUlifE0_EEvlNS_15PhiloxCudaStateESH_SI_,(.L_x_10492 - _ZN2at6native57_GLOBAL__N__cd6b329d_24_DistributionBernoulli_cu_7537a20d43distribution_elementwise_grid_stride_kernelIfLi4EZNS0_9templates4cuda21uniform_and_transformIN3c104HalfEfPNS_17CUDAGeneratorImplEZZZNS4_16bernoulli_kernelIS9_EEvRNS_18TensorIteratorBaseEdT_ENKUlvE_clEvENKUlvE6_clEvEUlfE_EEvSC_T1_T2_EUlP24curandStatePhilox4_32_10E0_ZNS1_27distribution_nullary_kernelIS7_f6float4S9_SL_SG_EEvSC_SI_RKT3_T4_EUlifE0_EEvlNS_15PhiloxCudaStateESH_SI_)
        .other          _ZN2at6native57_GLOBAL__N__cd6b329d_24_DistributionBernoulli_cu_7537a20d43distribution_elementwise_grid_stride_kernelIfLi4EZNS0_9templates4cuda21uniform_and_transformIN3c104HalfEfPNS_17CUDAGeneratorImplEZZZNS4_16bernoulli_kernelIS9_EEvRNS_18TensorIteratorBaseEdT_ENKUlvE_clEvENKUlvE6_clEvEUlfE_EEvSC_T1_T2_EUlP24curandStatePhilox4_32_10E0_ZNS1_27distribution_nullary_kernelIS7_f6float4S9_SL_SG_EEvSC_SI_RKT3_T4_EUlifE0_EEvlNS_15PhiloxCudaStateESH_SI_,@"STO_CUDA_ENTRY STV_DEFAULT"
_ZN2at6native57_GLOBAL__N__cd6b329d_24_DistributionBernoulli_cu_7537a20d43distribution_elementwise_grid_stride_kernelIfLi4EZNS0_9templates4cuda21uniform_and_transformIN3c104HalfEfPNS_17CUDAGeneratorImplEZZZNS4_16bernoulli_kernelIS9_EEvRNS_18TensorIteratorBaseEdT_ENKUlvE_clEvENKUlvE6_clEvEUlfE_EEvSC_T1_T2_EUlP24curandStatePhilox4_32_10E0_ZNS1_27distribution_nullary_kernelIS7_f6float4S9_SL_SG_EEvSC_SI_RKT3_T4_EUlifE0_EEvlNS_15PhiloxCudaStateESH_SI_:
        /* <DEDUP_REMOVED lines=112> */
.L_x_133:
[----:B------:R-:W-:-:S07]  /*0700*/  MOV R28, 0x720 ;  /* 0x00000720001c7802 */ /* 0x000fce0000000f00 */
[----:B------:R-:W-:Y:S05]  /*0710*/  CALL.REL.NOINC `($__internal_8_$__cuda_sm20_div_s64) ;  /* 0x0000004800e47944 */ /* 0x000fea0003c00000 */
.L_x_134:
        /* <DEDUP_REMOVED lines=87> */
.L_x_151:
        /* <DEDUP_REMOVED lines=13> */
.L_x_136:
[----:B0-----:R-:W-:Y:S05]  /*0d60*/  BSYNC.RECONVERGENT B0 ;  /* 0x0000000000007941 */ /* 0x001fea0003800200 */
.L_x_135:
        /* <DEDUP_REMOVED lines=62> */
.L_x_137:
        /* <DEDUP_REMOVED lines=9> */
.L_x_138:
        /* <DEDUP_REMOVED lines=25> */
[----:B------:R-:W-:Y:S02]  /*1370*/  @!P2 F2FP.F16.F32.PACK_AB R38, RZ, R38 ;  /* 0x00000026ff26a23e */ /* 0x000fe400000000ff */
[----:B------:R-:W1:Y:S01]  /*1380*/  @!P1 LDC.64 R26, c[0x0][0x540] ;  /* 0x00015000ff1a9b82 */ /* 0x000e620000000a00 */
[----:B------:R-:W-:Y:S02]  /*1390*/  @!P0 FSET.BF.LT.FTZ.AND R42, R42, R33, PT ;  /* 0x000000212a2a820a */ /* 0x000fe40003811000 */
[----:B------:R-:W-:Y:S02]  /*13a0*/  PRMT R43, R38, 0x7610, R43 ;  /* 0x00007610262b7816 */ /* 0x000fe4000000002b */
[----:B------:R-:W-:Y:S02]  /*13b0*/  @!P1 F2FP.F16.F32.PACK_AB R40, RZ, R40 ;  /* 0x00000028ff28923e */ /* 0x000fe400000000ff */
[----:B------:R-:W-:Y:S01]  /*13c0*/  @!P0 F2FP.F16.F32.PACK_AB R42, RZ, R42 ;  /* 0x0000002aff2a823e */ /* 0x000fe200000000ff */
        /* <DEDUP_REMOVED lines=11> */
[----:B------:R-:W-:-:S05]  /*1480*/  F2FP.F16.F32.PACK_AB R44, RZ, R44 ;  /* 0x0000002cff2c723e */ /* 0x000fca00000000ff */
[----:B0-----:R4:W-:Y:S01]  /*1490*/  STG.E.U16 desc[UR76][R24.64], R44 ;  /* 0x0000002c18007986 */ /* 0x0019e2000c10154c */
[----:B------:R-:W-:Y:S05]  /*14a0*/  BRA `(.L_x_140) ;  /* 0x0000003c00547947 */ /* 0x000fea0003800000 */
.L_x_139:
        /* <DEDUP_REMOVED lines=232> */
.L_x_143:
[----:B------:R-:W0:Y:S01]  /*2330*/  LDCU.64 UR48, c[0x0][0x540] ;  /* 0x0000a800ff3077ac */ /* 0x000e220008000a00 */
[----:B------:R-:W-:-:S04]  /*2340*/  FSET.BF.LT.FTZ.AND R38, R38, R33, PT ;  /* 0x000000212626720a */ /* 0x000fc80003811000 */
[----:B------:R-:W-:Y:S02]  /*2350*/  F2FP.F16.F32.PACK_AB R38, RZ, R38 ;  /* 0x00000026ff26723e */ /* 0x000fe400000000ff */
[----:B0-----:R-:W-:-:S05]  /*2360*/  IADD3 R26, P0, PT, R26, UR48, RZ ;  /* 0x000000301a1a7c10 */ /* 0x001fca000ff1e0ff */
[----:B------:R-:W-:-:S05]  /*2370*/  IMAD.X R27, RZ, RZ, UR49, P0 ;  /* 0x00000031ff1b7e24 */ /* 0x000fca00080e06ff */
[----:B------:R0:W-:Y:S03]  /*2380*/  STG.E.U16 desc[UR76][R26.64], R38 ;  /* 0x000000261a007986 */ /* 0x0001e6000c10154c */
.L_x_142:
[----:B------:R-:W-:Y:S05]  /*2390*/  BSYNC.RECONVERGENT B0 ;  /* 0x0000000000007941 */ /* 0x000fea0003800200 */
.L_x_141:
        /* <DEDUP_REMOVED lines=233> */
.L_x_146:
[----:B------:R-:W0:Y:S01]  /*3230*/  LDCU.64 UR48, c[0x0][0x540] ;  /* 0x0000a800ff3077ac */ /* 0x000e220008000a00 */
[----:B------:R-:W-:-:S04]  /*3240*/  FSET.BF.LT.FTZ.AND R40, R40, R33, PT ;  /* 0x000000212828720a */ /* 0x000fc80003811000 */
[----:B------:R-:W-:Y:S02]  /*3250*/  F2FP.F16.F32.PACK_AB R40, RZ, R40 ;  /* 0x00000028ff28723e */ /* 0x000fe400000000ff */
[----:B0-----:R-:W-:-:S04]  /*3260*/  IADD3 R26, P0, PT, R26, UR48, RZ ;  /* 0x000000301a1a7c10 */ /* 0x001fc8000ff1e0ff */
[----:B------:R-:W-:-:S05]  /*3270*/  IADD3.X R27, PT, PT, RZ, UR49, RZ, P0, !PT ;  /* 0x00000031ff1b7c10 */ /* 0x000fca00087fe4ff */
[----:B------:R1:W-:Y:S04]  /*3280*/  STG.E.U16 desc[UR76][R26.64], R40 ;  /* 0x000000281a007986 */ /* 0x0003e8000c10154c */
.L_x_145:
[----:B------:R-:W-:Y:S05]  /*3290*/  BSYNC.RECONVERGENT B0 ;  /* 0x0000000000007941 */ /* 0x000fea0003800200 */
.L_x_144:
        /* <DEDUP_REMOVED lines=245> */
.L_x_149:
[----:B------:R-:W0:Y:S01]  /*41f0*/  LDCU.64 UR48, c[0x0][0x540] ;  /* 0x0000a800ff3077ac */ /* 0x000e220008000a00 */
[----:B------:R-:W-:-:S04]  /*4200*/  FSET.BF.LT.FTZ.AND R42, R42, R33, PT ;  /* 0x000000212a2a720a */ /* 0x000fc80003811000 */
[----:B------:R-:W-:Y:S02]  /*4210*/  F2FP.F16.F32.PACK_AB R42, RZ, R42 ;  /* 0x0000002aff2a723e */ /* 0x000fe400000000ff */
[----:B0-----:R-:W-:-:S04]  /*4220*/  IADD3 R26, P0, PT, R26, UR48, RZ ;  /* 0x000000301a1a7c10 */ /* 0x001fc8000ff1e0ff */
[----:B------:R-:W-:-:S05]  /*4230*/  IADD3.X R27, PT, PT, RZ, UR49, RZ, P0, !PT ;  /* 0x00000031ff1b7c10 */ /* 0x000fca00087fe4ff */
[----:B------:R2:W-:Y:S04]  /*4240*/  STG.E.U16 desc[UR76][R26.64], R42 ;  /* 0x0000002a1a007986 */ /* 0x0005e8000c10154c */
.L_x_148:
[----:B------:R-:W-:Y:S05]  /*4250*/  BSYNC.RECONVERGENT B0 ;  /* 0x0000000000007941 */ /* 0x000fea0003800200 */
.L_x_147:
        /* <DEDUP_REMOVED lines=244> */
.L_x_150:
[----:B------:R-:W0:Y:S01]  /*51a0*/  LDCU.64 UR48, c[0x0][0x540] ;  /* 0x0000a800ff3077ac */ /* 0x000e220008000a00 */
[----:B------:R-:W-:-:S04]  /*51b0*/  FSET.BF.LT.FTZ.AND R44, R44, R33, PT ;  /* 0x000000212c2c720a */ /* 0x000fc80003811000 */
[----:B------:R-:W-:Y:S02]  /*51c0*/  F2FP.F16.F32.PACK_AB R44, RZ, R44 ;  /* 0x0000002cff2c723e */ /* 0x000fe400000000ff */
[----:B0-----:R-:W-:-:S04]  /*51d0*/  IADD3 R26, P0, PT, R26, UR48, RZ ;  /* 0x000000301a1a7c10 */ /* 0x001fc8000ff1e0ff */
[----:B------:R-:W-:-:S05]  /*51e0*/  IADD3.X R27, PT, PT, RZ, UR49, RZ, P0, !PT ;  /* 0x00000031ff1b7c10 */ /* 0x000fca00087fe4ff */
[----:B------:R3:W-:Y:S04]  /*51f0*/  STG.E.U16 desc[UR76][R26.64], R44 ;  /* 0x0000002c1a007986 */ /* 0x0007e8000c10154c */
.L_x_140:
        /* <DEDUP_REMOVED lines=11> */
        .weak           $__internal_8_$__cuda_sm20_div_s64
        .type           $__internal_8_$__cuda_sm20_div_s64,@function
        .size           $__internal_8_$__cuda_sm20_div_s64,(.L_x_10492 - $__internal_8_$__cuda_sm20_div_s64)
$__internal_8_$__cuda_sm20_div_s64:
        /* <DEDUP_REMOVED lines=74> */
[----:B------:R-:W-:Y:S06]  /*5750*/  RET.REL.NODEC R28 `(_ZN2at6native57_GLOBAL__N__cd6b329d_24_DistributionBernoulli_cu_7537a20d43distribution_elementwise_grid_stride_kernelIfLi4EZNS0_9templates4cuda21uniform_and_transformIN3c104HalfEfPNS_17CUDAGeneratorImplEZZZNS4_16bernoulli_kernelIS9_EEvRNS_18TensorIteratorBaseEdT_ENKUlvE_clEvENKUlvE6_clEvEUlfE_EEvSC_T1_T2_EUlP24curandStatePhilox4_32_10E0_ZNS1_27distribution_nullary_kernelIS7_f6float4S9_SL_SG_EEvSC_SI_RKT3_T4_EUlifE0_EEvlNS_15PhiloxCudaStateESH_SI_) ;  /* 0xffffffa81c287950 */ /* 0x000fec0003c3ffff */
.L_x_152:
        /* <DEDUP_REMOVED lines=10> */
.L_x_10492:


//--------------------- .text._ZN2at6native57_GLOBAL__N__cd6b329d_24_DistributionBernoulli_cu_7537a20d43distribution_elementwise_grid_stride_kernelIfLi4EZNS0_9templates4cuda21uniform_and_transformIN3c104HalfEfPNS_17CUDAGeneratorImplEZZZNS4_16bernoulli_kernelIS9_EEvRNS_18TensorIteratorBaseEdT_ENKUlvE_clEvENKUlvE6_clEvEUlfE_EEvSC_T1_T2_EUlP24curandStatePhilox4_32_10E0_ZNS1_27distribution_nullary_kernelIS7_f6float4S9_SL_SG_EEvSC_SI_RKT3_T4_EUlifE_EEvlNS_15PhiloxCudaStateESH_SI_ --------------------------
	.section	.text._ZN2at6native57_GLOBAL__N__cd6b329d_24_DistributionBernoulli_cu_7537a20d43distribution_elementwise_grid_stride_kernelIfLi4EZNS0_9templates4cuda21uniform_and_transformIN3c104HalfEfPNS_17CUDAGeneratorImplEZZZNS4_16bernoulli_kernelIS9_EEvRNS_18TensorIteratorBaseEdT_ENKUlvE_clEvENKUlvE6_clEvEUlfE_EEvSC_T1_T2_EUlP24curandStatePhilox4_32_10E0_ZNS1_27distribution_nullary_kernelIS7_f6float4S9_SL_SG_EEvSC_SI_RKT3_T4_EUlifE_EEvlNS_15PhiloxCudaStateESH_SI_,"ax",@progbits
	.align	128
.text._ZN2at6native57_GLOBAL__N__cd6b329d_24_DistributionBernoulli_cu_7537a20d43distribution_elementwise_grid_stride_kernelIfLi4EZNS0_9templates4cuda21uniform_and_transformIN3c104HalfEfPNS_17CUDAGeneratorImplEZZZNS4_16bernoulli_kernelIS9_EEvRNS_18TensorIteratorBaseEdT_ENKUlvE_clEvENKUlvE6_clEvEUlfE_EEvSC_T1_T2_EUlP24curandStatePhilox4_32_10E0_ZNS1_27distribution_nullary_kernelIS7_f6float4S9_SL_SG_EEvSC_SI_RKT3_T4_EUlifE_EEvlNS_15PhiloxCudaStateESH_SI_:
        .type           _ZN2at6native57_GLOBAL__N__cd6b329d_24_DistributionBernoulli_cu_7537a20d43distribution_elementwise_grid_stride_kernelIfLi4EZNS0_9templates4cuda21uniform_and_transformIN3c104HalfEfPNS_17CUDAGeneratorImplEZZZNS4_16bernoulli_kernelIS9_EEvRNS_18TensorIteratorBaseEdT_ENKUlvE_clEvENKUlvE6_clEvEUlfE_EEvSC_T1_T2_EUlP24curandStatePhilox4_32_10E0_ZNS1_27distribution_nullary_kernelIS7_f6float4S9_SL_SG_EEvSC_SI_RKT3_T4_EUlifE_EEvlNS_15PhiloxCudaStateESH_SI_,@function
        .size           _ZN2at6native57_GLOBAL__N__cd6b329d_24_DistributionBernoulli_cu_7537a20d43distribution_elementwise_grid_stride_kernelIfLi4EZNS0_9templates4cuda21uniform_and_transformIN3c104HalfEfPNS_17CUDAGeneratorImplEZZZNS4_16bernoulli_kernelIS9_EEvRNS_18TensorIteratorBaseEdT_ENKUlvE_clEvENKUlvE6_clEvEUlfE_EEvSC_T1_T2_EUlP24curandStatePhilox4_32_10E0_ZNS1_27distribution_nullary_kernelIS7_f6float4S9_SL_SG_EEvSC_SI_RKT3_T4_EUlifE_EEvlNS_15PhiloxCudaStateESH_SI_,(.L_x_10494 - _ZN2at6native57_GLOBAL__N__cd6b329d_24_DistributionBernoulli_cu_7537a20d43distribution_elementwise_grid_stride_kernelIfLi4EZNS0_9templates4cuda21uniform_and_transformIN3c104HalfEfPNS_17CUDAGeneratorImplEZZZNS4_16bernoulli_kernelIS9_EEvRNS_18TensorIteratorBaseEdT_ENKUlvE_clEvENKUlvE6_clEvEUlfE_EEvSC_T1_T2_EUlP24curandStatePhilox4_32_10E0_ZNS1_27distribution_nullary_kernelIS7_f6float4S9_SL_SG_EEvSC_SI_RKT3_T4_EUlifE_EEvlNS_15PhiloxCudaStateESH_SI_)
        .other          _ZN2at6native57_GLOBAL__N__cd6b329d_24_DistributionBernoulli_cu_7537a20d43distribution_elementwise_grid_stride_kernelIfLi4EZNS0_9templates4cuda21uniform_and_transformIN3c104HalfEfPNS_17CUDAGeneratorImplEZZZNS4_16bernoulli_kernelIS9_EEvRNS_18TensorIteratorBaseEdT_ENKUlvE_clEvENKUlvE6_clEvEUlfE_EEvSC_T1_T2_EUlP24curandStatePhilox4_32_10E0_ZNS1_27distribution_nullary_kernelIS7_f6float4S9_SL_SG_EEvSC_SI_RKT3_T4_EUlifE_EEvlNS_15PhiloxCudaStateESH_SI_,@"STO_CUDA_ENTRY STV_DEFAULT"
_ZN2at6native57_GLOBAL__N__cd6b329d_24_DistributionBernoulli_cu_7537a20d43distribution_elementwise_grid_stride_kernelIfLi4EZNS0_9templates4cuda21uniform_and_transformIN3c104HalfEfPNS_17CUDAGeneratorImplEZZZNS4_16bernoulli_kernelIS9_EEvRNS_18TensorIteratorBaseEdT_ENKUlvE_clEvENKUlvE6_clEvEUlfE_EEvSC_T1_T2_EUlP24curandStatePhilox4_32_10E0_ZNS1_27distribution_nullary_kernelIS7_f6float4S9_SL_SG_EEvSC_SI_RKT3_T4_EUlifE_EEvlNS_15PhiloxCudaStateESH_SI_:
        /* <DEDUP_REMOVED lines=114> */
.L_x_153:
[----:B------:R-:W-:-:S07]  /*0720*/  MOV R30, 0x740 ;  /* 0x00000740001e7802 */ /* 0x000fce0000000f00 */
[----:B------:R-:W-:Y:S05]  /*0730*/  CALL.REL.NOINC `($__internal_9_$__cuda_sm20_div_s64) ;  /* 0x0000000800947944 */ /* 0x000fea0003c00000 */
.L_x_154:
        /* <DEDUP_REMOVED lines=22> */
.L_x_166:
        /* <DEDUP_REMOVED lines=13> */
.L_x_156:
[----:B---3--:R-:W-:Y:S05]  /*0970*/  BSYNC.RECONVERGENT B0 ;  /* 0x0000000000007941 */ /* 0x008fea0003800200 */
.L_x_155:
        /* <DEDUP_REMOVED lines=51> */
.L_x_157:
        /* <DEDUP_REMOVED lines=9> */
.L_x_158:
        /* <DEDUP_REMOVED lines=24> */
[----:B------:R-:W-:Y:S02]  /*0ec0*/  F2FP.F16.F32.PACK_AB R38, RZ, R29 ;  /* 0x0000001dff26723e */ /* 0x000fe400000000ff */
[----:B------:R-:W-:-:S05]  /*0ed0*/  LEA.HI.X.SX32 R29, R50, UR5, 0x1, P2 ;  /* 0x00000005321d7c11 */ /* 0x000fca00090f0eff */
[----:B------:R0:W-:Y:S04]  /*0ee0*/  STG.E.U16 desc[UR6][R28.64], R38 ;  /* 0x000000261c007986 */ /* 0x0001e8000c101506 */
.L_x_160:
[----:B------:R-:W-:Y:S05]  /*0ef0*/  BSYNC.RECONVERGENT B0 ;  /* 0x0000000000007941 */ /* 0x000fea0003800200 */
.L_x_159:
[----:B------:R-:W-:Y:S01]  /*0f00*/  BSSY.RECONVERGENT B0, `(.L_x_161) ;  /* 0x000000a000007945 */ /* 0x000fe20003800200 */
[----:B------:R-:W-:Y:S01]  /*0f10*/  I2FP.F32.U32 R53, R48 ;  /* 0x0000003000357245 */ /* 0x000fe20000201000 */
[----:B0-----:R-:W-:Y:S02]  /*0f20*/  FFMA.FTZ R28, R51, R44, 1.1641532182693481445e-10 ;  /* 0x2f000000331c7423 */ /* 0x001fe4000001002c */
[----:B------:R-:W-:Y:S05]  /*0f30*/  @P0 BRA `(.L_x_162) ;  /* 0x0000000000180947 */ /* 0x000fea0003800000 */
[----:B------:R-:W-:Y:S01]  /*0f40*/  IMAD R49, R49, UR8, RZ ;  /* 0x0000000831317c24 */ /* 0x000fe2000f8e02ff */
[----:B------:R-:W-:-:S04]  /*0f50*/  FSET.BF.LT.FTZ.AND R29, R28, R43, PT ;  /* 0x0000002b1c1d720a */ /* 0x000fc80003811000 */
[C---:B------:R-:W-:Y:S02]  /*0f60*/  IADD3 R28, P0, PT, R49.reuse, UR4, RZ ;  /* 0x00000004311c7c10 */ /* 0x040fe4000ff1e0ff */
[----:B------:R-:W-:Y:S02]  /*0f70*/  F2FP.F16.F32.PACK_AB R38, RZ, R29 ;  /* 0x0000001dff26723e */ /* 0x000fe400000000ff */
[----:B------:R-:W-:-:S05]  /*0f80*/  LEA.HI.X.SX32 R29, R49, UR5, 0x1, P0 ;  /* 0x00000005311d7c11 */ /* 0x000fca00080f0eff */
[----:B------:R0:W-:Y:S04]  /*0f90*/  STG.E.U16 desc[UR6][R28.64], R38 ;  /* 0x000000261c007986 */ /* 0x0001e8000c101506 */
.L_x_162:
[----:B------:R-:W-:Y:S05]  /*0fa0*/  BSYNC.RECONVERGENT B0 ;  /* 0x0000000000007941 */ /* 0x000fea0003800200 */
.L_x_161:
        /* <DEDUP_REMOVED lines=10> */
.L_x_164:
[----:B------:R-:W-:Y:S05]  /*1050*/  BSYNC.RECONVERGENT B0 ;  /* 0x0000000000007941 */ /* 0x000fea0003800200 */
.L_x_163:
[----:B------:R-:W-:Y:S01]  /*1060*/  FFMA.FTZ R44, R31, R44, 1.1641532182693481445e-10 ;  /* 0x2f0000001f2c7423 */ /* 0x000fe2000001002c */
[----:B------:R-:W-:Y:S06]  /*1070*/  @P1 BRA `(.L_x_165) ;  /* 0x0000000000181947 */ /* 0x000fec0003800000 */
[----:B------:R-:W-:Y:S01]  /*1080*/  IMAD R33, R33, UR8, RZ ;  /* 0x0000000821217c24 */ /* 0x000fe2000f8e02ff */
[----:B0-----:R-:W-:-:S04]  /*1090*/  FSET.BF.LT.FTZ.AND R29, R44, R43, PT ;  /* 0x0000002b2c1d720a */ /* 0x001fc80003811000 */
[C---:B------:R-:W-:Y:S02]  /*10a0*/  IADD3 R28, P0, PT, R33.reuse, UR4, RZ ;  /* 0x00000004211c7c10 */ /* 0x040fe4000ff1e0ff */
[----:B------:R-:W-:Y:S02]  /*10b0*/  F2FP.F16.F32.PACK_AB R31, RZ, R29 ;  /* 0x0000001dff1f723e */ /* 0x000fe400000000ff */
[----:B------:R-:W-:-:S05]  /*10c0*/  LEA.HI.X.SX32 R29, R33, UR5, 0x1, P0 ;  /* 0x00000005211d7c11 */ /* 0x000fca00080f0eff */
[----:B------:R1:W-:Y:S04]  /*10d0*/  STG.E.U16 desc[UR6][R28.64], R31 ;  /* 0x0000001f1c007986 */ /* 0x0003e8000c101506 */
.L_x_165:
        /* <DEDUP_REMOVED lines=11> */
        .weak           $__internal_9_$__cuda_sm20_div_s64
        .type           $__internal_9_$__cuda_sm20_div_s64,@function
        .size           $__internal_9_$__cuda_sm20_div_s64,(.L_x_10494 - $__internal_9_$__cuda_sm20_div_s64)
$__internal_9_$__cuda_sm20_div_s64:
        /* <DEDUP_REMOVED lines=74> */
[----:B------:R-:W-:Y:S06]  /*1630*/  RET.REL.NODEC R30 `(_ZN2at6native57_GLOBAL__N__cd6b329d_24_DistributionBernoulli_cu_7537a20d43distribution_elementwise_grid_stride_kernelIfLi4EZNS0_9templates4cuda21uniform_and_transformIN3c104HalfEfPNS_17CUDAGeneratorImplEZZZNS4_16bernoulli_kernelIS9_EEvRNS_18TensorIteratorBaseEdT_ENKUlvE_clEvENKUlvE6_clEvEUlfE_EEvSC_T1_T2_EUlP24curandStatePhilox4_32_10E0_ZNS1_27distribution_nullary_kernelIS7_f6float4S9_SL_SG_EEvSC_SI_RKT3_T4_EUlifE_EEvlNS_15PhiloxCudaStateESH_SI_) ;  /* 0xffffffe81e707950 */ /* 0x000fec0003c3ffff */
.L_x_167:
        /* <DEDUP_REMOVED lines=12> */
.L_x_10494:


//--------------------- .text._ZN2at6native57_GLOBAL__N__cd6b329d_24_DistributionBernoulli_cu_7537a20d43distribution_elementwise_grid_stride_kernelIfLi4EZNS0_9templates4cuda21uniform_and_transformIN3c104HalfEfPNS_17CUDAGeneratorImplEZZZNS4_16bernoulli_kernelIS9_EEvRNS_18TensorIteratorBaseEdT_ENKUlvE_clEvENKUlvE6_clEvEUlfE_EEvSC_T1_T2_EUlP24curandStatePhilox4_32_10E_ZNS1_27distribution_nullary_kernelIS7_f7double2S9_SL_SG_EEvSC_SI_RKT3_T4_EUlifE0_EEvlNS_15PhiloxCudaStateESH_SI_ --------------------------
	.section	.text._ZN2at6native57_GLOBAL__N__cd6b329d_24_DistributionBernoulli_cu_7537a20d43distribution_elementwise_grid_stride_kernelIfLi4EZNS0_9templates4cuda21uniform_and_transformIN3c104HalfEfPNS_17CUDAGeneratorImplEZZZNS4_16bernoulli_kernelIS9_EEvRNS_18TensorIteratorBaseEdT_ENKUlvE_clEvENKUlvE6_clEvEUlfE_EEvSC_T1_T2_EUlP24curandStatePhilox4_32_10E_ZNS1_27distribution_nullary_kernelIS7_f7double2S9_SL_SG_EEvSC_SI_RKT3_T4_EUlifE0_EEvlNS_15PhiloxCudaStateESH_SI_,"ax",@progbits
	.align	128
.text._ZN2at6native57_GLOBAL__N__cd6b329d_24_DistributionBernoulli_cu_7537a20d43distribution_elementwise_grid_stride_kernelIfLi4EZNS0_9templates4cuda21uniform_and_transformIN3c104HalfEfPNS_17CUDAGeneratorImplEZZZNS4_16bernoulli_kernelIS9_EEvRNS_18TensorIteratorBaseEdT_ENKUlvE_clEvENKUlvE6_clEvEUlfE_EEvSC_T1_T2_EUlP24curandStatePhilox4_32_10E_ZNS1_27distribution_nullary_kernelIS7_f7double2S9_SL_SG_EEvSC_SI_RKT3_T4_EUlifE0_EEvlNS_15PhiloxCudaStateESH_SI_:
        .type           _ZN2at6native57_GLOBAL__N__cd6b329d_24_DistributionBernoulli_cu_7537a20d43distribution_elementwise_grid_stride_kernelIfLi4EZNS0_9templates4cuda21uniform_and_transformIN3c104HalfEfPNS_17CUDAGeneratorImplEZZZNS4_16bernoulli_kernelIS9_EEvRNS_18TensorIteratorBaseEdT_ENKUlvE_clEvENKUlvE6_clEvEUlfE_EEvSC_T1_T2_EUlP24curandStatePhilox4_32_10E_ZNS1_27distribution_nullary_kernelIS7_f7double2S9_SL_SG_EEvSC_SI_RKT3_T4_EUlifE0_EEvlNS_15PhiloxCudaStateESH_SI_,@function
        .size           _ZN2at6native57_GLOBAL__N__cd6b329d_24_DistributionBernoulli_cu_7537a20d43distribution_elementwise_grid_stride_kernelIfLi4EZNS0_9templates4cuda21uniform_and_transformIN3c104HalfEfPNS_17CUDAGeneratorImplEZZZNS4_16bernoulli_kernelIS9_EEvRNS_18TensorIteratorBaseEdT_ENKUlvE_clEvENKUlvE6_clEvEUlfE_EEvSC_T1_T2_EUlP24curandStatePhilox4_32_10E_ZNS1_27distribution_nullary_kernelIS7_f7double2S9_SL_SG_EEvSC_SI_RKT3_T4_EUlifE0_EEvlNS_15PhiloxCudaStateESH_SI_,(.L_x_10496 - _ZN2at6native57_GLOBAL__N__cd6b329d_24_DistributionBernoulli_cu_7537a20d43distribution_elementwise_grid_stride_kernelIfLi4EZNS0_9templates4cuda21uniform_and_transformIN3c104HalfEfPNS_17CUDAGeneratorImplEZZZNS4_16bernoulli_kernelIS9_EEvRNS_18TensorIteratorBaseEdT_ENKUlvE_clEvENKUlvE6_clEvEUlfE_EEvSC_T1_T2_EUlP24curandStatePhilox4_32_10E_ZNS1_27distribution_nullary_kernelIS7_f7double2S9_SL_SG_EEvSC_SI_RKT3_T4_EUlifE0_EEvlNS_15PhiloxCudaStateESH_SI_)
        .other          _ZN2at6native57_GLOBAL__N__cd6b329d_24_DistributionBernoulli_cu_7537a20d43distribution_elementwise_grid_stride_kernelIfLi4EZNS0_9templates4cuda21uniform_and_transformIN3c104HalfEfPNS_17CUDAGeneratorImplEZZZNS4_16bernoulli_kernelIS9_EEvRNS_18TensorIteratorBaseEdT_ENKUlvE_clEvENKUlvE6_clEvEUlfE_EEvSC_T1_T2_EUlP24curandStatePhilox4_32_10E_ZNS1_27distribution_nullary_kernelIS7_f7double2S9_SL_SG_EEvSC_SI_RKT3_T4_EUlifE0_EEvlNS_15PhiloxCudaStateESH_SI_,@"STO_CUDA_ENTRY STV_DEFAULT"
_ZN2at6native57_GLOBAL__N__cd6b329d_24_DistributionBernoulli_cu_7537a20d43distribution_elementwise_grid_stride_kernelIfLi4EZNS0_9templates4cuda21uniform_and_transformIN3c104HalfEfPNS_17CUDAGeneratorImplEZZZNS4_16bernoulli_kernelIS9_EEvRNS_18TensorIteratorBaseEdT_ENKUlvE_clEvENKUlvE6_clEvEUlfE_EEvSC_T1_T2_EUlP24curandStatePhilox4_32_10E_ZNS1_27distribution_nullary_kernelIS7_f7double2S9_SL_SG_EEvSC_SI_RKT3_T4_EUlifE0_EEvlNS_15PhiloxCudaStateESH_SI_:
        /* <DEDUP_REMOVED lines=113> */
.L_x_168:
[----:B------:R-:W-:-:S07]  /*0710*/  MOV R30, 0x730 ;  /* 0x00000730001e7802 */ /* 0x000fce0000000f00 */
[----:B------:R-:W-:Y:S05]  /*0720*/  CALL.REL.NOINC `($__internal_10_$__cuda_sm20_div_s64) ;  /* 0x0000004c00707944 */ /* 0x000fea0003c00000 */
.L_x_169:
        /* <DEDUP_REMOVED lines=87> */
.L_x_190:
        /* <DEDUP_REMOVED lines=13> */
.L_x_171:
[----:B0-----:R-:W-:Y:S05]  /*0d70*/  BSYNC.RECONVERGENT B0 ;  /* 0x0000000000007941 */ /* 0x001fea0003800200 */
.L_x_170:
        /* <DEDUP_REMOVED lines=63> */
.L_x_172:
        /* <DEDUP_REMOVED lines=9> */
.L_x_173:
        /* <DEDUP_REMOVED lines=24> */
[----:B------:R-:W-:Y:S01]  /*1380*/  @!P0 F2FP.F16.F32.PACK_AB R35, RZ, R0 ;  /* 0x00000000ff23823e */ /* 0x000fe200000000ff */
        /* <DEDUP_REMOVED lines=8> */
[----:B------:R-:W-:-:S05]  /*1410*/  F2FP.F16.F32.PACK_AB R37, RZ, R37 ;  /* 0x00000025ff25723e */ /* 0x000fca00000000ff */
[----:B--2---:R1:W-:Y:S02]  /*1420*/  STG.E.U16 desc[UR76][R42.64], R37 ;  /* 0x000000252a007986 */ /* 0x0043e4000c10154c */
.L_x_176:
[----:B------:R-:W-:Y:S05]  /*1430*/  BSYNC.RECONVERGENT B0 ;  /* 0x0000000000007941 */ /* 0x000fea0003800200 */
.L_x_175:
        /* <DEDUP_REMOVED lines=9> */
[----:B------:R-:W-:-:S05]  /*14d0*/  F2FP.F16.F32.PACK_AB R37, RZ, R37 ;  /* 0x00000025ff25723e */ /* 0x000fca00000000ff */
[----:B--2---:R2:W-:Y:S02]  /*14e0*/  STG.E.U16 desc[UR76][R28.64], R37 ;  /* 0x000000251c007986 */ /* 0x0045e4000c10154c */
.L_x_178:
[----:B------:R-:W-:Y:S05]  /*14f0*/  BSYNC.RECONVERGENT B0 ;  /* 0x0000000000007941 */ /* 0x000fea0003800200 */
.L_x_177:
[----:B------:R-:W-:Y:S01]  /*1500*/  IADD3 R27, P1, PT, R38, R15, RZ ;  /* 0x0000000f261b7210 */ /* 0x000fe20007f3e0ff */
[----:B0-----:R3:W-:Y:S03]  /*1510*/  @!P0 STG.E.U16 desc[UR76][R40.64], R35 ;  /* 0x0000002328008986 */ /* 0x0017e6000c10154c */
[----:B------:R-:W-:Y:S02]  /*1520*/  ISETP.GE.U32.AND P0, PT, R27, R24, PT ;  /* 0x000000181b00720c */ /* 0x000fe40003f06070 */
[----:B------:R-:W-:-:S04]  /*1530*/  IADD3.X R26, PT, PT, RZ, R16, RZ, P1, !PT ;  /* 0x00000010ff1a7210 */ /* 0x000fc80000ffe4ff */
[----:B------:R-:W-:-:S13]  /*1540*/  ISETP.GE.AND.EX P0, PT, R26, R25, PT, P0 ;  /* 0x000000191a00720c */ /* 0x000fda0003f06300 */
[----:B---3--:R-:W-:Y:S05]  /*1550*/  @P0 BRA `(.L_x_179) ;  /* 0x0000003c00b80947 */ /* 0x008fea0003800000 */
[----:B------:R-:W0:Y:S01]  /*1560*/  LDC.64 R26, c[0x0][0x540] ;  /* 0x00015000ff1a7b82 */ /* 0x000e220000000a00 */
[----:B--2---:R-:W-:-:S05]  /*1570*/  F2FP.F16.F32.PACK_AB R28, RZ, R0 ;  /* 0x00000000ff1c723e */ /* 0x004fca00000000ff */
[----:B0-----:R3:W-:Y:S01]  /*1580*/  STG.E.U16 desc[UR76][R26.64], R28 ;  /* 0x0000001c1a007986 */ /* 0x0017e2000c10154c */
[----:B------:R-:W-:Y:S05]  /*1590*/  BRA `(.L_x_179) ;  /* 0x0000003c00a87947 */ /* 0x000fea0003800000 */
.L_x_174:
        /* <DEDUP_REMOVED lines=237> */
.L_x_182:
[----:B------:R-:W0:Y:S01]  /*2470*/  LDCU.64 UR48, c[0x0][0x540] ;  /* 0x0000a800ff3077ac */ /* 0x000e220008000a00 */
[----:B------:R-:W-:-:S04]  /*2480*/  FSET.BF.LT.FTZ.AND R35, R35, R30, PT ;  /* 0x0000001e2323720a */ /* 0x000fc80003811000 */
[----:B------:R-:W-:Y:S02]  /*2490*/  F2FP.F16.F32.PACK_AB R35, RZ, R35 ;  /* 0x00000023ff23723e */ /* 0x000fe400000000ff */
[----:B0-----:R-:W-:-:S05]  /*24a0*/  IADD3 R28, P0, PT, R37, UR48, RZ ;  /* 0x00000030251c7c10 */ /* 0x001fca000ff1e0ff */
[----:B------:R-:W-:-:S05]  /*24b0*/  IMAD.X R29, RZ, RZ, UR49, P0 ;  /* 0x00000031ff1d7e24 */ /* 0x000fca00080e06ff */
[----:B------:R0:W-:Y:S03]  /*24c0*/  STG.E.U16 desc[UR76][R28.64], R35 ;  /* 0x000000231c007986 */ /* 0x0001e6000c10154c */
.L_x_181:
[----:B------:R-:W-:Y:S05]  /*24d0*/  BSYNC.RECONVERGENT B0 ;  /* 0x0000000000007941 */ /* 0x000fea0003800200 */
.L_x_180:
        /* <DEDUP_REMOVED lines=251> */
.L_x_185:
[----:B------:R-:W0:Y:S01]  /*3490*/  LDCU.64 UR48, c[0x0][0x540] ;  /* 0x0000a800ff3077ac */ /* 0x000e220008000a00 */
[----:B------:R-:W-:-:S04]  /*34a0*/  FSET.BF.LT.FTZ.AND R29, R29, R30, PT ;  /* 0x0000001e1d1d720a */ /* 0x000fc80003811000 */
[----:B------:R-:W-:Y:S02]  /*34b0*/  F2FP.F16.F32.PACK_AB R26, RZ, R29 ;  /* 0x0000001dff1a723e */ /* 0x000fe400000000ff */
[----:B0-----:R-:W-:-:S04]  /*34c0*/  IADD3 R28, P0, PT, R28, UR48, RZ ;  /* 0x000000301c1c7c10 */ /* 0x001fc8000ff1e0ff */
[----:B------:R-:W-:-:S05]  /*34d0*/  IADD3.X R29, PT, PT, RZ, UR49, RZ, P0, !PT ;  /* 0x00000031ff1d7c10 */ /* 0x000fca00087fe4ff */
[----:B------:R0:W-:Y:S04]  /*34e0*/  STG.E.U16 desc[UR76][R28.64], R26 ;  /* 0x0000001a1c007986 */ /* 0x0001e8000c10154c */
.L_x_184:
[----:B------:R-:W-:Y:S05]  /*34f0*/  BSYNC.RECONVERGENT B0 ;  /* 0x0000000000007941 */ /* 0x000fea0003800200 */
.L_x_183:
        /* <DEDUP_REMOVED lines=245> */
.L_x_188:
[----:B------:R-:W0:Y:S01]  /*4450*/  LDCU.64 UR48, c[0x0][0x540] ;  /* 0x0000a800ff3077ac */ /* 0x000e220008000a00 */
[----:B------:R-:W-:Y:S02]  /*4460*/  F2FP.F16.F32.PACK_AB R26, RZ, R0 ;  /* 0x00000000ff1a723e */ /* 0x000fe400000000ff */
[----:B0-----:R-:W-:-:S05]  /*4470*/  IADD3 R28, P0, PT, R28, UR48, RZ ;  /* 0x000000301c1c7c10 */ /* 0x001fca000ff1e0ff */
[----:B------:R-:W-:-:S05]  /*4480*/  IMAD.X R29, RZ, RZ, UR49, P0 ;  /* 0x00000031ff1d7e24 */ /* 0x000fca00080e06ff */
[----:B------:R0:W-:Y:S03]  /*4490*/  STG.E.U16 desc[UR76][R28.64], R26 ;  /* 0x0000001a1c007986 */ /* 0x0001e6000c10154c */
.L_x_187:
[----:B------:R-:W-:Y:S05]  /*44a0*/  BSYNC.RECONVERGENT B0 ;  /* 0x0000000000007941 */ /* 0x000fea0003800200 */
.L_x_186:
        /* <DEDUP_REMOVED lines=244> */
.L_x_189:
[----:B------:R-:W0:Y:S01]  /*53f0*/  LDCU.64 UR48, c[0x0][0x540] ;  /* 0x0000a800ff3077ac */ /* 0x000e220008000a00 */
[----:B------:R-:W-:Y:S02]  /*5400*/  F2FP.F16.F32.PACK_AB R26, RZ, R0 ;  /* 0x00000000ff1a723e */ /* 0x000fe400000000ff */
[----:B0-----:R-:W-:-:S04]  /*5410*/  IADD3 R28, P0, PT, R28, UR48, RZ ;  /* 0x000000301c1c7c10 */ /* 0x001fc8000ff1e0ff */
[----:B------:R-:W-:-:S05]  /*5420*/  IADD3.X R29, PT, PT, RZ, UR49, RZ, P0, !PT ;  /* 0x00000031ff1d7c10 */ /* 0x000fca00087fe4ff */
[----:B------:R0:W-:Y:S04]  /*5430*/  STG.E.U16 desc[UR76][R28.64], R26 ;  /* 0x0000001a1c007986 */ /* 0x0001e8000c10154c */
.L_x_179:
        /* <DEDUP_REMOVED lines=11> */
        .weak           $__internal_10_$__cuda_sm20_div_s64
        .type           $__internal_10_$__cuda_sm20_div_s64,@function
        .size           $__internal_10_$__cuda_sm20_div_s64,(.L_x_10496 - $__internal_10_$__cuda_sm20_div_s64)
$__internal_10_$__cuda_sm20_div_s64:
        /* <DEDUP_REMOVED lines=74> */
[----:B------:R-:W-:Y:S06]  /*5990*/  RET.REL.NODEC R30 `(_ZN2at6native57_GLOBAL__N__cd6b329d_24_DistributionBernoulli_cu_7537a20d43distribution_elementwise_grid_stride_kernelIfLi4EZNS0_9templates4cuda21uniform_and_transformIN3c104HalfEfPNS_17CUDAGeneratorImplEZZZNS4_16bernoulli_kernelIS9_EEvRNS_18TensorIteratorBaseEdT_ENKUlvE_clEvENKUlvE6_clEvEUlfE_EEvSC_T1_T2_EUlP24curandStatePhilox4_32_10E_ZNS1_27distribution_nullary_kernelIS7_f7double2S9_SL_SG_EEvSC_SI_RKT3_T4_EUlifE0_EEvlNS_15PhiloxCudaStateESH_SI_) ;  /* 0xffffffa41e987950 */ /* 0x000fec0003c3ffff */
.L_x_191:
        /* <DEDUP_REMOVED lines=14> */
.L_x_10496:


//--------------------- .text._ZN2at6native57_GLOBAL__N__cd6b329d_24_DistributionBernoulli_cu_7537a20d43distribution_elementwise_grid_stride_kernelIfLi4EZNS0_9templates4cuda21uniform_and_transformIN3c104HalfEfPNS_17CUDAGeneratorImplEZZZNS4_16bernoulli_kernelIS9_EEvRNS_18TensorIteratorBaseEdT_ENKUlvE_clEvENKUlvE6_clEvEUlfE_EEvSC_T1_T2_EUlP24curandStatePhilox4_32_10E_ZNS1_27distribution_nullary_kernelIS7_f7double2S9_SL_SG_EEvSC_SI_RKT3_T4_EUlifE_EEvlNS_15PhiloxCudaStateESH_SI_ --------------------------
	.section	.text._ZN2at6native57_GLOBAL__N__cd6b329d_24_DistributionBernoulli_cu_7537a20d43distribution_elementwise_grid_stride_kernelIfLi4EZNS0_9templates4cuda21uniform_and_transformIN3c104HalfEfPNS_17CUDAGeneratorImplEZZZNS4_16bernoulli_kernelIS9_EEvRNS_18TensorIteratorBaseEdT_ENKUlvE_clEvENKUlvE6_clEvEUlfE_EEvSC_T1_T2_EUlP24curandStatePhilox4_32_10E_ZNS1_27distribution_nullary_kernelIS7_f7double2S9_SL_SG_EEvSC_SI_RKT3_T4_EUlifE_EEvlNS_15PhiloxCudaStateESH_SI_,"ax",@progbits
	.align	128
.text._ZN2at6native57_GLOBAL__N__cd6b329d_24_DistributionBernoulli_cu_7537a20d43distribution_elementwise_grid_stride_kernelIfLi4EZNS0_9templates4cuda21uniform_and_transformIN3c104HalfEfPNS_17CUDAGeneratorImplEZZZNS4_16bernoulli_kernelIS9_EEvRNS_18TensorIteratorBaseEdT_ENKUlvE_clEvENKUlvE6_clEvEUlfE_EEvSC_T1_T2_EUlP24curandStatePhilox4_32_10E_ZNS1_27distribution_nullary_kernelIS7_f7double2S9_SL_SG_EEvSC_SI_RKT3_T4_EUlifE_EEvlNS_15PhiloxCudaStateESH_SI_:
        .type           _ZN2at6native57_GLOBAL__N__cd6b329d_24_DistributionBernoulli_cu_7537a20d43distribution_elementwise_grid_stride_kernelIfLi4EZNS0_9templates4cuda21uniform_and_transformIN3c104HalfEfPNS_17CUDAGeneratorImplEZZZNS4_16bernoulli_kernelIS9_EEvRNS_18TensorIteratorBaseEdT_ENKUlvE_clEvENKUlvE6_clEvEUlfE_EEvSC_T1_T2_EUlP24curandStatePhilox4_32_10E_ZNS1_27distribution_nullary_kernelIS7_f7double2S9_SL_SG_EEvSC_SI_RKT3_T4_EUlifE_EEvlNS_15PhiloxCudaStateESH_SI_,@function
        .size           _ZN2at6native57_GLOBAL__N__cd6b329d_24_DistributionBernoulli_cu_7537a20d43distribution_elementwise_grid_stride_kernelIfLi4EZNS0_9templates4cuda21uniform_and_transformIN3c104HalfEfPNS_17CUDAGeneratorImplEZZZNS4_16bernoulli_kernelIS9_EEvRNS_18TensorIteratorBaseEdT_ENKUlvE_clEvENKUlvE6_clEvEUlfE_EEvSC_T1_T2_EUlP24curandStatePhilox4_32_10E_ZNS1_27distribution_nullary_kernelIS7_f7double2S9_SL_SG_EEvSC_SI_RKT3_T4_EUlifE_EEvlNS_15PhiloxCudaStateESH_SI_,(.L_x_10498 - _ZN2at6native57_GLOBAL__N__cd6b329d_24_DistributionBernoulli_cu_7537a20d43distribution_elementwise_grid_stride_kernelIfLi4EZNS0_9templates4cuda21uniform_and_transformIN3c104HalfEfPNS_17CUDAGeneratorImplEZZZNS4_16bernoulli_kernelIS9_EEvRNS_18TensorIteratorBaseEdT_ENKUlvE_clEvENKUlvE6_clEvEUlfE_EEvSC_T1_T2_EUlP24curandStatePhilox4_32_10E_ZNS1_27distribution_nullary_kernelIS7_f7double2S9_SL_SG_EEvSC_SI_RKT3_T4_EUlifE_EEvlNS_15PhiloxCudaStateESH_SI_)
        .other          _ZN2at6native57_GLOBAL__N__cd6b329d_24_DistributionBernoulli_cu_7537a20d43distribution_elementwise_grid_stride_kernelIfLi4EZNS0_9templates4cuda21uniform_and_transformIN3c104HalfEfPNS_17CUDAGeneratorImplEZZZNS4_16bernoulli_kernelIS9_EEvRNS_18TensorIteratorBaseEdT_ENKUlvE_clEvENKUlvE6_clEvEUlfE_EEvSC_T1_T2_EUlP24curandStatePhilox4_32_10E_ZNS1_27distribution_nullary_kernelIS7_f7double2S9_SL_SG_EEvSC_SI_RKT3_T4_EUlifE_EEvlNS_15PhiloxCudaStateESH_SI_,@"STO_CUDA_ENTRY STV_DEFAULT"
_ZN2at6native57_GLOBAL__N__cd6b329d_24_DistributionBernoulli_cu_7537a20d43distribution_elementwise_grid_stride_kernelIfLi4EZNS0_9templates4cuda21uniform_and_transformIN3c104HalfEfPNS_17CUDAGeneratorImplEZZZNS4_16bernoulli_kernelIS9_EEvRNS_18TensorIteratorBaseEdT_ENKUlvE_clEvENKUlvE6_clEvEUlfE_EEvSC_T1_T2_EUlP24curandStatePhilox4_32_10E_ZNS1_27distribution_nullary_kernelIS7_f7double2S9_SL_SG_EEvSC_SI_RKT3_T4_EUlifE_EEvlNS_15PhiloxCudaStateESH_SI_:
        /* <DEDUP_REMOVED lines=113> */
.L_x_192:
[----:B------:R-:W-:-:S07]  /*0710*/  MOV R32, 0x730 ;  /* 0x0000073000207802 */ /* 0x000fce0000000f00 */
[----:B------:R-:W-:Y:S05]  /*0720*/  CALL.REL.NOINC `($__internal_11_$__cuda_sm20_div_s64) ;  /* 0x0000000800c07944 */ /* 0x000fea0003c00000 */
.L_x_193:
        /* <DEDUP_REMOVED lines=22> */
.L_x_202:
        /* <DEDUP_REMOVED lines=13> */
.L_x_195:
[----:B---3--:R-:W-:Y:S05]  /*0960*/  BSYNC.RECONVERGENT B0 ;  /* 0x0000000000007941 */ /* 0x008fea0003800200 */
.L_x_194:
        /* <DEDUP_REMOVED lines=51> */
.L_x_196:
        /* <DEDUP_REMOVED lines=9> */
.L_x_197:
        /* <DEDUP_REMOVED lines=26> */
[----:B------:R-:W-:Y:S02]  /*0ed0*/  F2FP.F16.F32.PACK_AB R47, RZ, R31 ;  /* 0x0000001fff2f723e */ /* 0x000fe400000000ff */
[----:B------:R-:W-:-:S05]  /*0ee0*/  LEA.HI.X.SX32 R31, R45, UR5, 0x1, P0 ;  /* 0x000000052d1f7c11 */ /* 0x000fca00080f0eff */
[----:B------:R0:W-:Y:S02]  /*0ef0*/  STG.E.U16 desc[UR6][R30.64], R47 ;  /* 0x0000002f1e007986 */ /* 0x0001e4000c101506 */
.L_x_199:
[----:B------:R-:W-:Y:S05]  /*0f00*/  BSYNC.RECONVERGENT B0 ;  /* 0x0000000000007941 */ /* 0x000fea0003800200 */
.L_x_198:
        /* <DEDUP_REMOVED lines=10> */
[----:B------:R-:W-:Y:S02]  /*0fb0*/  F2FP.F16.F32.PACK_AB R29, RZ, R31 ;  /* 0x0000001fff1d723e */ /* 0x000fe400000000ff */
[----:B------:R-:W-:-:S05]  /*0fc0*/  LEA.HI.X.SX32 R31, R49, UR5, 0x1, P0 ;  /* 0x00000005311f7c11 */ /* 0x000fca00080f0eff */
[----:B------:R1:W-:Y:S02]  /*0fd0*/  STG.E.U16 desc[UR6][R30.64], R29 ;  /* 0x0000001d1e007986 */ /* 0x0003e4000c101506 */
.L_x_201:
[----:B------:R-:W-:Y:S05]  /*0fe0*/  BSYNC.RECONVERGENT B0 ;  /* 0x0000000000007941 */ /* 0x000fea0003800200 */
.L_x_200:
        /* <DEDUP_REMOVED lines=16> */
[----:B------:R-:W-:Y:S02]  /*10f0*/  @!P0 F2FP.F16.F32.PACK_AB R46, RZ, R0 ;  /* 0x00000000ff2e823e */ /* 0x000fe400000000ff */
[----:B-1----:R-:W-:-:S04]  /*1100*/  @!P0 IADD3 R28, P2, PT, R45, R28, RZ ;  /* 0x0000001c2d1c8210 */ /* 0x002fc80007f5e0ff */
[----:B------:R-:W-:Y:S02]  /*1110*/  @!P0 LEA.HI.X.SX32 R29, R45, R29, 0x1, P2 ;  /* 0x0000001d2d1d8211 */ /* 0x000fe400010f0eff */
[----:B------:R-:W-:Y:S01]  /*1120*/  @!P1 F2FP.F16.F32.PACK_AB R45, RZ, R0 ;  /* 0x00000000ff2d923e */ /* 0x000fe200000000ff */
        /* <DEDUP_REMOVED lines=16> */
        .weak           $__internal_11_$__cuda_sm20_div_s64
        .type           $__internal_11_$__cuda_sm20_div_s64,@function
        .size           $__internal_11_$__cuda_sm20_div_s64,(.L_x_10498 - $__internal_11_$__cuda_sm20_div_s64)
$__internal_11_$__cuda_sm20_div_s64:
        /* <DEDUP_REMOVED lines=74> */
[----:B------:R-:W-:Y:S06]  /*16d0*/  RET.REL.NODEC R32 `(_ZN2at6native57_GLOBAL__N__cd6b329d_24_DistributionBernoulli_cu_7537a20d43distribution_elementwise_grid_stride_kernelIfLi4EZNS0_9templates4cuda21uniform_and_transformIN3c104HalfEfPNS_17CUDAGeneratorImplEZZZNS4_16bernoulli_kernelIS9_EEvRNS_18TensorIteratorBaseEdT_ENKUlvE_clEvENKUlvE6_clEvEUlfE_EEvSC_T1_T2_EUlP24curandStatePhilox4_32_10E_ZNS1_27distribution_nullary_kernelIS7_f7double2S9_SL_SG_EEvSC_SI_RKT3_T4_EUlifE_EEvlNS_15PhiloxCudaStateESH_SI_) ;  /* 0xffffffe820487950 */ /* 0x000fec0003c3ffff */
.L_x_203:
        /* <DEDUP_REMOVED lines=10> */
.L_x_10498:


//--------------------- .text._ZN2at6native57_GLOBAL__N__cd6b329d_24_DistributionBernoulli_cu_7537a20d43distribution_elementwise_grid_stride_kernelIfLi4EZNS0_9templates4cuda21uniform_and_transformIffPNS_17CUDAGeneratorImplEZZZNS4_16bernoulli_kernelIS7_EEvRNS_18TensorIteratorBaseEdT_ENKUlvE_clEvENKUlvE5_clEvEUlfE_EEvSA_T1_T2_EUlP24curandStatePhilox4_32_10E0_ZNS1_27distribution_nullary_kernelIff6float4S7_SJ_SE_EEvSA_SG_RKT3_T4_EUlifE0_EEvlNS_15PhiloxCudaStateESF_SG_ --------------------------
	.section	.text._ZN2at6native57_GLOBAL__N__cd6b329d_24_DistributionBernoulli_cu_7537a20d43distribution_elementwise_grid_stride_kernelIfLi4EZNS0_9templates4cuda21uniform_and_transformIffPNS_17CUDAGeneratorImplEZZZNS4_16bernoulli_kernelIS7_EEvRNS_18TensorIteratorBaseEdT_ENKUlvE_clEvENKUlvE5_clEvEUlfE_EEvSA_T1_T2_EUlP24curandStatePhilox4_32_10E0_ZNS1_27distribution_nullary_kernelIff6float4S7_SJ_SE_EEvSA_SG_RKT3_T4_EUlifE0_EEvlNS_15PhiloxCudaStateESF_SG_,"ax",@progbits
	.align	128
.text._ZN2at6native57_GLOBAL__N__cd6b329d_24_DistributionBernoulli_cu_7537a20d43distribution_elementwise_grid_stride_kernelIfLi4EZNS0_9templates4cuda21uniform_and_transformIffPNS_17CUDAGeneratorImplEZZZNS4_16bernoulli_kernelIS7_EEvRNS_18TensorIteratorBaseEdT_ENKUlvE_clEvENKUlvE5_clEvEUlfE_EEvSA_T1_T2_EUlP24curandStatePhilox4_32_10E0_ZNS1_27distribution_nullary_kernelIff6float4S7_SJ_SE_EEvSA_SG_RKT3_T4_EUlifE0_EEvlNS_15PhiloxCudaStateESF_SG_:
        .type           _ZN2at6native57_GLOBAL__N__cd6b329d_24_DistributionBernoulli_cu_7537a20d43distribution_elementwise_grid_stride_kernelIfLi4EZNS0_9templates4cuda21uniform_and_transformIffPNS_17CUDAGeneratorImplEZZZNS4_16bernoulli_kernelIS7_EEvRNS_18TensorIteratorBaseEdT_ENKUlvE_clEvENKUlvE5_clEvEUlfE_EEvSA_T1_T2_EUlP24curandStatePhilox4_32_10E0_ZNS1_27distribution_nullary_kernelIff6float4S7_SJ_SE_EEvSA_SG_RKT3_T4_EUlifE0_EEvlNS_15PhiloxCudaStateESF_SG_,@function
        .size           _ZN2at6native57_GLOBAL__N__cd6b329d_24_DistributionBernoulli_cu_7537a20d43distribution_elementwise_grid_stride_kernelIfLi4EZNS0_9templates4cuda21uniform_and_transformIffPNS_17CUDAGeneratorImplEZZZNS4_16bernoulli_kernelIS7_EEvRNS_18TensorIteratorBaseEdT_ENKUlvE_clEvENKUlvE5_clEvEUlfE_EEvSA_T1_T2_EUlP24curandStatePhilox4_32_10E0_ZNS1_27distribution_nullary_kernelIff6float4S7_SJ_SE_EEvSA_SG_RKT3_T4_EUlifE0_EEvlNS_15PhiloxCudaStateESF_SG_,(.L_x_10500 - _ZN2at6native57_GLOBAL__N__cd6b329d_24_DistributionBernoulli_cu_7537a20d43distribution_elementwise_grid_stride_kernelIfLi4EZNS0_9templates4cuda21uniform_and_transformIffPNS_17CUDAGeneratorImplEZZZNS4_16bernoulli_kernelIS7_EEvRNS_18TensorIteratorBaseEdT_ENKUlvE_clEvENKUlvE5_clEvEUlfE_EEvSA_T1_T2_EUlP24curandStatePhilox4_32_10E0_ZNS1_27distribution_nullary_kernelIff6float4S7_SJ_SE_EEvSA_SG_RKT3_T4_EUlifE0_EEvlNS_15PhiloxCudaStateESF_SG_)
        .other          _ZN2at6native57_GLOBAL__N__cd6b329d_24_DistributionBernoulli_cu_7537a20d43distribution_elementwise_grid_stride_kernelIfLi4EZNS0_9templates4cuda21uniform_and_transformIffPNS_17CUDAGeneratorImplEZZZNS4_16bernoulli_kernelIS7_EEvRNS_18TensorIteratorBaseEdT_ENKUlvE_clEvENKUlvE5_clEvEUlfE_EEvSA_T1_T2_EUlP24curandStatePhilox4_32_10E0_ZNS1_27distribution_nullary_kernelIff6float4S7_SJ_SE_EEvSA_SG_RKT3_T4_EUlifE0_EEvlNS_15PhiloxCudaStateESF_SG_,@"STO_CUDA_ENTRY STV_DEFAULT"
_ZN2at6native57_GLOBAL__N__cd6b329d_24_DistributionBernoulli_cu_7537a20d43distribution_elementwise_grid_stride_kernelIfLi4EZNS0_9templates4cuda21uniform_and_transformIffPNS_17CUDAGeneratorImplEZZZNS4_16bernoulli_kernelIS7_EEvRNS_18TensorIteratorBaseEdT_ENKUlvE_clEvENKUlvE5_clEvEUlfE_EEvSA_T1_T2_EUlP24curandStatePhilox4_32_10E0_ZNS1_27distribution_nullary_kernelIff6float4S7_SJ_SE_EEvSA_SG_RKT3_T4_EUlifE0_EEvlNS_15PhiloxCudaStateESF_SG_:
        /* <DEDUP_REMOVED lines=112> */
.L_x_204:
[----:B------:R-:W-:-:S07]  /*0700*/  MOV R28, 0x720 ;  /* 0x00000720001c7802 */ /* 0x000fce0000000f00 */
[----:B------:R-:W-:Y:S05]  /*0710*/  CALL.REL.NOINC `($__internal_12_$__cuda_sm20_div_s64) ;  /* 0x0000004800c07944 */ /* 0x000fea0003c00000 */
.L_x_205:
        /* <DEDUP_REMOVED lines=87> */
.L_x_222:
        /* <DEDUP_REMOVED lines=13> */
.L_x_207:
[----:B0-----:R-:W-:Y:S05]  /*0d60*/  BSYNC.RECONVERGENT B0 ;  /* 0x0000000000007941 */ /* 0x001fea0003800200 */
.L_x_206:
        /* <DEDUP_REMOVED lines=62> */
.L_x_208:
        /* <DEDUP_REMOVED lines=9> */
.L_x_209:
        /* <DEDUP_REMOVED lines=25> */
[----:B------:R-:W-:Y:S02]  /*1370*/  @!P0 FSET.BF.LT.FTZ.AND R42, R42, R33, PT ;  /* 0x000000212a2a820a */ /* 0x000fe40003811000 */
[----:B------:R-:W1:Y:S08]  /*1380*/  @!P1 LDC.64 R26, c[0x0][0x540] ;  /* 0x00015000ff1a9b82 */ /* 0x000e700000000a00 */
[----:B------:R-:W2:Y:S01]  /*1390*/  @!P0 LDC.64 R28, c[0x0][0x540] ;  /* 0x00015000ff1c8b82 */ /* 0x000ea20000000a00 */
[----:B0-----:R3:W-:Y:S04]  /*13a0*/  @!P2 STG.E desc[UR76][R24.64], R43 ;  /* 0x0000002b1800a986 */ /* 0x0017e8000c10194c */
[----:B-1----:R3:W-:Y:S01]  /*13b0*/  @!P1 STG.E desc[UR76][R26.64], R45 ;  /* 0x0000002d1a009986 */ /* 0x0027e2000c10194c */
[----:B------:R-:W-:-:S03]  /*13c0*/  IADD3 R38, P1, PT, R41, R16, RZ ;  /* 0x0000001029267210 */ /* 0x000fc60007f3e0ff */
[----:B--2---:R3:W-:Y:S01]  /*13d0*/  @!P0 STG.E desc[UR76][R28.64], R42 ;  /* 0x0000002a1c008986 */ /* 0x0047e2000c10194c */
[----:B------:R-:W-:Y:S02]  /*13e0*/  ISETP.GE.U32.AND P0, PT, R38, UR48, PT ;  /* 0x0000003026007c0c */ /* 0x000fe4000bf06070 */
[----:B------:R-:W-:-:S04]  /*13f0*/  IADD3.X R38, PT, PT, RZ, R17, RZ, P1, !PT ;  /* 0x00000011ff267210 */ /* 0x000fc80000ffe4ff */
[----:B------:R-:W-:-:S13]  /*1400*/  ISETP.GE.AND.EX P0, PT, R38, UR49, PT, P0 ;  /* 0x0000003126007c0c */ /* 0x000fda000bf06300 */
[----:B---3--:R-:W-:Y:S05]  /*1410*/  @P0 BRA `(.L_x_211) ;  /* 0x0000003c00540947 */ /* 0x008fea0003800000 */
[----:B------:R-:W0:Y:S01]  /*1420*/  LDC.64 R24, c[0x0][0x540] ;  /* 0x00015000ff187b82 */ /* 0x000e220000000a00 */
[----:B------:R-:W-:-:S05]  /*1430*/  FSET.BF.LT.FTZ.AND R27, R44, R33, PT ;  /* 0x000000212c1b720a */ /* 0x000fca0003811000 */
[----:B0-----:R1:W-:Y:S01]  /*1440*/  STG.E desc[UR76][R24.64], R27 ;  /* 0x0000001b18007986 */ /* 0x0013e2000c10194c */
[----:B------:R-:W-:Y:S05]  /*1450*/  BRA `(.L_x_211) ;  /* 0x0000003c00447947 */ /* 0x000fea0003800000 */
.L_x_210:
        /* <DEDUP_REMOVED lines=232> */
.L_x_214:
[----:B------:R-:W0:Y:S01]  /*22e0*/  LDCU.64 UR48, c[0x0][0x540] ;  /* 0x0000a800ff3077ac */ /* 0x000e220008000a00 */
[----:B------:R-:W-:Y:S02]  /*22f0*/  FSET.BF.LT.FTZ.AND R25, R38, R33, PT ;  /* 0x000000212619720a */ /* 0x000fe40003811000 */
[----:B0-----:R-:W-:-:S05]  /*2300*/  IADD3 R26, P0, PT, R26, UR48, RZ ;  /* 0x000000301a1a7c10 */ /* 0x001fca000ff1e0ff */
[----:B------:R-:W-:-:S05]  /*2310*/  IMAD.X R27, RZ, RZ, UR49, P0 ;  /* 0x00000031ff1b7e24 */ /* 0x000fca00080e06ff */
[----:B------:R0:W-:Y:S03]  /*2320*/  STG.E desc[UR76][R26.64], R25 ;  /* 0x000000191a007986 */ /* 0x0001e6000c10194c */
.L_x_213:
[----:B------:R-:W-:Y:S05]  /*2330*/  BSYNC.RECONVERGENT B0 ;  /* 0x0000000000007941 */ /* 0x000fea0003800200 */
.L_x_212:
        /* <DEDUP_REMOVED lines=233> */
.L_x_217:
[----:B------:R-:W0:Y:S01]  /*31d0*/  LDCU.64 UR48, c[0x0][0x540] ;  /* 0x0000a800ff3077ac */ /* 0x000e220008000a00 */
[----:B------:R-:W-:Y:S02]  /*31e0*/  FSET.BF.LT.FTZ.AND R25, R40, R33, PT ;  /* 0x000000212819720a */ /* 0x000fe40003811000 */
[----:B0-----:R-:W-:-:S04]  /*31f0*/  IADD3 R26, P0, PT, R26, UR48, RZ ;  /* 0x000000301a1a7c10 */ /* 0x001fc8000ff1e0ff */
[----:B------:R-:W-:-:S05]  /*3200*/  IADD3.X R27, PT, PT, RZ, UR49, RZ, P0, !PT ;  /* 0x00000031ff1b7c10 */ /* 0x000fca00087fe4ff */
[----:B------:R0:W-:Y:S04]  /*3210*/  STG.E desc[UR76][R26.64], R25 ;  /* 0x000000191a007986 */ /* 0x0001e8000c10194c */
.L_x_216:
[----:B------:R-:W-:Y:S05]  /*3220*/  BSYNC.RECONVERGENT B0 ;  /* 0x0000000000007941 */ /* 0x000fea0003800200 */
.L_x_215:
        /* <DEDUP_REMOVED lines=169> */
[----:B------:R-:W-:Y:S01]  /*3cc0*/  MOV R25, R27 ;  /* 0x0000001b00197202 */ /* 0x000fe20000000f00 */
        /* <DEDUP_REMOVED lines=75> */
.L_x_220:
[----:B------:R-:W0:Y:S01]  /*4180*/  LDCU.64 UR48, c[0x0][0x540] ;  /* 0x0000a800ff3077ac */ /* 0x000e220008000a00 */
[----:B------:R-:W-:Y:S02]  /*4190*/  FSET.BF.LT.FTZ.AND R25, R42, R33, PT ;  /* 0x000000212a19720a */ /* 0x000fe40003811000 */
[----:B0-----:R-:W-:-:S04]  /*41a0*/  IADD3 R26, P0, PT, R26, UR48, RZ ;  /* 0x000000301a1a7c10 */ /* 0x001fc8000ff1e0ff */
[----:B------:R-:W-:-:S05]  /*41b0*/  IADD3.X R27, PT, PT, RZ, UR49, RZ, P0, !PT ;  /* 0x00000031ff1b7c10 */ /* 0x000fca00087fe4ff */
[----:B------:R0:W-:Y:S04]  /*41c0*/  STG.E desc[UR76][R26.64], R25 ;  /* 0x000000191a007986 */ /* 0x0001e8000c10194c */
.L_x_219:
[----:B------:R-:W-:Y:S05]  /*41d0*/  BSYNC.RECONVERGENT B0 ;  /* 0x0000000000007941 */ /* 0x000fea0003800200 */
.L_x_218:
[----:B0-----:R-:W-:-:S04]  /*41e0*/  IADD3 R25, P1, PT, R41, R16, RZ ;  /* 0x0000001029197210 */ /* 0x001fc80007f3e0ff */
[----:B------:R-:W-:Y:S02]  /*41f0*/  ISETP.GE.U32.AND P0, PT, R25, R22, PT ;  /* 0x000000161900720c */ /* 0x000fe40003f06070 */
[----:B------:R-:W-:-:S04]  /*4200*/  IADD3.X R24, PT, PT, RZ, R17, RZ, P1, !PT ;  /* 0x00000011ff187210 */ /* 0x000fc80000ffe4ff */
[----:B------:R-:W-:-:S13]  /*4210*/  ISETP.GE.AND.EX P0, PT, R24, R23, PT, P0 ;  /* 0x000000171800720c */ /* 0x000fda0003f06300 */
[----:B------:R-:W-:Y:S05]  /*4220*/  @P0 BRA `(.L_x_211) ;  /* 0x0000000c00d00947 */ /* 0x000fea0003800000 */
[----:B------:R-:W-:Y:S01]  /*4230*/  MOV R24, RZ ;  /* 0x000000ff00187202 */ /* 0x000fe20000000f00 */
[----:B------:R-:W-:-:S04]  /*4240*/  UISETP.NE.AND UP0, UPT, UR74, URZ, UPT ;  /* 0x000000ff4a00728c */ /* 0x000fc8000bf05270 */
[----:B------:R-:W-:-:S05]  /*4250*/  IMAD.HI.U32 R24, R25, UR32, R24 ;  /* 0x0000002019187c27 */ /* 0x000fca000f8e0018 */
[----:B------:R-:W-:-:S05]  /*4260*/  SHF.R.U32.HI R27, RZ, UR33, R24 ;  /* 0x00000021ff1b7c19 */ /* 0x000fca0008011618 */
[----:B------:R-:W-:-:S04]  /*4270*/  IMAD.MOV R26, RZ, RZ, -R27 ;  /* 0x000000ffff1a7224 */ /* 0x000fc800078e0a1b */
[----:B------:R-:W-:-:S04]  /*4280*/  IMAD R26, R26, UR72, R25 ;  /* 0x000000481a1a7c24 */ /* 0x000fc8000f8e0219 */
[----:B------:R-:W-:Y:S01]  /*4290*/  IMAD R26, R26, UR71, RZ ;  /* 0x000000471a1a7c24 */ /* 0x000fe2000f8e02ff */
[----:B------:R-:W-:Y:S06]  /*42a0*/  BRA.U !UP0, `(.L_x_221) ;  /* 0x0000000d089c7547 */ /* 0x000fec000b800000 */
[----:B------:R-:W-:Y:S01]  /*42b0*/  HFMA2 R24, -RZ, RZ, 0, 0 ;  /* 0x00000000ff187431 */ /* 0x000fe200000001ff */
[----:B------:R-:W-:Y:S01]  /*42c0*/  MOV R25, R27 ;  /* 0x0000001b00197202 */ /* 0x000fe20000000f00 */
        /* <DEDUP_REMOVED lines=229> */
.L_x_221:
[----:B------:R-:W0:Y:S01]  /*5120*/  LDCU.64 UR48, c[0x0][0x540] ;  /* 0x0000a800ff3077ac */ /* 0x000e220008000a00 */
[----:B------:R-:W-:Y:S02]  /*5130*/  FSET.BF.LT.FTZ.AND R25, R44, R33, PT ;  /* 0x000000212c19720a */ /* 0x000fe40003811000 */
[----:B0-----:R-:W-:-:S04]  /*5140*/  IADD3 R26, P0, PT, R26, UR48, RZ ;  /* 0x000000301a1a7c10 */ /* 0x001fc8000ff1e0ff */
[----:B------:R-:W-:-:S05]  /*5150*/  IADD3.X R27, PT, PT, RZ, UR49, RZ, P0, !PT ;  /* 0x00000031ff1b7c10 */ /* 0x000fca00087fe4ff */
[----:B------:R0:W-:Y:S04]  /*5160*/  STG.E desc[UR76][R26.64], R25 ;  /* 0x000000191a007986 */ /* 0x0001e8000c10194c */
.L_x_211:
        /* <DEDUP_REMOVED lines=11> */
        .weak           $__internal_12_$__cuda_sm20_div_s64
        .type           $__internal_12_$__cuda_sm20_div_s64,@function
        .size           $__internal_12_$__cuda_sm20_div_s64,(.L_x_10500 - $__internal_12_$__cuda_sm20_div_s64)
$__internal_12_$__cuda_sm20_div_s64:
        /* <DEDUP_REMOVED lines=74> */
[----:B------:R-:W-:Y:S06]  /*56c0*/  RET.REL.NODEC R28 `(_ZN2at6native57_GLOBAL__N__cd6b329d_24_DistributionBernoulli_cu_7537a20d43distribution_elementwise_grid_stride_kernelIfLi4EZNS0_9templates4cuda21uniform_and_transformIffPNS_17CUDAGeneratorImplEZZZNS4_16bernoulli_kernelIS7_EEvRNS_18TensorIteratorBaseEdT_ENKUlvE_clEvENKUlvE5_clEvEUlfE_EEvSA_T1_T2_EUlP24curandStatePhilox4_32_10E0_ZNS1_27distribution_nullary_kernelIff6float4S7_SJ_SE_EEvSA_SG_RKT3_T4_EUlifE0_EEvlNS_15PhiloxCudaStateESF_SG_) ;  /* 0xffffffa81c4c7950 */ /* 0x000fec0003c3ffff */
.L_x_223:
        /* <DEDUP_REMOVED lines=11> */
.L_x_10500:


//--------------------- .text._ZN2at6native57_GLOBAL__N__cd6b329d_24_DistributionBernoulli_cu_7537a20d43distribution_elementwise_grid_stride_kernelIfLi4EZNS0_9templates4cuda21uniform_and_transformIffPNS_17CUDAGeneratorImplEZZZNS4_16bernoulli_kernelIS7_EEvRNS_18TensorIteratorBaseEdT_ENKUlvE_clEvENKUlvE5_clEvEUlfE_EEvSA_T1_T2_EUlP24curandStatePhilox4_32_10E0_ZNS1_27distribution_nullary_kernelIff6float4S7_SJ_SE_EEvSA_SG_RKT3_T4_EUlifE_EEvlNS_15PhiloxCudaStateESF_SG_ --------------------------
	.section	.text._ZN2at6native57_GLOBAL__N__cd6b329d_24_DistributionBernoulli_cu_7537a20d43distribution_elementwise_grid_stride_kernelIfLi4EZNS0_9templates4cuda21uniform_and_transformIffPNS_17CUDAGeneratorImplEZZZNS4_16bernoulli_kernelIS7_EEvRNS_18TensorIteratorBaseEdT_ENKUlvE_clEvENKUlvE5_clEvEUlfE_EEvSA_T1_T2_EUlP24curandStatePhilox4_32_10E0_ZNS1_27distribution_nullary_kernelIff6float4S7_SJ_SE_EEvSA_SG_RKT3_T4_EUlifE_EEvlNS_15PhiloxCudaStateESF_SG_,"ax",@progbits
	.align	128
.text._ZN2at6native57_GLOBAL__N__cd6b329d_24_DistributionBernoulli_cu_7537a20d43distribution_elementwise_grid_stride_kernelIfLi4EZNS0_9templates4cuda21uniform_and_transformIffPNS_17CUDAGeneratorImplEZZZNS4_16bernoulli_kernelIS7_EEvRNS_18TensorIteratorBaseEdT_ENKUlvE_clEvENKUlvE5_clEvEUlfE_EEvSA_T1_T2_EUlP24curandStatePhilox4_32_10E0_ZNS1_27distribution_nullary_kernelIff6float4S7_SJ_SE_EEvSA_SG_RKT3_T4_EUlifE_EEvlNS_15PhiloxCudaStateESF_SG_:
        .type           _ZN2at6native57_GLOBAL__N__cd6b329d_24_DistributionBernoulli_cu_7537a20d43distribution_elementwise_grid_stride_kernelIfLi4EZNS0_9templates4cuda21uniform_and_transformIffPNS_17CUDAGeneratorImplEZZZNS4_16bernoulli_kernelIS7_EEvRNS_18TensorIteratorBaseEdT_ENKUlvE_clEvENKUlvE5_clEvEUlfE_EEvSA_T1_T2_EUlP24curandStatePhilox4_32_10E0_ZNS1_27distribution_nullary_kernelIff6float4S7_SJ_SE_EEvSA_SG_RKT3_T4_EUlifE_EEvlNS_15PhiloxCudaStateESF_SG_,@function
        .size           _ZN2at6native57_GLOBAL__N__cd6b329d_24_DistributionBernoulli_cu_7537a20d43distribution_elementwise_grid_stride_kernelIfLi4EZNS0_9templates4cuda21uniform_and_transformIffPNS_17CUDAGeneratorImplEZZZNS4_16bernoulli_kernelIS7_EEvRNS_18TensorIteratorBaseEdT_ENKUlvE_clEvENKUlvE5_clEvEUlfE_EEvSA_T1_T2_EUlP24curandStatePhilox4_32_10E0_ZNS1_27distribution_nullary_kernelIff6float4S7_SJ_SE_EEvSA_SG_RKT3_T4_EUlifE_EEvlNS_15PhiloxCudaStateESF_SG_,(.L_x_10502 - _ZN2at6native57_GLOBAL__N__cd6b329d_24_DistributionBernoulli_cu_7537a20d43distribution_elementwise_grid_stride_kernelIfLi4EZNS0_9templates4cuda21uniform_and_transformIffPNS_17CUDAGeneratorImplEZZZNS4_16bernoulli_kernelIS7_EEvRNS_18TensorIteratorBaseEdT_ENKUlvE_clEvENKUlvE5_clEvEUlfE_EEvSA_T1_T2_EUlP24curandStatePhilox4_32_10E0_ZNS1_27distribution_nullary_kernelIff6float4S7_SJ_SE_EEvSA_SG_RKT3_T4_EUlifE_EEvlNS_15PhiloxCudaStateESF_SG_)
        .other          _ZN2at6native57_GLOBAL__N__cd6b329d_24_DistributionBernoulli_cu_7537a20d43distribution_elementwise_grid_stride_kernelIfLi4EZNS0_9templates4cuda21uniform_and_transformIffPNS_17CUDAGeneratorImplEZZZNS4_16bernoulli_kernelIS7_EEvRNS_18TensorIteratorBaseEdT_ENKUlvE_clEvENKUlvE5_clEvEUlfE_EEvSA_T1_T2_EUlP24curandStatePhilox4_32_10E0_ZNS1_27distribution_nullary_kernelIff6float4S7_SJ_SE_EEvSA_SG_RKT3_T4_EUlifE_EEvlNS_15PhiloxCudaStateESF_SG_,@"STO_CUDA_ENTRY STV_DEFAULT"
_ZN2at6native57_GLOBAL__N__cd6b329d_24_DistributionBernoulli_cu_7537a20d43distribution_elementwise_grid_stride_kernelIfLi4EZNS0_9templates4cuda21uniform_and_transformIffPNS_17CUDAGeneratorImplEZZZNS4_16bernoulli_kernelIS7_EEvRNS_18TensorIteratorBaseEdT_ENKUlvE_clEvENKUlvE5_clEvEUlfE_EEvSA_T1_T2_EUlP24curandStatePhilox4_32_10E0_ZNS1_27distribution_nullary_kernelIff6float4S7_SJ_SE_EEvSA_SG_RKT3_T4_EUlifE_EEvlNS_15PhiloxCudaStateESF_SG_:
        /* <DEDUP_REMOVED lines=22> */
[----:B------:R-:W-:Y:S01]  /*0160*/  IMAD.WIDE.U32 R8, R38, -0x326172a9, RZ ;  /* 0xcd9e8d5726087825 */ /* 0x000fe200078e00ff */
[----:B0-----:R-:W-:-:S04]  /*0170*/  UIADD3 UR4, UP0, UPT, UR4, -0x1, URZ ;  /* 0xffffffff04047890 */ /* 0x001fc8000ff1e0ff */
[----:B------:R-:W-:-:S04]  /*0180*/  UIADD3.X UR5, UPT, UPT, UR5, -0x1, URZ, UP0, !UPT ;  /* 0xffffffff05057890 */ /* 0x000fc800087fe4ff */
[----:B------:R-:W-:Y:S01]  /*0190*/  UISETP.NE.U32.AND UP0, UPT, UR5, URZ, UPT ;  /* 0x000000ff0500728c */ /* 0x000fe2000bf05070 */
[----:B-1----:R-:W-:-:S05]  /*01a0*/  @P0 IADD3 R32, P1, PT, R2, R7, RZ ;  /* 0x0000000702200210 */ /* 0x002fca0007f3e0ff */
[----:B------:R-:W-:Y:S02]  /*01b0*/  @P0 IMAD.X R5, RZ, RZ, R3, P1 ;  /* 0x000000ffff050224 */ /* 0x000fe400008e0603 */
[----:B--2---:R-:W-:-:S03]  /*01c0*/  VIADD R3, R25, 0xbb67ae85 ;  /* 0xbb67ae8519037836 */ /* 0x004fc60000000000 */
[--C-:B------:R-:W-:Y:S02]  /*01d0*/  SHF.R.U64 R0, R32, 0x2, R5.reuse ;  /* 0x0000000220007819 */ /* 0x100fe40000001205 */
        /* <DEDUP_REMOVED lines=36> */
[----:B------:R-:W-:Y:S02]  /*0420*/  IADD3 R16, PT, PT, R24, 0x5384540f, RZ ;  /* 0x5384540f18107810 */ /* 0x000fe40007ffe0ff */
[----:B------:R-:W-:Y:S01]  /*0430*/  MOV R21, R39 ;  /* 0x0000002700157202 */ /* 0x000fe20000000f00 */
[----:B------:R-:W-:Y:S01]  /*0440*/  IMAD.WIDE.U32 R22, R22, -0x2daee0ad, RZ ;  /* 0xd2511f5316167825 */ /* 0x000fe200078e00ff */
[----:B------:R-:W-:-:S03]  /*0450*/  LOP3.LUT R46, R13, R20, R27, 0x96, !PT ;  /* 0x000000140d2e7212 */ /* 0x000fc600078e961b */
[C---:B------:R-:W-:Y:S02]  /*0460*/  VIADD R14, R25.reuse, 0x646e171e ;  /* 0x646e171e190e7836 */ /* 0x040fe40000000000 */
[----:B------:R-:W-:Y:S02]  /*0470*/  VIADD R15, R25, 0x1fd5c5a3 ;  /* 0x1fd5c5a3190f7836 */ /* 0x000fe40000000000 */
[----:B------:R-:W-:Y:S01]  /*0480*/  IMAD.WIDE.U32 R46, R46, -0x2daee0ad, RZ ;  /* 0xd2511f532e2e7825 */ /* 0x000fe200078e00ff */
[----:B------:R-:W-:-:S03]  /*0490*/  LOP3.LUT R44, R14, R18, R23, 0x96, !PT ;  /* 0x000000120e2c7212 */ /* 0x000fc600078e9617 */
[----:B------:R-:W-:Y:S01]  /*04a0*/  VIADD R17, R24, 0xf1bbcdc8 ;  /* 0xf1bbcdc818117836 */ /* 0x000fe20000000000 */
[----:B------:R-:W-:Y:S01]  /*04b0*/  LOP3.LUT R27, R15, R22, R47, 0x96, !PT ;  /* 0x000000160f1b7212 */ /* 0x000fe200078e962f */
[----:B------:R-:W-:-:S04]  /*04c0*/  IMAD.WIDE.U32 R44, R44, -0x326172a9, RZ ;  /* 0xcd9e8d572c2c7825 */ /* 0x000fc800078e00ff */
[----:B------:R-:W-:Y:S01]  /*04d0*/  VIADD R18, R25, 0xdb3d7428 ;  /* 0xdb3d742819127836 */ /* 0x000fe20000000000 */
[----:B------:R-:W-:Y:S01]  /*04e0*/  LOP3.LUT R34, R16, R26, R45, 0x96, !PT ;  /* 0x0000001a10227212 */ /* 0x000fe200078e962d */
[----:B------:R-:W-:-:S04]  /*04f0*/  IMAD.WIDE.U32 R26, R27, -0x326172a9, RZ ;  /* 0xcd9e8d571b1a7825 */ /* 0x000fc800078e00ff */
[----:B------:R-:W-:Y:S01]  /*0500*/  IMAD.WIDE.U32 R34, R34, -0x2daee0ad, RZ ;  /* 0xd2511f5322227825 */ /* 0x000fe200078e00ff */
[----:B------:R-:W-:-:S03]  /*0510*/  LOP3.LUT R44, R17, R44, R27, 0x96, !PT ;  /* 0x0000002c112c7212 */ /* 0x000fc600078e961b */
[----:B------:R-:W-:Y:S01]  /*0520*/  VIADD R23, R24, 0x8ff34781 ;  /* 0x8ff3478118177836 */ /* 0x000fe20000000000 */
[----:B------:R-:W-:Y:S01]  /*0530*/  LOP3.LUT R46, R18, R46, R35, 0x96, !PT ;  /* 0x0000002e122e7212 */ /* 0x000fe200078e9623 */
[----:B------:R-:W-:-:S04]  /*0540*/  IMAD.HI.U32 R27, R44, -0x2daee0ad, RZ ;  /* 0xd2511f532c1b7827 */ /* 0x000fc800078e00ff */
[----:B------:R-:W-:Y:S01]  /*0550*/  IMAD.HI.U32 R45, R46, -0x326172a9, RZ ;  /* 0xcd9e8d572e2d7827 */ /* 0x000fe200078e00ff */
[----:B------:R-:W-:-:S03]  /*0560*/  LOP3.LUT R34, R34, R27, RZ, 0x3c, !PT ;  /* 0x0000001b22227212 */ /* 0x000fc600078e3cff */
[----:B---3--:R-:W-:Y:S01]  /*0570*/  IMAD R19, R33, UR8, RZ ;  /* 0x0000000821137c24 */ /* 0x008fe2000f8e02ff */
[----:B------:R-:W-:Y:S01]  /*0580*/  LOP3.LUT R45, R23, R26, R45, 0x96, !PT ;  /* 0x0000001a172d7212 */ /* 0x000fe200078e962d */
[--C-:B------:R-:W-:Y:S02]  /*0590*/  IMAD.MOV.U32 R20, RZ, RZ, R38.reuse ;  /* 0x000000ffff147224 */ /* 0x100fe400078e0026 */
[----:B------:R-:W-:Y:S02]  /*05a0*/  IMAD.MOV.U32 R22, RZ, RZ, R38 ;  /* 0x000000ffff167224 */ /* 0x000fe400078e0026 */
[----:B------:R-:W-:Y:S01]  /*05b0*/  IMAD.SHL.U32 R38, R19, 0x4, RZ ;  /* 0x0000000413267824 */ /* 0x000fe200078e00ff */
        /* <DEDUP_REMOVED lines=21> */
.L_x_224:
[----:B------:R-:W-:-:S07]  /*0710*/  MOV R35, 0x730 ;  /* 0x0000073000237802 */ /* 0x000fce0000000f00 */
[----:B------:R-:W-:Y:S05]  /*0720*/  CALL.REL.NOINC `($__internal_13_$__cuda_sm20_div_s64) ;  /* 0x0000000800807944 */ /* 0x000fea0003c00000 */
.L_x_225:
        /* <DEDUP_REMOVED lines=22> */
.L_x_232:
[----:B------:R-:W-:Y:S01]  /*0890*/  VIADD R0, R0, 0x1 ;  /* 0x0000000100007836 */ /* 0x000fe20000000000 */
[----:B------:R-:W-:Y:S03]  /*08a0*/  BSSY.RECONVERGENT B0, `(.L_x_226) ;  /* 0x000000c000007945 */ /* 0x000fe60003800200 */
[C---:B--2---:R-:W-:Y:S01]  /*08b0*/  IMAD.WIDE.U32 R36, R0.reuse, -0x2daee0ad, RZ ;  /* 0xd2511f5300247825 */ /* 0x044fe200078e00ff */
[----:B------:R-:W-:-:S13]  /*08c0*/  ISETP.NE.AND P0, PT, R0, RZ, PT ;  /* 0x000000ff0000720c */ /* 0x000fda0003f05270 */
[----:B------:R-:W-:Y:S05]  /*08d0*/  @P0 BRA `(.L_x_227) ;  /* 0x0000000000200947 */ /* 0x000fea0003800000 */
        /* <DEDUP_REMOVED lines=8> */
.L_x_227:
[----:B---3--:R-:W-:Y:S05]  /*0960*/  BSYNC.RECONVERGENT B0 ;  /* 0x0000000000007941 */ /* 0x008fea0003800200 */
.L_x_226:
[----:B------:R-:W-:Y:S01]  /*0970*/  IMAD.WIDE.U32 R34, R22, -0x326172a9, RZ ;  /* 0xcd9e8d5716227825 */ /* 0x000fe200078e00ff */
[----:B------:R-:W-:Y:S02]  /*0980*/  LOP3.LUT R26, R39, R37, R25, 0x96, !PT ;  /* 0x00000025271a7212 */ /* 0x000fe400078e9619 */
[----:B------:R-:W-:Y:S01]  /*0990*/  ISETP.GT.AND P0, PT, R43, 0x1, PT ;  /* 0x000000012b00780c */ /* 0x000fe20003f04270 */
[----:B------:R-:W-:Y:S01]  /*09a0*/  IMAD R50, R44, -0x2daee0ad, RZ ;  /* 0xd2511f532c327824 */ /* 0x000fe200078e02ff */
        /* <DEDUP_REMOVED lines=47> */
.L_x_228:
        /* <DEDUP_REMOVED lines=9> */
.L_x_229:
[----:B-1----:R-:W-:Y:S01]  /*0d30*/  ISETP.GE.U32.AND P0, PT, R20, R30, PT ;  /* 0x0000001e1400720c */ /* 0x002fe20003f06070 */
[----:B------:R-:W-:Y:S01]  /*0d40*/  HFMA2 R34, -RZ, RZ, 0.1171875, 0 ;  /* 0x2f800000ff227431 */ /* 0x000fe200000001ff */
[----:B------:R-:W-:Y:S01]  /*0d50*/  I2FP.F32.U32 R51, R46 ;  /* 0x0000002e00337245 */ /* 0x000fe20000201000 */
[----:B------:R-:W-:Y:S01]  /*0d60*/  BSSY.RECONVERGENT B0, `(.L_x_230) ;  /* 0x000000f000007945 */ /* 0x000fe20003800200 */
[----:B------:R-:W-:Y:S02]  /*0d70*/  ISETP.GE.AND.EX P0, PT, R21, R31, PT, P0 ;  /* 0x0000001f1500720c */ /* 0x000fe40003f06300 */
[----:B------:R-:W-:Y:S02]  /*0d80*/  I2FP.F32.U32 R47, R32 ;  /* 0x00000020002f7245 */ /* 0x000fe40000201000 */
[----:B------:R-:W-:Y:S01]  /*0d90*/  I2FP.F32.U32 R53, R33 ;  /* 0x0000002100357245 */ /* 0x000fe20000201000 */
[-C--:B------:R-:W-:Y:S02]  /*0da0*/  FFMA.FTZ R51, R51, R34.reuse, 1.1641532182693481445e-10 ;  /* 0x2f00000033337423 */ /* 0x080fe40000010022 */
[----:B------:R-:W-:-:S02]  /*0db0*/  FFMA.FTZ R47, R47, R34, 1.1641532182693481445e-10 ;  /* 0x2f0000002f2f7423 */ /* 0x000fc40000010022 */
[----:B------:R-:W-:-:S04]  /*0dc0*/  FFMA.FTZ R53, R53, R34, 1.1641532182693481445e-10 ;  /* 0x2f00000035357423 */ /* 0x000fc80000010022 */
[----:B------:R-:W-:Y:S05]  /*0dd0*/  @P0 BRA `(.L_x_231) ;  /* 0x00000000001c0947 */ /* 0x000fea0003800000 */
[----:B------:R-:W-:Y:S01]  /*0de0*/  I2FP.F32.U32 R32, R45 ;  /* 0x0000002d00207245 */ /* 0x000fe20000201000 */
[----:B------:R-:W-:-:S04]  /*0df0*/  IMAD R33, R20, UR8, RZ ;  /* 0x0000000814217c24 */ /* 0x000fc8000f8e02ff */
[----:B------:R-:W-:Y:S01]  /*0e00*/  FFMA.FTZ R35, R32, R34, 1.1641532182693481445e-10 ;  /* 0x2f00000020237423 */ /* 0x000fe20000010022 */
[----:B------:R-:W-:-:S04]  /*0e10*/  IADD3 R32, P0, PT, R33, UR4, RZ ;  /* 0x0000000421207c10 */ /* 0x000fc8000ff1e0ff */
[----:B------:R-:W-:Y:S02]  /*0e20*/  LEA.HI.X.SX32 R33, R33, UR5, 0x1, P0 ;  /* 0x0000000521217c11 */ /* 0x000fe400080f0eff */
[----:B------:R-:W-:-:S05]  /*0e30*/  FSET.BF.LT.FTZ.AND R35, R35, R42, PT ;  /* 0x0000002a2323720a */ /* 0x000fca0003811000 */
[----:B------:R0:W-:Y:S02]  /*0e40*/  STG.E desc[UR6][R32.64], R35 ;  /* 0x0000002320007986 */ /* 0x0001e4000c101906 */
.L_x_231:
[----:B------:R-:W-:Y:S05]  /*0e50*/  BSYNC.RECONVERGENT B0 ;  /* 0x0000000000007941 */ /* 0x000fea0003800200 */
.L_x_230:
[CC--:B------:R-:W-:Y:S01]  /*0e60*/  IADD3 R45, P2, PT, R19.reuse, R20.reuse, RZ ;  /* 0x00000014132d7210 */ /* 0x0c0fe20007f5e0ff */
[C---:B------:R-:W-:Y:S01]  /*0e70*/  IMAD R27, R19.reuse, 0x3, RZ ;  /* 0x00000003131b7824 */ /* 0x040fe200078e02ff */
[----:B------:R-:W-:Y:S01]  /*0e80*/  LEA R55, P3, R19, R20, 0x1 ;  /* 0x0000001413377211 */ /* 0x000fe200078608ff */
[----:B------:R-:W-:Y:S05]  /*0e90*/  WARPSYNC.ALL ;  /* 0x0000000000007948 */ /* 0x000fea0003800000 */
[--C-:B------:R-:W-:Y:S01]  /*0ea0*/  IMAD.X R34, RZ, RZ, R21.reuse, P2 ;  /* 0x000000ffff227224 */ /* 0x100fe200010e0615 */
[-C--:B------:R-:W-:Y:S01]  /*0eb0*/  ISETP.GE.U32.AND P0, PT, R45, R30.reuse, PT ;  /* 0x0000001e2d00720c */ /* 0x080fe20003f06070 */
[----:B0-----:R-:W-:Y:S01]  /*0ec0*/  IMAD.X R32, RZ, RZ, R21, P3 ;  /* 0x000000ffff207224 */ /* 0x001fe200018e0615 */
[----:B------:R-:W-:-:S02]  /*0ed0*/  ISETP.GE.U32.AND P1, PT, R55, R30, PT ;  /* 0x0000001e3700720c */ /* 0x000fc40003f26070 */
[-C--:B------:R-:W-:Y:S02]  /*0ee0*/  ISETP.GE.AND.EX P0, PT, R34, R31.reuse, PT, P0 ;  /* 0x0000001f2200720c */ /* 0x080fe40003f06300 */
[----:B------:R-:W-:Y:S02]  /*0ef0*/  IADD3 R27, P2, PT, R27, R20, RZ ;  /* 0x000000141b1b7210 */ /* 0x000fe40007f5e0ff */
[----:B------:R-:W-:Y:S02]  /*0f00*/  ISETP.GE.AND.EX P1, PT, R32, R31, PT, P1 ;  /* 0x0000001f2000720c */ /* 0x000fe40003f26310 */
[----:B------:R-:W-:Y:S02]  /*0f10*/  IADD3.X R32, PT, PT, RZ, R21, RZ, P2, !PT ;  /* 0x00000015ff207210 */ /* 0x000fe400017fe4ff */
[----:B------:R-:W-:-:S04]  /*0f20*/  ISETP.GE.U32.AND P3, PT, R27, R30, PT ;  /* 0x0000001e1b00720c */ /* 0x000fc80003f66070 */
[----:B------:R-:W-:Y:S01]  /*0f30*/  ISETP.GE.AND.EX P2, PT, R32, R31, PT, P3 ;  /* 0x0000001f2000720c */ /* 0x000fe20003f46330 */
[----:B------:R-:W0:Y:S01]  /*0f40*/  @!P0 LDC R46, c[0x0][0x3b0] ;  /* 0x0000ec00ff2e8b82 */ /* 0x000e220000000800 */
[----:B------:R-:W-:-:S07]  /*0f50*/  @!P0 FSET.BF.LT.FTZ.AND R51, R51, R42, PT ;  /* 0x0000002a3333820a */ /* 0x000fce0003811000 */
[----:B------:R-:W1:Y:S04]  /*0f60*/  @!P0 LDC.64 R32, c[0x0][0x3a8] ;  /* 0x0000ea00ff208b82 */ /* 0x000e680000000a00 */
[----:B------:R-:W-:-:S04]  /*0f70*/  @!P2 FSET.BF.LT.FTZ.AND R53, R53, R42, PT ;  /* 0x0000002a3535a20a */ /* 0x000fc80003811000 */
[----:B------:R-:W2:Y:S08]  /*0f80*/  @!P1 LDC R50, c[0x0][0x3b0] ;  /* 0x0000ec00ff329b82 */ /* 0x000eb00000000800 */
[----:B------:R-:W3:Y:S01]  /*0f90*/  @!P2 LDC R52, c[0x0][0x3b0] ;  /* 0x0000ec00ff34ab82 */ /* 0x000ee20000000800 */
[----:B0-----:R-:W-:-:S07]  /*0fa0*/  @!P0 IMAD R45, R45, R46, RZ ;  /* 0x0000002e2d2d8224 */ /* 0x001fce00078e02ff */
[----:B------:R-:W0:Y:S01]  /*0fb0*/  @!P1 LDC.64 R34, c[0x0][0x3a8] ;  /* 0x0000ea00ff229b82 */ /* 0x000e220000000a00 */
[----:B-1----:R-:W-:-:S04]  /*0fc0*/  @!P0 IADD3 R32, P3, PT, R45, R32, RZ ;  /* 0x000000202d208210 */ /* 0x002fc80007f7e0ff */
[----:B------:R-:W-:Y:S02]  /*0fd0*/  @!P0 LEA.HI.X.SX32 R33, R45, R33, 0x1, P3 ;  /* 0x000000212d218211 */ /* 0x000fe400018f0eff */
[----:B------:R-:W-:Y:S01]  /*0fe0*/  MOV R45, R48 ;  /* 0x00000030002d7202 */ /* 0x000fe20000000f00 */
[----:B------:R-:W1:Y:S01]  /*0ff0*/  @!P2 LDC.64 R36, c[0x0][0x3a8] ;  /* 0x0000ea00ff24ab82 */ /* 0x000e620000000a00 */
[----:B--2---:R-:W-:Y:S01]  /*1000*/  @!P1 IMAD R46, R55, R50, RZ ;  /* 0x00000032372e9224 */ /* 0x004fe200078e02ff */
[----:B------:R2:W-:Y:S01]  /*1010*/  @!P0 STG.E desc[UR6][R32.64], R51 ;  /* 0x0000003320008986 */ /* 0x0005e2000c101906 */
[----:B------:R-:W-:-:S05]  /*1020*/  IADD3 R20, P0, PT, R38, R20, RZ ;  /* 0x0000001426147210 */ /* 0x000fca0007f1e0ff */
[----:B------:R-:W-:Y:S01]  /*1030*/  IMAD.X R21, RZ, RZ, R21, P0 ;  /* 0x000000ffff157224 */ /* 0x000fe200000e0615 */
[----:B------:R-:W-:Y:S01]  /*1040*/  ISETP.GE.U32.AND P0, PT, R20, R28, PT ;  /* 0x0000001c1400720c */ /* 0x000fe20003f06070 */
[----:B---3--:R-:W-:Y:S01]  /*1050*/  @!P2 IMAD R50, R27, R52, RZ ;  /* 0x000000341b32a224 */ /* 0x008fe200078e02ff */
[----:B------:R-:W-:Y:S01]  /*1060*/  @!P1 FSET.BF.LT.FTZ.AND R27, R47, R42, PT ;  /* 0x0000002a2f1b920a */ /* 0x000fe20003811000 */
[----:B------:R-:W-:Y:S01]  /*1070*/  IMAD.MOV.U32 R47, RZ, RZ, R49 ;  /* 0x000000ffff2f7224 */ /* 0x000fe200078e0031 */
[----:B------:R-:W-:Y:S02]  /*1080*/  ISETP.GE.AND.EX P0, PT, R21, R40, PT, P0 ;  /* 0x000000281500720c */ /* 0x000fe40003f06300 */
[----:B0-----:R-:W-:-:S04]  /*1090*/  @!P1 IADD3 R34, P4, PT, R46, R34, RZ ;  /* 0x000000222e229210 */ /* 0x001fc80007f9e0ff */
[----:B------:R-:W-:Y:S01]  /*10a0*/  @!P1 LEA.HI.X.SX32 R35, R46, R35, 0x1, P4 ;  /* 0x000000232e239211 */ /* 0x000fe200020f0eff */
[----:B------:R-:W-:Y:S01]  /*10b0*/  IMAD.MOV.U32 R46, RZ, RZ, R26 ;  /* 0x000000ffff2e7224 */ /* 0x000fe200078e001a */
[----:B-1----:R-:W-:-:S03]  /*10c0*/  @!P2 IADD3 R36, P3, PT, R50, R36, RZ ;  /* 0x000000243224a210 */ /* 0x002fc60007f7e0ff */
[----:B------:R2:W-:Y:S01]  /*10d0*/  @!P1 STG.E desc[UR6][R34.64], R27 ;  /* 0x0000001b22009986 */ /* 0x0005e2000c101906 */
[----:B------:R-:W-:-:S05]  /*10e0*/  @!P2 LEA.HI.X.SX32 R37, R50, R37, 0x1, P3 ;  /* 0x000000253225a211 */ /* 0x000fca00018f0eff */
[----:B------:R2:W-:Y:S01]  /*10f0*/  @!P2 STG.E desc[UR6][R36.64], R53 ;  /* 0x000000352400a986 */ /* 0x0005e2000c101906 */
[----:B------:R-:W-:Y:S06]  /*1100*/  BAR.SYNC.DEFER_BLOCKING 0x0 ;  /* 0x0000000000007b1d */ /* 0x000fec0000010000 */
[----:B------:R-:W-:Y:S05]  /*1110*/  @!P0 BRA `(.L_x_232) ;  /* 0xfffffff400dc8947 */ /* 0x000fea000383ffff */
[----:B------:R-:W-:Y:S05]  /*1120*/  EXIT ;  /* 0x000000000000794d */ /* 0x000fea0003800000 */
        .weak           $__internal_13_$__cuda_sm20_div_s64
        .type           $__internal_13_$__cuda_sm20_div_s64,@function
        .size           $__internal_13_$__cuda_sm20_div_s64,(.L_x_10502 - $__internal_13_$__cuda_sm20_div_s64)
$__internal_13_$__cuda_sm20_div_s64:
[----:B------:R-:W-:Y:S02]  /*1130*/  IMAD.MOV.U32 R30, RZ, RZ, R38 ;  /* 0x000000ffff1e7224 */ /* 0x000fe400078e0026 */
[----:B------:R-:W-:-:S04]  /*1140*/  HFMA2 R31, -RZ, RZ, 0, 0 ;  /* 0x00000000ff1f7431 */ /* 0x000fc800000001ff */
[----:B------:R-:W0:Y:S08]  /*1150*/  I2F.U64.RP R30, R30 ;  /* 0x0000001e001e7312 */ /* 0x000e300000309000 */
[----:B0-----:R-:W0:Y:S02]  /*1160*/  MUFU.RCP R26, R30 ;  /* 0x0000001e001a7308 */ /* 0x001e240000001000 */
[----:B0-----:R-:W-:-:S06]  /*1170*/  VIADD R28, R26, 0x1ffffffe ;  /* 0x1ffffffe1a1c7836 */ /* 0x001fcc0000000000 */
[----:B------:R-:W0:Y:S02]  /*1180*/  F2I.U64.TRUNC R28, R28 ;  /* 0x0000001c001c7311 */ /* 0x000e24000020d800 */
[----:B0-----:R-:W-:-:S04]  /*1190*/  IMAD.WIDE.U32 R26, R28, R38, RZ ;  /* 0x000000261c1a7225 */ /* 0x001fc800078e00ff */
[----:B------:R-:W-:Y:S01]  /*11a0*/  IMAD R27, R29, R38, R27 ;  /* 0x000000261d1b7224 */ /* 0x000fe200078e021b */
[----:B------:R-:W-:-:S05]  /*11b0*/  IADD3 R37, P0, PT, RZ, -R26, RZ ;  /* 0x8000001aff257210 */ /* 0x000fca0007f1e0ff */
[----:B------:R-:W-:-:S04]  /*11c0*/  IMAD.HI.U32 R26, R28, R37, RZ ;  /* 0x000000251c1a7227 */ /* 0x000fc800078e00ff */
[----:B------:R-:W-:Y:S01]  /*11d0*/  IMAD.X R43, RZ, RZ, ~R27, P0 ;  /* 0x000000ffff2b7224 */ /* 0x000fe200000e0e1b */
[----:B------:R-:W-:-:S03]  /*11e0*/  MOV R27, R28 ;  /* 0x0000001c001b7202 */ /* 0x000fc60000000f00 */
[-C--:B------:R-:W-:Y:S02]  /*11f0*/  IMAD R31, R29, R43.reuse, RZ ;  /* 0x0000002b1d1f7224 */ /* 0x080fe400078e02ff */
[----:B------:R-:W-:-:S04]  /*1200*/  IMAD.WIDE.U32 R26, P0, R28, R43, R26 ;  /* 0x0000002b1c1a7225 */ /* 0x000fc8000780001a */
[----:B------:R-:W-:-:S04]  /*1210*/  IMAD.HI.U32 R43, R29, R43, RZ ;  /* 0x0000002b1d2b7227 */ /* 0x000fc800078e00ff */
[----:B------:R-:W-:Y:S01]  /*1220*/  IMAD.HI.U32 R26, P1, R29, R37, R26 ;  /* 0x000000251d1a7227 */ /* 0x000fe2000782001a */
[----:B------:R-:W-:-:S04]  /*1230*/  IADD3 R37, P4, PT, RZ, -UR4, RZ ;  /* 0x80000004ff257c10 */ /* 0x000fc8000ff9e0ff */
[----:B------:R-:W-:Y:S01]  /*1240*/  IADD3 R27, P2, PT, R31, R26, RZ ;  /* 0x0000001a1f1b7210 */ /* 0x000fe20007f5e0ff */
[----:B------:R-:W-:-:S04]  /*1250*/  IMAD.X R26, R43, 0x1, R29, P0 ;  /* 0x000000012b1a7824 */ /* 0x000fc800000e061d */
[----:B------:R-:W-:Y:S01]  /*1260*/  IMAD.WIDE.U32 R28, R27, R38, RZ ;  /* 0x000000261b1c7225 */ /* 0x000fe200078e00ff */
[----:B------:R-:W-:Y:S02]  /*1270*/  IADD3.X R31, PT, PT, RZ, RZ, R26, P2, P1 ;  /* 0x000000ffff1f7210 */ /* 0x000fe400017e241a */
[----:B------:R-:W-:Y:S02]  /*1280*/  ISETP.LE.AND P1, PT, RZ, UR5, PT ;  /* 0x00000005ff007c0c */ /* 0x000fe4000bf23270 */
[----:B------:R-:W-:Y:S01]  /*1290*/  IADD3 R43, P0, PT, RZ, -R28, RZ ;  /* 0x8000001cff2b7210 */ /* 0x000fe20007f1e0ff */
[----:B------:R-:W-:Y:S01]  /*12a0*/  IMAD R28, R31, R38, R29 ;  /* 0x000000261f1c7224 */ /* 0x000fe200078e021d */
[----:B------:R-:W-:-:S03]  /*12b0*/  SEL R37, R37, UR4, !P1 ;  /* 0x0000000425257c07 */ /* 0x000fc6000c800000 */
[----:B------:R-:W-:-:S04]  /*12c0*/  IMAD.HI.U32 R26, R27, R43, RZ ;  /* 0x0000002b1b1a7227 */ /* 0x000fc800078e00ff */
[----:B------:R-:W-:-:S04]  /*12d0*/  IMAD.X R28, RZ, RZ, ~R28, P0 ;  /* 0x000000ffff1c7224 */ /* 0x000fc800000e0e1c */
[----:B------:R-:W-:-:S04]  /*12e0*/  IMAD.WIDE.U32 R26, P0, R27, R28, R26 ;  /* 0x0000001c1b1a7225 */ /* 0x000fc8000780001a */
[C---:B------:R-:W-:Y:S02]  /*12f0*/  IMAD R29, R31.reuse, R28, RZ ;  /* 0x0000001c1f1d7224 */ /* 0x040fe400078e02ff */
[----:B------:R-:W-:-:S04]  /*1300*/  IMAD.HI.U32 R26, P2, R31, R43, R26 ;  /* 0x0000002b1f1a7227 */ /* 0x000fc8000784001a */
[----:B------:R-:W-:Y:S01]  /*1310*/  IMAD.HI.U32 R30, R31, R28, RZ ;  /* 0x0000001c1f1e7227 */ /* 0x000fe200078e00ff */
[----:B------:R-:W-:Y:S02]  /*1320*/  IADD3 R29, P3, PT, R29, R26, RZ ;  /* 0x0000001a1d1d7210 */ /* 0x000fe40007f7e0ff */
[----:B------:R-:W-:Y:S01]  /*1330*/  IADD3.X R28, PT, PT, RZ, ~UR5, RZ, P4, !PT ;  /* 0x80000005ff1c7c10 */ /* 0x000fe2000a7fe4ff */
[----:B------:R-:W-:Y:S02]  /*1340*/  IMAD.X R31, R30, 0x1, R31, P0 ;  /* 0x000000011e1f7824 */ /* 0x000fe400000e061f */
        /* <DEDUP_REMOVED lines=14> */
[----:B------:R-:W-:-:S03]  /*1430*/  IADD3 R26, P3, PT, R29, 0x1, RZ ;  /* 0x000000011d1a7810 */ /* 0x000fc60007f7e0ff */
[----:B------:R-:W-:Y:S01]  /*1440*/  IMAD.X R43, R28, 0x1, ~R27, P0 ;  /* 0x000000011c2b7824 */ /* 0x000fe200000e0e1b */
[----:B------:R-:W-:Y:S02]  /*1450*/  ISETP.GE.U32.AND P0, PT, R37, R38, PT ;  /* 0x000000262500720c */ /* 0x000fe40003f06070 */
[-C--:B------:R-:W-:Y:S02]  /*1460*/  IADD3 R27, P2, PT, -R38, R37.reuse, RZ ;  /* 0x00000025261b7210 */ /* 0x080fe40007f5e1ff */
[C---:B------:R-:W-:Y:S02]  /*1470*/  ISETP.GE.U32.AND.EX P0, PT, R43.reuse, RZ, PT, P0 ;  /* 0x000000ff2b00720c */ /* 0x040fe40003f06100 */
[----:B------:R-:W-:Y:S02]  /*1480*/  IADD3.X R36, PT, PT, R43, -0x1, RZ, P2, !PT ;  /* 0xffffffff2b247810 */ /* 0x000fe400017fe4ff */
[----:B------:R-:W-:Y:S02]  /*1490*/  SEL R27, R27, R37, P0 ;  /* 0x000000251b1b7207 */ /* 0x000fe40000000000 */
[----:B------:R-:W-:-:S02]  /*14a0*/  IADD3.X R28, PT, PT, RZ, R31, RZ, P3, !PT ;  /* 0x0000001fff1c7210 */ /* 0x000fc40001ffe4ff */
[----:B------:R-:W-:Y:S02]  /*14b0*/  SEL R29, R26, R29, P0 ;  /* 0x0000001d1a1d7207 */ /* 0x000fe40000000000 */
[----:B------:R-:W-:Y:S02]  /*14c0*/  SEL R36, R36, R43, P0 ;  /* 0x0000002b24247207 */ /* 0x000fe40000000000 */
[----:B------:R-:W-:Y:S02]  /*14d0*/  ISETP.GE.U32.AND P2, PT, R27, R38, PT ;  /* 0x000000261b00720c */ /* 0x000fe40003f46070 */
[----:B------:R-:W-:Y:S02]  /*14e0*/  SEL R26, R28, R31, P0 ;  /* 0x0000001f1c1a7207 */ /* 0x000fe40000000000 */
[----:B------:R-:W-:Y:S02]  /*14f0*/  IADD3 R30, P3, PT, R29, 0x1, RZ ;  /* 0x000000011d1e7810 */ /* 0x000fe40007f7e0ff */
[----:B------:R-:W-:-:S03]  /*1500*/  ISETP.GE.U32.AND.EX P0, PT, R36, RZ, PT, P2 ;  /* 0x000000ff2400720c */ /* 0x000fc60003f06120 */
[----:B------:R-:W-:Y:S01]  /*1510*/  IMAD.X R31, RZ, RZ, R26, P3 ;  /* 0x000000ffff1f7224 */ /* 0x000fe200018e061a */
[----:B------:R-:W-:-:S04]  /*1520*/  SEL R30, R30, R29, P0 ;  /* 0x0000001d1e1e7207 */ /* 0x000fc80000000000 */
[----:B------:R-:W-:Y:S02]  /*1530*/  SEL R31, R31, R26, P0 ;  /* 0x0000001a1f1f7207 */ /* 0x000fe40000000000 */
[-C--:B------:R-:W-:Y:S02]  /*1540*/  IADD3 R27, P2, PT, RZ, -R30.reuse, RZ ;  /* 0x8000001eff1b7210 */ /* 0x080fe40007f5e0ff */
[----:B------:R-:W-:Y:S02]  /*1550*/  ISETP.NE.U32.AND P0, PT, R38, RZ, PT ;  /* 0x000000ff2600720c */ /* 0x000fe40003f05070 */
[----:B------:R-:W-:Y:S01]  /*1560*/  SEL R30, R27, R30, !P1 ;  /* 0x0000001e1b1e7207 */ /* 0x000fe20004800000 */
[----:B------:R-:W-:Y:S01]  /*1570*/  IMAD.X R26, RZ, RZ, ~R31, P2 ;  /* 0x000000ffff1a7224 */ /* 0x000fe200010e0e1f */
[----:B------:R-:W-:Y:S01]  /*1580*/  ISETP.NE.AND.EX P0, PT, RZ, RZ, PT, P0 ;  /* 0x000000ffff00720c */ /* 0x000fe20003f05300 */
[----:B------:R-:W-:-:S03]  /*1590*/  IMAD.MOV.U32 R27, RZ, RZ, 0x0 ;  /* 0x00000000ff1b7424 */ /* 0x000fc600078e00ff */
[----:B------:R-:W-:Y:S02]  /*15a0*/  SEL R31, R26, R31, !P1 ;  /* 0x0000001f1a1f7207 */ /* 0x000fe40004800000 */
[----:B------:R-:W-:Y:S02]  /*15b0*/  MOV R26, R35 ;  /* 0x00000023001a7202 */ /* 0x000fe40000000f00 */
[----:B------:R-:W-:Y:S02]  /*15c0*/  SEL R30, R30, 0xffffffff, P0 ;  /* 0xffffffff1e1e7807 */ /* 0x000fe40000000000 */
[----:B------:R-:W-:Y:S01]  /*15d0*/  SEL R31, R31, 0xffffffff, P0 ;  /* 0xffffffff1f1f7807 */ /* 0x000fe20000000000 */
[----:B------:R-:W-:Y:S06]  /*15e0*/  RET.REL.NODEC R26 `(_ZN2at6native57_GLOBAL__N__cd6b329d_24_DistributionBernoulli_cu_7537a20d43distribution_elementwise_grid_stride_kernelIfLi4EZNS0_9templates4cuda21uniform_and_transformIffPNS_17CUDAGeneratorImplEZZZNS4_16bernoulli_kernelIS7_EEvRNS_18TensorIteratorBaseEdT_ENKUlvE_clEvENKUlvE5_clEvEUlfE_EEvSA_T1_T2_EUlP24curandStatePhilox4_32_10E0_ZNS1_27distribution_nullary_kernelIff6float4S7_SJ_SE_EEvSA_SG_RKT3_T4_EUlifE_EEvlNS_15PhiloxCudaStateESF_SG_) ;  /* 0xffffffe81a847950 */ /* 0x000fec0003c3ffff */
.L_x_233:
        /* <DEDUP_REMOVED lines=9> */
.L_x_10502:


//--------------------- .text._ZN2at6native57_GLOBAL__N__cd6b329d_24_DistributionBernoulli_cu_7537a20d43distribution_elementwise_grid_stride_kernelIfLi4EZNS0_9templates4cuda21uniform_and_transformIffPNS_17CUDAGeneratorImplEZZZNS4_16bernoulli_kernelIS7_EEvRNS_18TensorIteratorBaseEdT_ENKUlvE_clEvENKUlvE5_clEvEUlfE_EEvSA_T1_T2_EUlP24curandStatePhilox4_32_10E_ZNS1_27distribution_nullary_kernelIff7double2S7_SJ_SE_EEvSA_SG_RKT3_T4_EUlifE0_EEvlNS_15PhiloxCudaStateESF_SG_ --------------------------
	.section	.text._ZN2at6native57_GLOBAL__N__cd6b329d_24_DistributionBernoulli_cu_7537a20d43distribution_elementwise_grid_stride_kernelIfLi4EZNS0_9templates4cuda21uniform_and_transformIffPNS_17CUDAGeneratorImplEZZZNS4_16bernoulli_kernelIS7_EEvRNS_18TensorIteratorBaseEdT_ENKUlvE_clEvENKUlvE5_clEvEUlfE_EEvSA_T1_T2_EUlP24curandStatePhilox4_32_10E_ZNS1_27distribution_nullary_kernelIff7double2S7_SJ_SE_EEvSA_SG_RKT3_T4_EUlifE0_EEvlNS_15PhiloxCudaStateESF_SG_,"ax",@progbits
	.align	128
.text._ZN2at6native57_GLOBAL__N__cd6b329d_24_DistributionBernoulli_cu_7537a20d43distribution_elementwise_grid_stride_kernelIfLi4EZNS0_9templates4cuda21uniform_and_transformIffPNS_17CUDAGeneratorImplEZZZNS4_16bernoulli_kernelIS7_EEvRNS_18TensorIteratorBaseEdT_ENKUlvE_clEvENKUlvE5_clEvEUlfE_EEvSA_T1_T2_EUlP24curandStatePhilox4_32_10E_ZNS1_27distribution_nullary_kernelIff7double2S7_SJ_SE_EEvSA_SG_RKT3_T4_EUlifE0_EEvlNS_15PhiloxCudaStateESF_SG_:
        .type           _ZN2at6native57_GLOBAL__N__cd6b329d_24_DistributionBernoulli_cu_7537a20d43distribution_elementwise_grid_stride_kernelIfLi4EZNS0_9templates4cuda21uniform_and_transformIffPNS_17CUDAGeneratorImplEZZZNS4_16bernoulli_kernelIS7_EEvRNS_18TensorIteratorBaseEdT_ENKUlvE_clEvENKUlvE5_clEvEUlfE_EEvSA_T1_T2_EUlP24curandStatePhilox4_32_10E_ZNS1_27distribution_nullary_kernelIff7double2S7_SJ_SE_EEvSA_SG_RKT3_T4_EUlifE0_EEvlNS_15PhiloxCudaStateESF_SG_,@function
        .size           _ZN2at6native57_GLOBAL__N__cd6b329d_24_DistributionBernoulli_cu_7537a20d43distribution_elementwise_grid_stride_kernelIfLi4EZNS0_9templates4cuda21uniform_and_transformIffPNS_17CUDAGeneratorImplEZZZNS4_16bernoulli_kernelIS7_EEvRNS_18TensorIteratorBaseEdT_ENKUlvE_clEvENKUlvE5_clEvEUlfE_EEvSA_T1_T2_EUlP24curandStatePhilox4_32_10E_ZNS1_27distribution_nullary_kernelIff7double2S7_SJ_SE_EEvSA_SG_RKT3_T4_EUlifE0_EEvlNS_15PhiloxCudaStateESF_SG_,(.L_x_10504 - _ZN2at6native57_GLOBAL__N__cd6b329d_24_DistributionBernoulli_cu_7537a20d43distribution_elementwise_grid_stride_kernelIfLi4EZNS0_9templates4cuda21uniform_and_transformIffPNS_17CUDAGeneratorImplEZZZNS4_16bernoulli_kernelIS7_EEvRNS_18TensorIteratorBaseEdT_ENKUlvE_clEvENKUlvE5_clEvEUlfE_EEvSA_T1_T2_EUlP24curandStatePhilox4_32_10E_ZNS1_27distribution_nullary_kernelIff7double2S7_SJ_SE_EEvSA_SG_RKT3_T4_EUlifE0_EEvlNS_15PhiloxCudaStateESF_SG_)
        .other          _ZN2at6native57_GLOBAL__N__cd6b329d_24_DistributionBernoulli_cu_7537a20d43distribution_elementwise_grid_stride_kernelIfLi4EZNS0_9templates4cuda21uniform_and_transformIffPNS_17CUDAGeneratorImplEZZZNS4_16bernoulli_kernelIS7_EEvRNS_18TensorIteratorBaseEdT_ENKUlvE_clEvENKUlvE5_clEvEUlfE_EEvSA_T1_T2_EUlP24curandStatePhilox4_32_10E_ZNS1_27distribution_nullary_kernelIff7double2S7_SJ_SE_EEvSA_SG_RKT3_T4_EUlifE0_EEvlNS_15PhiloxCudaStateESF_SG_,@"STO_CUDA_ENTRY STV_DEFAULT"
_ZN2at6native57_GLOBAL__N__cd6b329d_24_DistributionBernoulli_cu_7537a20d43distribution_elementwise_grid_stride_kernelIfLi4EZNS0_9templates4cuda21uniform_and_transformIffPNS_17CUDAGeneratorImplEZZZNS4_16bernoulli_kernelIS7_EEvRNS_18TensorIteratorBaseEdT_ENKUlvE_clEvENKUlvE5_clEvEUlfE_EEvSA_T1_T2_EUlP24curandStatePhilox4_32_10E_ZNS1_27distribution_nullary_kernelIff7double2S7_SJ_SE_EEvSA_SG_RKT3_T4_EUlifE0_EEvlNS_15PhiloxCudaStateESF_SG_:
        /* <DEDUP_REMOVED lines=92> */
[----:B------:R-:W-:Y:S01]  /*05c0*/  IADD3 R27, PT, PT, RZ, -R38, RZ ;  /* 0x80000026ff1b7210 */ /* 0x000fe20007ffe0ff */
[----:B------:R-:W-:Y:S01]  /*05d0*/  HFMA2 R29, -RZ, RZ, 0, 0 ;  /* 0x00000000ff1d7431 */ /* 0x000fe200000001ff */
[----:B------:R-:W-:-:S05]  /*05e0*/  ISETP.NE.U32.AND P2, PT, R38, RZ, PT ;  /* 0x000000ff2600720c */ /* 0x000fca0003f45070 */
        /* <DEDUP_REMOVED lines=14> */
[----:B------:R-:W-:Y:S01]  /*06d0*/  @!P2 LOP3.LUT R28, RZ, R38, RZ, 0x33, !PT ;  /* 0x00000026ff1ca212 */ /* 0x000fe200078e33ff */
[----:B------:R-:W-:Y:S06]  /*06e0*/  BRA `(.L_x_235) ;  /* 0x0000000000107947 */ /* 0x000fec0003800000 */
.L_x_234:
[----:B------:R-:W-:-:S07]  /*06f0*/  MOV R28, 0x710 ;  /* 0x00000710001c7802 */ /* 0x000fce0000000f00 */
[----:B------:R-:W-:Y:S05]  /*0700*/  CALL.REL.NOINC `($__internal_14_$__cuda_sm20_div_s64) ;  /* 0x0000002800ec7944 */ /* 0x000fea0003c00000 */
[----:B------:R-:W-:Y:S01]  /*0710*/  IMAD.MOV.U32 R28, RZ, RZ, R26 ;  /* 0x000000ffff1c7224 */ /* 0x000fe200078e001a */
[----:B------:R-:W-:-:S07]  /*0720*/  MOV R29, R27 ;  /* 0x0000001b001d7202 */ /* 0x000fce0000000f00 */
.L_x_235:
[----:B------:R-:W-:-:S05]  /*0730*/  IMAD.WIDE.U32 R24, R31, UR6, RZ ;  /* 0x000000061f187c25 */ /* 0x000fca000f8e00ff */
[C---:B------:R-:W-:Y:S02]  /*0740*/  SHF.L.U64.HI R27, R24.reuse, 0x2, R25 ;  /* 0x00000002181b7819 */ /* 0x040fe40000010219 */
[----:B------:R-:W-:-:S03]  /*0750*/  SHF.L.U32 R26, R24, 0x2, RZ ;  /* 0x00000002181a7819 */ /* 0x000fc600000006ff */
        /* <DEDUP_REMOVED lines=8> */
[----:B------:R-:W-:Y:S01]  /*07e0*/  HFMA2 R28, -RZ, RZ, -8192, 0 ;  /* 0xf0000000ff1c7431 */ /* 0x000fe200000001ff */
[----:B------:R-:W-:Y:S01]  /*07f0*/  MOV R29, 0x380fffff ;  /* 0x380fffff001d7802 */ /* 0x000fe20000000f00 */
[----:B------:R-:W1:Y:S01]  /*0800*/  LDC.64 R26, c[0x0][0x380] ;  /* 0x0000e000ff1a7b82 */ /* 0x000e620000000a00 */
[----:B------:R-:W2:Y:S01]  /*0810*/  LDCU UR74, c[0x0][0x3a8] ;  /* 0x00007500ff4a77ac */ /* 0x000ea20008000800 */
[----:B------:R-:W-:Y:S01]  /*0820*/  VIADD R40, R23, 0x96a522ad ;  /* 0x96a522ad17287836 */ /* 0x000fe20000000000 */
[----:B------:R-:W-:Y:S01]  /*0830*/  LOP3.LUT R41, R30, 0x3, RZ, 0xc0, !PT ;  /* 0x000000031e297812 */ /* 0x000fe200078ec0ff */
[----:B------:R-:W-:Y:S01]  /*0840*/  IMAD R42, R42, -0x326172a9, RZ ;  /* 0xcd9e8d572a2a7824 */ /* 0x000fe200078e02ff */
[----:B------:R-:W3:Y:S02]  /*0850*/  LDCU UR4, c[0x0][0x3a8] ;  /* 0x00007500ff0477ac */ /* 0x000ee40008000800 */
        /* <DEDUP_REMOVED lines=66> */
.L_x_246:
[----:B------:R-:W-:Y:S01]  /*0c80*/  IADD3 R0, PT, PT, R0, 0x1, RZ ;  /* 0x0000000100007810 */ /* 0x000fe20007ffe0ff */
[----:B------:R-:W-:Y:S03]  /*0c90*/  BSSY.RECONVERGENT B0, `(.L_x_236) ;  /* 0x000000c000007945 */ /* 0x000fe60003800200 */
[C---:B------:R-:W-:Y:S01]  /*0ca0*/  ISETP.NE.AND P0, PT, R0.reuse, RZ, PT ;  /* 0x000000ff0000720c */ /* 0x040fe20003f05270 */
[----:B01----:R-:W-:-:S12]  /*0cb0*/  IMAD.WIDE.U32 R30, R0, -0x2daee0ad, RZ ;  /* 0xd2511f53001e7825 */ /* 0x003fd800078e00ff */
[----:B------:R-:W-:Y:S05]  /*0cc0*/  @P0 BRA `(.L_x_237) ;  /* 0x0000000000200947 */ /* 0x000fea0003800000 */
        /* <DEDUP_REMOVED lines=8> */
.L_x_237:
[----:B0-----:R-:W-:Y:S05]  /*0d50*/  BSYNC.RECONVERGENT B0 ;  /* 0x0000000000007941 */ /* 0x001fea0003800200 */
.L_x_236:
        /* <DEDUP_REMOVED lines=40> */
[----:B------:R-:W-:-:S03]  /*0fe0*/  LOP3.LUT R36, R33, R28, R45, 0x96, !PT ;  /* 0x0000001c21247212 */ /* 0x000fc600078e962d */
[----:B------:R-:W-:Y:S01]  /*0ff0*/  IMAD.MOV.U32 R28, RZ, RZ, R42 ;  /* 0x000000ffff1c7224 */ /* 0x000fe200078e002a */
[----:B------:R-:W-:Y:S02]  /*1000*/  MOV R42, R44 ;  /* 0x0000002c002a7202 */ /* 0x000fe40000000f00 */
        /* <DEDUP_REMOVED lines=12> */
.L_x_238:
        /* <DEDUP_REMOVED lines=9> */
.L_x_239:
[----:B------:R-:W-:Y:S01]  /*1160*/  IMAD.WIDE.U32 R44, R30, 0x200000, RZ ;  /* 0x002000001e2c7825 */ /* 0x000fe200078e00ff */
[----:B------:R-:W-:-:S03]  /*1170*/  UISETP.NE.AND UP0, UPT, UR4, URZ, UPT ;  /* 0x000000ff0400728c */ /* 0x000fc6000bf05270 */
[----:B------:R-:W-:Y:S01]  /*1180*/  IMAD.WIDE.U32 R46, R28, 0x200000, RZ ;  /* 0x002000001c2e7825 */ /* 0x000fe200078e00ff */
[----:B------:R-:W-:-:S03]  /*1190*/  LOP3.LUT R44, R44, R49, RZ, 0x3c, !PT ;  /* 0x000000312c2c7212 */ /* 0x000fc600078e3cff */
[----:B------:R-:W-:Y:S01]  /*11a0*/  HFMA2 R28, -RZ, RZ, 0, 0 ;  /* 0x00000000ff1c7431 */ /* 0x000fe200000001ff */
[----:B------:R-:W-:Y:S01]  /*11b0*/  LOP3.LUT R46, R46, R29, RZ, 0x3c, !PT ;  /* 0x0000001d2e2e7212 */ /* 0x000fe200078e3cff */
[----:B------:R-:W-:Y:S01]  /*11c0*/  IMAD.MOV.U32 R29, RZ, RZ, 0x3ca00000 ;  /* 0x3ca00000ff1d7424 */ /* 0x000fe200078e00ff */
[----:B------:R-:W-:Y:S08]  /*11d0*/  I2F.F64.U64 R44, R44 ;  /* 0x0000002c002c7312 */ /* 0x000ff00000301800 */
[----:B------:R-:W0:Y:S02]  /*11e0*/  I2F.F64.U64 R30, R46 ;  /* 0x0000002e001e7312 */ /* 0x000e240000301800 */
[----:B0-----:R-:W-:-:S02]  /*11f0*/  DFMA R30, R30, R28, 5.5511151231257827021e-17 ;  /* 0x3c9000001e1e742b */ /* 0x001fc4000000001c */
[----:B------:R-:W-:Y:S01]  /*1200*/  DFMA R28, R44, R28, 5.5511151231257827021e-17 ;  /* 0x3c9000002c1c742b */ /* 0x000fe2000000001c */
[----:B------:R-:W-:Y:S10]  /*1210*/  BRA.U UP0, `(.L_x_240) ;  /* 0x0000000100687547 */ /* 0x000ff4000b800000 */
[----:B------:R-:W-:Y:S02]  /*1220*/  ISETP.GE.U32.AND P1, PT, R21, UR32, PT ;  /* 0x0000002015007c0c */ /* 0x000fe4000bf26070 */
[----:B------:R-:W-:Y:S02]  /*1230*/  PLOP3.LUT P0, PT, PT, PT, PT, 0x80, 0x8 ;  /* 0x000000000008781c */ /* 0x000fe40003f0f070 */
[----:B------:R-:W-:-:S13]  /*1240*/  ISETP.GE.AND.EX P1, PT, R32, UR33, PT, P1 ;  /* 0x0000002120007c0c */ /* 0x000fda000bf26310 */
[----:B------:R-:W-:Y:S01]  /*1250*/  @!P1 MOV R44, 0xf0000000 ;  /* 0xf0000000002c9802 */ /* 0x000fe20000000f00 */
[----:B------:R-:W0:Y:S01]  /*1260*/  @!P1 F2F.F32.F64 R46, R30 ;  /* 0x0000001e002e9310 */ /* 0x000e220000301000 */
[----:B------:R-:W-:-:S06]  /*1270*/  @!P1 MOV R45, 0x380fffff ;  /* 0x380fffff002d9802 */ /* 0x000fcc0000000f00 */
[----:B------:R-:W-:Y:S01]  /*1280*/  @!P1 DSETP.GEU.AND P2, PT, |R30|, R44, PT ;  /* 0x0000002c1e00922a */ /* 0x000fe20003f4e200 */
[----:B------:R-:W1:Y:S05]  /*1290*/  @!P1 LDC.64 R44, c[0x0][0x540] ;  /* 0x00015000ff2c9b82 */ /* 0x000e6a0000000a00 */
[----:B------:R-:W-:-:S13]  /*12a0*/  @!P1 PLOP3.LUT P0, PT, P2, PT, PT, 0x80, 0x8 ;  /* 0x000000000008981c */ /* 0x000fda000170f070 */
[----:B0-----:R-:W-:-:S05]  /*12b0*/  @!P0 FMUL R46, R46, 1.175494350822287508e-38 ;  /* 0x008000002e2e8820 */ /* 0x001fca0000400000 */
[----:B------:R-:W-:-:S05]  /*12c0*/  @!P1 FSET.BF.LT.FTZ.AND R47, R46, R39, PT ;  /* 0x000000272e2f920a */ /* 0x000fca0003811000 */
[----:B-1----:R1:W-:Y:S01]  /*12d0*/  @!P1 STG.E desc[UR76][R44.64], R47 ;  /* 0x0000002f2c009986 */ /* 0x0023e2000c10194c */
[----:B------:R-:W-:-:S04]  /*12e0*/  IADD3 R46, P1, PT, R20, R21, RZ ;  /* 0x00000015142e7210 */ /* 0x000fc80007f3e0ff */
[----:B------:R-:W-:Y:S01]  /*12f0*/  ISETP.GE.U32.AND P0, PT, R46, UR32, PT ;  /* 0x000000202e007c0c */ /* 0x000fe2000bf06070 */
[----:B------:R-:W-:-:S05]  /*1300*/  IMAD.X R46, RZ, RZ, R32, P1 ;  /* 0x000000ffff2e7224 */ /* 0x000fca00008e0620 */
[----:B------:R-:W-:-:S13]  /*1310*/  ISETP.GE.AND.EX P0, PT, R46, UR33, PT, P0 ;  /* 0x000000212e007c0c */ /* 0x000fda000bf06300 */
[----:B-1----:R-:W-:Y:S05]  /*1320*/  @P0 BRA `(.L_x_241) ;  /* 0x0000001c00c40947 */ /* 0x002fea0003800000 */
[----:B------:R-:W-:Y:S01]  /*1330*/  UMOV UR48, 0xf0000000 ;  /* 0xf000000000307882 */ /* 0x000fe20000000000 */
[----:B------:R-:W-:Y:S01]  /*1340*/  UMOV UR49, 0x380fffff ;  /* 0x380fffff00317882 */ /* 0x000fe20000000000 */
[----:B------:R-:W0:Y:S01]  /*1350*/  F2F.F32.F64 R44, R28 ;  /* 0x0000001c002c7310 */ /* 0x000e220000301000 */
[----:B------:R-:W1:Y:S01]  /*1360*/  LDC.64 R30, c[0x0][0x540] ;  /* 0x00015000ff1e7b82 */ /* 0x000e620000000a00 */
[----:B------:R-:W-:-:S14]  /*1370*/  DSETP.GEU.AND P0, PT, |R28|, UR48, PT ;  /* 0x000000301c007e2a */ /* 0x000fdc000bf0e200 */
[----:B0-----:R-:W-:-:S05]  /*1380*/  @!P0 FMUL R44, R44, 1.175494350822287508e-38 ;  /* 0x008000002c2c8820 */ /* 0x001fca0000400000 */
[----:B------:R-:W-:-:S05]  /*1390*/  FSET.BF.LT.FTZ.AND R45, R44, R39, PT ;  /* 0x000000272c2d720a */ /* 0x000fca0003811000 */
[----:B-1----:R1:W-:Y:S01]  /*13a0*/  STG.E desc[UR76][R30.64], R45 ;  /* 0x0000002d1e007986 */ /* 0x0023e2000c10194c */
[----:B------:R-:W-:Y:S05]  /*13b0*/  BRA `(.L_x_241) ;  /* 0x0000001c00a07947 */ /* 0x000fea0003800000 */
.L_x_240:
[----:B------:R-:W-:Y:S01]  /*13c0*/  ISETP.GE.U32.AND P0, PT, R21, R26, PT ;  /* 0x0000001a1500720c */ /* 0x000fe20003f06070 */
[----:B------:R-:W-:Y:S03]  /*13d0*/  BSSY.RECONVERGENT B0, `(.L_x_242) ;  /* 0x00000f2000007945 */ /* 0x000fe60003800200 */
[----:B------:R-:W-:-:S13]  /*13e0*/  ISETP.GE.AND.EX P0, PT, R32, R27, PT, P0 ;  /* 0x0000001b2000720c */ /* 0x000fda0003f06300 */
[----:B------:R-:W-:Y:S05]  /*13f0*/  @P0 BRA `(.L_x_243) ;  /* 0x0000000c00bc0947 */ /* 0x000fea0003800000 */
[----:B------:R-:W-:Y:S01]  /*1400*/  MOV R44, RZ ;  /* 0x000000ff002c7202 */ /* 0x000fe20000000f00 */
[----:B------:R-:W-:Y:S01]  /*1410*/  UMOV UR48, 0xf0000000 ;  /* 0xf000000000307882 */ /* 0x000fe20000000000 */
[----:B------:R-:W-:Y:S01]  /*1420*/  MOV R45, R21 ;  /* 0x00000015002d7202 */ /* 0x000fe20000000f00 */
        /* <DEDUP_REMOVED lines=231> */
.L_x_244:
[----:B------:R-:W0:Y:S02]  /*22a0*/  LDCU.64 UR48, c[0x0][0x540] ;  /* 0x0000a800ff3077ac */ /* 0x000e240008000a00 */
[----:B0-----:R-:W-:Y:S02]  /*22b0*/  IADD3 R30, P0, PT, R45, UR48, RZ ;  /* 0x000000302d1e7c10 */ /* 0x001fe4000ff1e0ff */
[----:B------:R-:W-:Y:S02]  /*22c0*/  FSET.BF.LT.FTZ.AND R45, R44, R39, PT ;  /* 0x000000272c2d720a */ /* 0x000fe40003811000 */
[----:B------:R-:W-:-:S05]  /*22d0*/  IADD3.X R31, PT, PT, RZ, UR49, RZ, P0, !PT ;  /* 0x00000031ff1f7c10 */ /* 0x000fca00087fe4ff */
[----:B------:R0:W-:Y:S04]  /*22e0*/  STG.E desc[UR76][R30.64], R45 ;  /* 0x0000002d1e007986 */ /* 0x0001e8000c10194c */
.L_x_243:
[----:B------:R-:W-:Y:S05]  /*22f0*/  BSYNC.RECONVERGENT B0 ;  /* 0x0000000000007941 */ /* 0x000fea0003800200 */
.L_x_242:
        /* <DEDUP_REMOVED lines=239> */
.L_x_245:
[----:B------:R-:W0:Y:S02]  /*31f0*/  LDCU.64 UR48, c[0x0][0x540] ;  /* 0x0000a800ff3077ac */ /* 0x000e240008000a00 */
[----:B0-----:R-:W-:Y:S02]  /*3200*/  IADD3 R28, P0, PT, R31, UR48, RZ ;  /* 0x000000301f1c7c10 */ /* 0x001fe4000ff1e0ff */
[----:B------:R-:W-:-:S03]  /*3210*/  FSET.BF.LT.FTZ.AND R31, R30, R39, PT ;  /* 0x000000271e1f720a */ /* 0x000fc60003811000 */
[----:B------:R-:W-:-:S05]  /*3220*/  IMAD.X R29, RZ, RZ, UR49, P0 ;  /* 0x00000031ff1d7e24 */ /* 0x000fca00080e06ff */
[----:B------:R0:W-:Y:S03]  /*3230*/  STG.E desc[UR76][R28.64], R31 ;  /* 0x0000001f1c007986 */ /* 0x0001e6000c10194c */
.L_x_241:
        /* <DEDUP_REMOVED lines=8> */
        .weak           $__internal_14_$__cuda_sm20_div_s64
        .type           $__internal_14_$__cuda_sm20_div_s64,@function
        .size           $__internal_14_$__cuda_sm20_div_s64,(.L_x_10504 - $__internal_14_$__cuda_sm20_div_s64)
$__internal_14_$__cuda_sm20_div_s64:
        /* <DEDUP_REMOVED lines=73> */
[----:B------:R-:W-:Y:S06]  /*3750*/  RET.REL.NODEC R28 `(_ZN2at6native57_GLOBAL__N__cd6b329d_24_DistributionBernoulli_cu_7537a20d43distribution_elementwise_grid_stride_kernelIfLi4EZNS0_9templates4cuda21uniform_and_transformIffPNS_17CUDAGeneratorImplEZZZNS4_16bernoulli_kernelIS7_EEvRNS_18TensorIteratorBaseEdT_ENKUlvE_clEvENKUlvE5_clEvEUlfE_EEvSA_T1_T2_EUlP24curandStatePhilox4_32_10E_ZNS1_27distribution_nullary_kernelIff7double2S7_SJ_SE_EEvSA_SG_RKT3_T4_EUlifE0_EEvlNS_15PhiloxCudaStateESF_SG_) ;  /* 0xffffffc81c287950 */ /* 0x000fec0003c3ffff */
.L_x_247:
        /* <DEDUP_REMOVED lines=10> */
.L_x_10504:


//--------------------- .text._ZN2at6native57_GLOBAL__N__cd6b329d_24_DistributionBernoulli_cu_7537a20d43distribution_elementwise_grid_stride_kernelIfLi4EZNS0_9templates4cuda21uniform_and_transformIffPNS_17CUDAGeneratorImplEZZZNS4_16bernoulli_kernelIS7_EEvRNS_18TensorIteratorBaseEdT_ENKUlvE_clEvENKUlvE5_clEvEUlfE_EEvSA_T1_T2_EUlP24curandStatePhilox4_32_10E_ZNS1_27distribution_nullary_kernelIff7double2S7_SJ_SE_EEvSA_SG_RKT3_T4_EUlifE_EEvlNS_15PhiloxCudaStateESF_SG_ --------------------------
	.section	.text._ZN2at6native57_GLOBAL__N__cd6b329d_24_DistributionBernoulli_cu_7537a20d43distribution_elementwise_grid_stride_kernelIfLi4EZNS0_9templates4cuda21uniform_and_transformIffPNS_17CUDAGeneratorImplEZZZNS4_16bernoulli_kernelIS7_EEvRNS_18TensorIteratorBaseEdT_ENKUlvE_clEvENKUlvE5_clEvEUlfE_EEvSA_T1_T2_EUlP24curandStatePhilox4_32_10E_ZNS1_27distribution_nullary_kernelIff7double2S7_SJ_SE_EEvSA_SG_RKT3_T4_EUlifE_EEvlNS_15PhiloxCudaStateESF_SG_,"ax",@progbits
	.align	128
.text._ZN2at6native57_GLOBAL__N__cd6b329d_24_DistributionBernoulli_cu_7537a20d43distribution_elementwise_grid_stride_kernelIfLi4EZNS0_9templates4cuda21uniform_and_transformIffPNS_17CUDAGeneratorImplEZZZNS4_16bernoulli_kernelIS7_EEvRNS_18TensorIteratorBaseEdT_ENKUlvE_clEvENKUlvE5_clEvEUlfE_EEvSA_T1_T2_EUlP24curandStatePhilox4_32_10E_ZNS1_27distribution_nullary_kernelIff7double2S7_SJ_SE_EEvSA_SG_RKT3_T4_EUlifE_EEvlNS_15PhiloxCudaStateESF_SG_:
        .type           _ZN2at6native57_GLOBAL__N__cd6b329d_24_DistributionBernoulli_cu_7537a20d43distribution_elementwise_grid_stride_kernelIfLi4EZNS0_9templates4cuda21uniform_and_transformIffPNS_17CUDAGeneratorImplEZZZNS4_16bernoulli_kernelIS7_EEvRNS_18TensorIteratorBaseEdT_ENKUlvE_clEvENKUlvE5_clEvEUlfE_EEvSA_T1_T2_EUlP24curandStatePhilox4_32_10E_ZNS1_27distribution_nullary_kernelIff7double2S7_SJ_SE_EEvSA_SG_RKT3_T4_EUlifE_EEvlNS_15PhiloxCudaStateESF_SG_,@function
        .size           _ZN2at6native57_GLOBAL__N__cd6b329d_24_DistributionBernoulli_cu_7537a20d43distribution_elementwise_grid_stride_kernelIfLi4EZNS0_9templates4cuda21uniform_and_transformIffPNS_17CUDAGeneratorImplEZZZNS4_16bernoulli_kernelIS7_EEvRNS_18TensorIteratorBaseEdT_ENKUlvE_clEvENKUlvE5_clEvEUlfE_EEvSA_T1_T2_EUlP24curandStatePhilox4_32_10E_ZNS1_27distribution_nullary_kernelIff7double2S7_SJ_SE_EEvSA_SG_RKT3_T4_EUlifE_EEvlNS_15PhiloxCudaStateESF_SG_,(.L_x_10506 - _ZN2at6native57_GLOBAL__N__cd6b329d_24_DistributionBernoulli_cu_7537a20d43distribution_elementwise_grid_stride_kernelIfLi4EZNS0_9templates4cuda21uniform_and_transformIffPNS_17CUDAGeneratorImplEZZZNS4_16bernoulli_kernelIS7_EEvRNS_18TensorIteratorBaseEdT_ENKUlvE_clEvENKUlvE5_clEvEUlfE_EEvSA_T1_T2_EUlP24curandStatePhilox4_32_10E_ZNS1_27distribution_nullary_kernelIff7double2S7_SJ_SE_EEvSA_SG_RKT3_T4_EUlifE_EEvlNS_15PhiloxCudaStateESF_SG_)
        .other          _ZN2at6native57_GLOBAL__N__cd6b329d_24_DistributionBernoulli_cu_7537a20d43distribution_elementwise_grid_stride_kernelIfLi4EZNS0_9templates4cuda21uniform_and_transformIffPNS_17CUDAGeneratorImplEZZZNS4_16bernoulli_kernelIS7_EEvRNS_18TensorIteratorBaseEdT_ENKUlvE_clEvENKUlvE5_clEvEUlfE_EEvSA_T1_T2_EUlP24curandStatePhilox4_32_10E_ZNS1_27distribution_nullary_kernelIff7double2S7_SJ_SE_EEvSA_SG_RKT3_T4_EUlifE_EEvlNS_15PhiloxCudaStateESF_SG_,@"STO_CUDA_ENTRY STV_DEFAULT"
_ZN2at6native57_GLOBAL__N__cd6b329d_24_DistributionBernoulli_cu_7537a20d43distribution_elementwise_grid_stride_kernelIfLi4EZNS0_9templates4cuda21uniform_and_transformIffPNS_17CUDAGeneratorImplEZZZNS4_16bernoulli_kernelIS7_EEvRNS_18TensorIteratorBaseEdT_ENKUlvE_clEvENKUlvE5_clEvEUlfE_EEvSA_T1_T2_EUlP24curandStatePhilox4_32_10E_ZNS1_27distribution_nullary_kernelIff7double2S7_SJ_SE_EEvSA_SG_RKT3_T4_EUlifE_EEvlNS_15PhiloxCudaStateESF_SG_:
        /* <DEDUP_REMOVED lines=114> */
.L_x_248:
[----:B------:R-:W-:-:S07]  /*0720*/  MOV R30, 0x740 ;  /* 0x00000740001e7802 */ /* 0x000fce0000000f00 */
[----:B------:R-:W-:Y:S05]  /*0730*/  CALL.REL.NOINC `($__internal_15_$__cuda_sm20_div_s64) ;  /* 0x00000008004c7944 */ /* 0x000fea0003c00000 */
.L_x_249:
        /* <DEDUP_REMOVED lines=22> */
.L_x_257:
        /* <DEDUP_REMOVED lines=13> */
.L_x_251:
[----:B---3--:R-:W-:Y:S05]  /*0970*/  BSYNC.RECONVERGENT B0 ;  /* 0x0000000000007941 */ /* 0x008fea0003800200 */
.L_x_250:
        /* <DEDUP_REMOVED lines=51> */
.L_x_252:
        /* <DEDUP_REMOVED lines=9> */
.L_x_253:
        /* <DEDUP_REMOVED lines=17> */
[----:B------:R-:W-:-:S06]  /*0e50*/  LOP3.LUT R32, R32, R38, RZ, 0x3c, !PT ;  /* 0x0000002620207212 */ /* 0x000fcc00078e3cff */
[----:B------:R-:W0:Y:S02]  /*0e60*/  I2F.F64.U64 R32, R32 ;  /* 0x0000002000207312 */ /* 0x000e240000301800 */
[----:B0-----:R-:W-:Y:S01]  /*0e70*/  DFMA R50, R32, R30, 5.5511151231257827021e-17 ;  /* 0x3c9000002032742b */ /* 0x001fe2000000001e */
[----:B------:R-:W-:-:S05]  /*0e80*/  IMAD R31, R35, UR8, RZ ;  /* 0x00000008231f7c24 */ /* 0x000fca000f8e02ff */
[----:B------:R-:W0:Y:S01]  /*0e90*/  F2F.F32.F64 R53, R50 ;  /* 0x0000003200357310 */ /* 0x000e220000301000 */
[----:B------:R-:W-:Y:S01]  /*0ea0*/  IADD3 R30, P2, PT, R31, UR4, RZ ;  /* 0x000000041f1e7c10 */ /* 0x000fe2000ff5e0ff */
[----:B------:R-:W-:-:S03]  /*0eb0*/  DSETP.GEU.AND P0, PT, |R50|, UR10, PT ;  /* 0x0000000a32007e2a */ /* 0x000fc6000bf0e200 */
[----:B------:R-:W-:-:S11]  /*0ec0*/  LEA.HI.X.SX32 R31, R31, UR5, 0x1, P2 ;  /* 0x000000051f1f7c11 */ /* 0x000fd600090f0eff */
[----:B0-----:R-:W-:-:S05]  /*0ed0*/  @!P0 FMUL R53, R53, 1.175494350822287508e-38 ;  /* 0x0080000035358820 */ /* 0x001fca0000400000 */
[----:B------:R-:W-:-:S05]  /*0ee0*/  FSET.BF.LT.FTZ.AND R53, R53, R42, PT ;  /* 0x0000002a3535720a */ /* 0x000fca0003811000 */
[----:B------:R0:W-:Y:S02]  /*0ef0*/  STG.E desc[UR6][R30.64], R53 ;  /* 0x000000351e007986 */ /* 0x0001e4000c101906 */
.L_x_255:
[----:B------:R-:W-:Y:S05]  /*0f00*/  BSYNC.RECONVERGENT B0 ;  /* 0x0000000000007941 */ /* 0x000fea0003800200 */
.L_x_254:
[----:B------:R-:W-:Y:S05]  /*0f10*/  @P1 BRA `(.L_x_256) ;  /* 0x0000000000281947 */ /* 0x000fea0003800000 */
[----:B------:R-:W-:Y:S01]  /*0f20*/  UMOV UR10, 0xf0000000 ;  /* 0xf0000000000a7882 */ /* 0x000fe20000000000 */
[----:B------:R-:W-:Y:S01]  /*0f30*/  UMOV UR11, 0x380fffff ;  /* 0x380fffff000b7882 */ /* 0x000fe20000000000 */
[----:B------:R-:W1:Y:S01]  /*0f40*/  F2F.F32.F64 R33, R28 ;  /* 0x0000001c00217310 */ /* 0x000e620000301000 */
[----:B------:R-:W-:Y:S01]  /*0f50*/  DSETP.GEU.AND P0, PT, |R28|, UR10, PT ;  /* 0x0000000a1c007e2a */ /* 0x000fe2000bf0e200 */
[----:B------:R-:W-:-:S05]  /*0f60*/  IMAD R45, R45, UR8, RZ ;  /* 0x000000082d2d7c24 */ /* 0x000fca000f8e02ff */
[----:B0-----:R-:W-:-:S04]  /*0f70*/  IADD3 R30, P1, PT, R45, UR4, RZ ;  /* 0x000000042d1e7c10 */ /* 0x001fc8000ff3e0ff */
[----:B------:R-:W-:-:S04]  /*0f80*/  LEA.HI.X.SX32 R31, R45, UR5, 0x1, P1 ;  /* 0x000000052d1f7c11 */ /* 0x000fc800088f0eff */
[----:B-1----:R-:W-:-:S05]  /*0f90*/  @!P0 FMUL R33, R33, 1.175494350822287508e-38 ;  /* 0x0080000021218820 */ /* 0x002fca0000400000 */
[----:B------:R-:W-:-:S05]  /*0fa0*/  FSET.BF.LT.FTZ.AND R33, R33, R42, PT ;  /* 0x0000002a2121720a */ /* 0x000fca0003811000 */
[----:B------:R1:W-:Y:S02]  /*0fb0*/  STG.E desc[UR6][R30.64], R33 ;  /* 0x000000211e007986 */ /* 0x0003e4000c101906 */
.L_x_256:
        /* <DEDUP_REMOVED lines=11> */
        .weak           $__internal_15_$__cuda_sm20_div_s64
        .type           $__internal_15_$__cuda_sm20_div_s64,@function
        .size           $__internal_15_$__cuda_sm20_div_s64,(.L_x_10506 - $__internal_15_$__cuda_sm20_div_s64)
$__internal_15_$__cuda_sm20_div_s64:
        /* <DEDUP_REMOVED lines=66> */
[----:B------:R-:W-:Y:S02]  /*1490*/  ISETP.NE.U32.AND P0, PT, R40, RZ, PT ;  /* 0x000000ff2800720c */ /* 0x000fe40003f05070 */
[----:B------:R-:W-:Y:S01]  /*14a0*/  MOV R31, 0x0 ;  /* 0x00000000001f7802 */ /* 0x000fe20000000f00 */
[----:B------:R-:W-:Y:S01]  /*14b0*/  IMAD.X R22, RZ, RZ, ~R27, P2 ;  /* 0x000000ffff167224 */ /* 0x000fe200010e0e1b */
[----:B------:R-:W-:Y:S02]  /*14c0*/  ISETP.NE.AND.EX P0, PT, RZ, RZ, PT, P0 ;  /* 0x000000ffff00720c */ /* 0x000fe40003f05300 */
[----:B------:R-:W-:Y:S02]  /*14d0*/  SEL R26, R23, R26, !P1 ;  /* 0x0000001a171a7207 */ /* 0x000fe40004800000 */
[----:B------:R-:W-:Y:S02]  /*14e0*/  SEL R27, R22, R27, !P1 ;  /* 0x0000001b161b7207 */ /* 0x000fe40004800000 */
[----:B------:R-:W-:-:S02]  /*14f0*/  SEL R26, R26, 0xffffffff, P0 ;  /* 0xffffffff1a1a7807 */ /* 0x000fc40000000000 */
[----:B------:R-:W-:Y:S01]  /*1500*/  SEL R27, R27, 0xffffffff, P0 ;  /* 0xffffffff1b1b7807 */ /* 0x000fe20000000000 */
[----:B------:R-:W-:Y:S06]  /*1510*/  RET.REL.NODEC R30 `(_ZN2at6native57_GLOBAL__N__cd6b329d_24_DistributionBernoulli_cu_7537a20d43distribution_elementwise_grid_stride_kernelIfLi4EZNS0_9templates4cuda21uniform_and_transformIffPNS_17CUDAGeneratorImplEZZZNS4_16bernoulli_kernelIS7_EEvRNS_18TensorIteratorBaseEdT_ENKUlvE_clEvENKUlvE5_clEvEUlfE_EEvSA_T1_T2_EUlP24curandStatePhilox4_32_10E_ZNS1_27distribution_nullary_kernelIff7double2S7_SJ_SE_EEvSA_SG_RKT3_T4_EUlifE_EEvlNS_15PhiloxCudaStateESF_SG_) ;  /* 0xffffffe81eb87950 */ /* 0x000fec0003c3ffff */
.L_x_258:
        /* <DEDUP_REMOVED lines=14> */
.L_x_10506:


//--------------------- .text._ZN2at6native57_GLOBAL__N__cd6b329d_24_DistributionBernoulli_cu_7537a20d43distribution_elementwise_grid_stride_kernelIdLi2EZNS0_9templates4cuda21uniform_and_transformIddPNS_17CUDAGeneratorImplEZZZNS4_16bernoulli_kernelIS7_EEvRNS_18TensorIteratorBaseEdT_ENKUlvE_clEvENKUlvE4_clEvEUldE_EEvSA_T1_T2_EUlP24curandStatePhilox4_32_10E0_ZNS1_27distribution_nullary_kernelIdd6float4S7_SJ_SE_EEvSA_SG_RKT3_T4_EUlidE0_EEvlNS_15PhiloxCudaStateESF_SG_ --------------------------
	.section	.text._ZN2at6native57_GLOBAL__N__cd6b329d_24_DistributionBernoulli_cu_7537a20d43distribution_elementwise_grid_stride_kernelIdLi2EZNS0_9templates4cuda21uniform_and_transformIddPNS_17CUDAGeneratorImplEZZZNS4_16bernoulli_kernelIS7_EEvRNS_18TensorIteratorBaseEdT_ENKUlvE_clEvENKUlvE4_clEvEUldE_EEvSA_T1_T2_EUlP24curandStatePhilox4_32_10E0_ZNS1_27distribution_nullary_kernelIdd6float4S7_SJ_SE_EEvSA_SG_RKT3_T4_EUlidE0_EEvlNS_15PhiloxCudaStateESF_SG_,"ax",@progbits
	.align	128
.text._ZN2at6native57_GLOBAL__N__cd6b329d_24_DistributionBernoulli_cu_7537a20d43distribution_elementwise_grid_stride_kernelIdLi2EZNS0_9templates4cuda21uniform_and_transformIddPNS_17CUDAGeneratorImplEZZZNS4_16bernoulli_kernelIS7_EEvRNS_18TensorIteratorBaseEdT_ENKUlvE_clEvENKUlvE4_clEvEUldE_EEvSA_T1_T2_EUlP24curandStatePhilox4_32_10E0_ZNS1_27distribution_nullary_kernelIdd6float4S7_SJ_SE_EEvSA_SG_RKT3_T4_EUlidE0_EEvlNS_15PhiloxCudaStateESF_SG_:
        .type           _ZN2at6native57_GLOBAL__N__cd6b329d_24_DistributionBernoulli_cu_7537a20d43distribution_elementwise_grid_stride_kernelIdLi2EZNS0_9templates4cuda21uniform_and_transformIddPNS_17CUDAGeneratorImplEZZZNS4_16bernoulli_kernelIS7_EEvRNS_18TensorIteratorBaseEdT_ENKUlvE_clEvENKUlvE4_clEvEUldE_EEvSA_T1_T2_EUlP24curandStatePhilox4_32_10E0_ZNS1_27distribution_nullary_kernelIdd6float4S7_SJ_SE_EEvSA_SG_RKT3_T4_EUlidE0_EEvlNS_15PhiloxCudaStateESF_SG_,@function
        .size           _ZN2at6native57_GLOBAL__N__cd6b329d_24_DistributionBernoulli_cu_7537a20d43distribution_elementwise_grid_stride_kernelIdLi2EZNS0_9templates4cuda21uniform_and_transformIddPNS_17CUDAGeneratorImplEZZZNS4_16bernoulli_kernelIS7_EEvRNS_18TensorIteratorBaseEdT_ENKUlvE_clEvENKUlvE4_clEvEUldE_EEvSA_T1_T2_EUlP24curandStatePhilox4_32_10E0_ZNS1_27distribution_nullary_kernelIdd6float4S7_SJ_SE_EEvSA_SG_RKT3_T4_EUlidE0_EEvlNS_15PhiloxCudaStateESF_SG_,(.L_x_10508 - _ZN2at6native57_GLOBAL__N__cd6b329d_24_DistributionBernoulli_cu_7537a20d43distribution_elementwise_grid_stride_kernelIdLi2EZNS0_9templates4cuda21uniform_and_transformIddPNS_17CUDAGeneratorImplEZZZNS4_16bernoulli_kernelIS7_EEvRNS_18TensorIteratorBaseEdT_ENKUlvE_clEvENKUlvE4_clEvEUldE_EEvSA_T1_T2_EUlP24curandStatePhilox4_32_10E0_ZNS1_27distribution_nullary_kernelIdd6float4S7_SJ_SE_EEvSA_SG_RKT3_T4_EUlidE0_EEvlNS_15PhiloxCudaStateESF_SG_)
        .other          _ZN2at6native57_GLOBAL__N__cd6b329d_24_DistributionBernoulli_cu_7537a20d43distribution_elementwise_grid_stride_kernelIdLi2EZNS0_9templates4cuda21uniform_and_transformIddPNS_17CUDAGeneratorImplEZZZNS4_16bernoulli_kernelIS7_EEvRNS_18TensorIteratorBaseEdT_ENKUlvE_clEvENKUlvE4_clEvEUldE_EEvSA_T1_T2_EUlP24curandStatePhilox4_32_10E0_ZNS1_27distribution_nullary_kernelIdd6float4S7_SJ_SE_EEvSA_SG_RKT3_T4_EUlidE0_EEvlNS_15PhiloxCudaStateESF_SG_,@"STO_CUDA_ENTRY STV_DEFAULT"
_ZN2at6native57_GLOBAL__N__cd6b329d_24_DistributionBernoulli_cu_7537a20d43distribution_elementwise_grid_stride_kernelIdLi2EZNS0_9templates4cuda21uniform_and_transformIddPNS_17CUDAGeneratorImplEZZZNS4_16bernoulli_kernelIS7_EEvRNS_18TensorIteratorBaseEdT_ENKUlvE_clEvENKUlvE4_clEvEUldE_EEvSA_T1_T2_EUlP24curandStatePhilox4_32_10E0_ZNS1_27distribution_nullary_kernelIdd6float4S7_SJ_SE_EEvSA_SG_RKT3_T4_EUlidE0_EEvlNS_15PhiloxCudaStateESF_SG_:
        /* <DEDUP_REMOVED lines=22> */
[----:B------:R-:W-:Y:S01]  /*0160*/  IMAD.MOV.U32 R28, RZ, RZ, R19 ;  /* 0x000000ffff1c7224 */ /* 0x000fe200078e0013 */
[----:B------:R-:W-:Y:S01]  /*0170*/  MOV R29, R18 ;  /* 0x00000012001d7202 */ /* 0x000fe20000000f00 */
[----:B------:R-:W-:-:S04]  /*0180*/  IMAD.WIDE.U32 R8, R18, -0x326172a9, RZ ;  /* 0xcd9e8d5712087825 */ /* 0x000fc800078e00ff */
[----:B------:R-:W-:Y:S01]  /*0190*/  IMAD.MOV.U32 R30, RZ, RZ, R18 ;  /* 0x000000ffff1e7224 */ /* 0x000fe200078e0012 */
        /* <DEDUP_REMOVED lines=19> */
[C---:B------:R-:W-:Y:S01]  /*02d0*/  VIADD R6, R45.reuse, 0x76cf5d0a ;  /* 0x76cf5d0a2d067836 */ /* 0x040fe20000000000 */
[----:B------:R-:W-:Y:S01]  /*02e0*/  LOP3.LUT R14, R4, R8, R13, 0x96, !PT ;  /* 0x00000008040e7212 */ /* 0x000fe200078e960d */
[----:B------:R-:W-:Y:S01]  /*02f0*/  IMAD.WIDE.U32 R16, R16, -0x326172a9, RZ ;  /* 0xcd9e8d5710107825 */ /* 0x000fe200078e00ff */
[----:B------:R-:W-:Y:S02]  /*0300*/  IADD3 R31, PT, PT, R44, -0xe443238, RZ ;  /* 0xf1bbcdc82c1f7810 */ /* 0x000fe40007ffe0ff */
[----:B------:R-:W-:Y:S01]  /*0310*/  IADD3 R33, PT, PT, R45, -0x24c28bd8, RZ ;  /* 0xdb3d74282d217810 */ /* 0x000fe20007ffe0ff */
        /* <DEDUP_REMOVED lines=18> */
[----:B------:R-:W-:Y:S02]  /*0440*/  VIADD R12, R44, 0x1715609d ;  /* 0x1715609d2c0c7836 */ /* 0x000fe40000000000 */
[----:B------:R-:W-:-:S03]  /*0450*/  IMAD.WIDE.U32 R20, R20, -0x326172a9, RZ ;  /* 0xcd9e8d5714147825 */ /* 0x000fc600078e00ff */
[----:B------:R-:W-:Y:S01]  /*0460*/  LOP3.LUT R22, R12, R14, R27, 0x96, !PT ;  /* 0x0000000e0c167212 */ /* 0x000fe200078e961b */
[----:B0-----:R-:W-:Y:S01]  /*0470*/  IMAD R17, R24, UR6, RZ ;  /* 0x0000000618117c24 */ /* 0x001fe2000f8e02ff */
[----:B------:R-:W-:Y:S02]  /*0480*/  IADD3 R14, PT, PT, R45, 0x646e171e, RZ ;  /* 0x646e171e2d0e7810 */ /* 0x000fe40007ffe0ff */
[----:B------:R-:W-:Y:S01]  /*0490*/  LOP3.LUT R34, R13, R26, R21, 0x96, !PT ;  /* 0x0000001a0d227212 */ /* 0x000fe200078e9615 */
[----:B------:R-:W-:Y:S01]  /*04a0*/  IMAD.WIDE.U32 R22, R22, -0x2daee0ad, RZ ;  /* 0xd2511f5316167825 */ /* 0x000fe200078e00ff */
[----:B------:R-:W-:-:S03]  /*04b0*/  SHF.L.U32 R36, R17, 0x1, RZ ;  /* 0x0000000111247819 */ /* 0x000fc600000006ff */
[----:B------:R-:W-:Y:S01]  /*04c0*/  IMAD.WIDE.U32 R34, R34, -0x2daee0ad, RZ ;  /* 0xd2511f5322227825 */ /* 0x000fe200078e00ff */
[----:B------:R-:W-:Y:S02]  /*04d0*/  LOP3.LUT R40, R14, R16, R23, 0x96, !PT ;  /* 0x000000100e287212 */ /* 0x000fe400078e9617 */
[----:B------:R-:W-:Y:S02]  /*04e0*/  IADD3 R16, PT, PT, R44, 0x5384540f, RZ ;  /* 0x5384540f2c107810 */ /* 0x000fe40007ffe0ff */
[----:B------:R-:W-:Y:S01]  /*04f0*/  LOP3.LUT R22, R15, R22, R35, 0x96, !PT ;  /* 0x000000160f167212 */ /* 0x000fe200078e9623 */
[----:B------:R-:W-:Y:S01]  /*0500*/  IMAD.WIDE.U32 R40, R40, -0x326172a9, RZ ;  /* 0xcd9e8d5728287825 */ /* 0x000fe200078e00ff */
[----:B------:R-:W-:-:S03]  /*0510*/  MOV R35, R19 ;  /* 0x0000001300237202 */ /* 0x000fc60000000f00 */
[----:B------:R-:W-:Y:S01]  /*0520*/  IMAD.WIDE.U32 R22, R22, -0x326172a9, RZ ;  /* 0xcd9e8d5716167825 */ /* 0x000fe200078e00ff */
[----:B------:R-:W-:-:S04]  /*0530*/  LOP3.LUT R42, R16, R20, R41, 0x96, !PT ;  /* 0x00000014102a7212 */ /* 0x000fc800078e9629 */
[----:B------:R-:W-:Y:S01]  /*0540*/  LOP3.LUT R40, R31, R40, R23, 0x96, !PT ;  /* 0x000000281f287212 */ /* 0x000fe200078e9617 */
[----:B------:R-:W-:-:S05]  /*0550*/  IMAD.WIDE.U32 R42, R42, -0x2daee0ad, RZ ;  /* 0xd2511f532a2a7825 */ /* 0x000fca00078e00ff */
        /* <DEDUP_REMOVED lines=17> */
[----:B------:R-:W-:Y:S01]  /*0670*/  ISETP.GE.U32.AND P1, PT, R21, R36, PT ;  /* 0x000000241500720c */ /* 0x000fe20003f26070 */
[----:B------:R-:W-:-:S12]  /*0680*/  HFMA2 R21, -RZ, RZ, 0, 0 ;  /* 0x00000000ff157431 */ /* 0x000fd800000001ff */
[----:B------:R-:W-:Y:S01]  /*0690*/  @P1 VIADD R19, R19, 0x1 ;  /* 0x0000000113131836 */ /* 0x000fe20000000000 */
[----:B------:R-:W-:-:S04]  /*06a0*/  @!P2 LOP3.LUT R19, RZ, R36, RZ, 0x33, !PT ;  /* 0x00000024ff13a212 */ /* 0x000fc800078e33ff */
[----:B------:R-:W-:Y:S01]  /*06b0*/  MOV R20, R19 ;  /* 0x0000001300147202 */ /* 0x000fe20000000f00 */
[----:B------:R-:W-:Y:S06]  /*06c0*/  BRA `(.L_x_260) ;  /* 0x0000000000087947 */ /* 0x000fec0003800000 */
.L_x_259:
[----:B------:R-:W-:-:S07]  /*06d0*/  MOV R26, 0x6f0 ;  /* 0x000006f0001a7802 */ /* 0x000fce0000000f00 */
[----:B------:R-:W-:Y:S05]  /*06e0*/  CALL.REL.NOINC `($__internal_16_$__cuda_sm20_div_s64) ;  /* 0x0000002800987944 */ /* 0x000fea0003c00000 */
.L_x_260:
        /* <DEDUP_REMOVED lines=10> */
[----:B------:R-:W0:Y:S01]  /*0790*/  LDCU UR72, c[0x0][0x3a8] ;  /* 0x00007500ff4877ac */ /* 0x000e220008000800 */
[----:B------:R-:W1:Y:S01]  /*07a0*/  LDC.64 R20, c[0x0][0x380] ;  /* 0x0000e000ff147b82 */ /* 0x000e620000000a00 */
[----:B------:R-:W-:Y:S01]  /*07b0*/  IMAD.HI.U32 R23, R40, -0x2daee0ad, RZ ;  /* 0xd2511f5328177827 */ /* 0x000fe200078e00ff */
[----:B------:R-:W-:Y:S01]  /*07c0*/  IADD3 R39, PT, PT, R44, -0x700cb87f, RZ ;  /* 0x8ff347812c277810 */ /* 0x000fe20007ffe0ff */
[----:B------:R-:W2:Y:S01]  /*07d0*/  LDCU.64 UR74, c[0x0][0x548] ;  /* 0x0000a900ff4a77ac */ /* 0x000ea20008000a00 */
[----:B------:R-:W-:Y:S01]  /*07e0*/  LOP3.LUT R38, R38, 0x3, RZ, 0xc0, !PT ;  /* 0x0000000326267812 */ /* 0x000fe200078ec0ff */
[----:B------:R-:W-:Y:S01]  /*07f0*/  IMAD.HI.U32 R32, R34, -0x326172a9, RZ ;  /* 0xcd9e8d5722207827 */ /* 0x000fe200078e00ff */
[----:B------:R-:W-:Y:S01]  /*0800*/  LOP3.LUT R42, R42, R23, RZ, 0x3c, !PT ;  /* 0x000000172a2a7212 */ /* 0x000fe200078e3cff */
[----:B------:R-:W3:Y:S03]  /*0810*/  LDCU UR4, c[0x0][0x3a8] ;  /* 0x00007500ff0477ac */ /* 0x000ee60008000800 */
[----:B------:R-:W-:Y:S01]  /*0820*/  LOP3.LUT R32, R39, R22, R32, 0x96, !PT ;  /* 0x0000001627207212 */ /* 0x000fe200078e9620 */
[----:B------:R-:W4:Y:S01]  /*0830*/  LDCU UR70, c[0x0][0x3ac] ;  /* 0x00007580ff4677ac */ /* 0x000f220008000800 */
[----:B------:R-:W1:Y:S01]  /*0840*/  LDCU UR69, c[0x0][0x4d8] ;  /* 0x00009b00ff4577ac */ /* 0x000e620008000800 */
[----:B0-----:R-:W-:Y:S01]  /*0850*/  UIADD3 UR72, UPT, UPT, UR72, -0x1, URZ ;  /* 0xffffffff48487890 */ /* 0x001fe2000fffe0ff */
[----:B------:R-:W0:Y:S03]  /*0860*/  LDCU UR68, c[0x0][0x3c0] ;  /* 0x00007800ff4477ac */ /* 0x000e260008000800 */
[----:B------:R-:W-:Y:S01]  /*0870*/  UISETP.LT.U32.AND UP0, UPT, UR72, 0x18, UPT ;  /* 0x000000184800788c */ /* 0x000fe2000bf01070 */
[----:B------:R-:W0:Y:S03]  /*0880*/  LDCU UR67, c[0x0][0x4dc] ;  /* 0x00009b80ff4377ac */ /* 0x000e260008000800 */
        /* <DEDUP_REMOVED lines=55> */
.L_x_271:
[----:B------:R-:W-:Y:S01]  /*0c00*/  VIADD R0, R0, 0x1 ;  /* 0x0000000100007836 */ /* 0x000fe20000000000 */
[----:B------:R-:W-:Y:S03]  /*0c10*/  BSSY.RECONVERGENT B0, `(.L_x_261) ;  /* 0x000000c000007945 */ /* 0x000fe60003800200 */
[C---:B01----:R-:W-:Y:S01]  /*0c20*/  IMAD.WIDE.U32 R26, R0.reuse, -0x2daee0ad, RZ ;  /* 0xd2511f53001a7825 */ /* 0x043fe200078e00ff */
        /* <DEDUP_REMOVED lines=10> */
.L_x_262:
[----:B0-----:R-:W-:Y:S05]  /*0cd0*/  BSYNC.RECONVERGENT B0 ;  /* 0x0000000000007941 */ /* 0x001fea0003800200 */
.L_x_261:
[----:B------:R-:W-:Y:S01]  /*0ce0*/  LOP3.LUT R24, R35, R27, R45, 0x96, !PT ;  /* 0x0000001b23187212 */ /* 0x000fe200078e962d */
[----:B------:R-:W-:Y:S01]  /*0cf0*/  IMAD.WIDE.U32 R22, R30, -0x326172a9, RZ ;  /* 0xcd9e8d571e167825 */ /* 0x000fe200078e00ff */
[----:B------:R-:W-:Y:S02]  /*0d00*/  ISETP.GT.AND P0, PT, R38, 0x1, PT ;  /* 0x000000012600780c */ /* 0x000fe40003f04270 */
[----:B------:R-:W-:Y:S01]  /*0d10*/  IADD3 R43, PT, PT, R45, -0x695add53, RZ ;  /* 0x96a522ad2d2b7810 */ /* 0x000fe20007ffe0ff */
[----:B------:R-:W-:Y:S01]  /*0d20*/  IMAD.WIDE.U32 R24, R24, -0x326172a9, RZ ;  /* 0xcd9e8d5718187825 */ /* 0x000fe200078e00ff */
[----:B------:R-:W-:Y:S02]  /*0d30*/  LOP3.LUT R23, R2, R23, R44, 0x96, !PT ;  /* 0x0000001702177212 */ /* 0x000fe400078e962c */
[----:B------:R-:W-:Y:S01]  /*0d40*/  LOP3.LUT R42, R42, R43, RZ, 0x3c, !PT ;  /* 0x0000002b2a2a7212 */ /* 0x000fe200078e3cff */
        /* <DEDUP_REMOVED lines=27> */
[----:B------:R-:W-:-:S03]  /*0f00*/  MOV R25, R34 ;  /* 0x0000002200197202 */ /* 0x000fc60000000f00 */
[----:B------:R-:W-:Y:S01]  /*0f10*/  IMAD.WIDE.U32 R22, R22, -0x2daee0ad, RZ ;  /* 0xd2511f5316167825 */ /* 0x000fe200078e00ff */
[----:B------:R-:W-:-:S04]  /*0f20*/  LOP3.LUT R26, R15, R26, R47, 0x96, !PT ;  /* 0x0000001a0f1a7212 */ /* 0x000fc800078e962f */
[----:B------:R-:W-:Y:S01]  /*0f30*/  LOP3.LUT R34, R33, R46, R23, 0x96, !PT ;  /* 0x0000002e21227212 */ /* 0x000fe200078e9617 */
[----:B------:R-:W-:-:S04]  /*0f40*/  IMAD.WIDE.U32 R26, R26, -0x326172a9, RZ ;  /* 0xcd9e8d571a1a7825 */ /* 0x000fc800078e00ff */
[----:B------:R-:W-:Y:S01]  /*0f50*/  IMAD.HI.U32 R41, R34, -0x326172a9, RZ ;  /* 0xcd9e8d5722297827 */ /* 0x000fe200078e00ff */
[----:B------:R-:W-:-:S03]  /*0f60*/  LOP3.LUT R40, R31, R24, R27, 0x96, !PT ;  /* 0x000000181f287212 */ /* 0x000fc600078e961b */
[----:B------:R-:W-:Y:S01]  /*0f70*/  IMAD.MOV.U32 R24, RZ, RZ, R32 ;  /* 0x000000ffff187224 */ /* 0x000fe200078e0020 */
[----:B------:R-:W-:Y:S01]  /*0f80*/  LOP3.LUT R32, R39, R26, R41, 0x96, !PT ;  /* 0x0000001a27207212 */ /* 0x000fe200078e9629 */
[----:B------:R-:W-:Y:S06]  /*0f90*/  @P0 BRA `(.L_x_263) ;  /* 0x0000000000180947 */ /* 0x000fec0003800000 */
[----:B------:R-:W-:Y:S01]  /*0fa0*/  ISETP.NE.AND P0, PT, R38, RZ, PT ;  /* 0x000000ff2600720c */ /* 0x000fe20003f05270 */
[----:B------:R-:W-:-:S12]  /*0fb0*/  IMAD R25, R25, -0x326172a9, RZ ;  /* 0xcd9e8d5719197824 */ /* 0x000fd800078e02ff */
[----:B------:R-:W-:Y:S05]  /*0fc0*/  @!P0 BRA `(.L_x_264) ;  /* 0x0000000000208947 */ /* 0x000fea0003800000 */
[----:B------:R-:W-:Y:S02]  /*0fd0*/  MOV R24, R25 ;  /* 0x0000001900187202 */ /* 0x000fe40000000f00 */
[----:B------:R-:W-:Y:S01]  /*0fe0*/  MOV R25, R42 ;  /* 0x0000002a00197202 */ /* 0x000fe20000000f00 */
[----:B------:R-:W-:Y:S06]  /*0ff0*/  BRA `(.L_x_264) ;  /* 0x0000000000147947 */ /* 0x000fec0003800000 */
.L_x_263:
[----:B------:R-:W-:Y:S01]  /*1000*/  ISETP.NE.AND P0, PT, R38, 0x3, PT ;  /* 0x000000032600780c */ /* 0x000fe20003f05270 */
[----:B------:R-:W-:Y:S01]  /*1010*/  IMAD.MOV.U32 R24, RZ, RZ, R43 ;  /* 0x000000ffff187224 */ /* 0x000fe200078e002b */
[----:B------:R-:W-:-:S11]  /*1020*/  MOV R25, R32 ;  /* 0x0000002000197202 */ /* 0x000fd60000000f00 */
[----:B------:R-:W-:Y:S01]  /*1030*/  @P0 MOV R24, R42 ;  /* 0x0000002a00180202 */ /* 0x000fe20000000f00 */
[----:B------:R-:W-:-:S07]  /*1040*/  @P0 IMAD.MOV.U32 R25, RZ, RZ, R43 ;  /* 0x000000ffff190224 */ /* 0x000fce00078e002b */
.L_x_264:
[----:B------:R-:W-:Y:S01]  /*1050*/  I2FP.F32.U32 R26, R24 ;  /* 0x00000018001a7245 */ /* 0x000fe20000201000 */
[----:B------:R-:W-:Y:S01]  /*1060*/  UISETP.NE.AND UP0, UPT, UR4, URZ, UPT ;  /* 0x000000ff0400728c */ /* 0x000fe2000bf05270 */
[----:B------:R-:W-:Y:S01]  /*1070*/  HFMA2 R24, -RZ, RZ, 0.1171875, 0 ;  /* 0x2f800000ff187431 */ /* 0x000fe200000001ff */
[----:B------:R-:W-:-:S04]  /*1080*/  I2FP.F32.U32 R27, R25 ;  /* 0x00000019001b7245 */ /* 0x000fc80000201000 */
[-C--:B------:R-:W-:Y:S01]  /*1090*/  FFMA.FTZ R26, R26, R24.reuse, 1.1641532182693481445e-10 ;  /* 0x2f0000001a1a7423 */ /* 0x080fe20000010018 */
[----:B------:R-:W-:Y:S02]  /*10a0*/  FFMA.FTZ R27, R27, R24, 1.1641532182693481445e-10 ;  /* 0x2f0000001b1b7423 */ /* 0x000fe40000010018 */
[----:B------:R-:W-:Y:S05]  /*10b0*/  BRA.U UP0, `(.L_x_265) ;  /* 0x00000001005c7547 */ /* 0x000fea000b800000 */
[----:B------:R-:W-:-:S04]  /*10c0*/  ISETP.GE.U32.AND P0, PT, R29, UR34, PT ;  /* 0x000000221d007c0c */ /* 0x000fc8000bf06070 */
[----:B------:R-:W-:-:S13]  /*10d0*/  ISETP.GE.AND.EX P0, PT, R28, UR35, PT, P0 ;  /* 0x000000231c007c0c */ /* 0x000fda000bf06300 */
[----:B------:R-:W0:Y:S01]  /*10e0*/  @!P0 LDC.64 R24, c[0x0][0x548] ;  /* 0x00015200ff188b82 */ /* 0x000e220000000a00 */
[----:B------:R-:W-:-:S06]  /*10f0*/  @!P0 FMUL.FTZ R46, R26, 1 ;  /* 0x3f8000001a2e8820 */ /* 0x000fcc0000410000 */
[----:B------:R-:W0:Y:S01]  /*1100*/  @!P0 F2F.F64.F32 R46, R46 ;  /* 0x0000002e002e8310 */ /* 0x000e220000201800 */
[----:B------:R-:W1:Y:S01]  /*1110*/  @!P0 LDC.64 R42, c[0x0][0x540] ;  /* 0x00015000ff2a8b82 */ /* 0x000e620000000a00 */
[----:B0-----:R-:W-:Y:S01]  /*1120*/  @!P0 DSETP.GEU.AND P1, PT, R46, R24, PT ;  /* 0x000000182e00822a */ /* 0x001fe20003f2e000 */
[----:B------:R-:W-:-:S05]  /*1130*/  @!P0 MOV R24, RZ ;  /* 0x000000ff00188202 */ /* 0x000fca0000000f00 */
[----:B------:R-:W-:Y:S02]  /*1140*/  @!P0 FSEL R25, RZ, 1.875, P1 ;  /* 0x3ff00000ff198808 */ /* 0x000fe40000800000 */
[----:B------:R-:W-:-:S03]  /*1150*/  IADD3 R26, P1, PT, R17, R29, RZ ;  /* 0x0000001d111a7210 */ /* 0x000fc60007f3e0ff */
[----:B-1----:R1:W-:Y:S01]  /*1160*/  @!P0 STG.E.64 desc[UR76][R42.64], R24 ;  /* 0x000000182a008986 */ /* 0x0023e2000c101b4c */
[----:B------:R-:W-:Y:S01]  /*1170*/  ISETP.GE.U32.AND P0, PT, R26, UR34, PT ;  /* 0x000000221a007c0c */ /* 0x000fe2000bf06070 */
[----:B------:R-:W-:-:S05]  /*1180*/  IMAD.X R26, RZ, RZ, R28, P1 ;  /* 0x000000ffff1a7224 */ /* 0x000fca00008e061c */
[----:B------:R-:W-:-:S13]  /*1190*/  ISETP.GE.AND.EX P0, PT, R26, UR35, PT, P0 ;  /* 0x000000231a007c0c */ /* 0x000fda000bf06300 */
[----:B-1----:R-:W-:Y:S05]  /*11a0*/  @P0 BRA `(.L_x_266) ;  /* 0x0000001c00c00947 */ /* 0x002fea0003800000 */
[----:B------:R-:W-:Y:S01]  /*11b0*/  FMUL.FTZ R41, R27, 1 ;  /* 0x3f8000001b297820 */ /* 0x000fe20000410000 */
[----:B------:R-:W0:Y:S03]  /*11c0*/  LDC.64 R24, c[0x0][0x540] ;  /* 0x00015000ff187b82 */ /* 0x000e260000000a00 */
[----:B------:R-:W1:Y:S02]  /*11d0*/  F2F.F64.F32 R26, R41 ;  /* 0x00000029001a7310 */ /* 0x000e640000201800 */
[----:B-1----:R-:W-:Y:S01]  /*11e0*/  DSETP.GEU.AND P0, PT, R26, UR74, PT ;  /* 0x0000004a1a007e2a */ /* 0x002fe2000bf0e000 */
[----:B------:R-:W-:-:S05]  /*11f0*/  MOV R26, RZ ;  /* 0x000000ff001a7202 */ /* 0x000fca0000000f00 */
[----:B------:R-:W-:-:S05]  /*1200*/  FSEL R27, RZ, 1.875, P0 ;  /* 0x3ff00000ff1b7808 */ /* 0x000fca0000000000 */
[----:B0-----:R1:W-:Y:S01]  /*1210*/  STG.E.64 desc[UR76][R24.64], R26 ;  /* 0x0000001a18007986 */ /* 0x0013e2000c101b4c */
[----:B------:R-:W-:Y:S05]  /*1220*/  BRA `(.L_x_266) ;  /* 0x0000001c00a07947 */ /* 0x000fea0003800000 */
.L_x_265:
[----:B------:R-:W-:Y:S01]  /*1230*/  ISETP.GE.U32.AND P0, PT, R29, R20, PT ;  /* 0x000000141d00720c */ /* 0x000fe20003f06070 */
[----:B------:R-:W-:Y:S03]  /*1240*/  BSSY.RECONVERGENT B0, `(.L_x_267) ;  /* 0x00000f2000007945 */ /* 0x000fe60003800200 */
[----:B------:R-:W-:-:S13]  /*1250*/  ISETP.GE.AND.EX P0, PT, R28, R21, PT, P0 ;  /* 0x000000151c00720c */ /* 0x000fda0003f06300 */
[----:B------:R-:W-:Y:S05]  /*1260*/  @P0 BRA `(.L_x_268) ;  /* 0x0000000c00bc0947 */ /* 0x000fea0003800000 */
[----:B------:R-:W-:Y:S01]  /*1270*/  MOV R24, RZ ;  /* 0x000000ff00187202 */ /* 0x000fe20000000f00 */
[----:B------:R-:W-:Y:S01]  /*1280*/  IMAD.MOV.U32 R25, RZ, RZ, R29 ;  /* 0x000000ffff197224 */ /* 0x000fe200078e001d */
[----:B------:R-:W-:-:S03]  /*1290*/  UISETP.NE.AND UP0, UPT, UR72, URZ, UPT ;  /* 0x000000ff4800728c */ /* 0x000fc6000bf05270 */
[----:B------:R-:W-:-:S05]  /*12a0*/  IMAD.HI.U32 R43, R29, UR36, R24 ;  /* 0x000000241d2b7c27 */ /* 0x000fca000f8e0018 */
[----:B------:R-:W-:-:S04]  /*12b0*/  SHF.R.U32.HI R43, RZ, UR37, R43 ;  /* 0x00000025ff2b7c19 */ /* 0x000fc8000801162b */
[----:B------:R-:W-:-:S05]  /*12c0*/  IADD3 R24, PT, PT, -R43, RZ, RZ ;  /* 0x000000ff2b187210 */ /* 0x000fca0007ffe1ff */
[----:B------:R-:W-:-:S04]  /*12d0*/  IMAD R41, R24, UR70, R29 ;  /* 0x0000004618297c24 */ /* 0x000fc8000f8e021d */
[----:B------:R-:W-:Y:S01]  /*12e0*/  IMAD R41, R41, UR69, RZ ;  /* 0x0000004529297c24 */ /* 0x000fe2000f8e02ff */
        /* <DEDUP_REMOVED lines=216> */
[----:B------:R-:W-:-:S04]  /*2070*/  IMAD.MOV.U32 R24, RZ, RZ, RZ ;  /* 0x000000ffff187224 */ /* 0x000fc800078e00ff */
[----:B0-----:R-:W-:-:S05]  /*2080*/  IMAD.HI.U32 R24, R25, UR48, R24 ;  /* 0x0000003019187c27 */ /* 0x001fca000f8e0018 */
[----:B------:R-:W-:-:S04]  /*2090*/  SHF.R.U32.HI R24, RZ, UR49, R24 ;  /* 0x00000031ff187c19 */ /* 0x000fc80008011618 */
[----:B------:R-:W-:-:S05]  /*20a0*/  IADD3 R24, PT, PT, -R24, RZ, RZ ;  /* 0x000000ff18187210 */ /* 0x000fca0007ffe1ff */
[----:B------:R-:W-:-:S04]  /*20b0*/  IMAD R24, R24, UR31, R25 ;  /* 0x0000001f18187c24 */ /* 0x000fc8000f8e0219 */
[----:B------:R-:W-:-:S07]  /*20c0*/  IMAD R41, R24, UR32, R41 ;  /* 0x0000002018297c24 */ /* 0x000fce000f8e0229 */
.L_x_269:
[----:B------:R-:W-:Y:S01]  /*20d0*/  FMUL.FTZ R26, R26, 1 ;  /* 0x3f8000001a1a7820 */ /* 0x000fe20000410000 */
[----:B------:R-:W0:Y:S03]  /*20e0*/  LDCU.64 UR48, c[0x0][0x540] ;  /* 0x0000a800ff3077ac */ /* 0x000e260008000a00 */
[----:B------:R-:W1:Y:S02]  /*20f0*/  F2F.F64.F32 R24, R26 ;  /* 0x0000001a00187310 */ /* 0x000e640000201800 */
[----:B-1----:R-:W-:Y:S01]  /*2100*/  DSETP.GEU.AND P1, PT, R24, UR74, PT ;  /* 0x0000004a18007e2a */ /* 0x002fe2000bf2e000 */
[----:B0-----:R-:W-:Y:S01]  /*2110*/  IADD3 R42, P0, PT, R41, UR48, RZ ;  /* 0x00000030292a7c10 */ /* 0x001fe2000ff1e0ff */
[----:B------:R-:W-:-:S03]  /*2120*/  IMAD.MOV.U32 R24, RZ, RZ, RZ ;  /* 0x000000ffff187224 */ /* 0x000fc600078e00ff */
[----:B------:R-:W-:Y:S02]  /*2130*/  IADD3.X R43, PT, PT, RZ, UR49, RZ, P0, !PT ;  /* 0x00000031ff2b7c10 */ /* 0x000fe400087fe4ff */
[----:B------:R-:W-:-:S05]  /*2140*/  FSEL R25, RZ, 1.875, P1 ;  /* 0x3ff00000ff197808 */ /* 0x000fca0000800000 */
[----:B------:R0:W-:Y:S02]  /*2150*/  STG.E.64 desc[UR76][R42.64], R24 ;  /* 0x000000182a007986 */ /* 0x0001e4000c101b4c */
.L_x_268:
[----:B------:R-:W-:Y:S05]  /*2160*/  BSYNC.RECONVERGENT B0 ;  /* 0x0000000000007941 */ /* 0x000fea0003800200 */
.L_x_267:
[----:B------:R-:W-:-:S04]  /*2170*/  IADD3 R41, P1, PT, R17, R29, RZ ;  /* 0x0000001d11297210 */ /* 0x000fc80007f3e0ff */
[----:B------:R-:W-:Y:S02]  /*2180*/  ISETP.GE.U32.AND P0, PT, R41, R20, PT ;  /* 0x000000142900720c */ /* 0x000fe40003f06070 */
[----:B0-----:R-:W-:-:S04]  /*2190*/  IADD3.X R24, PT, PT, RZ, R28, RZ, P1, !PT ;  /* 0x0000001cff187210 */ /* 0x001fc80000ffe4ff */
        /* <DEDUP_REMOVED lines=232> */
.L_x_270:
        /* <DEDUP_REMOVED lines=9> */
.L_x_266:
[----:B------:R-:W-:Y:S01]  /*30b0*/  IADD3 R29, P0, PT, R36, R29, RZ ;  /* 0x0000001d241d7210 */ /* 0x000fe20007f1e0ff */
[----:B------:R-:W-:Y:S01]  /*30c0*/  IMAD.HI.U32 R23, R40, -0x2daee0ad, RZ ;  /* 0xd2511f5328177827 */ /* 0x000fe200078e00ff */
[----:B------:R-:W-:Y:S05]  /*30d0*/  WARPSYNC.ALL ;  /* 0x0000000000007948 */ /* 0x000fea0003800000 */
[----:B------:R-:W-:Y:S01]  /*30e0*/  IADD3.X R28, PT, PT, RZ, R28, RZ, P0, !PT ;  /* 0x0000001cff1c7210 */ /* 0x000fe200007fe4ff */
[----:B------:R-:W-:Y:S01]  /*30f0*/  BAR.SYNC.DEFER_BLOCKING 0x0 ;  /* 0x0000000000007b1d */ /* 0x000fe20000010000 */
[----:B------:R-:W-:Y:S02]  /*3100*/  ISETP.GE.U32.AND P0, PT, R29, R18, PT ;  /* 0x000000121d00720c */ /* 0x000fe40003f06070 */
[----:B------:R-:W-:-:S02]  /*3110*/  LOP3.LUT R42, R22, R23, RZ, 0x3c, !PT ;  /* 0x00000017162a7212 */ /* 0x000fc400078e3cff */
[----:B------:R-:W-:-:S13]  /*3120*/  ISETP.GE.AND.EX P0, PT, R28, R37, PT, P0 ;  /* 0x000000251c00720c */ /* 0x000fda0003f06300 */
[----:B------:R-:W-:Y:S05]  /*3130*/  @!P0 BRA `(.L_x_271) ;  /* 0xffffffd800b08947 */ /* 0x000fea000383ffff */
[----:B------:R-:W-:Y:S05]  /*3140*/  EXIT ;  /* 0x000000000000794d */ /* 0x000fea0003800000 */
        .weak           $__internal_16_$__cuda_sm20_div_s64
        .type           $__internal_16_$__cuda_sm20_div_s64,@function
        .size           $__internal_16_$__cuda_sm20_div_s64,(.L_x_10508 - $__internal_16_$__cuda_sm20_div_s64)
$__internal_16_$__cuda_sm20_div_s64:
        /* <DEDUP_REMOVED lines=13> */
[----:B------:R-:W-:-:S04]  /*3220*/  IMAD.HI.U32 R18, P1, R21, R25, R18 ;  /* 0x0000001915127227 */ /* 0x000fc80007820012 */
[----:B------:R-:W-:Y:S01]  /*3230*/  IMAD.HI.U32 R25, R21, R39, RZ ;  /* 0x0000002715197227 */ /* 0x000fe200078e00ff */
[----:B------:R-:W-:-:S03]  /*3240*/  IADD3 R19, P2, PT, R37, R18, RZ ;  /* 0x0000001225137210 */ /* 0x000fc60007f5e0ff */
[----:B------:R-:W-:Y:S02]  /*3250*/  IMAD.X R25, R25, 0x1, R21, P0 ;  /* 0x0000000119197824 */ /* 0x000fe400000e0615 */
[----:B------:R-:W-:-:S03]  /*3260*/  IMAD.WIDE.U32 R20, R19, R36, RZ ;  /* 0x0000002413147225 */ /* 0x000fc600078e00ff */
[----:B------:R-:W-:Y:S02]  /*3270*/  IADD3.X R25, PT, PT, RZ, RZ, R25, P2, P1 ;  /* 0x000000ffff197210 */ /* 0x000fe400017e2419 */
[----:B------:R-:W-:Y:S02]  /*3280*/  IADD3 R27, P0, PT, RZ, -R20, RZ ;  /* 0x80000014ff1b7210 */ /* 0x000fe40007f1e0ff */
[----:B------:R-:W-:Y:S01]  /*3290*/  ISETP.LE.AND P1, PT, RZ, UR5, PT ;  /* 0x00000005ff007c0c */ /* 0x000fe2000bf23270 */
[----:B------:R-:W-:Y:S01]  /*32a0*/  IMAD R20, R25, R36, R21 ;  /* 0x0000002419147224 */ /* 0x000fe200078e0215 */
[----:B------:R-:W-:Y:S01]  /*32b0*/  IADD3 R21, P4, PT, RZ, -UR4, RZ ;  /* 0x80000004ff157c10 */ /* 0x000fe2000ff9e0ff */
[----:B------:R-:W-:-:S03]  /*32c0*/  IMAD.HI.U32 R18, R19, R27, RZ ;  /* 0x0000001b13127227 */ /* 0x000fc600078e00ff */
[----:B------:R-:W-:Y:S02]  /*32d0*/  IADD3.X R20, PT, PT, RZ, ~R20, RZ, P0, !PT ;  /* 0x80000014ff147210 */ /* 0x000fe400007fe4ff */
[----:B------:R-:W-:-:S03]  /*32e0*/  SEL R21, R21, UR4, !P1 ;  /* 0x0000000415157c07 */ /* 0x000fc6000c800000 */
[----:B------:R-:W-:-:S04]  /*32f0*/  IMAD.WIDE.U32 R18, P0, R19, R20, R18 ;  /* 0x0000001413127225 */ /* 0x000fc80007800012 */
[----:B------:R-:W-:-:S04]  /*3300*/  IMAD.HI.U32 R32, R25, R20, RZ ;  /* 0x0000001419207227 */ /* 0x000fc800078e00ff */
[----:B------:R-:W-:Y:S01]  /*3310*/  IMAD.HI.U32 R18, P2, R25, R27, R18 ;  /* 0x0000001b19127227 */ /* 0x000fe20007840012 */
[----:B------:R-:W-:-:S03]  /*3320*/  IADD3.X R27, PT, PT, RZ, ~UR5, RZ, P4, !PT ;  /* 0x80000005ff1b7c10 */ /* 0x000fc6000a7fe4ff */
[----:B------:R-:W-:-:S05]  /*3330*/  IMAD R19, R25, R20, RZ ;  /* 0x0000001419137224 */ /* 0x000fca00078e02ff */
[----:B------:R-:W-:Y:S01]  /*3340*/  IADD3 R20, P3, PT, R19, R18, RZ ;  /* 0x0000001213147210 */ /* 0x000fe20007f7e0ff */
[----:B------:R-:W-:Y:S01]  /*3350*/  IMAD.X R19, R32, 0x1, R25, P0 ;  /* 0x0000000120137824 */ /* 0x000fe200000e0619 */
[----:B------:R-:W-:-:S03]  /*3360*/  SEL R25, R27, UR5, !P1 ;  /* 0x000000051b197c07 */ /* 0x000fc6000c800000 */
[----:B------:R-:W-:Y:S01]  /*3370*/  IMAD.HI.U32 R18, R20, R21, RZ ;  /* 0x0000001514127227 */ /* 0x000fe200078e00ff */
[----:B------:R-:W-:-:S03]  /*3380*/  IADD3.X R32, PT, PT, RZ, RZ, R19, P3, P2 ;  /* 0x000000ffff207210 */ /* 0x000fc60001fe4413 */
[----:B------:R-:W-:Y:S02]  /*3390*/  HFMA2 R19, -RZ, RZ, 0, 0 ;  /* 0x00000000ff137431 */ /* 0x000fe400000001ff */
[CC--:B------:R-:W-:Y:S02]  /*33a0*/  IMAD R27, R32.reuse, R25.reuse, RZ ;  /* 0x00000019201b7224 */ /* 0x0c0fe400078e02ff */
[----:B------:R-:W-:-:S04]  /*33b0*/  IMAD.HI.U32 R37, R32, R25, RZ ;  /* 0x0000001920257227 */ /* 0x000fc800078e00ff */
[----:B------:R-:W-:-:S04]  /*33c0*/  IMAD.WIDE.U32 R18, R20, R25, R18 ;  /* 0x0000001914127225 */ /* 0x000fc800078e0012 */
[----:B------:R-:W-:-:S05]  /*33d0*/  IMAD.HI.U32 R18, P0, R32, R21, R18 ;  /* 0x0000001520127227 */ /* 0x000fca0007800012 */
[----:B------:R-:W-:Y:S02]  /*33e0*/  IADD3 R27, P2, PT, R27, R18, RZ ;  /* 0x000000121b1b7210 */ /* 0x000fe40007f5e0ff */
[----:B------:R-:W-:-:S03]  /*33f0*/  IADD3.X R37, PT, PT, R37, RZ, RZ, P0, !PT ;  /* 0x000000ff25257210 */ /* 0x000fc600007fe4ff */
[----:B------:R-:W-:-:S04]  /*3400*/  IMAD.WIDE.U32 R18, R27, R36, RZ ;  /* 0x000000241b127225 */ /* 0x000fc800078e00ff */
[----:B------:R-:W-:Y:S01]  /*3410*/  IMAD.X R37, RZ, RZ, R37, P2 ;  /* 0x000000ffff257224 */ /* 0x000fe200010e0625 */
[----:B------:R-:W-:Y:S02]  /*3420*/  IADD3 R39, P0, PT, -R18, R21, RZ ;  /* 0x0000001512277210 */ /* 0x000fe40007f1e1ff */
[----:B------:R-:W-:Y:S01]  /*3430*/  IADD3 R18, P3, PT, R27, 0x1, RZ ;  /* 0x000000011b127810 */ /* 0x000fe20007f7e0ff */
[----:B------:R-:W-:Y:S01]  /*3440*/  IMAD R20, R37, R36, R19 ;  /* 0x0000002425147224 */ /* 0x000fe200078e0213 */
[----:B------:R-:W-:-:S04]  /*3450*/  IADD3 R19, P2, PT, -R36, R39, RZ ;  /* 0x0000002724137210 */ /* 0x000fc80007f5e1ff */
[----:B------:R-:W-:Y:S02]  /*3460*/  IADD3.X R32, PT, PT, ~R20, R25, RZ, P0, !PT ;  /* 0x0000001914207210 */ /* 0x000fe400007fe5ff */
[----:B------:R-:W-:Y:S02]  /*3470*/  ISETP.GE.U32.AND P0, PT, R39, R36, PT ;  /* 0x000000242700720c */ /* 0x000fe40003f06070 */
[C---:B------:R-:W-:Y:S02]  /*3480*/  IADD3.X R21, PT, PT, R32.reuse, -0x1, RZ, P2, !PT ;  /* 0xffffffff20157810 */ /* 0x040fe400017fe4ff */
[----:B------:R-:W-:Y:S02]  /*3490*/  ISETP.GE.U32.AND.EX P0, PT, R32, RZ, PT, P0 ;  /* 0x000000ff2000720c */ /* 0x000fe40003f06100 */
[----:B------:R-:W-:Y:S02]  /*34a0*/  IADD3.X R20, PT, PT, RZ, R37, RZ, P3, !PT ;  /* 0x00000025ff147210 */ /* 0x000fe40001ffe4ff */
[----:B------:R-:W-:-:S02]  /*34b0*/  SEL R19, R19, R39, P0 ;  /* 0x0000002713137207 */ /* 0x000fc40000000000 */
[----:B------:R-:W-:Y:S02]  /*34c0*/  SEL R27, R18, R27, P0 ;  /* 0x0000001b121b7207 */ /* 0x000fe40000000000 */
[----:B------:R-:W-:Y:S02]  /*34d0*/  SEL R21, R21, R32, P0 ;  /* 0x0000002015157207 */ /* 0x000fe40000000000 */
[----:B------:R-:W-:Y:S02]  /*34e0*/  ISETP.GE.U32.AND P2, PT, R19, R36, PT ;  /* 0x000000241300720c */ /* 0x000fe40003f46070 */
        /* <DEDUP_REMOVED lines=15> */
[----:B------:R-:W-:Y:S06]  /*35e0*/  RET.REL.NODEC R26 `(_ZN2at6native57_GLOBAL__N__cd6b329d_24_DistributionBernoulli_cu_7537a20d43distribution_elementwise_grid_stride_kernelIdLi2EZNS0_9templates4cuda21uniform_and_transformIddPNS_17CUDAGeneratorImplEZZZNS4_16bernoulli_kernelIS7_EEvRNS_18TensorIteratorBaseEdT_ENKUlvE_clEvENKUlvE4_clEvEUldE_EEvSA_T1_T2_EUlP24curandStatePhilox4_32_10E0_ZNS1_27distribution_nullary_kernelIdd6float4S7_SJ_SE_EEvSA_SG_RKT3_T4_EUlidE0_EEvlNS_15PhiloxCudaStateESF_SG_) ;  /* 0xffffffc81a847950 */ /* 0x000fec0003c3ffff */
.L_x_272:
        /* <DEDUP_REMOVED lines=9> */
.L_x_10508:


//--------------------- .text._ZN2at6native57_GLOBAL__N__cd6b329d_24_DistributionBernoulli_cu_7537a20d43distribution_elementwise_grid_stride_kernelIdLi2EZNS0_9templates4cuda21uniform_and_transformIddPNS_17CUDAGeneratorImplEZZZNS4_16bernoulli_kernelIS7_EEvRNS_18TensorIteratorBaseEdT_ENKUlvE_clEvENKUlvE4_clEvEUldE_EEvSA_T1_T2_EUlP24curandStatePhilox4_32_10E0_ZNS1_27distribution_nullary_kernelIdd6float4S7_SJ_SE_EEvSA_SG_RKT3_T4_EUlidE_EEvlNS_15PhiloxCudaStateESF_SG_ --------------------------
	.section	.text._ZN2at6native57_GLOBAL__N__cd6b329d_24_DistributionBernoulli_cu_7537a20d43distribution_elementwise_grid_stride_kernelIdLi2EZNS0_9templates4cuda21uniform_and_transformIddPNS_17CUDAGeneratorImplEZZZNS4_16bernoulli_kernelIS7_EEvRNS_18TensorIteratorBaseEdT_ENKUlvE_clEvENKUlvE4_clEvEUldE_EEvSA_T1_T2_EUlP24curandStatePhilox4_32_10E0_ZNS1_27distribution_nullary_kernelIdd6float4S7_SJ_SE_EEvSA_SG_RKT3_T4_EUlidE_EEvlNS_15PhiloxCudaStateESF_SG_,"ax",@progbits
	.align	128
.text._ZN2at6native57_GLOBAL__N__cd6b329d_24_DistributionBernoulli_cu_7537a20d43distribution_elementwise_grid_stride_kernelIdLi2EZNS0_9templates4cuda21uniform_and_transformIddPNS_17CUDAGeneratorImplEZZZNS4_16bernoulli_kernelIS7_EEvRNS_18TensorIteratorBaseEdT_ENKUlvE_clEvENKUlvE4_clEvEUldE_EEvSA_T1_T2_EUlP24curandStatePhilox4_32_10E0_ZNS1_27distribution_nullary_kernelIdd6float4S7_SJ_SE_EEvSA_SG_RKT3_T4_EUlidE_EEvlNS_15PhiloxCudaStateESF_SG_:
        .type           _ZN2at6native57_GLOBAL__N__cd6b329d_24_DistributionBernoulli_cu_7537a20d43distribution_elementwise_grid_stride_kernelIdLi2EZNS0_9templates4cuda21uniform_and_transformIddPNS_17CUDAGeneratorImplEZZZNS4_16bernoulli_kernelIS7_EEvRNS_18TensorIteratorBaseEdT_ENKUlvE_clEvENKUlvE4_clEvEUldE_EEvSA_T1_T2_EUlP24curandStatePhilox4_32_10E0_ZNS1_27distribution_nullary_kernelIdd6float4S7_SJ_SE_EEvSA_SG_RKT3_T4_EUlidE_EEvlNS_15PhiloxCudaStateESF_SG_,@function
        .size           _ZN2at6native57_GLOBAL__N__cd6b329d_24_DistributionBernoulli_cu_7537a20d43distribution_elementwise_grid_stride_kernelIdLi2EZNS0_9templates4cuda21uniform_and_transformIddPNS_17CUDAGeneratorImplEZZZNS4_16bernoulli_kernelIS7_EEvRNS_18TensorIteratorBaseEdT_ENKUlvE_clEvENKUlvE4_clEvEUldE_EEvSA_T1_T2_EUlP24curandStatePhilox4_32_10E0_ZNS1_27distribution_nullary_kernelIdd6float4S7_SJ_SE_EEvSA_SG_RKT3_T4_EUlidE_EEvlNS_15PhiloxCudaStateESF_SG_,(.L_x_10510 - _ZN2at6native57_GLOBAL__N__cd6b329d_24_DistributionBernoulli_cu_7537a20d43distribution_elementwise_grid_stride_kernelIdLi2EZNS0_9templates4cuda21uniform_and_transformIddPNS_17CUDAGeneratorImplEZZZNS4_16bernoulli_kernelIS7_EEvRNS_18TensorIteratorBaseEdT_ENKUlvE_clEvENKUlvE4_clEvEUldE_EEvSA_T1_T2_EUlP24curandStatePhilox4_32_10E0_ZNS1_27distribution_nullary_kernelIdd6float4S7_SJ_SE_EEvSA_SG_RKT3_T4_EUlidE_EEvlNS_15PhiloxCudaStateESF_SG_)
        .other          _ZN2at6native57_GLOBAL__N__cd6b329d_24_DistributionBernoulli_cu_7537a20d43distribution_elementwise_grid_stride_kernelIdLi2EZNS0_9templates4cuda21uniform_and_transformIddPNS_17CUDAGeneratorImplEZZZNS4_16bernoulli_kernelIS7_EEvRNS_18TensorIteratorBaseEdT_ENKUlvE_clEvENKUlvE4_clEvEUldE_EEvSA_T1_T2_EUlP24curandStatePhilox4_32_10E0_ZNS1_27distribution_nullary_kernelIdd6float4S7_SJ_SE_EEvSA_SG_RKT3_T4_EUlidE_EEvlNS_15PhiloxCudaStateESF_SG_,@"STO_CUDA_ENTRY STV_DEFAULT"
_ZN2at6native57_GLOBAL__N__cd6b329d_24_DistributionBernoulli_cu_7537a20d43distribution_elementwise_grid_stride_kernelIdLi2EZNS0_9templates4cuda21uniform_and_transformIddPNS_17CUDAGeneratorImplEZZZNS4_16bernoulli_kernelIS7_EEvRNS_18TensorIteratorBaseEdT_ENKUlvE_clEvENKUlvE4_clEvEUldE_EEvSA_T1_T2_EUlP24curandStatePhilox4_32_10E0_ZNS1_27distribution_nullary_kernelIdd6float4S7_SJ_SE_EEvSA_SG_RKT3_T4_EUlidE_EEvlNS_15PhiloxCudaStateESF_SG_:
        /* <DEDUP_REMOVED lines=21> */
[----:B------:R-:W0:Y:S02]  /*0150*/  LDCU.64 UR4, c[0x0][0x380] ;  /* 0x00007000ff0477ac */ /* 0x000e240008000a00 */
[----:B------:R-:W-:Y:S01]  /*0160*/  MOV R34, R38 ;  /* 0x0000002600227202 */ /* 0x000fe20000000f00 */
[----:B------:R-:W-:Y:S01]  /*0170*/  IMAD.WIDE.U32 R8, R38, -0x326172a9, RZ ;  /* 0xcd9e8d5726087825 */ /* 0x000fe200078e00ff */
        /* <DEDUP_REMOVED lines=14> */
[C---:B------:R-:W-:Y:S01]  /*0260*/  LOP3.LUT R12, R25.reuse, R7, R39, 0x96, !PT ;  /* 0x00000007190c7212 */ /* 0x040fe200078e9627 */
        /* <DEDUP_REMOVED lines=29> */
[----:B------:R-:W-:Y:S01]  /*0440*/  VIADD R14, R25, 0x646e171e ;  /* 0x646e171e190e7836 */ /* 0x000fe20000000000 */
[----:B------:R-:W-:Y:S01]  /*0450*/  LOP3.LUT R20, R13, R26, R19, 0x96, !PT ;  /* 0x0000001a0d147212 */ /* 0x000fe200078e9613 */
[----:B------:R-:W-:Y:S02]  /*0460*/  VIADD R15, R25, 0x1fd5c5a3 ;  /* 0x1fd5c5a3190f7836 */ /* 0x000fe40000000000 */
[----:B------:R-:W-:-:S04]  /*0470*/  IMAD.WIDE.U32 R22, R22, -0x2daee0ad, RZ ;  /* 0xd2511f5316167825 */ /* 0x000fc800078e00ff */
[----:B------:R-:W-:Y:S01]  /*0480*/  IMAD.WIDE.U32 R20, R20, -0x2daee0ad, RZ ;  /* 0xd2511f5314147825 */ /* 0x000fe200078e00ff */
[----:B------:R-:W-:Y:S02]  /*0490*/  LOP3.LUT R36, R14, R16, R23, 0x96, !PT ;  /* 0x000000100e247212 */ /* 0x000fe400078e9617 */
[----:B------:R-:W-:Y:S01]  /*04a0*/  IADD3 R16, PT, PT, R24, 0x5384540f, RZ ;  /* 0x5384540f18107810 */ /* 0x000fe20007ffe0ff */
[----:B---3--:R-:W-:Y:S01]  /*04b0*/  IMAD R17, R33, UR8, RZ ;  /* 0x0000000821117c24 */ /* 0x008fe2000f8e02ff */
[----:B------:R-:W-:Y:S01]  /*04c0*/  LOP3.LUT R26, R15, R22, R21, 0x96, !PT ;  /* 0x000000160f1a7212 */ /* 0x000fe200078e9615 */
[----:B------:R-:W-:-:S04]  /*04d0*/  IMAD.WIDE.U32 R36, R36, -0x326172a9, RZ ;  /* 0xcd9e8d5724247825 */ /* 0x000fc800078e00ff */
[----:B------:R-:W-:Y:S01]  /*04e0*/  IMAD.WIDE.U32 R26, R26, -0x326172a9, RZ ;  /* 0xcd9e8d571a1a7825 */ /* 0x000fe200078e00ff */
[----:B------:R-:W-:-:S03]  /*04f0*/  LOP3.LUT R28, R16, R18, R37, 0x96, !PT ;  /* 0x00000012101c7212 */ /* 0x000fc600078e9625 */
[----:B------:R-:W-:Y:S01]  /*0500*/  VIADD R37, R25, 0xdb3d7428 ;  /* 0xdb3d742819257836 */ /* 0x000fe20000000000 */
[----:B------:R-:W-:Y:S01]  /*0510*/  LOP3.LUT R36, R35, R36, R27, 0x96, !PT ;  /* 0x0000002423247212 */ /* 0x000fe200078e961b */
[----:B------:R-:W-:-:S04]  /*0520*/  IMAD.WIDE.U32 R28, R28, -0x2daee0ad, RZ ;  /* 0xd2511f531c1c7825 */ /* 0x000fc800078e00ff */
[----:B------:R-:W-:Y:S01]  /*0530*/  IMAD.MOV.U32 R18, RZ, RZ, R38 ;  /* 0x000000ffff127224 */ /* 0x000fe200078e0026 */
[----:B------:R-:W-:Y:S01]  /*0540*/  LOP3.LUT R45, R37, R20, R29, 0x96, !PT ;  /* 0x00000014252d7212 */ /* 0x000fe200078e961d */
[----:B------:R-:W-:Y:S01]  /*0550*/  IMAD.MOV.U32 R19, RZ, RZ, R39 ;  /* 0x000000ffff137224 */ /* 0x000fe200078e0027 */
[----:B------:R-:W-:Y:S01]  /*0560*/  SHF.L.U32 R38, R17, 0x1, RZ ;  /* 0x0000000111267819 */ /* 0x000fe200000006ff */
[----:B------:R-:W-:Y:S06]  /*0570*/  BRA.U UP0, `(.L_x_273) ;  /* 0x0000000100507547 */ /* 0x000fec000b800000 */
[----:B------:R-:W0:Y:S01]  /*0580*/  I2F.U32.RP R22, R38 ;  /* 0x0000002600167306 */ /* 0x000e220000209000 */
[----:B------:R-:W-:Y:S01]  /*0590*/  IADD3 R23, PT, PT, RZ, -R38, RZ ;  /* 0x80000026ff177210 */ /* 0x000fe20007ffe0ff */
[----:B------:R-:W-:Y:S01]  /*05a0*/  HFMA2 R31, -RZ, RZ, 0, 0 ;  /* 0x00000000ff1f7431 */ /* 0x000fe200000001ff */
[----:B------:R-:W-:-:S05]  /*05b0*/  ISETP.NE.U32.AND P2, PT, R38, RZ, PT ;  /* 0x000000ff2600720c */ /* 0x000fca0003f45070 */
[----:B0-----:R-:W0:Y:S02]  /*05c0*/  MUFU.RCP R22, R22 ;  /* 0x0000001600167308 */ /* 0x001e240000001000 */
[----:B0-----:R-:W-:-:S06]  /*05d0*/  VIADD R20, R22, 0xffffffe ;  /* 0x0ffffffe16147836 */ /* 0x001fcc0000000000 */
[----:B------:R0:W1:Y:S02]  /*05e0*/  F2I.FTZ.U32.TRUNC.NTZ R21, R20 ;  /* 0x0000001400157305 */ /* 0x000064000021f000 */
[----:B0-----:R-:W-:Y:S02]  /*05f0*/  IMAD.MOV.U32 R20, RZ, RZ, RZ ;  /* 0x000000ffff147224 */ /* 0x001fe400078e00ff */
[----:B-1----:R-:W-:-:S04]  /*0600*/  IMAD R23, R23, R21, RZ ;  /* 0x0000001517177224 */ /* 0x002fc800078e02ff */
[----:B------:R-:W-:-:S06]  /*0610*/  IMAD.HI.U32 R21, R21, R23, R20 ;  /* 0x0000001715157227 */ /* 0x000fcc00078e0014 */
[----:B------:R-:W-:-:S04]  /*0620*/  IMAD.HI.U32 R30, R21, UR4, RZ ;  /* 0x00000004151e7c27 */ /* 0x000fc8000f8e00ff */
[----:B------:R-:W-:-:S04]  /*0630*/  IMAD.MOV R21, RZ, RZ, -R30 ;  /* 0x000000ffff157224 */ /* 0x000fc800078e0a1e */
[----:B------:R-:W-:-:S05]  /*0640*/  IMAD R21, R38, R21, UR4 ;  /* 0x0000000426157e24 */ /* 0x000fca000f8e0215 */
[----:B------:R-:W-:-:S13]  /*0650*/  ISETP.GE.U32.AND P0, PT, R21, R38, PT ;  /* 0x000000261500720c */ /* 0x000fda0003f06070 */
[----:B------:R-:W-:Y:S01]  /*0660*/  @P0 IADD3 R21, PT, PT, -R38, R21, RZ ;  /* 0x0000001526150210 */ /* 0x000fe20007ffe1ff */
[----:B------:R-:W-:-:S03]  /*0670*/  @P0 VIADD R30, R30, 0x1 ;  /* 0x000000011e1e0836 */ /* 0x000fc60000000000 */
[----:B------:R-:W-:-:S13]  /*0680*/  ISETP.GE.U32.AND P1, PT, R21, R38, PT ;  /* 0x000000261500720c */ /* 0x000fda0003f26070 */
[----:B------:R-:W-:Y:S01]  /*0690*/  @P1 VIADD R30, R30, 0x1 ;  /* 0x000000011e1e1836 */ /* 0x000fe20000000000 */
[----:B------:R-:W-:Y:S01]  /*06a0*/  @!P2 LOP3.LUT R30, RZ, R38, RZ, 0x33, !PT ;  /* 0x00000026ff1ea212 */ /* 0x000fe200078e33ff */
[----:B------:R-:W-:Y:S06]  /*06b0*/  BRA `(.L_x_274) ;  /* 0x0000000000087947 */ /* 0x000fec0003800000 */
.L_x_273:
[----:B------:R-:W-:-:S07]  /*06c0*/  MOV R42, 0x6e0 ;  /* 0x000006e0002a7802 */ /* 0x000fce0000000f00 */
[----:B------:R-:W-:Y:S05]  /*06d0*/  CALL.REL.NOINC `($__internal_17_$__cuda_sm20_div_s64) ;  /* 0x00000008000c7944 */ /* 0x000fea0003c00000 */
.L_x_274:
        /* <DEDUP_REMOVED lines=10> */
[----:B------:R-:W0:Y:S01]  /*0780*/  LDC.64 R20, c[0x0][0x380] ;  /* 0x0000e000ff147b82 */ /* 0x000e220000000a00 */
[----:B------:R-:W-:Y:S01]  /*0790*/  IMAD.HI.U32 R47, R36, -0x2daee0ad, RZ ;  /* 0xd2511f53242f7827 */ /* 0x000fe200078e00ff */
[----:B------:R-:W-:Y:S01]  /*07a0*/  LOP3.LUT R43, R32, 0x3, RZ, 0xc0, !PT ;  /* 0x00000003202b7812 */ /* 0x000fe200078ec0ff */
[----:B------:R-:W1:Y:S01]  /*07b0*/  LDCU UR4, c[0x0][0x3b0] ;  /* 0x00007600ff0477ac */ /* 0x000e620008000800 */
[----:B------:R-:W-:Y:S01]  /*07c0*/  IADD3 R44, PT, PT, R25, -0x695add53, RZ ;  /* 0x96a522ad192c7810 */ /* 0x000fe20007ffe0ff */
[----:B------:R-:W-:Y:S01]  /*07d0*/  IMAD.HI.U32 R41, R45, -0x326172a9, RZ ;  /* 0xcd9e8d572d297827 */ /* 0x000fe200078e00ff */
[----:B------:R-:W-:Y:S01]  /*07e0*/  LOP3.LUT R47, R28, R47, RZ, 0x3c, !PT ;  /* 0x0000002f1c2f7212 */ /* 0x000fe200078e3cff */
[----:B------:R-:W2:Y:S03]  /*07f0*/  LDCU.64 UR10, c[0x0][0x3b8] ;  /* 0x00007700ff0a77ac */ /* 0x000ea60008000a00 */
[----:B------:R-:W-:Y:S01]  /*0800*/  LOP3.LUT R41, R40, R26, R41, 0x96, !PT ;  /* 0x0000001a28297212 */ /* 0x000fe200078e9629 */
[----:B------:R-:W3:Y:S06]  /*0810*/  LDCU.64 UR8, c[0x0][0x3a8] ;  /* 0x00007500ff0877ac */ /* 0x000eec0008000a00 */
.L_x_282:
[----:B------:R-:W-:Y:S01]  /*0820*/  VIADD R0, R0, 0x1 ;  /* 0x0000000100007836 */ /* 0x000fe20000000000 */
[----:B------:R-:W-:Y:S03]  /*0830*/  BSSY.RECONVERGENT B0, `(.L_x_275) ;  /* 0x000000c000007945 */ /* 0x000fe60003800200 */
[C---:B01----:R-:W-:Y:S01]  /*0840*/  IMAD.WIDE.U32 R28, R0.reuse, -0x2daee0ad, RZ ;  /* 0xd2511f53001c7825 */ /* 0x043fe200078e00ff */
[----:B------:R-:W-:-:S13]  /*0850*/  ISETP.NE.AND P0, PT, R0, RZ, PT ;  /* 0x000000ff0000720c */ /* 0x000fda0003f05270 */
[----:B------:R-:W-:Y:S05]  /*0860*/  @P0 BRA `(.L_x_276) ;  /* 0x0000000000200947 */ /* 0x000fea0003800000 */
[----:B------:R-:W-:-:S05]  /*0870*/  VIADD R2, R2, 0x1 ;  /* 0x0000000102027836 */ /* 0x000fca0000000000 */
[----:B------:R-:W-:-:S13]  /*0880*/  ISETP.NE.AND P0, PT, R2, RZ, PT ;  /* 0x000000ff0200720c */ /* 0x000fda0003f05270 */
[----:B------:R-:W-:Y:S01]  /*0890*/  @!P0 IADD3 R34, PT, PT, R34, 0x1, RZ ;  /* 0x0000000122228810 */ /* 0x000fe20007ffe0ff */
[----:B------:R-:W-:Y:S01]  /*08a0*/  @!P0 VIADD R26, R39, 0x1 ;  /* 0x00000001271a8836 */ /* 0x000fe20000000000 */
[----:B------:R-:W-:Y:S02]  /*08b0*/  @!P0 MOV R2, RZ ;  /* 0x000000ff00028202 */ /* 0x000fe40000000f00 */
[----:B------:R-:W-:-:S13]  /*08c0*/  ISETP.NE.AND P1, PT, R34, RZ, !P0 ;  /* 0x000000ff2200720c */ /* 0x000fda0004725270 */
[----:B------:R-:W-:-:S04]  /*08d0*/  @P1 IMAD.MOV R26, RZ, RZ, R39 ;  /* 0x000000ffff1a1224 */ /* 0x000fc800078e0227 */
[----:B------:R-:W-:-:S07]  /*08e0*/  @!P0 IMAD.MOV.U32 R39, RZ, RZ, R26 ;  /* 0x000000ffff278224 */ /* 0x000fce00078e001a */
.L_x_276:
[----:B-123--:R-:W-:Y:S05]  /*08f0*/  BSYNC.RECONVERGENT B0 ;  /* 0x0000000000007941 */ /* 0x00efea0003800200 */
.L_x_275:
[----:B------:R-:W-:Y:S01]  /*0900*/  LOP3.LUT R32, R39, R29, R25, 0x96, !PT ;  /* 0x0000001d27207212 */ /* 0x000fe200078e9619 */
[----:B------:R-:W-:Y:S01]  /*0910*/  IMAD.WIDE.U32 R26, R34, -0x326172a9, RZ ;  /* 0xcd9e8d57221a7825 */ /* 0x000fe200078e00ff */
[----:B------:R-:W-:Y:S02]  /*0920*/  ISETP.GT.AND P0, PT, R43, 0x1, PT ;  /* 0x000000012b00780c */ /* 0x000fe40003f04270 */
[----:B------:R-:W-:Y:S01]  /*0930*/  LOP3.LUT R47, R47, R44, RZ, 0x3c, !PT ;  /* 0x0000002c2f2f7212 */ /* 0x000fe200078e3cff */
[----:B------:R-:W-:Y:S01]  /*0940*/  IMAD.WIDE.U32 R32, R32, -0x326172a9, RZ ;  /* 0xcd9e8d5720207825 */ /* 0x000fe200078e00ff */
[----:B------:R-:W-:-:S03]  /*0950*/  LOP3.LUT R27, R2, R27, R24, 0x96, !PT ;  /* 0x0000001b021b7212 */ /* 0x000fc600078e9618 */
        /* <DEDUP_REMOVED lines=29> */
[----:B------:R-:W-:Y:S01]  /*0b30*/  IMAD.MOV.U32 R29, RZ, RZ, R45 ;  /* 0x000000ffff1d7224 */ /* 0x000fe200078e002d */
[----:B------:R-:W-:Y:S01]  /*0b40*/  LOP3.LUT R45, R37, R32, R31, 0x96, !PT ;  /* 0x00000020252d7212 */ /* 0x000fe200078e961f */
[----:B------:R-:W-:-:S04]  /*0b50*/  IMAD.WIDE.U32 R26, R26, -0x326172a9, RZ ;  /* 0xcd9e8d571a1a7825 */ /* 0x000fc800078e00ff */
[----:B------:R-:W-:Y:S01]  /*0b60*/  IMAD.HI.U32 R33, R45, -0x326172a9, RZ ;  /* 0xcd9e8d572d217827 */ /* 0x000fe200078e00ff */
[----:B------:R-:W-:-:S04]  /*0b70*/  LOP3.LUT R36, R35, R28, R27, 0x96, !PT ;  /* 0x0000001c23247212 */ /* 0x000fc800078e961b */
[----:B------:R-:W-:Y:S01]  /*0b80*/  LOP3.LUT R32, R40, R26, R33, 0x96, !PT ;  /* 0x0000001a28207212 */ /* 0x000fe200078e9621 */
[----:B------:R-:W-:Y:S06]  /*0b90*/  @P0 BRA `(.L_x_277) ;  /* 0x0000000000180947 */ /* 0x000fec0003800000 */
[----:B------:R-:W-:Y:S01]  /*0ba0*/  ISETP.NE.AND P0, PT, R43, RZ, PT ;  /* 0x000000ff2b00720c */ /* 0x000fe20003f05270 */
[----:B------:R-:W-:-:S12]  /*0bb0*/  IMAD R26, R29, -0x326172a9, RZ ;  /* 0xcd9e8d571d1a7824 */ /* 0x000fd800078e02ff */
[----:B------:R-:W-:Y:S05]  /*0bc0*/  @!P0 BRA `(.L_x_278) ;  /* 0x0000000000208947 */ /* 0x000fea0003800000 */
[----:B------:R-:W-:Y:S01]  /*0bd0*/  MOV R41, R26 ;  /* 0x0000001a00297202 */ /* 0x000fe20000000f00 */
[----:B------:R-:W-:Y:S01]  /*0be0*/  IMAD.MOV.U32 R26, RZ, RZ, R47 ;  /* 0x000000ffff1a7224 */ /* 0x000fe200078e002f */
[----:B------:R-:W-:Y:S06]  /*0bf0*/  BRA `(.L_x_278) ;  /* 0x0000000000147947 */ /* 0x000fec0003800000 */
.L_x_277:
[----:B------:R-:W-:Y:S01]  /*0c00*/  ISETP.NE.AND P0, PT, R43, 0x3, PT ;  /* 0x000000032b00780c */ /* 0x000fe20003f05270 */
[----:B------:R-:W-:Y:S01]  /*0c10*/  IMAD.MOV.U32 R41, RZ, RZ, R46 ;  /* 0x000000ffff297224 */ /* 0x000fe200078e002e */
[----:B------:R-:W-:-:S11]  /*0c20*/  MOV R26, R32 ;  /* 0x00000020001a7202 */ /* 0x000fd60000000f00 */
[----:B------:R-:W-:Y:S02]  /*0c30*/  @P0 IMAD.MOV.U32 R41, RZ, RZ, R47 ;  /* 0x000000ffff290224 */ /* 0x000fe400078e002f */
[----:B------:R-:W-:-:S07]  /*0c40*/  @P0 IMAD.MOV.U32 R26, RZ, RZ, R46 ;  /* 0x000000ffff1a0224 */ /* 0x000fce00078e002e */
.L_x_278:
[----:B0-----:R-:W-:Y:S01]  /*0c50*/  ISETP.GE.U32.AND P0, PT, R18, R20, PT ;  /* 0x000000141200720c */ /* 0x001fe20003f06070 */
[----:B------:R-:W-:Y:S01]  /*0c60*/  BSSY.RECONVERGENT B0, `(.L_x_279) ;  /* 0x0000014000007945 */ /* 0x000fe20003800200 */
[----:B------:R-:W-:Y:S01]  /*0c70*/  IADD3 R33, P2, PT, R17, R18, RZ ;  /* 0x0000001211217210 */ /* 0x000fe20007f5e0ff */
[----:B------:R-:W-:Y:S01]  /*0c80*/  IMAD.MOV.U32 R47, RZ, RZ, 0x2f800000 ;  /* 0x2f800000ff2f7424 */ /* 0x000fe200078e00ff */
[----:B------:R-:W-:Y:S02]  /*0c90*/  ISETP.GE.AND.EX P0, PT, R19, R21, PT, P0 ;  /* 0x000000151300720c */ /* 0x000fe40003f06300 */
[----:B------:R-:W-:Y:S02]  /*0ca0*/  ISETP.GE.U32.AND P1, PT, R33, R20, PT ;  /* 0x000000142100720c */ /* 0x000fe40003f26070 */
[----:B------:R-:W-:Y:S02]  /*0cb0*/  IADD3.X R28, PT, PT, RZ, R19, RZ, P2, !PT ;  /* 0x00000013ff1c7210 */ /* 0x000fe400017fe4ff */
[----:B------:R-:W-:-:S02]  /*0cc0*/  I2FP.F32.U32 R46, R26 ;  /* 0x0000001a002e7245 */ /* 0x000fc40000201000 */
[----:B------:R-:W-:-:S05]  /*0cd0*/  ISETP.GE.AND.EX P1, PT, R28, R21, PT, P1 ;  /* 0x000000151c00720c */ /* 0x000fca0003f26310 */
[----:B------:R-:W-:Y:S08]  /*0ce0*/  @P0 BRA `(.L_x_280) ;  /* 0x00000000002c0947 */ /* 0x000ff00003800000 */
[----:B------:R-:W-:Y:S01]  /*0cf0*/  I2FP.F32.U32 R26, R41 ;  /* 0x00000029001a7245 */ /* 0x000fe20000201000 */
[----:B------:R-:W-:-:S04]  /*0d00*/  IMAD R28, R18, UR4, RZ ;  /* 0x00000004121c7c24 */ /* 0x000fc8000f8e02ff */
[----:B------:R-:W-:-:S04]  /*0d10*/  FFMA.FTZ R26, R26, R47, 1.1641532182693481445e-10 ;  /* 0x2f0000001a1a7423 */ /* 0x000fc8000001002f */
[----:B------:R-:W-:-:S04]  /*0d20*/  FMUL.FTZ R41, R26, 1 ;  /* 0x3f8000001a297820 */ /* 0x000fc80000410000 */
[----:B------:R-:W0:Y:S02]  /*0d30*/  F2F.F64.F32 R26, R41 ;  /* 0x00000029001a7310 */ /* 0x000e240000201800 */
[----:B0-----:R-:W-:Y:S01]  /*0d40*/  DSETP.GEU.AND P0, PT, R26, UR10, PT ;  /* 0x0000000a1a007e2a */ /* 0x001fe2000bf0e000 */
[----:B------:R-:W-:-:S04]  /*0d50*/  IADD3 R26, P2, PT, R28, UR8, RZ ;  /* 0x000000081c1a7c10 */ /* 0x000fc8000ff5e0ff */
[----:B------:R-:W-:Y:S01]  /*0d60*/  LEA.HI.X.SX32 R27, R28, UR9, 0x1, P2 ;  /* 0x000000091c1b7c11 */ /* 0x000fe200090f0eff */
[----:B------:R-:W-:Y:S01]  /*0d70*/  IMAD.MOV.U32 R28, RZ, RZ, RZ ;  /* 0x000000ffff1c7224 */ /* 0x000fe200078e00ff */
[----:B------:R-:W-:-:S05]  /*0d80*/  FSEL R29, RZ, 1.875, P0 ;  /* 0x3ff00000ff1d7808 */ /* 0x000fca0000000000 */
[----:B------:R0:W-:Y:S02]  /*0d90*/  STG.E.64 desc[UR6][R26.64], R28 ;  /* 0x0000001c1a007986 */ /* 0x0001e4000c101b06 */
.L_x_280:
[----:B------:R-:W-:Y:S05]  /*0da0*/  BSYNC.RECONVERGENT B0 ;  /* 0x0000000000007941 */ /* 0x000fea0003800200 */
.L_x_279:
[----:B------:R-:W-:Y:S01]  /*0db0*/  FFMA.FTZ R41, R46, R47, 1.1641532182693481445e-10 ;  /* 0x2f0000002e297423 */ /* 0x000fe2000001002f */
[----:B------:R-:W-:Y:S06]  /*0dc0*/  @P1 BRA `(.L_x_281) ;  /* 0x0000000000241947 */ /* 0x000fec0003800000 */
[----:B------:R-:W-:Y:S01]  /*0dd0*/  FMUL.FTZ R41, R41, 1 ;  /* 0x3f80000029297820 */ /* 0x000fe20000410000 */
[----:B------:R-:W-:Y:S01]  /*0de0*/  IMAD R33, R33, UR4, RZ ;  /* 0x0000000421217c24 */ /* 0x000fe2000f8e02ff */
[----:B0-----:R-:W-:Y:S02]  /*0df0*/  MOV R28, RZ ;  /* 0x000000ff001c7202 */ /* 0x001fe40000000f00 */
[----:B------:R-:W0:Y:S02]  /*0e00*/  F2F.F64.F32 R26, R41 ;  /* 0x00000029001a7310 */ /* 0x000e240000201800 */
[----:B0-----:R-:W-:Y:S01]  /*0e10*/  DSETP.GEU.AND P0, PT, R26, UR10, PT ;  /* 0x0000000a1a007e2a */ /* 0x001fe2000bf0e000 */
[----:B------:R-:W-:-:S04]  /*0e20*/  IADD3 R26, P1, PT, R33, UR8, RZ ;  /* 0x00000008211a7c10 */ /* 0x000fc8000ff3e0ff */
[----:B------:R-:W-:Y:S02]  /*0e30*/  LEA.HI.X.SX32 R27, R33, UR9, 0x1, P1 ;  /* 0x00000009211b7c11 */ /* 0x000fe400088f0eff */
[----:B------:R-:W-:-:S05]  /*0e40*/  FSEL R29, RZ, 1.875, P0 ;  /* 0x3ff00000ff1d7808 */ /* 0x000fca0000000000 */
[----:B------:R1:W-:Y:S02]  /*0e50*/  STG.E.64 desc[UR6][R26.64], R28 ;  /* 0x0000001c1a007986 */ /* 0x0003e4000c101b06 */
.L_x_281:
[----:B------:R-:W-:Y:S01]  /*0e60*/  IADD3 R18, P0, PT, R38, R18, RZ ;  /* 0x0000001226127210 */ /* 0x000fe20007f1e0ff */
[----:B------:R-:W-:Y:S01]  /*0e70*/  IMAD.HI.U32 R47, R36, -0x2daee0ad, RZ ;  /* 0xd2511f53242f7827 */ /* 0x000fe200078e00ff */
[----:B------:R-:W-:Y:S05]  /*0e80*/  WARPSYNC.ALL ;  /* 0x0000000000007948 */ /* 0x000fea0003800000 */
[----:B------:R-:W-:Y:S01]  /*0e90*/  IMAD.X R19, RZ, RZ, R19, P0 ;  /* 0x000000ffff137224 */ /* 0x000fe200000e0613 */
[----:B------:R-:W-:Y:S01]  /*0ea0*/  BAR.SYNC.DEFER_BLOCKING 0x0 ;  /* 0x0000000000007b1d */ /* 0x000fe20000010000 */
[----:B------:R-:W-:Y:S01]  /*0eb0*/  ISETP.GE.U32.AND P0, PT, R18, R22, PT ;  /* 0x000000161200720c */ /* 0x000fe20003f06070 */
[----:B------:R-:W-:Y:S01]  /*0ec0*/  IMAD.MOV.U32 R41, RZ, RZ, R32 ;  /* 0x000000ffff297224 */ /* 0x000fe200078e0020 */
[----:B------:R-:W-:-:S02]  /*0ed0*/  LOP3.LUT R47, R30, R47, RZ, 0x3c, !PT ;  /* 0x0000002f1e2f7212 */ /* 0x000fc400078e3cff */
[----:B------:R-:W-:-:S13]  /*0ee0*/  ISETP.GE.AND.EX P0, PT, R19, R42, PT, P0 ;  /* 0x0000002a1300720c */ /* 0x000fda0003f06300 */
[----:B------:R-:W-:Y:S05]  /*0ef0*/  @!P0 BRA `(.L_x_282) ;  /* 0xfffffff800488947 */ /* 0x000fea000383ffff */
[----:B------:R-:W-:Y:S05]  /*0f00*/  EXIT ;  /* 0x000000000000794d */ /* 0x000fea0003800000 */
        .weak           $__internal_17_$__cuda_sm20_div_s64
        .type           $__internal_17_$__cuda_sm20_div_s64,@function
        .size           $__internal_17_$__cuda_sm20_div_s64,(.L_x_10510 - $__internal_17_$__cuda_sm20_div_s64)
$__internal_17_$__cuda_sm20_div_s64:
        /* <DEDUP_REMOVED lines=74> */
[----:B------:R-:W-:Y:S06]  /*13b0*/  RET.REL.NODEC R42 `(_ZN2at6native57_GLOBAL__N__cd6b329d_24_DistributionBernoulli_cu_7537a20d43distribution_elementwise_grid_stride_kernelIdLi2EZNS0_9templates4cuda21uniform_and_transformIddPNS_17CUDAGeneratorImplEZZZNS4_16bernoulli_kernelIS7_EEvRNS_18TensorIteratorBaseEdT_ENKUlvE_clEvENKUlvE4_clEvEUldE_EEvSA_T1_T2_EUlP24curandStatePhilox4_32_10E0_ZNS1_27distribution_nullary_kernelIdd6float4S7_SJ_SE_EEvSA_SG_RKT3_T4_EUlidE_EEvlNS_15PhiloxCudaStateESF_SG_) ;  /* 0xffffffec2a107950 */ /* 0x000fec0003c3ffff */
.L_x_283:
        /* <DEDUP_REMOVED lines=12> */
.L_x_10510:


//--------------------- .text._ZN2at6native57_GLOBAL__N__cd6b329d_24_DistributionBernoulli_cu_7537a20d43distribution_elementwise_grid_stride_kernelIdLi2EZNS0_9templates4cuda21uniform_and_transformIddPNS_17CUDAGeneratorImplEZZZNS4_16bernoulli_kernelIS7_EEvRNS_18TensorIteratorBaseEdT_ENKUlvE_clEvENKUlvE4_clEvEUldE_EEvSA_T1_T2_EUlP24curandStatePhilox4_32_10E_ZNS1_27distribution_nullary_kernelIdd7double2S7_SJ_SE_EEvSA_SG_RKT3_T4_EUlidE0_EEvlNS_15PhiloxCudaStateESF_SG_ --------------------------
	.section	.text._ZN2at6native57_GLOBAL__N__cd6b329d_24_DistributionBernoulli_cu_7537a20d43distribution_elementwise_grid_stride_kernelIdLi2EZNS0_9templates4cuda21uniform_and_transformIddPNS_17CUDAGeneratorImplEZZZNS4_16bernoulli_kernelIS7_EEvRNS_18TensorIteratorBaseEdT_ENKUlvE_clEvENKUlvE4_clEvEUldE_EEvSA_T1_T2_EUlP24curandStatePhilox4_32_10E_ZNS1_27distribution_nullary_kernelIdd7double2S7_SJ_SE_EEvSA_SG_RKT3_T4_EUlidE0_EEvlNS_15PhiloxCudaStateESF_SG_,"ax",@progbits
	.align	128
.text._ZN2at6native57_GLOBAL__N__cd6b329d_24_DistributionBernoulli_cu_7537a20d43distribution_elementwise_grid_stride_kernelIdLi2EZNS0_9templates4cuda21uniform_and_transformIddPNS_17CUDAGeneratorImplEZZZNS4_16bernoulli_kernelIS7_EEvRNS_18TensorIteratorBaseEdT_ENKUlvE_clEvENKUlvE4_clEvEUldE_EEvSA_T1_T2_EUlP24curandStatePhilox4_32_10E_ZNS1_27distribution_nullary_kernelIdd7double2S7_SJ_SE_EEvSA_SG_RKT3_T4_EUlidE0_EEvlNS_15PhiloxCudaStateESF_SG_:
        .type           _ZN2at6native57_GLOBAL__N__cd6b329d_24_DistributionBernoulli_cu_7537a20d43distribution_elementwise_grid_stride_kernelIdLi2EZNS0_9templates4cuda21uniform_and_transformIddPNS_17CUDAGeneratorImplEZZZNS4_16bernoulli_kernelIS7_EEvRNS_18TensorIteratorBaseEdT_ENKUlvE_clEvENKUlvE4_clEvEUldE_EEvSA_T1_T2_EUlP24curandStatePhilox4_32_10E_ZNS1_27distribution_nullary_kernelIdd7double2S7_SJ_SE_EEvSA_SG_RKT3_T4_EUlidE0_EEvlNS_15PhiloxCudaStateESF_SG_,@function
        .size           _ZN2at6native57_GLOBAL__N__cd6b329d_24_DistributionBernoulli_cu_7537a20d43distribution_elementwise_grid_stride_kernelIdLi2EZNS0_9templates4cuda21uniform_and_transformIddPNS_17CUDAGeneratorImplEZZZNS4_16bernoulli_kernelIS7_EEvRNS_18TensorIteratorBaseEdT_ENKUlvE_clEvENKUlvE4_clEvEUldE_EEvSA_T1_T2_EUlP24curandStatePhilox4_32_10E_ZNS1_27distribution_nullary_kernelIdd7double2S7_SJ_SE_EEvSA_SG_RKT3_T4_EUlidE0_EEvlNS_15PhiloxCudaStateESF_SG_,(.L_x_10512 - _ZN2at6native57_GLOBAL__N__cd6b329d_24_DistributionBernoulli_cu_7537a20d43distribution_elementwise_grid_stride_kernelIdLi2EZNS0_9templates4cuda21uniform_and_transformIddPNS_17CUDAGeneratorImplEZZZNS4_16bernoulli_kernelIS7_EEvRNS_18TensorIteratorBaseEdT_ENKUlvE_clEvENKUlvE4_clEvEUldE_EEvSA_T1_T2_EUlP24curandStatePhilox4_32_10E_ZNS1_27distribution_nullary_kernelIdd7double2S7_SJ_SE_EEvSA_SG_RKT3_T4_EUlidE0_EEvlNS_15PhiloxCudaStateESF_SG_)
        .other          _ZN2at6native57_GLOBAL__N__cd6b329d_24_DistributionBernoulli_cu_7537a20d43distribution_elementwise_grid_stride_kernelIdLi2EZNS0_9templates4cuda21uniform_and_transformIddPNS_17CUDAGeneratorImplEZZZNS4_16bernoulli_kernelIS7_EEvRNS_18TensorIteratorBaseEdT_ENKUlvE_clEvENKUlvE4_clEvEUldE_EEvSA_T1_T2_EUlP24curandStatePhilox4_32_10E_ZNS1_27distribution_nullary_kernelIdd7double2S7_SJ_SE_EEvSA_SG_RKT3_T4_EUlidE0_EEvlNS_15PhiloxCudaStateESF_SG_,@"STO_CUDA_ENTRY STV_DEFAULT"
_ZN2at6native57_GLOBAL__N__cd6b329d_24_DistributionBernoulli_cu_7537a20d43distribution_elementwise_grid_stride_kernelIdLi2EZNS0_9templates4cuda21uniform_and_transformIddPNS_17CUDAGeneratorImplEZZZNS4_16bernoulli_kernelIS7_EEvRNS_18TensorIteratorBaseEdT_ENKUlvE_clEvENKUlvE4_clEvEUldE_EEvSA_T1_T2_EUlP24curandStatePhilox4_32_10E_ZNS1_27distribution_nullary_kernelIdd7double2S7_SJ_SE_EEvSA_SG_RKT3_T4_EUlidE0_EEvlNS_15PhiloxCudaStateESF_SG_:
        /* <DEDUP_REMOVED lines=111> */
.L_x_284:
[----:B------:R-:W-:-:S07]  /*06f0*/  MOV R28, 0x710 ;  /* 0x00000710001c7802 */ /* 0x000fce0000000f00 */
[----:B------:R-:W-:Y:S05]  /*0700*/  CALL.REL.NOINC `($__internal_18_$__cuda_sm20_div_s64) ;  /* 0x0000002800d47944 */ /* 0x000fea0003c00000 */
[----:B------:R-:W-:Y:S01]  /*0710*/  MOV R28, R26 ;  /* 0x0000001a001c7202 */ /* 0x000fe20000000f00 */
[----:B------:R-:W-:-:S07]  /*0720*/  IMAD.MOV.U32 R29, RZ, RZ, R27 ;  /* 0x000000ffff1d7224 */ /* 0x000fce00078e001b */
.L_x_285:
        /* <DEDUP_REMOVED lines=10> */
[----:B------:R-:W0:Y:S01]  /*07d0*/  LDCU UR72, c[0x0][0x3a8] ;  /* 0x00007500ff4877ac */ /* 0x000e220008000800 */
[----:B------:R-:W1:Y:S01]  /*07e0*/  LDC.64 R26, c[0x0][0x380] ;  /* 0x0000e000ff1a7b82 */ /* 0x000e620000000a00 */
[----:B------:R-:W-:Y:S01]  /*07f0*/  IADD3 R41, PT, PT, R23, -0x695add53, RZ ;  /* 0x96a522ad17297810 */ /* 0x000fe20007ffe0ff */
[----:B------:R-:W-:Y:S01]  /*0800*/  IMAD R42, R42, -0x326172a9, RZ ;  /* 0xcd9e8d572a2a7824 */ /* 0x000fe200078e02ff */
[----:B------:R-:W-:Y:S01]  /*0810*/  LOP3.LUT R43, R30, 0x3, RZ, 0xc0, !PT ;  /* 0x000000031e2b7812 */ /* 0x000fe200078ec0ff */
[----:B------:R-:W2:Y:S01]  /*0820*/  LDCU.64 UR74, c[0x0][0x548] ;  /* 0x0000a900ff4a77ac */ /* 0x000ea20008000a00 */
[----:B------:R-:W-:Y:S01]  /*0830*/  LOP3.LUT R44, R44, R41, RZ, 0x3c, !PT ;  /* 0x000000292c2c7212 */ /* 0x000fe200078e3cff */
[----:B------:R-:W3:Y:S01]  /*0840*/  LDCU UR4, c[0x0][0x3a8] ;  /* 0x00007500ff0477ac */ /* 0x000ee20008000800 */
        /* <DEDUP_REMOVED lines=61> */
.L_x_296:
[----:B------:R-:W-:Y:S01]  /*0c20*/  VIADD R0, R0, 0x1 ;  /* 0x0000000100007836 */ /* 0x000fe20000000000 */
[----:B------:R-:W-:Y:S03]  /*0c30*/  BSSY.RECONVERGENT B0, `(.L_x_286) ;  /* 0x000000c000007945 */ /* 0x000fe60003800200 */
[C---:B-1----:R-:W-:Y:S01]  /*0c40*/  IMAD.WIDE.U32 R30, R0.reuse, -0x2daee0ad, RZ ;  /* 0xd2511f53001e7825 */ /* 0x042fe200078e00ff */
[----:B------:R-:W-:-:S13]  /*0c50*/  ISETP.NE.AND P0, PT, R0, RZ, PT ;  /* 0x000000ff0000720c */ /* 0x000fda0003f05270 */
[----:B0-----:R-:W-:Y:S05]  /*0c60*/  @P0 BRA `(.L_x_287) ;  /* 0x0000000000200947 */ /* 0x001fea0003800000 */
[----:B------:R-:W-:-:S04]  /*0c70*/  IADD3 R2, PT, PT, R2, 0x1, RZ ;  /* 0x0000000102027810 */ /* 0x000fc80007ffe0ff */
[----:B------:R-:W-:-:S13]  /*0c80*/  ISETP.NE.AND P0, PT, R2, RZ, PT ;  /* 0x000000ff0200720c */ /* 0x000fda0003f05270 */
[----:B------:R-:W-:Y:S01]  /*0c90*/  @!P0 VIADD R36, R36, 0x1 ;  /* 0x0000000124248836 */ /* 0x000fe20000000000 */
[----:B------:R-:W-:Y:S02]  /*0ca0*/  @!P0 IADD3 R28, PT, PT, R37, 0x1, RZ ;  /* 0x00000001251c8810 */ /* 0x000fe40007ffe0ff */
[----:B------:R-:W-:Y:S02]  /*0cb0*/  @!P0 MOV R2, RZ ;  /* 0x000000ff00028202 */ /* 0x000fe40000000f00 */
[----:B------:R-:W-:-:S13]  /*0cc0*/  ISETP.NE.AND P1, PT, R36, RZ, !P0 ;  /* 0x000000ff2400720c */ /* 0x000fda0004725270 */
[----:B------:R-:W-:-:S04]  /*0cd0*/  @P1 IMAD.MOV R28, RZ, RZ, R37 ;  /* 0x000000ffff1c1224 */ /* 0x000fc800078e0225 */
[----:B------:R-:W-:-:S07]  /*0ce0*/  @!P0 IMAD.MOV.U32 R37, RZ, RZ, R28 ;  /* 0x000000ffff258224 */ /* 0x000fce00078e001c */
.L_x_287:
[----:B0-----:R-:W-:Y:S05]  /*0cf0*/  BSYNC.RECONVERGENT B0 ;  /* 0x0000000000007941 */ /* 0x001fea0003800200 */
.L_x_286:
        /* <DEDUP_REMOVED lines=55> */
.L_x_288:
        /* <DEDUP_REMOVED lines=9> */
.L_x_289:
[----:B------:R-:W-:-:S04]  /*1100*/  IMAD.WIDE.U32 R32, R30, 0x200000, RZ ;  /* 0x002000001e207825 */ /* 0x000fc800078e00ff */
[----:B------:R-:W-:Y:S01]  /*1110*/  HFMA2 R30, -RZ, RZ, 0, 0 ;  /* 0x00000000ff1e7431 */ /* 0x000fe200000001ff */
[----:B------:R-:W-:Y:S01]  /*1120*/  UISETP.NE.AND UP0, UPT, UR4, URZ, UPT ;  /* 0x000000ff0400728c */ /* 0x000fe2000bf05270 */
[----:B------:R-:W-:Y:S01]  /*1130*/  MOV R31, 0x3ca00000 ;  /* 0x3ca00000001f7802 */ /* 0x000fe20000000f00 */
[----:B------:R-:W-:Y:S01]  /*1140*/  IMAD.WIDE.U32 R46, R28, 0x200000, RZ ;  /* 0x002000001c2e7825 */ /* 0x000fe200078e00ff */
[----:B------:R-:W-:Y:S02]  /*1150*/  LOP3.LUT R32, R32, R45, RZ, 0x3c, !PT ;  /* 0x0000002d20207212 */ /* 0x000fe400078e3cff */
[----:B------:R-:W-:-:S04]  /*1160*/  LOP3.LUT R46, R46, R29, RZ, 0x3c, !PT ;  /* 0x0000001d2e2e7212 */ /* 0x000fc800078e3cff */
[----:B------:R-:W-:Y:S08]  /*1170*/  I2F.F64.U64 R32, R32 ;  /* 0x0000002000207312 */ /* 0x000ff00000301800 */
[----:B------:R-:W0:Y:S02]  /*1180*/  I2F.F64.U64 R28, R46 ;  /* 0x0000002e001c7312 */ /* 0x000e240000301800 */
[----:B0-----:R-:W-:-:S02]  /*1190*/  DFMA R28, R28, R30, 5.5511151231257827021e-17 ;  /* 0x3c9000001c1c742b */ /* 0x001fc4000000001e */
[----:B------:R-:W-:Y:S01]  /*11a0*/  DFMA R30, R32, R30, 5.5511151231257827021e-17 ;  /* 0x3c900000201e742b */ /* 0x000fe2000000001e */
[----:B------:R-:W-:Y:S10]  /*11b0*/  BRA.U UP0, `(.L_x_290) ;  /* 0x00000001004c7547 */ /* 0x000ff4000b800000 */
[----:B------:R-:W-:-:S04]  /*11c0*/  ISETP.GE.U32.AND P0, PT, R21, UR34, PT ;  /* 0x0000002215007c0c */ /* 0x000fc8000bf06070 */
[----:B------:R-:W-:-:S13]  /*11d0*/  ISETP.GE.AND.EX P0, PT, R34, UR35, PT, P0 ;  /* 0x0000002322007c0c */ /* 0x000fda000bf06300 */
[----:B------:R-:W0:Y:S08]  /*11e0*/  @!P0 LDC.64 R32, c[0x0][0x548] ;  /* 0x00015200ff208b82 */ /* 0x000e300000000a00 */
[----:B------:R-:W1:Y:S01]  /*11f0*/  @!P0 LDC.64 R46, c[0x0][0x540] ;  /* 0x00015000ff2e8b82 */ /* 0x000e620000000a00 */
[----:B0-----:R-:W-:Y:S01]  /*1200*/  @!P0 DSETP.GEU.AND P1, PT, R28, R32, PT ;  /* 0x000000201c00822a */ /* 0x001fe20003f2e000 */
[----:B------:R-:W-:-:S05]  /*1210*/  @!P0 IMAD.MOV.U32 R28, RZ, RZ, RZ ;  /* 0x000000ffff1c8224 */ /* 0x000fca00078e00ff */
[----:B------:R-:W-:Y:S02]  /*1220*/  @!P0 FSEL R29, RZ, 1.875, P1 ;  /* 0x3ff00000ff1d8808 */ /* 0x000fe40000800000 */
[----:B------:R-:W-:-:S03]  /*1230*/  IADD3 R32, P1, PT, R20, R21, RZ ;  /* 0x0000001514207210 */ /* 0x000fc60007f3e0ff */
[----:B-1----:R1:W-:Y:S01]  /*1240*/  @!P0 STG.E.64 desc[UR76][R46.64], R28 ;  /* 0x0000001c2e008986 */ /* 0x0023e2000c101b4c */
[----:B------:R-:W-:Y:S02]  /*1250*/  ISETP.GE.U32.AND P0, PT, R32, UR34, PT ;  /* 0x0000002220007c0c */ /* 0x000fe4000bf06070 */
[----:B------:R-:W-:-:S04]  /*1260*/  IADD3.X R32, PT, PT, RZ, R34, RZ, P1, !PT ;  /* 0x00000022ff207210 */ /* 0x000fc80000ffe4ff */
[----:B------:R-:W-:-:S13]  /*1270*/  ISETP.GE.AND.EX P0, PT, R32, UR35, PT, P0 ;  /* 0x0000002320007c0c */ /* 0x000fda000bf06300 */
[----:B-1----:R-:W-:Y:S05]  /*1280*/  @P0 BRA `(.L_x_291) ;  /* 0x0000001c00d40947 */ /* 0x002fea0003800000 */
[----:B------:R-:W0:Y:S01]  /*1290*/  LDC.64 R28, c[0x0][0x540] ;  /* 0x00015000ff1c7b82 */ /* 0x000e220000000a00 */
[----:B------:R-:W-:Y:S01]  /*12a0*/  DSETP.GEU.AND P0, PT, R30, UR74, PT ;  /* 0x0000004a1e007e2a */ /* 0x000fe2000bf0e000 */
[----:B------:R-:W-:-:S05]  /*12b0*/  MOV R30, RZ ;  /* 0x000000ff001e7202 */ /* 0x000fca0000000f00 */
[----:B------:R-:W-:-:S05]  /*12c0*/  FSEL R31, RZ, 1.875, P0 ;  /* 0x3ff00000ff1f7808 */ /* 0x000fca0000000000 */
[----:B0-----:R1:W-:Y:S01]  /*12d0*/  STG.E.64 desc[UR76][R28.64], R30 ;  /* 0x0000001e1c007986 */ /* 0x0013e2000c101b4c */
[----:B------:R-:W-:Y:S05]  /*12e0*/  BRA `(.L_x_291) ;  /* 0x0000001c00bc7947 */ /* 0x000fea0003800000 */
.L_x_290:
        /* <DEDUP_REMOVED lines=234> */
.L_x_294:
[----:B------:R-:W0:Y:S01]  /*2190*/  LDCU.64 UR48, c[0x0][0x540] ;  /* 0x0000a800ff3077ac */ /* 0x000e220008000a00 */
[----:B------:R-:W-:Y:S01]  /*21a0*/  DSETP.GEU.AND P1, PT, R28, UR74, PT ;  /* 0x0000004a1c007e2a */ /* 0x000fe2000bf2e000 */
[----:B------:R-:W-:-:S05]  /*21b0*/  MOV R28, RZ ;  /* 0x000000ff001c7202 */ /* 0x000fca0000000f00 */
[----:B------:R-:W-:Y:S02]  /*21c0*/  FSEL R29, RZ, 1.875, P1 ;  /* 0x3ff00000ff1d7808 */ /* 0x000fe40000800000 */
[----:B0-----:R-:W-:-:S05]  /*21d0*/  IADD3 R32, P0, PT, R45, UR48, RZ ;  /* 0x000000302d207c10 */ /* 0x001fca000ff1e0ff */
[----:B------:R-:W-:-:S05]  /*21e0*/  IMAD.X R33, RZ, RZ, UR49, P0 ;  /* 0x00000031ff217e24 */ /* 0x000fca00080e06ff */
[----:B------:R0:W-:Y:S03]  /*21f0*/  STG.E.64 desc[UR76][R32.64], R28 ;  /* 0x0000001c20007986 */ /* 0x0001e6000c101b4c */
.L_x_293:
[----:B------:R-:W-:Y:S05]  /*2200*/  BSYNC.RECONVERGENT B0 ;  /* 0x0000000000007941 */ /* 0x000fea0003800200 */
.L_x_292:
[----:B0-----:R-:W-:-:S04]  /*2210*/  IADD3 R29, P1, PT, R20, R21, RZ ;  /* 0x00000015141d7210 */ /* 0x001fc80007f3e0ff */
        /* <DEDUP_REMOVED lines=245> */
.L_x_295:
[----:B------:R-:W0:Y:S01]  /*3170*/  LDCU.64 UR48, c[0x0][0x540] ;  /* 0x0000a800ff3077ac */ /* 0x000e220008000a00 */
[----:B------:R-:W-:Y:S01]  /*3180*/  DSETP.GEU.AND P1, PT, R30, UR74, PT ;  /* 0x0000004a1e007e2a */ /* 0x000fe2000bf2e000 */
[----:B------:R-:W-:-:S05]  /*3190*/  IMAD.MOV.U32 R28, RZ, RZ, RZ ;  /* 0x000000ffff1c7224 */ /* 0x000fca00078e00ff */
[----:B------:R-:W-:Y:S02]  /*31a0*/  FSEL R29, RZ, 1.875, P1 ;  /* 0x3ff00000ff1d7808 */ /* 0x000fe40000800000 */
[----:B0-----:R-:W-:-:S04]  /*31b0*/  IADD3 R32, P0, PT, R32, UR48, RZ ;  /* 0x0000003020207c10 */ /* 0x001fc8000ff1e0ff */
[----:B------:R-:W-:-:S05]  /*31c0*/  IADD3.X R33, PT, PT, RZ, UR49, RZ, P0, !PT ;  /* 0x00000031ff217c10 */ /* 0x000fca00087fe4ff */
[----:B------:R0:W-:Y:S04]  /*31d0*/  STG.E.64 desc[UR76][R32.64], R28 ;  /* 0x0000001c20007986 */ /* 0x0001e8000c101b4c */
.L_x_291:
        /* <DEDUP_REMOVED lines=8> */
        .weak           $__internal_18_$__cuda_sm20_div_s64
        .type           $__internal_18_$__cuda_sm20_div_s64,@function
        .size           $__internal_18_$__cuda_sm20_div_s64,(.L_x_10512 - $__internal_18_$__cuda_sm20_div_s64)
$__internal_18_$__cuda_sm20_div_s64:
        /* <DEDUP_REMOVED lines=73> */
[----:B------:R-:W-:Y:S06]  /*36f0*/  RET.REL.NODEC R28 `(_ZN2at6native57_GLOBAL__N__cd6b329d_24_DistributionBernoulli_cu_7537a20d43distribution_elementwise_grid_stride_kernelIdLi2EZNS0_9templates4cuda21uniform_and_transformIddPNS_17CUDAGeneratorImplEZZZNS4_16bernoulli_kernelIS7_EEvRNS_18TensorIteratorBaseEdT_ENKUlvE_clEvENKUlvE4_clEvEUldE_EEvSA_T1_T2_EUlP24curandStatePhilox4_32_10E_ZNS1_27distribution_nullary_kernelIdd7double2S7_SJ_SE_EEvSA_SG_RKT3_T4_EUlidE0_EEvlNS_15PhiloxCudaStateESF_SG_) ;  /* 0xffffffc81c407950 */ /* 0x000fec0003c3ffff */
.L_x_297:
        /* <DEDUP_REMOVED lines=16> */
.L_x_10512:


//--------------------- .text._ZN2at6native57_GLOBAL__N__cd6b329d_24_DistributionBernoulli_cu_7537a20d43distribution_elementwise_grid_stride_kernelIdLi2EZNS0_9templates4cuda21uniform_and_transformIddPNS_17CUDAGeneratorImplEZZZNS4_16bernoulli_kernelIS7_EEvRNS_18TensorIteratorBaseEdT_ENKUlvE_clEvENKUlvE4_clEvEUldE_EEvSA_T1_T2_EUlP24curandStatePhilox4_32_10E_ZNS1_27distribution_nullary_kernelIdd7double2S7_SJ_SE_EEvSA_SG_RKT3_T4_EUlidE_EEvlNS_15PhiloxCudaStateESF_SG_ --------------------------
	.section	.text._ZN2at6native57_GLOBAL__N__cd6b329d_24_DistributionBernoulli_cu_7537a20d43distribution_elementwise_grid_stride_kernelIdLi2EZNS0_9templates4cuda21uniform_and_transformIddPNS_17CUDAGeneratorImplEZZZNS4_16bernoulli_kernelIS7_EEvRNS_18TensorIteratorBaseEdT_ENKUlvE_clEvENKUlvE4_clEvEUldE_EEvSA_T1_T2_EUlP24curandStatePhilox4_32_10E_ZNS1_27distribution_nullary_kernelIdd7double2S7_SJ_SE_EEvSA_SG_RKT3_T4_EUlidE_EEvlNS_15PhiloxCudaStateESF_SG_,"ax",@progbits
	.align	128
.text._ZN2at6native57_GLOBAL__N__cd6b329d_24_DistributionBernoulli_cu_7537a20d43distribution_elementwise_grid_stride_kernelIdLi2EZNS0_9templates4cuda21uniform_and_transformIddPNS_17CUDAGeneratorImplEZZZNS4_16bernoulli_kernelIS7_EEvRNS_18TensorIteratorBaseEdT_ENKUlvE_clEvENKUlvE4_clEvEUldE_EEvSA_T1_T2_EUlP24curandStatePhilox4_32_10E_ZNS1_27distribution_nullary_kernelIdd7double2S7_SJ_SE_EEvSA_SG_RKT3_T4_EUlidE_EEvlNS_15PhiloxCudaStateESF_SG_:
        .type           _ZN2at6native57_GLOBAL__N__cd6b329d_24_DistributionBernoulli_cu_7537a20d43distribution_elementwise_grid_stride_kernelIdLi2EZNS0_9templates4cuda21uniform_and_transformIddPNS_17CUDAGeneratorImplEZZZNS4_16bernoulli_kernelIS7_EEvRNS_18TensorIteratorBaseEdT_ENKUlvE_clEvENKUlvE4_clEvEUldE_EEvSA_T1_T2_EUlP24curandStatePhilox4_32_10E_ZNS1_27distribution_nullary_kernelIdd7double2S7_SJ_SE_EEvSA_SG_RKT3_T4_EUlidE_EEvlNS_15PhiloxCudaStateESF_SG_,@function
        .size           _ZN2at6native57_GLOBAL__N__cd6b329d_24_DistributionBernoulli_cu_7537a20d43distribution_elementwise_grid_stride_kernelIdLi2EZNS0_9templates4cuda21uniform_and_transformIddPNS_17CUDAGeneratorImplEZZZNS4_16bernoulli_kernelIS7_EEvRNS_18TensorIteratorBaseEdT_ENKUlvE_clEvENKUlvE4_clEvEUldE_EEvSA_T1_T2_EUlP24curandStatePhilox4_32_10E_ZNS1_27distribution_nullary_kernelIdd7double2S7_SJ_SE_EEvSA_SG_RKT3_T4_EUlidE_EEvlNS_15PhiloxCudaStateESF_SG_,(.L_x_10514 - _ZN2at6native57_GLOBAL__N__cd6b329d_24_DistributionBernoulli_cu_7537a20d43distribution_elementwise_grid_stride_kernelIdLi2EZNS0_9templates4cuda21uniform_and_transformIddPNS_17CUDAGeneratorImplEZZZNS4_16bernoulli_kernelIS7_EEvRNS_18TensorIteratorBaseEdT_ENKUlvE_clEvENKUlvE4_clEvEUldE_EEvSA_T1_T2_EUlP24curandStatePhilox4_32_10E_ZNS1_27distribution_nullary_kernelIdd7double2S7_SJ_SE_EEvSA_SG_RKT3_T4_EUlidE_EEvlNS_15PhiloxCudaStateESF_SG_)
        .other          _ZN2at6native57_GLOBAL__N__cd6b329d_24_DistributionBernoulli_cu_7537a20d43distribution_elementwise_grid_stride_kernelIdLi2EZNS0_9templates4cuda21uniform_and_transformIddPNS_17CUDAGeneratorImplEZZZNS4_16bernoulli_kernelIS7_EEvRNS_18TensorIteratorBaseEdT_ENKUlvE_clEvENKUlvE4_clEvEUldE_EEvSA_T1_T2_EUlP24curandStatePhilox4_32_10E_ZNS1_27distribution_nullary_kernelIdd7double2S7_SJ_SE_EEvSA_SG_RKT3_T4_EUlidE_EEvlNS_15PhiloxCudaStateESF_SG_,@"STO_CUDA_ENTRY STV_DEFAULT"
_ZN2at6native57_GLOBAL__N__cd6b329d_24_DistributionBernoulli_cu_7537a20d43distribution_elementwise_grid_stride_kernelIdLi2EZNS0_9templates4cuda21uniform_and_transformIddPNS_17CUDAGeneratorImplEZZZNS4_16bernoulli_kernelIS7_EEvRNS_18TensorIteratorBaseEdT_ENKUlvE_clEvENKUlvE4_clEvEUldE_EEvSA_T1_T2_EUlP24curandStatePhilox4_32_10E_ZNS1_27distribution_nullary_kernelIdd7double2S7_SJ_SE_EEvSA_SG_RKT3_T4_EUlidE_EEvlNS_15PhiloxCudaStateESF_SG_:
        /* <DEDUP_REMOVED lines=30> */
[----:B------:R-:W-:Y:S01]  /*01e0*/  @P0 IMAD.X R47, RZ, RZ, R3, P1 ;  /* 0x000000ffff2f0224 */ /* 0x000fe200008e0603 */
[----:B--2---:R-:W-:Y:S01]  /*01f0*/  IADD3 R4, PT, PT, R21, -0x4498517b, RZ ;  /* 0xbb67ae8515047810 */ /* 0x004fe20007ffe0ff */
[----:B------:R-:W-:-:S03]  /*0200*/  VIADD R5, R20, 0x9e3779b9 ;  /* 0x9e3779b914057836 */ /* 0x000fc60000000000 */
[--C-:B------:R-:W-:Y:S01]  /*0210*/  SHF.R.U64 R0, R46, 0x2, R47.reuse ;  /* 0x000000022e007819 */ /* 0x100fe2000000122f */
[----:B------:R-:W-:Y:S01]  /*0220*/  VIADD R41, R20, 0x8ff34781 ;  /* 0x8ff3478114297836 */ /* 0x000fe20000000000 */
[----:B------:R-:W-:Y:S02]  /*0230*/  SHF.R.U32.HI R2, RZ, 0x2, R47 ;  /* 0x00000002ff027819 */ /* 0x000fe4000001162f */
        /* <DEDUP_REMOVED lines=19> */
[----:B------:R-:W-:Y:S02]  /*0370*/  LOP3.LUT R22, R8, R14, R13, 0x96, !PT ;  /* 0x0000000e08167212 */ /* 0x000fe400078e960d */
[----:B------:R-:W-:Y:S01]  /*0380*/  IADD3 R13, PT, PT, R20, 0x1715609d, RZ ;  /* 0x1715609d140d7810 */ /* 0x000fe20007ffe0ff */
[----:B------:R-:W-:Y:S01]  /*0390*/  VIADD R11, R21, 0xed9eba14 ;  /* 0xed9eba14150b7836 */ /* 0x000fe20000000000 */
[----:B------:R-:W-:Y:S01]  /*03a0*/  LOP3.LUT R14, R9, R16, R19, 0x96, !PT ;  /* 0x00000010090e7212 */ /* 0x000fe200078e9613 */
[----:B------:R-:W-:-:S04]  /*03b0*/  IMAD.WIDE.U32 R22, R22, -0x326172a9, RZ ;  /* 0xcd9e8d5716167825 */ /* 0x000fc800078e00ff */
[----:B------:R-:W-:Y:S01]  /*03c0*/  IMAD.WIDE.U32 R14, R14, -0x2daee0ad, RZ ;  /* 0xd2511f530e0e7825 */ /* 0x000fe200078e00ff */
[----:B------:R-:W-:-:S04]  /*03d0*/  LOP3.LUT R16, R10, R18, R23, 0x96, !PT ;  /* 0x000000120a107212 */ /* 0x000fc800078e9617 */
[----:B------:R-:W-:Y:S01]  /*03e0*/  LOP3.LUT R24, R11, R12, R15, 0x96, !PT ;  /* 0x0000000c0b187212 */ /* 0x000fe200078e960f */
[----:B------:R-:W-:Y:S02]  /*03f0*/  VIADD R12, R21, 0xa9066899 ;  /* 0xa9066899150c7836 */ /* 0x000fe40000000000 */
        /* <DEDUP_REMOVED lines=9> */
[----:B------:R-:W-:Y:S02]  /*0490*/  VIADD R15, R21, 0x646e171e ;  /* 0x646e171e150f7836 */ /* 0x000fe40000000000 */
[----:B------:R-:W-:-:S03]  /*04a0*/  IMAD.WIDE.U32 R32, R32, -0x2daee0ad, RZ ;  /* 0xd2511f5320207825 */ /* 0x000fc600078e00ff */
[----:B------:R-:W-:Y:S01]  /*04b0*/  LOP3.LUT R36, R15, R16, R23, 0x96, !PT ;  /* 0x000000100f247212 */ /* 0x000fe200078e9617 */
[----:B------:R-:W-:Y:S01]  /*04c0*/  VIADD R17, R20, 0x5384540f ;  /* 0x5384540f14117836 */ /* 0x000fe20000000000 */
[----:B------:R-:W-:-:S03]  /*04d0*/  IADD3 R16, PT, PT, R21, 0x1fd5c5a3, RZ ;  /* 0x1fd5c5a315107810 */ /* 0x000fc60007ffe0ff */
[----:B------:R-:W-:Y:S01]  /*04e0*/  IMAD.WIDE.U32 R36, R36, -0x326172a9, RZ ;  /* 0xcd9e8d5724247825 */ /* 0x000fe200078e00ff */
[----:B------:R-:W-:-:S04]  /*04f0*/  LOP3.LUT R22, R16, R22, R33, 0x96, !PT ;  /* 0x0000001610167212 */ /* 0x000fc800078e9621 */
[----:B------:R-:W-:Y:S01]  /*0500*/  LOP3.LUT R24, R17, R18, R37, 0x96, !PT ;  /* 0x0000001211187212 */ /* 0x000fe200078e9625 */
[----:B------:R-:W-:Y:S02]  /*0510*/  VIADD R18, R20, 0xf1bbcdc8 ;  /* 0xf1bbcdc814127836 */ /* 0x000fe40000000000 */
[----:B------:R-:W-:-:S04]  /*0520*/  IMAD.WIDE.U32 R22, R22, -0x326172a9, RZ ;  /* 0xcd9e8d5716167825 */ /* 0x000fc800078e00ff */
[----:B------:R-:W-:Y:S01]  /*0530*/  IMAD.WIDE.U32 R24, R24, -0x2daee0ad, RZ ;  /* 0xd2511f5318187825 */ /* 0x000fe200078e00ff */
[----:B------:R-:W-:-:S03]  /*0540*/  LOP3.LUT R36, R18, R36, R23, 0x96, !PT ;  /* 0x0000002412247212 */ /* 0x000fc600078e9617 */
[----:B---3--:R-:W-:Y:S01]  /*0550*/  IMAD R37, R28, UR8, RZ ;  /* 0x000000081c257c24 */ /* 0x008fe2000f8e02ff */
[----:B------:R-:W-:Y:S01]  /*0560*/  LOP3.LUT R32, R19, R32, R25, 0x96, !PT ;  /* 0x0000002013207212 */ /* 0x000fe200078e9619 */
[----:B------:R-:W-:-:S04]  /*0570*/  IMAD.HI.U32 R3, R36, -0x2daee0ad, RZ ;  /* 0xd2511f5324037827 */ /* 0x000fc800078e00ff */
[----:B------:R-:W-:Y:S01]  /*0580*/  IMAD.HI.U32 R35, R32, -0x326172a9, RZ ;  /* 0xcd9e8d5720237827 */ /* 0x000fe200078e00ff */
[----:B------:R-:W-:-:S03]  /*0590*/  LOP3.LUT R3, R24, R3, RZ, 0x3c, !PT ;  /* 0x0000000318037212 */ /* 0x000fc600078e3cff */
        /* <DEDUP_REMOVED lines=17> */
[----:B------:R-:W-:Y:S01]  /*06b0*/  @P0 IMAD.IADD R23, R23, 0x1, -R42 ;  /* 0x0000000117170824 */ /* 0x000fe200078e0a2a */
[----:B------:R-:W-:-:S04]  /*06c0*/  @P0 IADD3 R26, PT, PT, R26, 0x1, RZ ;  /* 0x000000011a1a0810 */ /* 0x000fc80007ffe0ff */
[----:B------:R-:W-:-:S13]  /*06d0*/  ISETP.GE.U32.AND P1, PT, R23, R42, PT ;  /* 0x0000002a1700720c */ /* 0x000fda0003f26070 */
[----:B------:R-:W-:Y:S01]  /*06e0*/  @P1 VIADD R26, R26, 0x1 ;  /* 0x000000011a1a1836 */ /* 0x000fe20000000000 */
[----:B------:R-:W-:Y:S01]  /*06f0*/  @!P2 LOP3.LUT R26, RZ, R42, RZ, 0x33, !PT ;  /* 0x0000002aff1aa212 */ /* 0x000fe200078e33ff */
[----:B------:R-:W-:Y:S06]  /*0700*/  BRA `(.L_x_299) ;  /* 0x0000000000087947 */ /* 0x000fec0003800000 */
.L_x_298:
[----:B------:R-:W-:-:S07]  /*0710*/  MOV R30, 0x730 ;  /* 0x00000730001e7802 */ /* 0x000fce0000000f00 */
[----:B------:R-:W-:Y:S05]  /*0720*/  CALL.REL.NOINC `($__internal_19_$__cuda_sm20_div_s64) ;  /* 0x0000000800207944 */ /* 0x000fea0003c00000 */
.L_x_299:
        /* <DEDUP_REMOVED lines=11> */
[----:B------:R-:W-:Y:S01]  /*07e0*/  IMAD R32, R32, -0x326172a9, RZ ;  /* 0xcd9e8d5720207824 */ /* 0x000fe200078e02ff */
[----:B------:R-:W-:Y:S01]  /*07f0*/  LOP3.LUT R3, R3, R44, RZ, 0x3c, !PT ;  /* 0x0000002c03037212 */ /* 0x000fe200078e3cff */
[----:B------:R-:W1:Y:S01]  /*0800*/  LDCU UR4, c[0x0][0x3b0] ;  /* 0x00007600ff0477ac */ /* 0x000e620008000800 */
[----:B------:R-:W-:Y:S01]  /*0810*/  LOP3.LUT R46, R46, 0x3, RZ, 0xc0, !PT ;  /* 0x000000032e2e7812 */ /* 0x000fe200078ec0ff */
[----:B------:R-:W2:Y:S01]  /*0820*/  LDCU.64 UR10, c[0x0][0x3b8] ;  /* 0x00007700ff0a77ac */ /* 0x000ea20008000a00 */
[----:B------:R-:W3:Y:S05]  /*0830*/  LDCU.64 UR8, c[0x0][0x3a8] ;  /* 0x00007500ff0877ac */ /* 0x000eea0008000a00 */
.L_x_307:
[----:B------:R-:W-:Y:S01]  /*0840*/  VIADD R0, R0, 0x1 ;  /* 0x0000000100007836 */ /* 0x000fe20000000000 */
[----:B------:R-:W-:Y:S03]  /*0850*/  BSSY.RECONVERGENT B0, `(.L_x_300) ;  /* 0x000000c000007945 */ /* 0x000fe60003800200 */
[C---:B------:R-:W-:Y:S01]  /*0860*/  IMAD.WIDE.U32 R48, R0.reuse, -0x2daee0ad, RZ ;  /* 0xd2511f5300307825 */ /* 0x040fe200078e00ff */
[----:B------:R-:W-:-:S13]  /*0870*/  ISETP.NE.AND P0, PT, R0, RZ, PT ;  /* 0x000000ff0000720c */ /* 0x000fda0003f05270 */
[----:B-1----:R-:W-:Y:S05]  /*0880*/  @P0 BRA `(.L_x_301) ;  /* 0x0000000000200947 */ /* 0x002fea0003800000 */
[----:B------:R-:W-:-:S04]  /*0890*/  IADD3 R2, PT, PT, R2, 0x1, RZ ;  /* 0x0000000102027810 */ /* 0x000fc80007ffe0ff */
[----:B------:R-:W-:-:S13]  /*08a0*/  ISETP.NE.AND P0, PT, R2, RZ, PT ;  /* 0x000000ff0200720c */ /* 0x000fda0003f05270 */
[----:B------:R-:W-:Y:S02]  /*08b0*/  @!P0 VIADD R40, R40, 0x1 ;  /* 0x0000000128288836 */ /* 0x000fe40000000000 */
[----:B------:R-:W-:Y:S02]  /*08c0*/  @!P0 VIADD R26, R43, 0x1 ;  /* 0x000000012b1a8836 */ /* 0x000fe40000000000 */
[----:B------:R-:W-:Y:S01]  /*08d0*/  @!P0 IMAD.MOV.U32 R2, RZ, RZ, RZ ;  /* 0x000000ffff028224 */ /* 0x000fe200078e00ff */
[----:B------:R-:W-:-:S13]  /*08e0*/  ISETP.NE.AND P1, PT, R40, RZ, !P0 ;  /* 0x000000ff2800720c */ /* 0x000fda0004725270 */
[----:B------:R-:W-:-:S05]  /*08f0*/  @P1 IADD3 R26, PT, PT, R43, RZ, RZ ;  /* 0x000000ff2b1a1210 */ /* 0x000fca0007ffe0ff */
[----:B------:R-:W-:-:S07]  /*0900*/  @!P0 IMAD.MOV.U32 R43, RZ, RZ, R26 ;  /* 0x000000ffff2b8224 */ /* 0x000fce00078e001a */
.L_x_301:
[----:B-123--:R-:W-:Y:S05]  /*0910*/  BSYNC.RECONVERGENT B0 ;  /* 0x0000000000007941 */ /* 0x00efea0003800200 */
.L_x_300:
        /* <DEDUP_REMOVED lines=51> */
.L_x_302:
[----:B------:R-:W-:Y:S01]  /*0c50*/  ISETP.NE.AND P0, PT, R46, 0x3, PT ;  /* 0x000000032e00780c */ /* 0x000fe20003f05270 */
[----:B------:R-:W-:Y:S01]  /*0c60*/  IMAD.MOV.U32 R32, RZ, RZ, R47 ;  /* 0x000000ffff207224 */ /* 0x000fe200078e002f */
[----:B------:R-:W-:Y:S01]  /*0c70*/  MOV R35, R31 ;  /* 0x0000001f00237202 */ /* 0x000fe20000000f00 */
[----:B------:R-:W-:Y:S01]  /*0c80*/  IMAD.MOV.U32 R29, RZ, RZ, R26 ;  /* 0x000000ffff1d7224 */ /* 0x000fe200078e001a */
[----:B------:R-:W-:-:S09]  /*0c90*/  MOV R28, R48 ;  /* 0x00000030001c7202 */ /* 0x000fd20000000f00 */
[----:B------:R-:W-:Y:S01]  /*0ca0*/  @P0 IMAD.MOV.U32 R35, RZ, RZ, R3 ;  /* 0x000000ffff230224 */ /* 0x000fe200078e0003 */
[----:B------:R-:W-:Y:S01]  /*0cb0*/  @P0 MOV R29, R47 ;  /* 0x0000002f001d0202 */ /* 0x000fe20000000f00 */
[----:B------:R-:W-:Y:S02]  /*0cc0*/  @P0 IMAD.MOV.U32 R32, RZ, RZ, R31 ;  /* 0x000000ffff200224 */ /* 0x000fe400078e001f */
[----:B------:R-:W-:-:S07]  /*0cd0*/  @P0 IMAD.MOV.U32 R28, RZ, RZ, R26 ;  /* 0x000000ffff1c0224 */ /* 0x000fce00078e001a */
.L_x_303:
[----:B------:R-:W-:Y:S01]  /*0ce0*/  IMAD.WIDE.U32 R50, R28, 0x200000, RZ ;  /* 0x002000001c327825 */ /* 0x000fe200078e00ff */
[----:B0-----:R-:W-:-:S03]  /*0cf0*/  ISETP.GE.U32.AND P0, PT, R39, R24, PT ;  /* 0x000000182700720c */ /* 0x001fc60003f06070 */
[----:B------:R-:W-:Y:S01]  /*0d00*/  HFMA2 R31, -RZ, RZ, 1.15625, 0 ;  /* 0x3ca00000ff1f7431 */ /* 0x000fe200000001ff */
[----:B------:R-:W-:Y:S01]  /*0d10*/  IADD3 R3, P2, PT, R37, R39, RZ ;  /* 0x0000002725037210 */ /* 0x000fe20007f5e0ff */
[----:B------:R-:W-:Y:S01]  /*0d20*/  IMAD.MOV.U32 R30, RZ, RZ, 0x0 ;  /* 0x00000000ff1e7424 */ /* 0x000fe200078e00ff */
[----:B------:R-:W-:Y:S01]  /*0d30*/  LOP3.LUT R50, R50, R29, RZ, 0x3c, !PT ;  /* 0x0000001d32327212 */ /* 0x000fe200078e3cff */
[----:B------:R-:W-:Y:S01]  /*0d40*/  BSSY.RECONVERGENT B0, `(.L_x_304) ;  /* 0x0000013000007945 */ /* 0x000fe20003800200 */
[----:B------:R-:W-:Y:S01]  /*0d50*/  ISETP.GE.AND.EX P0, PT, R38, R25, PT, P0 ;  /* 0x000000192600720c */ /* 0x000fe20003f06300 */
[----:B------:R-:W-:Y:S01]  /*0d60*/  IMAD.X R34, RZ, RZ, R38, P2 ;  /* 0x000000ffff227224 */ /* 0x000fe200010e0626 */
[----:B------:R-:W0:Y:S01]  /*0d70*/  I2F.F64.U64 R28, R50 ;  /* 0x00000032001c7312 */ /* 0x000e220000301800 */
[----:B------:R-:W-:-:S04]  /*0d80*/  ISETP.GE.U32.AND P1, PT, R3, R24, PT ;  /* 0x000000180300720c */ /* 0x000fc80003f26070 */
[----:B------:R-:W-:Y:S01]  /*0d90*/  ISETP.GE.AND.EX P1, PT, R34, R25, PT, P1 ;  /* 0x000000192200720c */ /* 0x000fe20003f26310 */
[----:B0-----:R-:W-:-:S05]  /*0da0*/  DFMA R28, R28, R30, 5.5511151231257827021e-17 ;  /* 0x3c9000001c1c742b */ /* 0x001fca000000001e */
[----:B------:R-:W-:Y:S07]  /*0db0*/  @P0 BRA `(.L_x_305) ;  /* 0x00000000002c0947 */ /* 0x000fee0003800000 */
[----:B------:R-:W-:-:S04]  /*0dc0*/  IMAD.WIDE.U32 R32, R32, 0x200000, RZ ;  /* 0x0020000020207825 */ /* 0x000fc800078e00ff */
[----:B------:R-:W-:Y:S01]  /*0dd0*/  IMAD R34, R39, UR4, RZ ;  /* 0x0000000427227c24 */ /* 0x000fe2000f8e02ff */
[----:B------:R-:W-:-:S06]  /*0de0*/  LOP3.LUT R32, R32, R35, RZ, 0x3c, !PT ;  /* 0x0000002320207212 */ /* 0x000fcc00078e3cff */
[----:B------:R-:W0:Y:S02]  /*0df0*/  I2F.F64.U64 R32, R32 ;  /* 0x0000002000207312 */ /* 0x000e240000301800 */
[----:B0-----:R-:W-:-:S08]  /*0e00*/  DFMA R30, R32, R30, 5.5511151231257827021e-17 ;  /* 0x3c900000201e742b */ /* 0x001fd0000000001e */
[----:B------:R-:W-:Y:S01]  /*0e10*/  DSETP.GEU.AND P0, PT, R30, UR10, PT ;  /* 0x0000000a1e007e2a */ /* 0x000fe2000bf0e000 */
[----:B------:R-:W-:-:S04]  /*0e20*/  IADD3 R30, P2, PT, R34, UR8, RZ ;  /* 0x00000008221e7c10 */ /* 0x000fc8000ff5e0ff */
[----:B------:R-:W-:Y:S01]  /*0e30*/  LEA.HI.X.SX32 R31, R34, UR9, 0x1, P2 ;  /* 0x00000009221f7c11 */ /* 0x000fe200090f0eff */
[----:B------:R-:W-:Y:S01]  /*0e40*/  IMAD.MOV.U32 R34, RZ, RZ, RZ ;  /* 0x000000ffff227224 */ /* 0x000fe200078e00ff */
[----:B------:R-:W-:-:S05]  /*0e50*/  FSEL R35, RZ, 1.875, P0 ;  /* 0x3ff00000ff237808 */ /* 0x000fca0000000000 */
[----:B------:R0:W-:Y:S02]  /*0e60*/  STG.E.64 desc[UR6][R30.64], R34 ;  /* 0x000000221e007986 */ /* 0x0001e4000c101b06 */
.L_x_305:
[----:B------:R-:W-:Y:S05]  /*0e70*/  BSYNC.RECONVERGENT B0 ;  /* 0x0000000000007941 */ /* 0x000fea0003800200 */
.L_x_304:
[----:B------:R-:W-:Y:S05]  /*0e80*/  @P1 BRA `(.L_x_306) ;  /* 0x00000000001c1947 */ /* 0x000fea0003800000 */
[----:B------:R-:W-:Y:S01]  /*0e90*/  IMAD R3, R3, UR4, RZ ;  /* 0x0000000403037c24 */ /* 0x000fe2000f8e02ff */
[----:B------:R-:W-:Y:S01]  /*0ea0*/  DSETP.GEU.AND P0, PT, R28, UR10, PT ;  /* 0x0000000a1c007e2a */ /* 0x000fe2000bf0e000 */
[----:B0-----:R-:W-:-:S03]  /*0eb0*/  MOV R30, RZ ;  /* 0x000000ff001e7202 */ /* 0x001fc60000000f00 */
[C---:B------:R-:W-:Y:S02]  /*0ec0*/  IADD3 R28, P1, PT, R3.reuse, UR8, RZ ;  /* 0x00000008031c7c10 */ /* 0x040fe4000ff3e0ff */
[----:B------:R-:W-:Y:S02]  /*0ed0*/  FSEL R31, RZ, 1.875, P0 ;  /* 0x3ff00000ff1f7808 */ /* 0x000fe40000000000 */
[----:B------:R-:W-:-:S05]  /*0ee0*/  LEA.HI.X.SX32 R29, R3, UR9, 0x1, P1 ;  /* 0x00000009031d7c11 */ /* 0x000fca00088f0eff */
[----:B------:R1:W-:Y:S04]  /*0ef0*/  STG.E.64 desc[UR6][R28.64], R30 ;  /* 0x0000001e1c007986 */ /* 0x0003e8000c101b06 */
.L_x_306:
[----:B------:R-:W-:Y:S01]  /*0f00*/  IADD3 R39, P0, PT, R42, R39, RZ ;  /* 0x000000272a277210 */ /* 0x000fe20007f1e0ff */
[----:B------:R-:W-:Y:S05]  /*0f10*/  WARPSYNC.ALL ;  /* 0x0000000000007948 */ /* 0x000fea0003800000 */
[----:B------:R-:W-:Y:S01]  /*0f20*/  IMAD.X R38, RZ, RZ, R38, P0 ;  /* 0x000000ffff267224 */ /* 0x000fe200000e0626 */
[----:B------:R-:W-:Y:S01]  /*0f30*/  BAR.SYNC.DEFER_BLOCKING 0x0 ;  /* 0x0000000000007b1d */ /* 0x000fe20000010000 */
[----:B------:R-:W-:Y:S01]  /*0f40*/  ISETP.GE.U32.AND P0, PT, R39, R22, PT ;  /* 0x000000162700720c */ /* 0x000fe20003f06070 */
[----:B------:R-:W-:Y:S01]  /*0f50*/  IMAD.MOV.U32 R32, RZ, RZ, R26 ;  /* 0x000000ffff207224 */ /* 0x000fe200078e001a */
[----:B0-----:R-:W-:Y:S01]  /*0f60*/  MOV R35, R47 ;  /* 0x0000002f00237202 */ /* 0x001fe20000000f00 */
[----:B------:R-:W-:Y:S01]  /*0f70*/  IMAD.MOV.U32 R3, RZ, RZ, R48 ;  /* 0x000000ffff037224 */ /* 0x000fe200078e0030 */
[----:B------:R-:W-:-:S13]  /*0f80*/  ISETP.GE.AND.EX P0, PT, R38, R45, PT, P0 ;  /* 0x0000002d2600720c */ /* 0x000fda0003f06300 */
[----:B------:R-:W-:Y:S05]  /*0f90*/  @!P0 BRA `(.L_x_307) ;  /* 0xfffffff800288947 */ /* 0x000fea000383ffff */
[----:B------:R-:W-:Y:S05]  /*0fa0*/  EXIT ;  /* 0x000000000000794d */ /* 0x000fea0003800000 */
        .weak           $__internal_19_$__cuda_sm20_div_s64
        .type           $__internal_19_$__cuda_sm20_div_s64,@function
        .size           $__internal_19_$__cuda_sm20_div_s64,(.L_x_10514 - $__internal_19_$__cuda_sm20_div_s64)
$__internal_19_$__cuda_sm20_div_s64:
        /* <DEDUP_REMOVED lines=25> */
[----:B------:R-:W-:Y:S02]  /*1140*/  SEL R25, R25, UR4, !P1 ;  /* 0x0000000419197c07 */ /* 0x000fe4000c800000 */
[----:B------:R-:W-:Y:S01]  /*1150*/  IADD3.X R26, PT, PT, RZ, ~UR5, RZ, P4, !PT ;  /* 0x80000005ff1a7c10 */ /* 0x000fe2000a7fe4ff */
[----:B------:R-:W-:-:S04]  /*1160*/  IMAD.X R24, RZ, RZ, ~R24, P0 ;  /* 0x000000ffff187224 */ /* 0x000fc800000e0e18 */
        /* <DEDUP_REMOVED lines=21> */
[----:B------:R-:W-:Y:S01]  /*12c0*/  IADD3 R23, P2, PT, -R42, R33, RZ ;  /* 0x000000212a177210 */ /* 0x000fe20007f5e1ff */
[----:B------:R-:W-:Y:S01]  /*12d0*/  IMAD.X R26, R27, 0x1, ~R24, P0 ;  /* 0x000000011b1a7824 */ /* 0x000fe200000e0e18 */
[----:B------:R-:W-:Y:S02]  /*12e0*/  ISETP.GE.U32.AND P0, PT, R33, R42, PT ;  /* 0x0000002a2100720c */ /* 0x000fe40003f06070 */
[----:B------:R-:W-:Y:S02]  /*12f0*/  IADD3.X R24, PT, PT, RZ, R31, RZ, P3, !PT ;  /* 0x0000001fff187210 */ /* 0x000fe40001ffe4ff */
[----:B------:R-:W-:-:S02]  /*1300*/  ISETP.GE.U32.AND.EX P0, PT, R26, RZ, PT, P0 ;  /* 0x000000ff1a00720c */ /* 0x000fc40003f06100 */
[----:B------:R-:W-:Y:S02]  /*1310*/  IADD3.X R25, PT, PT, R26, -0x1, RZ, P2, !PT ;  /* 0xffffffff1a197810 */ /* 0x000fe400017fe4ff */
[----:B------:R-:W-:Y:S02]  /*1320*/  SEL R23, R23, R33, P0 ;  /* 0x0000002117177207 */ /* 0x000fe40000000000 */
[----:B------:R-:W-:Y:S02]  /*1330*/  SEL R29, R22, R29, P0 ;  /* 0x0000001d161d7207 */ /* 0x000fe40000000000 */
[----:B------:R-:W-:Y:S02]  /*1340*/  SEL R25, R25, R26, P0 ;  /* 0x0000001a19197207 */ /* 0x000fe40000000000 */
[----:B------:R-:W-:Y:S02]  /*1350*/  ISETP.GE.U32.AND P2, PT, R23, R42, PT ;  /* 0x0000002a1700720c */ /* 0x000fe40003f46070 */
[----:B------:R-:W-:Y:S01]  /*1360*/  SEL R22, R24, R31, P0 ;  /* 0x0000001f18167207 */ /* 0x000fe20000000000 */
[----:B------:R-:W-:Y:S01]  /*1370*/  HFMA2 R31, -RZ, RZ, 0, 0 ;  /* 0x00000000ff1f7431 */ /* 0x000fe200000001ff */
[----:B------:R-:W-:-:S02]  /*1380*/  IADD3 R26, P3, PT, R29, 0x1, RZ ;  /* 0x000000011d1a7810 */ /* 0x000fc40007f7e0ff */
        /* <DEDUP_REMOVED lines=8> */
[----:B------:R-:W-:-:S04]  /*1410*/  ISETP.NE.AND.EX P0, PT, RZ, RZ, PT, P0 ;  /* 0x000000ffff00720c */ /* 0x000fc80003f05300 */
[----:B------:R-:W-:Y:S02]  /*1420*/  SEL R27, R22, R27, !P1 ;  /* 0x0000001b161b7207 */ /* 0x000fe40004800000 */
[----:B------:R-:W-:Y:S02]  /*1430*/  SEL R26, R26, 0xffffffff, P0 ;  /* 0xffffffff1a1a7807 */ /* 0x000fe40000000000 */
[----:B------:R-:W-:Y:S01]  /*1440*/  SEL R27, R27, 0xffffffff, P0 ;  /* 0xffffffff1b1b7807 */ /* 0x000fe20000000000 */
[----:B------:R-:W-:Y:S06]  /*1450*/  RET.REL.NODEC R30 `(_ZN2at6native57_GLOBAL__N__cd6b329d_24_DistributionBernoulli_cu_7537a20d43distribution_elementwise_grid_stride_kernelIdLi2EZNS0_9templates4cuda21uniform_and_transformIddPNS_17CUDAGeneratorImplEZZZNS4_16bernoulli_kernelIS7_EEvRNS_18TensorIteratorBaseEdT_ENKUlvE_clEvENKUlvE4_clEvEUldE_EEvSA_T1_T2_EUlP24curandStatePhilox4_32_10E_ZNS1_27distribution_nullary_kernelIdd7double2S7_SJ_SE_EEvSA_SG_RKT3_T4_EUlidE_EEvlNS_15PhiloxCudaStateESF_SG_) ;  /* 0xffffffe81ee87950 */ /* 0x000fec0003c3ffff */
.L_x_308:
        /* <DEDUP_REMOVED lines=10> */
.L_x_10514:


//--------------------- .text._ZN2at6native57_GLOBAL__N__cd6b329d_24_DistributionBernoulli_cu_7537a20d43distribution_elementwise_grid_stride_kernelIfLi4EZNS0_9templates4cuda21uniform_and_transformIsfPNS_17CUDAGeneratorImplEZZZNS4_16bernoulli_kernelIS7_EEvRNS_18TensorIteratorBaseEdT_ENKUlvE_clEvENKUlvE3_clEvEUlfE_EEvSA_T1_T2_EUlP24curandStatePhilox4_32_10E0_ZNS1_27distribution_nullary_kernelIsf6float4S7_SJ_SE_EEvSA_SG_RKT3_T4_EUlifE0_EEvlNS_15PhiloxCudaStateESF_SG_ --------------------------
	.section	.text._ZN2at6native57_GLOBAL__N__cd6b329d_24_DistributionBernoulli_cu_7537a20d43distribution_elementwise_grid_stride_kernelIfLi4EZNS0_9templates4cuda21uniform_and_transformIsfPNS_17CUDAGeneratorImplEZZZNS4_16bernoulli_kernelIS7_EEvRNS_18TensorIteratorBaseEdT_ENKUlvE_clEvENKUlvE3_clEvEUlfE_EEvSA_T1_T2_EUlP24curandStatePhilox4_32_10E0_ZNS1_27distribution_nullary_kernelIsf6float4S7_SJ_SE_EEvSA_SG_RKT3_T4_EUlifE0_EEvlNS_15PhiloxCudaStateESF_SG_,"ax",@progbits
	.align	128
.text._ZN2at6native57_GLOBAL__N__cd6b329d_24_DistributionBernoulli_cu_7537a20d43distribution_elementwise_grid_stride_kernelIfLi4EZNS0_9templates4cuda21uniform_and_transformIsfPNS_17CUDAGeneratorImplEZZZNS4_16bernoulli_kernelIS7_EEvRNS_18TensorIteratorBaseEdT_ENKUlvE_clEvENKUlvE3_clEvEUlfE_EEvSA_T1_T2_EUlP24curandStatePhilox4_32_10E0_ZNS1_27distribution_nullary_kernelIsf6float4S7_SJ_SE_EEvSA_SG_RKT3_T4_EUlifE0_EEvlNS_15PhiloxCudaStateESF_SG_:
        .type           _ZN2at6native57_GLOBAL__N__cd6b329d_24_DistributionBernoulli_cu_7537a20d43distribution_elementwise_grid_stride_kernelIfLi4EZNS0_9templates4cuda21uniform_and_transformIsfPNS_17CUDAGeneratorImplEZZZNS4_16bernoulli_kernelIS7_EEvRNS_18TensorIteratorBaseEdT_ENKUlvE_clEvENKUlvE3_clEvEUlfE_EEvSA_T1_T2_EUlP24curandStatePhilox4_32_10E0_ZNS1_27distribution_nullary_kernelIsf6float4S7_SJ_SE_EEvSA_SG_RKT3_T4_EUlifE0_EEvlNS_15PhiloxCudaStateESF_SG_,@function
        .size           _ZN2at6native57_GLOBAL__N__cd6b329d_24_DistributionBernoulli_cu_7537a20d43distribution_elementwise_grid_stride_kernelIfLi4EZNS0_9templates4cuda21uniform_and_transformIsfPNS_17CUDAGeneratorImplEZZZNS4_16bernoulli_kernelIS7_EEvRNS_18TensorIteratorBaseEdT_ENKUlvE_clEvENKUlvE3_clEvEUlfE_EEvSA_T1_T2_EUlP24curandStatePhilox4_32_10E0_ZNS1_27distribution_nullary_kernelIsf6float4S7_SJ_SE_EEvSA_SG_RKT3_T4_EUlifE0_EEvlNS_15PhiloxCudaStateESF_SG_,(.L_x_10516 - _ZN2at6native57_GLOBAL__N__cd6b329d_24_DistributionBernoulli_cu_7537a20d43distribution_elementwise_grid_stride_kernelIfLi4EZNS0_9templates4cuda21uniform_and_transformIsfPNS_17CUDAGeneratorImplEZZZNS4_16bernoulli_kernelIS7_EEvRNS_18TensorIteratorBaseEdT_ENKUlvE_clEvENKUlvE3_clEvEUlfE_EEvSA_T1_T2_EUlP24curandStatePhilox4_32_10E0_ZNS1_27distribution_nullary_kernelIsf6float4S7_SJ_SE_EEvSA_SG_RKT3_T4_EUlifE0_EEvlNS_15PhiloxCudaStateESF_SG_)
        .other          _ZN2at6native57_GLOBAL__N__cd6b329d_24_DistributionBernoulli_cu_7537a20d43distribution_elementwise_grid_stride_kernelIfLi4EZNS0_9templates4cuda21uniform_and_transformIsfPNS_17CUDAGeneratorImplEZZZNS4_16bernoulli_kernelIS7_EEvRNS_18TensorIteratorBaseEdT_ENKUlvE_clEvENKUlvE3_clEvEUlfE_EEvSA_T1_T2_EUlP24curandStatePhilox4_32_10E0_ZNS1_27distribution_nullary_kernelIsf6float4S7_SJ_SE_EEvSA_SG_RKT3_T4_EUlifE0_EEvlNS_15PhiloxCudaStateESF_SG_,@"STO_CUDA_ENTRY STV_DEFAULT"
_ZN2at6native57_GLOBAL__N__cd6b329d_24_DistributionBernoulli_cu_7537a20d43distribution_elementwise_grid_stride_kernelIfLi4EZNS0_9templates4cuda21uniform_and_transformIsfPNS_17CUDAGeneratorImplEZZZNS4_16bernoulli_kernelIS7_EEvRNS_18TensorIteratorBaseEdT_ENKUlvE_clEvENKUlvE3_clEvEUlfE_EEvSA_T1_T2_EUlP24curandStatePhilox4_32_10E0_ZNS1_27distribution_nullary_kernelIsf6float4S7_SJ_SE_EEvSA_SG_RKT3_T4_EUlifE0_EEvlNS_15PhiloxCudaStateESF_SG_:
        /* <DEDUP_REMOVED lines=28> */
[--C-:B------:R-:W-:Y:S01]  /*01c0*/  SHF.R.U64 R0, R34, 0x2, R35.reuse ;  /* 0x0000000222007819 */ /* 0x100fe20000001223 */
[----:B--2---:R-:W-:Y:S01]  /*01d0*/  VIADD R5, R20, 0x3c6ef372 ;  /* 0x3c6ef37214057836 */ /* 0x004fe20000000000 */
[----:B------:R-:W-:Y:S02]  /*01e0*/  SHF.R.U32.HI R2, RZ, 0x2, R35 ;  /* 0x00000002ff027819 */ /* 0x000fe40000011623 */
        /* <DEDUP_REMOVED lines=44> */
[----:B------:R-:W-:Y:S01]  /*04b0*/  VIADD R15, R20, 0xf1bbcdc8 ;  /* 0xf1bbcdc8140f7836 */ /* 0x000fe20000000000 */
[----:B------:R-:W-:Y:S01]  /*04c0*/  MOV R16, R18 ;  /* 0x0000001200107202 */ /* 0x000fe20000000f00 */
[----:B------:R-:W-:-:S04]  /*04d0*/  IMAD.WIDE.U32 R22, R23, -0x326172a9, RZ ;  /* 0xcd9e8d5717167825 */ /* 0x000fc800078e00ff */
        /* <DEDUP_REMOVED lines=34> */
.L_x_309:
[----:B------:R-:W-:-:S07]  /*0700*/  MOV R30, 0x720 ;  /* 0x00000720001e7802 */ /* 0x000fce0000000f00 */
[----:B------:R-:W-:Y:S05]  /*0710*/  CALL.REL.NOINC `($__internal_20_$__cuda_sm20_div_s64) ;  /* 0x0000004800e07944 */ /* 0x000fea0003c00000 */
.L_x_310:
        /* <DEDUP_REMOVED lines=87> */
.L_x_327:
        /* <DEDUP_REMOVED lines=13> */
.L_x_312:
[----:B0-----:R-:W-:Y:S05]  /*0d60*/  BSYNC.RECONVERGENT B0 ;  /* 0x0000000000007941 */ /* 0x001fea0003800200 */
.L_x_311:
[----:B------:R-:W-:Y:S01]  /*0d70*/  LOP3.LUT R42, R19, R39, R21, 0x96, !PT ;  /* 0x00000027132a7212 */ /* 0x000fe200078e9615 */
[----:B------:R-:W-:Y:S01]  /*0d80*/  IMAD.WIDE.U32 R26, R18, -0x326172a9, RZ ;  /* 0xcd9e8d57121a7825 */ /* 0x000fe200078e00ff */
[----:B------:R-:W-:Y:S02]  /*0d90*/  ISETP.GT.AND P0, PT, R33, 0x1, PT ;  /* 0x000000012100780c */ /* 0x000fe40003f04270 */
[----:B------:R-:W-:Y:S01]  /*0da0*/  MOV R36, R28 ;  /* 0x0000001c00247202 */ /* 0x000fe20000000f00 */
        /* <DEDUP_REMOVED lines=36> */
[C---:B------:R-:W-:Y:S01]  /*0ff0*/  VIADD R41, R20.reuse, 0x8ff34781 ;  /* 0x8ff3478114297836 */ /* 0x040fe20000000000 */
[----:B------:R-:W-:Y:S01]  /*1000*/  IADD3 R43, PT, PT, R20, -0xe443238, RZ ;  /* 0xf1bbcdc8142b7810 */ /* 0x000fe20007ffe0ff */
[----:B------:R-:W-:-:S04]  /*1010*/  IMAD.WIDE.U32 R38, R38, -0x326172a9, RZ ;  /* 0xcd9e8d5726267825 */ /* 0x000fc800078e00ff */
[----:B------:R-:W-:Y:S01]  /*1020*/  IMAD.WIDE.U32 R26, R26, -0x326172a9, RZ ;  /* 0xcd9e8d571a1a7825 */ /* 0x000fe200078e00ff */
[----:B------:R-:W-:-:S04]  /*1030*/  LOP3.LUT R14, R43, R42, R39, 0x96, !PT ;  /* 0x0000002a2b0e7212 */ /* 0x000fc800078e9627 */
[----:B------:R-:W-:Y:S01]  /*1040*/  LOP3.LUT R28, R41, R38, R27, 0x96, !PT ;  /* 0x00000026291c7212 */ /* 0x000fe200078e961b */
[----:B------:R-:W-:Y:S01]  /*1050*/  IMAD.HI.U32 R39, R14, -0x2daee0ad, RZ ;  /* 0xd2511f530e277827 */ /* 0x000fe200078e00ff */
[----:B------:R-:W-:Y:S02]  /*1060*/  IADD3 R38, PT, PT, R21, -0x695add53, RZ ;  /* 0x96a522ad15267810 */ /* 0x000fe40007ffe0ff */
        /* <DEDUP_REMOVED lines=14> */
.L_x_313:
        /* <DEDUP_REMOVED lines=9> */
.L_x_314:
[----:B------:R-:W-:Y:S01]  /*11e0*/  UISETP.NE.AND UP0, UPT, UR31, URZ, UPT ;  /* 0x000000ff1f00728c */ /* 0x000fe2000bf05270 */
[----:B------:R-:W-:Y:S01]  /*11f0*/  HFMA2 R39, -RZ, RZ, 0.1171875, 0 ;  /* 0x2f800000ff277431 */ /* 0x000fe200000001ff */
[----:B------:R-:W-:Y:S02]  /*1200*/  I2FP.F32.U32 R34, R36 ;  /* 0x0000002400227245 */ /* 0x000fe40000201000 */
        /* <DEDUP_REMOVED lines=20> */
[-C--:B------:R-:W-:Y:S02]  /*1350*/  @!P0 FSET.BF.LT.FTZ.AND R39, R34, R29.reuse, PT ;  /* 0x0000001d2227820a */ /* 0x080fe40003811000 */
[----:B------:R-:W-:-:S04]  /*1360*/  @!P1 FSET.BF.LT.FTZ.AND R36, R36, R29, PT ;  /* 0x0000001d2424920a */ /* 0x000fc80003811000 */
[----:B------:R-:W0:Y:S01]  /*1370*/  @!P0 F2I.FTZ.TRUNC.NTZ R39, R39 ;  /* 0x0000002700278305 */ /* 0x000e22000021f100 */
[----:B------:R-:W1:Y:S01]  /*1380*/  @!P1 LDC.64 R42, c[0x0][0x540] ;  /* 0x00015000ff2a9b82 */ /* 0x000e620000000a00 */
[----:B------:R-:W-:-:S06]  /*1390*/  @!P2 FSET.BF.LT.FTZ.AND R38, R38, R29, PT ;  /* 0x0000001d2626a20a */ /* 0x000fcc0003811000 */
[----:B------:R-:W1:Y:S01]  /*13a0*/  @!P1 F2I.FTZ.TRUNC.NTZ R41, R36 ;  /* 0x0000002400299305 */ /* 0x000e62000021f100 */
[----:B------:R-:W2:Y:S07]  /*13b0*/  @!P2 LDC.64 R26, c[0x0][0x540] ;  /* 0x00015000ff1aab82 */ /* 0x000eae0000000a00 */
[----:B------:R-:W2:Y:S01]  /*13c0*/  @!P2 F2I.FTZ.TRUNC.NTZ R38, R38 ;  /* 0x000000260026a305 */ /* 0x000ea2000021f100 */
[----:B0-----:R3:W-:Y:S04]  /*13d0*/  @!P0 STG.E.U16 desc[UR76][R44.64], R39 ;  /* 0x000000272c008986 */ /* 0x0017e8000c10154c */
[----:B-1----:R3:W-:Y:S01]  /*13e0*/  @!P1 STG.E.U16 desc[UR76][R42.64], R41 ;  /* 0x000000292a009986 */ /* 0x0027e2000c10154c */
[----:B------:R-:W-:-:S04]  /*13f0*/  IADD3 R34, P1, PT, R37, R16, RZ ;  /* 0x0000001025227210 */ /* 0x000fc80007f3e0ff */
[----:B------:R-:W-:Y:S02]  /*1400*/  ISETP.GE.U32.AND P0, PT, R34, UR48, PT ;  /* 0x0000003022007c0c */ /* 0x000fe4000bf06070 */
[----:B------:R-:W-:Y:S01]  /*1410*/  IADD3.X R34, PT, PT, RZ, R17, RZ, P1, !PT ;  /* 0x00000011ff227210 */ /* 0x000fe20000ffe4ff */
[----:B--2---:R3:W-:Y:S03]  /*1420*/  @!P2 STG.E.U16 desc[UR76][R26.64], R38 ;  /* 0x000000261a00a986 */ /* 0x0047e6000c10154c */
[----:B------:R-:W-:-:S13]  /*1430*/  ISETP.GE.AND.EX P0, PT, R34, UR49, PT, P0 ;  /* 0x0000003122007c0c */ /* 0x000fda000bf06300 */
[----:B---3--:R-:W-:Y:S05]  /*1440*/  @P0 BRA `(.L_x_316) ;  /* 0x0000003c00680947 */ /* 0x008fea0003800000 */
[----:B------:R-:W0:Y:S01]  /*1450*/  LDC.64 R26, c[0x0][0x540] ;  /* 0x00015000ff1a7b82 */ /* 0x000e220000000a00 */
[----:B------:R-:W-:-:S04]  /*1460*/  FSET.BF.LT.FTZ.AND R40, R40, R29, PT ;  /* 0x0000001d2828720a */ /* 0x000fc80003811000 */
[----:B------:R-:W0:Y:S02]  /*1470*/  F2I.FTZ.TRUNC.NTZ R39, R40 ;  /* 0x0000002800277305 */ /* 0x000e24000021f100 */
[----:B0-----:R1:W-:Y:S01]  /*1480*/  STG.E.U16 desc[UR76][R26.64], R39 ;  /* 0x000000271a007986 */ /* 0x0013e2000c10154c */
[----:B------:R-:W-:Y:S05]  /*1490*/  BRA `(.L_x_316) ;  /* 0x0000003c00547947 */ /* 0x000fea0003800000 */
.L_x_315:
        /* <DEDUP_REMOVED lines=232> */
.L_x_319:
[----:B------:R-:W0:Y:S01]  /*2320*/  LDCU.64 UR48, c[0x0][0x540] ;  /* 0x0000a800ff3077ac */ /* 0x000e220008000a00 */
[----:B------:R-:W-:-:S04]  /*2330*/  FSET.BF.LT.FTZ.AND R34, R34, R29, PT ;  /* 0x0000001d2222720a */ /* 0x000fc80003811000 */
[----:B------:R-:W1:Y:S01]  /*2340*/  F2I.FTZ.TRUNC.NTZ R41, R34 ;  /* 0x0000002200297305 */ /* 0x000e62000021f100 */
[----:B0-----:R-:W-:-:S05]  /*2350*/  IADD3 R26, P0, PT, R39, UR48, RZ ;  /* 0x00000030271a7c10 */ /* 0x001fca000ff1e0ff */
[----:B------:R-:W-:-:S05]  /*2360*/  IMAD.X R27, RZ, RZ, UR49, P0 ;  /* 0x00000031ff1b7e24 */ /* 0x000fca00080e06ff */
[----:B-1----:R0:W-:Y:S03]  /*2370*/  STG.E.U16 desc[UR76][R26.64], R41 ;  /* 0x000000291a007986 */ /* 0x0021e6000c10154c */
.L_x_318:
[----:B------:R-:W-:Y:S05]  /*2380*/  BSYNC.RECONVERGENT B0 ;  /* 0x0000000000007941 */ /* 0x000fea0003800200 */
.L_x_317:
        /* <DEDUP_REMOVED lines=233> */
.L_x_322:
[----:B------:R-:W0:Y:S01]  /*3220*/  LDCU.64 UR48, c[0x0][0x540] ;  /* 0x0000a800ff3077ac */ /* 0x000e220008000a00 */
[----:B------:R-:W-:-:S04]  /*3230*/  FSET.BF.LT.FTZ.AND R36, R36, R29, PT ;  /* 0x0000001d2424720a */ /* 0x000fc80003811000 */
[----:B------:R-:W1:Y:S01]  /*3240*/  F2I.FTZ.TRUNC.NTZ R39, R36 ;  /* 0x0000002400277305 */ /* 0x000e62000021f100 */
[----:B0-----:R-:W-:-:S04]  /*3250*/  IADD3 R26, P0, PT, R34, UR48, RZ ;  /* 0x00000030221a7c10 */ /* 0x001fc8000ff1e0ff */
[----:B------:R-:W-:-:S05]  /*3260*/  IADD3.X R27, PT, PT, RZ, UR49, RZ, P0, !PT ;  /* 0x00000031ff1b7c10 */ /* 0x000fca00087fe4ff */
[----:B-1----:R0:W-:Y:S04]  /*3270*/  STG.E.U16 desc[UR76][R26.64], R39 ;  /* 0x000000271a007986 */ /* 0x0021e8000c10154c */
.L_x_321:
[----:B------:R-:W-:Y:S05]  /*3280*/  BSYNC.RECONVERGENT B0 ;  /* 0x0000000000007941 */ /* 0x000fea0003800200 */
.L_x_320:
        /* <DEDUP_REMOVED lines=241> */
[----:B------:R-:W-:-:S04]  /*41a0*/  SHF.R.U32.HI R26, RZ, UR49, R26 ;  /* 0x00000031ff1a7c19 */ /* 0x000fc8000801161a */
[----:B------:R-:W-:-:S05]  /*41b0*/  IADD3 R26, PT, PT, -R26, RZ, RZ ;  /* 0x000000ff1a1a7210 */ /* 0x000fca0007ffe1ff */
[----:B------:R-:W-:-:S04]  /*41c0*/  IMAD R27, R26, UR29, R39 ;  /* 0x0000001d1a1b7c24 */ /* 0x000fc8000f8e0227 */
[----:B------:R-:W-:-:S07]  /*41d0*/  IMAD R34, R27, UR30, R34 ;  /* 0x0000001e1b227c24 */ /* 0x000fce000f8e0222 */
.L_x_325:
[----:B------:R-:W0:Y:S01]  /*41e0*/  LDCU.64 UR48, c[0x0][0x540] ;  /* 0x0000a800ff3077ac */ /* 0x000e220008000a00 */
[----:B------:R-:W-:-:S04]  /*41f0*/  FSET.BF.LT.FTZ.AND R38, R38, R29, PT ;  /* 0x0000001d2626720a */ /* 0x000fc80003811000 */
[----:B------:R-:W1:Y:S01]  /*4200*/  F2I.FTZ.TRUNC.NTZ R39, R38 ;  /* 0x0000002600277305 */ /* 0x000e62000021f100 */
[----:B0-----:R-:W-:-:S05]  /*4210*/  IADD3 R26, P0, PT, R34, UR48, RZ ;  /* 0x00000030221a7c10 */ /* 0x001fca000ff1e0ff */
[----:B------:R-:W-:-:S05]  /*4220*/  IMAD.X R27, RZ, RZ, UR49, P0 ;  /* 0x00000031ff1b7e24 */ /* 0x000fca00080e06ff */
[----:B-1----:R0:W-:Y:S03]  /*4230*/  STG.E.U16 desc[UR76][R26.64], R39 ;  /* 0x000000271a007986 */ /* 0x0021e6000c10154c */
.L_x_324:
[----:B------:R-:W-:Y:S05]  /*4240*/  BSYNC.RECONVERGENT B0 ;  /* 0x0000000000007941 */ /* 0x000fea0003800200 */
.L_x_323:
[----:B0-----:R-:W-:-:S04]  /*4250*/  IADD3 R27, P1, PT, R37, R16, RZ ;  /* 0x00000010251b7210 */ /* 0x001fc80007f3e0ff */
[----:B------:R-:W-:Y:S02]  /*4260*/  ISETP.GE.U32.AND P0, PT, R27, R24, PT ;  /* 0x000000181b00720c */ /* 0x000fe40003f06070 */
[----:B------:R-:W-:-:S04]  /*4270*/  IADD3.X R26, PT, PT, RZ, R17, RZ, P1, !PT ;  /* 0x00000011ff1a7210 */ /* 0x000fc80000ffe4ff */
[----:B------:R-:W-:-:S13]  /*4280*/  ISETP.GE.AND.EX P0, PT, R26, R25, PT, P0 ;  /* 0x000000191a00720c */ /* 0x000fda0003f06300 */
[----:B------:R-:W-:Y:S05]  /*4290*/  @P0 BRA `(.L_x_316) ;  /* 0x0000000c00d40947 */ /* 0x000fea0003800000 */
[----:B------:R-:W-:Y:S01]  /*42a0*/  HFMA2 R26, -RZ, RZ, 0, 0 ;  /* 0x00000000ff1a7431 */ /* 0x000fe200000001ff */
        /* <DEDUP_REMOVED lines=26> */
[----:B------:R-:W-:Y:S01]  /*4450*/  MOV R27, R36 ;  /* 0x00000024001b7202 */ /* 0x000fe20000000f00 */
[----:B------:R-:W-:-:S03]  /*4460*/  UISETP.NE.AND UP0, UPT, UR73, 0x4, UPT ;  /* 0x000000044900788c */ /* 0x000fc6000bf05270 */
        /* <DEDUP_REMOVED lines=210> */
.L_x_326:
[----:B------:R-:W0:Y:S01]  /*5190*/  LDCU.64 UR48, c[0x0][0x540] ;  /* 0x0000a800ff3077ac */ /* 0x000e220008000a00 */
[----:B------:R-:W-:-:S04]  /*51a0*/  FSET.BF.LT.FTZ.AND R40, R40, R29, PT ;  /* 0x0000001d2828720a */ /* 0x000fc80003811000 */
[----:B------:R-:W1:Y:S01]  /*51b0*/  F2I.FTZ.TRUNC.NTZ R39, R40 ;  /* 0x0000002800277305 */ /* 0x000e62000021f100 */
[----:B0-----:R-:W-:-:S05]  /*51c0*/  IADD3 R26, P0, PT, R34, UR48, RZ ;  /* 0x00000030221a7c10 */ /* 0x001fca000ff1e0ff */
[----:B------:R-:W-:-:S05]  /*51d0*/  IMAD.X R27, RZ, RZ, UR49, P0 ;  /* 0x00000031ff1b7e24 */ /* 0x000fca00080e06ff */
[----:B-1----:R0:W-:Y:S03]  /*51e0*/  STG.E.U16 desc[UR76][R26.64], R39 ;  /* 0x000000271a007986 */ /* 0x0021e6000c10154c */
.L_x_316:
        /* <DEDUP_REMOVED lines=11> */
        .weak           $__internal_20_$__cuda_sm20_div_s64
        .type           $__internal_20_$__cuda_sm20_div_s64,@function
        .size           $__internal_20_$__cuda_sm20_div_s64,(.L_x_10516 - $__internal_20_$__cuda_sm20_div_s64)
$__internal_20_$__cuda_sm20_div_s64:
[----:B------:R-:W-:Y:S01]  /*52a0*/  MOV R26, R33 ;  /* 0x00000021001a7202 */ /* 0x000fe20000000f00 */
[----:B------:R-:W-:-:S05]  /*52b0*/  HFMA2 R27, -RZ, RZ, 0, 0 ;  /* 0x00000000ff1b7431 */ /* 0x000fca00000001ff */
        /* <DEDUP_REMOVED lines=14> */
[----:B------:R-:W-:Y:S02]  /*53a0*/  IADD3 R23, P2, PT, R27, R22, RZ ;  /* 0x000000161b177210 */ /* 0x000fe40007f5e0ff */
[----:B------:R-:W-:-:S03]  /*53b0*/  IADD3.X R22, PT, PT, R37, R25, RZ, P0, !PT ;  /* 0x0000001925167210 */ /* 0x000fc600007fe4ff */
[-C--:B------:R-:W-:Y:S01]  /*53c0*/  IMAD.WIDE.U32 R24, R23, R33.reuse, RZ ;  /* 0x0000002117187225 */ /* 0x080fe200078e00ff */
[----:B------:R-:W-:Y:S02]  /*53d0*/  IADD3.X R27, PT, PT, RZ, RZ, R22, P2, P1 ;  /* 0x000000ffff1b7210 */ /* 0x000fe400017e2416 */
[----:B------:R-:W-:Y:S02]  /*53e0*/  ISETP.LE.AND P1, PT, RZ, UR5, PT ;  /* 0x00000005ff007c0c */ /* 0x000fe4000bf23270 */
[----:B------:R-:W-:Y:S01]  /*53f0*/  IADD3 R35, P0, PT, RZ, -R24, RZ ;  /* 0x80000018ff237210 */ /* 0x000fe20007f1e0ff */
[----:B------:R-:W-:Y:S01]  /*5400*/  IMAD R24, R27, R33, R25 ;  /* 0x000000211b187224 */ /* 0x000fe200078e0219 */
[----:B------:R-:W-:-:S03]  /*5410*/  IADD3 R25, P4, PT, RZ, -UR4, RZ ;  /* 0x80000004ff197c10 */ /* 0x000fc6000ff9e0ff */
[----:B------:R-:W-:Y:S01]  /*5420*/  IMAD.HI.U32 R22, R23, R35, RZ ;  /* 0x0000002317167227 */ /* 0x000fe200078e00ff */
[----:B------:R-:W-:Y:S02]  /*5430*/  IADD3.X R26, PT, PT, RZ, ~UR5, RZ, P4, !PT ;  /* 0x80000005ff1a7c10 */ /* 0x000fe4000a7fe4ff */
[----:B------:R-:W-:Y:S01]  /*5440*/  SEL R25, R25, UR4, !P1 ;  /* 0x0000000419197c07 */ /* 0x000fe2000c800000 */
[----:B------:R-:W-:-:S04]  /*5450*/  IMAD.X R24, RZ, RZ, ~R24, P0 ;  /* 0x000000ffff187224 */ /* 0x000fc800000e0e18 */
        /* <DEDUP_REMOVED lines=39> */
[-C--:B------:R-:W-:Y:S02]  /*56d0*/  IADD3.X R22, PT, PT, RZ, ~R25.reuse, RZ, P2, !PT ;  /* 0x80000019ff167210 */ /* 0x080fe400017fe4ff */
[----:B------:R-:W-:Y:S01]  /*56e0*/  SEL R24, R23, R24, !P1 ;  /* 0x0000001817187207 */ /* 0x000fe20004800000 */
[----:B------:R-:W-:Y:S01]  /*56f0*/  HFMA2 R23, -RZ, RZ, 0, 0 ;  /* 0x00000000ff177431 */ /* 0x000fe200000001ff */
[----:B------:R-:W-:-:S02]  /*5700*/  SEL R25, R22, R25, !P1 ;  /* 0x0000001916197207 */ /* 0x000fc40004800000 */
[----:B------:R-:W-:Y:S02]  /*5710*/  MOV R22, R30 ;  /* 0x0000001e00167202 */ /* 0x000fe40000000f00 */
[----:B------:R-:W-:-:S04]  /*5720*/  ISETP.NE.AND.EX P0, PT, RZ, RZ, PT, P0 ;  /* 0x000000ffff00720c */ /* 0x000fc80003f05300 */
[----:B------:R-:W-:Y:S02]  /*5730*/  SEL R24, R24, 0xffffffff, P0 ;  /* 0xffffffff18187807 */ /* 0x000fe40000000000 */
[----:B------:R-:W-:Y:S01]  /*5740*/  SEL R25, R25, 0xffffffff, P0 ;  /* 0xffffffff19197807 */ /* 0x000fe20000000000 */
[----:B------:R-:W-:Y:S06]  /*5750*/  RET.REL.NODEC R22 `(_ZN2at6native57_GLOBAL__N__cd6b329d_24_DistributionBernoulli_cu_7537a20d43distribution_elementwise_grid_stride_kernelIfLi4EZNS0_9templates4cuda21uniform_and_transformIsfPNS_17CUDAGeneratorImplEZZZNS4_16bernoulli_kernelIS7_EEvRNS_18TensorIteratorBaseEdT_ENKUlvE_clEvENKUlvE3_clEvEUlfE_EEvSA_T1_T2_EUlP24curandStatePhilox4_32_10E0_ZNS1_27distribution_nullary_kernelIsf6float4S7_SJ_SE_EEvSA_SG_RKT3_T4_EUlifE0_EEvlNS_15PhiloxCudaStateESF_SG_) ;  /* 0xffffffa816287950 */ /* 0x000fec0003c3ffff */
.L_x_328:
        /* <DEDUP_REMOVED lines=10> */
.L_x_10516:


//--------------------- .text._ZN2at6native57_GLOBAL__N__cd6b329d_24_DistributionBernoulli_cu_7537a20d43distribution_elementwise_grid_stride_kernelIfLi4EZNS0_9templates4cuda21uniform_and_transformIsfPNS_17CUDAGeneratorImplEZZZNS4_16bernoulli_kernelIS7_EEvRNS_18TensorIteratorBaseEdT_ENKUlvE_clEvENKUlvE3_clEvEUlfE_EEvSA_T1_T2_EUlP24curandStatePhilox4_32_10E0_ZNS1_27distribution_nullary_kernelIsf6float4S7_SJ_SE_EEvSA_SG_RKT3_T4_EUlifE_EEvlNS_15PhiloxCudaStateESF_SG_ --------------------------
	.section	.text._ZN2at6native57_GLOBAL__N__cd6b329d_24_DistributionBernoulli_cu_7537a20d43distribution_elementwise_grid_stride_kernelIfLi4EZNS0_9templates4cuda21uniform_and_transformIsfPNS_17CUDAGeneratorImplEZZZNS4_16bernoulli_kernelIS7_EEvRNS_18TensorIteratorBaseEdT_ENKUlvE_clEvENKUlvE3_clEvEUlfE_EEvSA_T1_T2_EUlP24curandStatePhilox4_32_10E0_ZNS1_27distribution_nullary_kernelIsf6float4S7_SJ_SE_EEvSA_SG_RKT3_T4_EUlifE_EEvlNS_15PhiloxCudaStateESF_SG_,"ax",@progbits
	.align	128
.text._ZN2at6native57_GLOBAL__N__cd6b329d_24_DistributionBernoulli_cu_7537a20d43distribution_elementwise_grid_stride_kernelIfLi4EZNS0_9templates4cuda21uniform_and_transformIsfPNS_17CUDAGeneratorImplEZZZNS4_16bernoulli_kernelIS7_EEvRNS_18TensorIteratorBaseEdT_ENKUlvE_clEvENKUlvE3_clEvEUlfE_EEvSA_T1_T2_EUlP24curandStatePhilox4_32_10E0_ZNS1_27distribution_nullary_kernelIsf6float4S7_SJ_SE_EEvSA_SG_RKT3_T4_EUlifE_EEvlNS_15PhiloxCudaStateESF_SG_:
        .type           _ZN2at6native57_GLOBAL__N__cd6b329d_24_DistributionBernoulli_cu_7537a20d43distribution_elementwise_grid_stride_kernelIfLi4EZNS0_9templates4cuda21uniform_and_transformIsfPNS_17CUDAGeneratorImplEZZZNS4_16bernoulli_kernelIS7_EEvRNS_18TensorIteratorBaseEdT_ENKUlvE_clEvENKUlvE3_clEvEUlfE_EEvSA_T1_T2_EUlP24curandStatePhilox4_32_10E0_ZNS1_27distribution_nullary_kernelIsf6float4S7_SJ_SE_EEvSA_SG_RKT3_T4_EUlifE_EEvlNS_15PhiloxCudaStateESF_SG_,@function
        .size           _ZN2at6native57_GLOBAL__N__cd6b329d_24_DistributionBernoulli_cu_7537a20d43distribution_elementwise_grid_stride_kernelIfLi4EZNS0_9templates4cuda21uniform_and_transformIsfPNS_17CUDAGeneratorImplEZZZNS4_16bernoulli_kernelIS7_EEvRNS_18TensorIteratorBaseEdT_ENKUlvE_clEvENKUlvE3_clEvEUlfE_EEvSA_T1_T2_EUlP24curandStatePhilox4_32_10E0_ZNS1_27distribution_nullary_kernelIsf6float4S7_SJ_SE_EEvSA_SG_RKT3_T4_EUlifE_EEvlNS_15PhiloxCudaStateESF_SG_,(.L_x_10518 - _ZN2at6native57_GLOBAL__N__cd6b329d_24_DistributionBernoulli_cu_7537a20d43distribution_elementwise_grid_stride_kernelIfLi4EZNS0_9templates4cuda21uniform_and_transformIsfPNS_17CUDAGeneratorImplEZZZNS4_16bernoulli_kernelIS7_EEvRNS_18TensorIteratorBaseEdT_ENKUlvE_clEvENKUlvE3_clEvEUlfE_EEvSA_T1_T2_EUlP24curandStatePhilox4_32_10E0_ZNS1_27distribution_nullary_kernelIsf6float4S7_SJ_SE_EEvSA_SG_RKT3_T4_EUlifE_EEvlNS_15PhiloxCudaStateESF_SG_)
        .other          _ZN2at6native57_GLOBAL__N__cd6b329d_24_DistributionBernoulli_cu_7537a20d43distribution_elementwise_grid_stride_kernelIfLi4EZNS0_9templates4cuda21uniform_and_transformIsfPNS_17CUDAGeneratorImplEZZZNS4_16bernoulli_kernelIS7_EEvRNS_18TensorIteratorBaseEdT_ENKUlvE_clEvENKUlvE3_clEvEUlfE_EEvSA_T1_T2_EUlP24curandStatePhilox4_32_10E0_ZNS1_27distribution_nullary_kernelIsf6float4S7_SJ_SE_EEvSA_SG_RKT3_T4_EUlifE_EEvlNS_15PhiloxCudaStateESF_SG_,@"STO_CUDA_ENTRY STV_DEFAULT"
_ZN2at6native57_GLOBAL__N__cd6b329d_24_DistributionBernoulli_cu_7537a20d43distribution_elementwise_grid_stride_kernelIfLi4EZNS0_9templates4cuda21uniform_and_transformIsfPNS_17CUDAGeneratorImplEZZZNS4_16bernoulli_kernelIS7_EEvRNS_18TensorIteratorBaseEdT_ENKUlvE_clEvENKUlvE3_clEvEUlfE_EEvSA_T1_T2_EUlP24curandStatePhilox4_32_10E0_ZNS1_27distribution_nullary_kernelIsf6float4S7_SJ_SE_EEvSA_SG_RKT3_T4_EUlifE_EEvlNS_15PhiloxCudaStateESF_SG_:
        /* <DEDUP_REMOVED lines=114> */
.L_x_329:
[----:B------:R-:W-:-:S07]  /*0720*/  MOV R30, 0x740 ;  /* 0x00000740001e7802 */ /* 0x000fce0000000f00 */
[----:B------:R-:W-:Y:S05]  /*0730*/  CALL.REL.NOINC `($__internal_21_$__cuda_sm20_div_s64) ;  /* 0x0000000800947944 */ /* 0x000fea0003c00000 */
.L_x_330:
        /* <DEDUP_REMOVED lines=22> */
.L_x_342:
[----:B------:R-:W-:Y:S01]  /*08a0*/  VIADD R0, R0, 0x1 ;  /* 0x0000000100007836 */ /* 0x000fe20000000000 */
[----:B------:R-:W-:Y:S03]  /*08b0*/  BSSY.RECONVERGENT B0, `(.L_x_331) ;  /* 0x000000c000007945 */ /* 0x000fe60003800200 */
[C---:B------:R-:W-:Y:S01]  /*08c0*/  IMAD.WIDE.U32 R32, R0.reuse, -0x2daee0ad, RZ ;  /* 0xd2511f5300207825 */ /* 0x040fe200078e00ff */
[----:B------:R-:W-:-:S13]  /*08d0*/  ISETP.NE.AND P0, PT, R0, RZ, PT ;  /* 0x000000ff0000720c */ /* 0x000fda0003f05270 */
[----:B012---:R-:W-:Y:S05]  /*08e0*/  @P0 BRA `(.L_x_332) ;  /* 0x0000000000200947 */ /* 0x007fea0003800000 */
        /* <DEDUP_REMOVED lines=8> */
.L_x_332:
[----:B---3--:R-:W-:Y:S05]  /*0970*/  BSYNC.RECONVERGENT B0 ;  /* 0x0000000000007941 */ /* 0x008fea0003800200 */
.L_x_331:
        /* <DEDUP_REMOVED lines=51> */
.L_x_333:
[----:B------:R-:W-:Y:S01]  /*0cb0*/  ISETP.NE.AND P0, PT, R46, 0x3, PT ;  /* 0x000000032e00780c */ /* 0x000fe20003f05270 */
[----:B------:R-:W-:Y:S01]  /*0cc0*/  IMAD.MOV.U32 R38, RZ, RZ, R29 ;  /* 0x000000ffff267224 */ /* 0x000fe200078e001d */
[----:B------:R-:W-:Y:S01]  /*0cd0*/  MOV R44, R32 ;  /* 0x00000020002c7202 */ /* 0x000fe20000000f00 */
[----:B------:R-:W-:Y:S02]  /*0ce0*/  IMAD.MOV.U32 R48, RZ, RZ, R22 ;  /* 0x000000ffff307224 */ /* 0x000fe400078e0016 */
[----:B------:R-:W-:-:S08]  /*0cf0*/  IMAD.MOV.U32 R31, RZ, RZ, R30 ;  /* 0x000000ffff1f7224 */ /* 0x000fd000078e001e */
[----:B------:R-:W-:Y:S01]  /*0d00*/  @P0 MOV R38, R45 ;  /* 0x0000002d00260202 */ /* 0x000fe20000000f00 */
[----:B------:R-:W-:Y:S01]  /*0d10*/  @P0 IMAD.MOV.U32 R44, RZ, RZ, R29 ;  /* 0x000000ffff2c0224 */ /* 0x000fe200078e001d */
[----:B------:R-:W-:Y:S01]  /*0d20*/  @P0 MOV R31, R22 ;  /* 0x00000016001f0202 */ /* 0x000fe20000000f00 */
[----:B------:R-:W-:-:S07]  /*0d30*/  @P0 IMAD.MOV.U32 R48, RZ, RZ, R32 ;  /* 0x000000ffff300224 */ /* 0x000fce00078e0020 */
.L_x_334:
[----:B-1----:R-:W-:Y:S01]  /*0d40*/  ISETP.GE.U32.AND P2, PT, R34, R26, PT ;  /* 0x0000001a2200720c */ /* 0x002fe20003f46070 */
[C---:B------:R-:W-:Y:S01]  /*0d50*/  IMAD R33, R19.reuse, 0x3, RZ ;  /* 0x0000000313217824 */ /* 0x040fe200078e02ff */
[-C--:B------:R-:W-:Y:S01]  /*0d60*/  IADD3 R49, P1, PT, R19, R34.reuse, RZ ;  /* 0x0000002213317210 */ /* 0x080fe20007f3e0ff */
[----:B------:R-:W-:Y:S01]  /*0d70*/  BSSY.RECONVERGENT B0, `(.L_x_335) ;  /* 0x0000018000007945 */ /* 0x000fe20003800200 */
[----:B------:R-:W-:Y:S02]  /*0d80*/  ISETP.GE.AND.EX P2, PT, R35, R27, PT, P2 ;  /* 0x0000001b2300720c */ /* 0x000fe40003f46320 */
[-C--:B------:R-:W-:Y:S01]  /*0d90*/  LEA R45, P5, R19, R34.reuse, 0x1 ;  /* 0x00000022132d7211 */ /* 0x080fe200078a08ff */
[--C-:B------:R-:W-:Y:S01]  /*0da0*/  IMAD.X R52, RZ, RZ, R35.reuse, P1 ;  /* 0x000000ffff347224 */ /* 0x100fe200008e0623 */
[----:B------:R-:W-:Y:S02]  /*0db0*/  IADD3 R33, P4, PT, R33, R34, RZ ;  /* 0x0000002221217210 */ /* 0x000fe40007f9e0ff */
[-C--:B------:R-:W-:Y:S01]  /*0dc0*/  ISETP.GE.U32.AND P0, PT, R49, R26.reuse, PT ;  /* 0x0000001a3100720c */ /* 0x080fe20003f06070 */
[----:B------:R-:W-:Y:S01]  /*0dd0*/  IMAD.X R50, RZ, RZ, R35, P5 ;  /* 0x000000ffff327224 */ /* 0x000fe200028e0623 */
[----:B------:R-:W-:-:S02]  /*0de0*/  ISETP.GE.U32.AND P3, PT, R45, R26, PT ;  /* 0x0000001a2d00720c */ /* 0x000fc40003f66070 */
[----:B------:R-:W-:Y:S02]  /*0df0*/  ISETP.GE.U32.AND P1, PT, R33, R26, PT ;  /* 0x0000001a2100720c */ /* 0x000fe40003f26070 */
[----:B------:R-:W-:Y:S02]  /*0e00*/  IADD3.X R28, PT, PT, RZ, R35, RZ, P4, !PT ;  /* 0x00000023ff1c7210 */ /* 0x000fe400027fe4ff */
[----:B------:R-:W-:Y:S01]  /*0e10*/  I2FP.F32.U32 R51, R44 ;  /* 0x0000002c00337245 */ /* 0x000fe20000201000 */
[----:B------:R-:W-:Y:S01]  /*0e20*/  IMAD.MOV.U32 R44, RZ, RZ, 0x2f800000 ;  /* 0x2f800000ff2c7424 */ /* 0x000fe200078e00ff */
[-C--:B------:R-:W-:Y:S02]  /*0e30*/  ISETP.GE.AND.EX P0, PT, R52, R27.reuse, PT, P0 ;  /* 0x0000001b3400720c */ /* 0x080fe40003f06300 */
[-C--:B------:R-:W-:Y:S02]  /*0e40*/  ISETP.GE.AND.EX P3, PT, R50, R27.reuse, PT, P3 ;  /* 0x0000001b3200720c */ /* 0x080fe40003f66330 */
[----:B------:R-:W-:Y:S01]  /*0e50*/  ISETP.GE.AND.EX P1, PT, R28, R27, PT, P1 ;  /* 0x0000001b1c00720c */ /* 0x000fe20003f26310 */
[----:B------:R-:W-:-:S12]  /*0e60*/  @P2 BRA `(.L_x_336) ;  /* 0x0000000000202947 */ /* 0x000fd80003800000 */
[----:B------:R-:W-:-:S05]  /*0e70*/  I2FP.F32.U32 R29, R38 ;  /* 0x00000026001d7245 */ /* 0x000fca0000201000 */
[----:B------:R-:W-:Y:S01]  /*0e80*/  FFMA.FTZ R28, R29, R44, 1.1641532182693481445e-10 ;  /* 0x2f0000001d1c7423 */ /* 0x000fe2000001002c */
[----:B------:R-:W-:-:S04]  /*0e90*/  IMAD R29, R34, UR8, RZ ;  /* 0x00000008221d7c24 */ /* 0x000fc8000f8e02ff */
[----:B------:R-:W-:Y:S02]  /*0ea0*/  FSET.BF.LT.FTZ.AND R38, R28, R43, PT ;  /* 0x0000002b1c26720a */ /* 0x000fe40003811000 */
[C---:B------:R-:W-:Y:S02]  /*0eb0*/  IADD3 R28, P2, PT, R29.reuse, UR4, RZ ;  /* 0x000000041d1c7c10 */ /* 0x040fe4000ff5e0ff */
[----:B------:R-:W0:Y:S02]  /*0ec0*/  F2I.FTZ.TRUNC.NTZ R53, R38 ;  /* 0x0000002600357305 */ /* 0x000e24000021f100 */
[----:B------:R-:W-:-:S05]  /*0ed0*/  LEA.HI.X.SX32 R29, R29, UR5, 0x1, P2 ;  /* 0x000000051d1d7c11 */ /* 0x000fca00090f0eff */
[----:B0-----:R0:W-:Y:S04]  /*0ee0*/  STG.E.U16 desc[UR6][R28.64], R53 ;  /* 0x000000351c007986 */ /* 0x0011e8000c101506 */
.L_x_336:
[----:B------:R-:W-:Y:S05]  /*0ef0*/  BSYNC.RECONVERGENT B0 ;  /* 0x0000000000007941 */ /* 0x000fea0003800200 */
.L_x_335:
[----:B------:R-:W-:Y:S01]  /*0f00*/  BSSY.RECONVERGENT B0, `(.L_x_337) ;  /* 0x000000a000007945 */ /* 0x000fe20003800200 */
[----:B0-----:R-:W-:Y:S01]  /*0f10*/  I2FP.F32.U32 R53, R48 ;  /* 0x0000003000357245 */ /* 0x001fe20000201000 */
[----:B------:R-:W-:Y:S02]  /*0f20*/  FFMA.FTZ R38, R51, R44, 1.1641532182693481445e-10 ;  /* 0x2f00000033267423 */ /* 0x000fe4000001002c */
[----:B------:R-:W-:Y:S05]  /*0f30*/  @P0 BRA `(.L_x_338) ;  /* 0x0000000000180947 */ /* 0x000fea0003800000 */
[----:B------:R-:W-:Y:S01]  /*0f40*/  FSET.BF.LT.FTZ.AND R38, R38, R43, PT ;  /* 0x0000002b2626720a */ /* 0x000fe20003811000 */
[----:B------:R-:W-:-:S03]  /*0f50*/  IMAD R49, R49, UR8, RZ ;  /* 0x0000000831317c24 */ /* 0x000fc6000f8e02ff */
[----:B------:R-:W0:Y:S02]  /*0f60*/  F2I.FTZ.TRUNC.NTZ R51, R38 ;  /* 0x0000002600337305 */ /* 0x000e24000021f100 */
[----:B------:R-:W-:-:S04]  /*0f70*/  IADD3 R28, P0, PT, R49, UR4, RZ ;  /* 0x00000004311c7c10 */ /* 0x000fc8000ff1e0ff */
[----:B------:R-:W-:-:S05]  /*0f80*/  LEA.HI.X.SX32 R29, R49, UR5, 0x1, P0 ;  /* 0x00000005311d7c11 */ /* 0x000fca00080f0eff */
[----:B0-----:R0:W-:Y:S04]  /*0f90*/  STG.E.U16 desc[UR6][R28.64], R51 ;  /* 0x000000331c007986 */ /* 0x0011e8000c101506 */
.L_x_338:
[----:B------:R-:W-:Y:S05]  /*0fa0*/  BSYNC.RECONVERGENT B0 ;  /* 0x0000000000007941 */ /* 0x000fea0003800200 */
.L_x_337:
[----:B------:R-:W-:Y:S01]  /*0fb0*/  BSSY.RECONVERGENT B0, `(.L_x_339) ;  /* 0x000000a000007945 */ /* 0x000fe20003800200 */
[----:B------:R-:W-:Y:S01]  /*0fc0*/  I2FP.F32.U32 R31, R31 ;  /* 0x0000001f001f7245 */ /* 0x000fe20000201000 */
[----:B------:R-:W-:Y:S02]  /*0fd0*/  FFMA.FTZ R38, R53, R44, 1.1641532182693481445e-10 ;  /* 0x2f00000035267423 */ /* 0x000fe4000001002c */
[----:B------:R-:W-:Y:S05]  /*0fe0*/  @P3 BRA `(.L_x_340) ;  /* 0x0000000000183947 */ /* 0x000fea0003800000 */
[----:B------:R-:W-:Y:S01]  /*0ff0*/  FSET.BF.LT.FTZ.AND R38, R38, R43, PT ;  /* 0x0000002b2626720a */ /* 0x000fe20003811000 */
[----:B------:R-:W-:-:S03]  /*1000*/  IMAD R45, R45, UR8, RZ ;  /* 0x000000082d2d7c24 */ /* 0x000fc6000f8e02ff */
[----:B------:R-:W1:Y:S02]  /*1010*/  F2I.FTZ.TRUNC.NTZ R49, R38 ;  /* 0x0000002600317305 */ /* 0x000e64000021f100 */
[----:B0-----:R-:W-:-:S04]  /*1020*/  IADD3 R28, P0, PT, R45, UR4, RZ ;  /* 0x000000042d1c7c10 */ /* 0x001fc8000ff1e0ff */
[----:B------:R-:W-:-:S05]  /*1030*/  LEA.HI.X.SX32 R29, R45, UR5, 0x1, P0 ;  /* 0x000000052d1d7c11 */ /* 0x000fca00080f0eff */
[----:B-1----:R1:W-:Y:S04]  /*1040*/  STG.E.U16 desc[UR6][R28.64], R49 ;  /* 0x000000311c007986 */ /* 0x0023e8000c101506 */
.L_x_340:
[----:B------:R-:W-:Y:S05]  /*1050*/  BSYNC.RECONVERGENT B0 ;  /* 0x0000000000007941 */ /* 0x000fea0003800200 */
.L_x_339:
[----:B------:R-:W-:Y:S01]  /*1060*/  FFMA.FTZ R44, R31, R44, 1.1641532182693481445e-10 ;  /* 0x2f0000001f2c7423 */ /* 0x000fe2000001002c */
[----:B------:R-:W-:Y:S06]  /*1070*/  @P1 BRA `(.L_x_341) ;  /* 0x0000000000181947 */ /* 0x000fec0003800000 */
[----:B------:R-:W-:Y:S01]  /*1080*/  FSET.BF.LT.FTZ.AND R31, R44, R43, PT ;  /* 0x0000002b2c1f720a */ /* 0x000fe20003811000 */
[----:B------:R-:W-:-:S05]  /*1090*/  IMAD R33, R33, UR8, RZ ;  /* 0x0000000821217c24 */ /* 0x000fca000f8e02ff */
[----:B------:R-:W2:Y:S01]  /*10a0*/  F2I.FTZ.TRUNC.NTZ R31, R31 ;  /* 0x0000001f001f7305 */ /* 0x000ea2000021f100 */
[----:B01----:R-:W-:-:S04]  /*10b0*/  IADD3 R28, P0, PT, R33, UR4, RZ ;  /* 0x00000004211c7c10 */ /* 0x003fc8000ff1e0ff */
[----:B------:R-:W-:-:S05]  /*10c0*/  LEA.HI.X.SX32 R29, R33, UR5, 0x1, P0 ;  /* 0x00000005211d7c11 */ /* 0x000fca00080f0eff */
[----:B--2---:R2:W-:Y:S04]  /*10d0*/  STG.E.U16 desc[UR6][R28.64], R31 ;  /* 0x0000001f1c007986 */ /* 0x0045e8000c101506 */
.L_x_341:
[----:B------:R-:W-:Y:S01]  /*10e0*/  IADD3 R34, P0, PT, R40, R34, RZ ;  /* 0x0000002228227210 */ /* 0x000fe20007f1e0ff */
[----:B------:R-:W-:Y:S05]  /*10f0*/  WARPSYNC.ALL ;  /* 0x0000000000007948 */ /* 0x000fea0003800000 */
[----:B------:R-:W-:Y:S01]  /*1100*/  IMAD.X R35, RZ, RZ, R35, P0 ;  /* 0x000000ffff237224 */ /* 0x000fe200000e0623 */
        /* <DEDUP_REMOVED lines=8> */
        .weak           $__internal_21_$__cuda_sm20_div_s64
        .type           $__internal_21_$__cuda_sm20_div_s64,@function
        .size           $__internal_21_$__cuda_sm20_div_s64,(.L_x_10518 - $__internal_21_$__cuda_sm20_div_s64)
$__internal_21_$__cuda_sm20_div_s64:
        /* <DEDUP_REMOVED lines=74> */
[----:B------:R-:W-:Y:S06]  /*1630*/  RET.REL.NODEC R30 `(_ZN2at6native57_GLOBAL__N__cd6b329d_24_DistributionBernoulli_cu_7537a20d43distribution_elementwise_grid_stride_kernelIfLi4EZNS0_9templates4cuda21uniform_and_transformIsfPNS_17CUDAGeneratorImplEZZZNS4_16bernoulli_kernelIS7_EEvRNS_18TensorIteratorBaseEdT_ENKUlvE_clEvENKUlvE3_clEvEUlfE_EEvSA_T1_T2_EUlP24curandStatePhilox4_32_10E0_ZNS1_27distribution_nullary_kernelIsf6float4S7_SJ_SE_EEvSA_SG_RKT3_T4_EUlifE_EEvlNS_15PhiloxCudaStateESF_SG_) ;  /* 0xffffffe81e707950 */ /* 0x000fec0003c3ffff */
.L_x_343:
        /* <DEDUP_REMOVED lines=12> */
.L_x_10518:


//--------------------- .text._ZN2at6native57_GLOBAL__N__cd6b329d_24_DistributionBernoulli_cu_7537a20d43distribution_elementwise_grid_stride_kernelIfLi4EZNS0_9templates4cuda21uniform_and_transformIsfPNS_17CUDAGeneratorImplEZZZNS4_16bernoulli_kernelIS7_EEvRNS_18TensorIteratorBaseEdT_ENKUlvE_clEvENKUlvE3_clEvEUlfE_EEvSA_T1_T2_EUlP24curandStatePhilox4_32_10E_ZNS1_27distribution_nullary_kernelIsf7double2S7_SJ_SE_EEvSA_SG_RKT3_T4_EUlifE0_EEvlNS_15PhiloxCudaStateESF_SG_ --------------------------
	.section	.text._ZN2at6native57_GLOBAL__N__cd6b329d_24_DistributionBernoulli_cu_7537a20d43distribution_elementwise_grid_stride_kernelIfLi4EZNS0_9templates4cuda21uniform_and_transformIsfPNS_17CUDAGeneratorImplEZZZNS4_16bernoulli_kernelIS7_EEvRNS_18TensorIteratorBaseEdT_ENKUlvE_clEvENKUlvE3_clEvEUlfE_EEvSA_T1_T2_EUlP24curandStatePhilox4_32_10E_ZNS1_27distribution_nullary_kernelIsf7double2S7_SJ_SE_EEvSA_SG_RKT3_T4_EUlifE0_EEvlNS_15PhiloxCudaStateESF_SG_,"ax",@progbits
	.align	128
.text._ZN2at6native57_GLOBAL__N__cd6b329d_24_DistributionBernoulli_cu_7537a20d43distribution_elementwise_grid_stride_kernelIfLi4EZNS0_9templates4cuda21uniform_and_transformIsfPNS_17CUDAGeneratorImplEZZZNS4_16bernoulli_kernelIS7_EEvRNS_18TensorIteratorBaseEdT_ENKUlvE_clEvENKUlvE3_clEvEUlfE_EEvSA_T1_T2_EUlP24curandStatePhilox4_32_10E_ZNS1_27distribution_nullary_kernelIsf7double2S7_SJ_SE_EEvSA_SG_RKT3_T4_EUlifE0_EEvlNS_15PhiloxCudaStateESF_SG_:
        .type           _ZN2at6native57_GLOBAL__N__cd6b329d_24_DistributionBernoulli_cu_7537a20d43distribution_elementwise_grid_stride_kernelIfLi4EZNS0_9templates4cuda21uniform_and_transformIsfPNS_17CUDAGeneratorImplEZZZNS4_16bernoulli_kernelIS7_EEvRNS_18TensorIteratorBaseEdT_ENKUlvE_clEvENKUlvE3_clEvEUlfE_EEvSA_T1_T2_EUlP24curandStatePhilox4_32_10E_ZNS1_27distribution_nullary_kernelIsf7double2S7_SJ_SE_EEvSA_SG_RKT3_T4_EUlifE0_EEvlNS_15PhiloxCudaStateESF_SG_,@function
        .size           _ZN2at6native57_GLOBAL__N__cd6b329d_24_DistributionBernoulli_cu_7537a20d43distribution_elementwise_grid_stride_kernelIfLi4EZNS0_9templates4cuda21uniform_and_transformIsfPNS_17CUDAGeneratorImplEZZZNS4_16bernoulli_kernelIS7_EEvRNS_18TensorIteratorBaseEdT_ENKUlvE_clEvENKUlvE3_clEvEUlfE_EEvSA_T1_T2_EUlP24curandStatePhilox4_32_10E_ZNS1_27distribution_nullary_kernelIsf7double2S7_SJ_SE_EEvSA_SG_RKT3_T4_EUlifE0_EEvlNS_15PhiloxCudaStateESF_SG_,(.L_x_10520 - _ZN2at6native57_GLOBAL__N__cd6b329d_24_DistributionBernoulli_cu_7537a20d43distribution_elementwise_grid_stride_kernelIfLi4EZNS0_9templates4cuda21uniform_and_transformIsfPNS_17CUDAGeneratorImplEZZZNS4_16bernoulli_kernelIS7_EEvRNS_18TensorIteratorBaseEdT_ENKUlvE_clEvENKUlvE3_clEvEUlfE_EEvSA_T1_T2_EUlP24curandStatePhilox4_32_10E_ZNS1_27distribution_nullary_kernelIsf7double2S7_SJ_SE_EEvSA_SG_RKT3_T4_EUlifE0_EEvlNS_15PhiloxCudaStateESF_SG_)
        .other          _ZN2at6native57_GLOBAL__N__cd6b329d_24_DistributionBernoulli_cu_7537a20d43distribution_elementwise_grid_stride_kernelIfLi4EZNS0_9templates4cuda21uniform_and_transformIsfPNS_17CUDAGeneratorImplEZZZNS4_16bernoulli_kernelIS7_EEvRNS_18TensorIteratorBaseEdT_ENKUlvE_clEvENKUlvE3_clEvEUlfE_EEvSA_T1_T2_EUlP24curandStatePhilox4_32_10E_ZNS1_27distribution_nullary_kernelIsf7double2S7_SJ_SE_EEvSA_SG_RKT3_T4_EUlifE0_EEvlNS_15PhiloxCudaStateESF_SG_,@"STO_CUDA_ENTRY STV_DEFAULT"
_ZN2at6native57_GLOBAL__N__cd6b329d_24_DistributionBernoulli_cu_7537a20d43distribution_elementwise_grid_stride_kernelIfLi4EZNS0_9templates4cuda21uniform_and_transformIsfPNS_17CUDAGeneratorImplEZZZNS4_16bernoulli_kernelIS7_EEvRNS_18TensorIteratorBaseEdT_ENKUlvE_clEvENKUlvE3_clEvEUlfE_EEvSA_T1_T2_EUlP24curandStatePhilox4_32_10E_ZNS1_27distribution_nullary_kernelIsf7double2S7_SJ_SE_EEvSA_SG_RKT3_T4_EUlifE0_EEvlNS_15PhiloxCudaStateESF_SG_:
        /* <DEDUP_REMOVED lines=113> */
.L_x_344:
[----:B------:R-:W-:-:S07]  /*0710*/  MOV R30, 0x730 ;  /* 0x00000730001e7802 */ /* 0x000fce0000000f00 */
[----:B------:R-:W-:Y:S05]  /*0720*/  CALL.REL.NOINC `($__internal_22_$__cuda_sm20_div_s64) ;  /* 0x0000004c00607944 */ /* 0x000fea0003c00000 */
.L_x_345:
        /* <DEDUP_REMOVED lines=15> */
[----:B------:R-:W3:Y:S01]  /*0820*/  F2I.FTZ.TRUNC.NTZ R32, R32 ;  /* 0x0000002000207305 */ /* 0x000ee2000021f100 */
[----:B------:R-:W-:Y:S01]  /*0830*/  IMAD R34, R34, -0x326172a9, RZ ;  /* 0xcd9e8d5722227824 */ /* 0x000fe200078e02ff */
[----:B------:R-:W-:Y:S01]  /*0840*/  LOP3.LUT R35, R28, 0x3, RZ, 0xc0, !PT ;  /* 0x000000031c237812 */ /* 0x000fe200078ec0ff */
[C---:B------:R-:W-:Y:S01]  /*0850*/  IMAD.SHL.U32 R36, R14.reuse, 0x2, RZ ;  /* 0x000000020e247824 */ /* 0x040fe200078e00ff */
[----:B------:R-:W4:Y:S01]  /*0860*/  LDCU UR72, c[0x0][0x3ac] ;  /* 0x00007580ff4877ac */ /* 0x000f220008000800 */
[----:B------:R-:W-:Y:S01]  /*0870*/  IMAD R38, R14, 0x3, RZ ;  /* 0x000000030e267824 */ /* 0x000fe200078e02ff */
[----:B------:R-:W1:Y:S01]  /*0880*/  LDCU UR71, c[0x0][0x4d8] ;  /* 0x00009b00ff4777ac */ /* 0x000e620008000800 */
        /* <DEDUP_REMOVED lines=66> */
.L_x_366:
[----:B------:R-:W-:Y:S01]  /*0cb0*/  IADD3 R0, PT, PT, R0, 0x1, RZ ;  /* 0x0000000100007810 */ /* 0x000fe20007ffe0ff */
[----:B------:R-:W-:Y:S03]  /*0cc0*/  BSSY.RECONVERGENT B0, `(.L_x_346) ;  /* 0x000000c000007945 */ /* 0x000fe60003800200 */
[C---:B------:R-:W-:Y:S01]  /*0cd0*/  ISETP.NE.AND P0, PT, R0.reuse, RZ, PT ;  /* 0x000000ff0000720c */ /* 0x040fe20003f05270 */
[----:B0-23--:R-:W-:-:S12]  /*0ce0*/  IMAD.WIDE.U32 R28, R0, -0x2daee0ad, RZ ;  /* 0xd2511f53001c7825 */ /* 0x00dfd800078e00ff */
        /* <DEDUP_REMOVED lines=9> */
.L_x_347:
[----:B0-----:R-:W-:Y:S05]  /*0d80*/  BSYNC.RECONVERGENT B0 ;  /* 0x0000000000007941 */ /* 0x001fea0003800200 */
.L_x_346:
        /* <DEDUP_REMOVED lines=40> */
[----:B------:R-:W-:Y:S01]  /*1010*/  IMAD.WIDE.U32 R28, R28, -0x326172a9, RZ ;  /* 0xcd9e8d571c1c7825 */ /* 0x000fe200078e00ff */
[----:B------:R-:W-:-:S03]  /*1020*/  IADD3 R41, PT, PT, R20, -0xe443238, RZ ;  /* 0xf1bbcdc814297810 */ /* 0x000fc60007ffe0ff */
[----:B------:R-:W-:Y:S01]  /*1030*/  IMAD R37, R13, -0x2daee0ad, RZ ;  /* 0xd2511f530d257824 */ /* 0x000fe200078e02ff */
[----:B------:R-:W-:Y:S01]  /*1040*/  LOP3.LUT R13, R41, R42, R29, 0x96, !PT ;  /* 0x0000002a290d7212 */ /* 0x000fe200078e961d */
[----:B------:R-:W-:Y:S01]  /*1050*/  IMAD.WIDE.U32 R26, R26, -0x326172a9, RZ ;  /* 0xcd9e8d571a1a7825 */ /* 0x000fe200078e00ff */
[----:B------:R-:W-:-:S03]  /*1060*/  IADD3 R41, PT, PT, R21, -0x695add53, RZ ;  /* 0x96a522ad15297810 */ /* 0x000fc60007ffe0ff */
[----:B------:R-:W-:Y:S01]  /*1070*/  IMAD.MOV.U32 R29, RZ, RZ, R19 ;  /* 0x000000ffff1d7224 */ /* 0x000fe200078e0013 */
[----:B------:R-:W-:Y:S01]  /*1080*/  LOP3.LUT R19, R39, R28, R27, 0x96, !PT ;  /* 0x0000001c27137212 */ /* 0x000fe200078e961b */
[----:B------:R-:W-:Y:S01]  /*1090*/  IMAD.HI.U32 R27, R13, -0x2daee0ad, RZ ;  /* 0xd2511f530d1b7827 */ /* 0x000fe200078e00ff */
[----:B------:R-:W-:Y:S02]  /*10a0*/  MOV R28, R34 ;  /* 0x00000022001c7202 */ /* 0x000fe40000000f00 */
        /* <DEDUP_REMOVED lines=13> */
.L_x_348:
        /* <DEDUP_REMOVED lines=9> */
.L_x_349:
        /* <DEDUP_REMOVED lines=13> */
[----:B------:R-:W-:Y:S01]  /*12e0*/  BSSY.RECONVERGENT B0, `(.L_x_351) ;  /* 0x000001b000007945 */ /* 0x000fe20003800200 */
[----:B------:R-:W-:-:S03]  /*12f0*/  IADD3 R37, P2, PT, R38, R15, RZ ;  /* 0x0000000f26257210 */ /* 0x000fc60007f5e0ff */
[----:B------:R-:W-:Y:S01]  /*1300*/  IMAD.X R39, RZ, RZ, R16, P1 ;  /* 0x000000ffff277224 */ /* 0x000fe200008e0610 */
[----:B------:R-:W-:Y:S02]  /*1310*/  ISETP.LT.U32.AND P0, PT, R42, R37, PT ;  /* 0x000000252a00720c */ /* 0x000fe40003f01070 */
[----:B------:R-:W-:Y:S02]  /*1320*/  IADD3.X R40, PT, PT, RZ, R16, RZ, P2, !PT ;  /* 0x00000010ff287210 */ /* 0x000fe400017fe4ff */
[----:B------:R-:W-:Y:S02]  /*1330*/  ISETP.GE.U32.AND P1, PT, R15, R24, PT ;  /* 0x000000180f00720c */ /* 0x000fe40003f26070 */
[----:B------:R-:W-:Y:S02]  /*1340*/  ISETP.LT.AND.EX P0, PT, R39, R40, PT, P0 ;  /* 0x000000282700720c */ /* 0x000fe40003f01300 */
[----:B------:R-:W-:Y:S02]  /*1350*/  ISETP.GE.AND.EX P1, PT, R16, R25, PT, P1 ;  /* 0x000000191000720c */ /* 0x000fe40003f26310 */
[----:B------:R-:W-:-:S02]  /*1360*/  SEL R37, R42, R37, P0 ;  /* 0x000000252a257207 */ /* 0x000fc40000000000 */
[----:B------:R-:W-:Y:S02]  /*1370*/  SEL R40, R39, R40, P0 ;  /* 0x0000002827287207 */ /* 0x000fe40000000000 */
[-C--:B------:R-:W-:Y:S02]  /*1380*/  ISETP.GE.U32.AND P0, PT, R37, R24.reuse, PT ;  /* 0x000000182500720c */ /* 0x080fe40003f06070 */
[----:B------:R-:W-:Y:S02]  /*1390*/  IADD3 R37, P3, PT, R14, R15, RZ ;  /* 0x0000000f0e257210 */ /* 0x000fe40007f7e0ff */
[----:B------:R-:W-:Y:S02]  /*13a0*/  ISETP.GE.AND.EX P0, PT, R40, R25, PT, P0 ;  /* 0x000000192800720c */ /* 0x000fe40003f06300 */
[----:B------:R-:W-:Y:S02]  /*13b0*/  ISETP.GE.U32.AND P2, PT, R37, R24, PT ;  /* 0x000000182500720c */ /* 0x000fe40003f46070 */
[----:B------:R-:W-:-:S04]  /*13c0*/  IADD3.X R42, PT, PT, RZ, R16, RZ, P3, !PT ;  /* 0x00000010ff2a7210 */ /* 0x000fc80001ffe4ff */
[----:B------:R-:W-:-:S05]  /*13d0*/  ISETP.GE.AND.EX P2, PT, R42, R25, PT, P2 ;  /* 0x000000192a00720c */ /* 0x000fca0003f46320 */
[----:B------:R-:W0:Y:S01]  /*13e0*/  @!P0 LDC.64 R40, c[0x0][0x540] ;  /* 0x00015000ff288b82 */ /* 0x000e220000000a00 */
[----:B------:R-:W-:Y:S07]  /*13f0*/  @P1 BRA `(.L_x_352) ;  /* 0x0000000000241947 */ /* 0x000fee0003800000 */
[----:B------:R-:W-:Y:S01]  /*1400*/  UMOV UR48, 0xf0000000 ;  /* 0xf000000000307882 */ /* 0x000fe20000000000 */
[----:B------:R-:W-:Y:S01]  /*1410*/  UMOV UR49, 0x380fffff ;  /* 0x380fffff00317882 */ /* 0x000fe20000000000 */
[----:B------:R-:W1:Y:S01]  /*1420*/  F2F.F32.F64 R37, R28 ;  /* 0x0000001c00257310 */ /* 0x000e620000301000 */
[----:B------:R-:W-:Y:S01]  /*1430*/  DSETP.GEU.AND P1, PT, |R28|, UR48, PT ;  /* 0x000000301c007e2a */ /* 0x000fe2000bf2e200 */
[----:B------:R-:W2:-:S13]  /*1440*/  LDC.64 R42, c[0x0][0x540] ;  /* 0x00015000ff2a7b82 */ /* 0x000e9a0000000a00 */
[----:B-1----:R-:W-:-:S05]  /*1450*/  @!P1 FMUL R37, R37, 1.175494350822287508e-38 ;  /* 0x0080000025259820 */ /* 0x002fca0000400000 */
[----:B------:R-:W-:-:S06]  /*1460*/  FSET.BF.LT.FTZ.AND R37, R37, R30, PT ;  /* 0x0000001e2525720a */ /* 0x000fcc0003811000 */
[----:B------:R-:W2:Y:S02]  /*1470*/  F2I.FTZ.TRUNC.NTZ R37, R37 ;  /* 0x0000002500257305 */ /* 0x000ea4000021f100 */
[----:B--2---:R1:W-:Y:S02]  /*1480*/  STG.E.U16 desc[UR76][R42.64], R37 ;  /* 0x000000252a007986 */ /* 0x0043e4000c10154c */
.L_x_352:
[----:B------:R-:W-:Y:S05]  /*1490*/  BSYNC.RECONVERGENT B0 ;  /* 0x0000000000007941 */ /* 0x000fea0003800200 */
.L_x_351:
        /* <DEDUP_REMOVED lines=8> */
[----:B------:R-:W-:-:S06]  /*1520*/  FSET.BF.LT.FTZ.AND R37, R37, R30, PT ;  /* 0x0000001e2525720a */ /* 0x000fcc0003811000 */
[----:B------:R-:W2:Y:S02]  /*1530*/  F2I.FTZ.TRUNC.NTZ R37, R37 ;  /* 0x0000002500257305 */ /* 0x000ea4000021f100 */
[----:B--2---:R2:W-:Y:S02]  /*1540*/  STG.E.U16 desc[UR76][R28.64], R37 ;  /* 0x000000251c007986 */ /* 0x0045e4000c10154c */
.L_x_354:
[----:B------:R-:W-:Y:S05]  /*1550*/  BSYNC.RECONVERGENT B0 ;  /* 0x0000000000007941 */ /* 0x000fea0003800200 */
.L_x_353:
[----:B0-----:R0:W-:Y:S01]  /*1560*/  @!P0 STG.E.U16 desc[UR76][R40.64], R32 ;  /* 0x0000002028008986 */ /* 0x0011e2000c10154c */
[----:B------:R-:W-:Y:S05]  /*1570*/  BRA `(.L_x_355) ;  /* 0x0000003c00a07947 */ /* 0x000fea0003800000 */
.L_x_350:
        /* <DEDUP_REMOVED lines=237> */
.L_x_358:
[----:B------:R-:W0:Y:S01]  /*2450*/  LDCU.64 UR48, c[0x0][0x540] ;  /* 0x0000a800ff3077ac */ /* 0x000e220008000a00 */
[----:B------:R-:W-:-:S06]  /*2460*/  FSET.BF.LT.FTZ.AND R37, R37, R30, PT ;  /* 0x0000001e2525720a */ /* 0x000fcc0003811000 */
[----:B------:R-:W1:Y:S01]  /*2470*/  F2I.FTZ.TRUNC.NTZ R37, R37 ;  /* 0x0000002500257305 */ /* 0x000e62000021f100 */
[----:B0-----:R-:W-:-:S05]  /*2480*/  IADD3 R28, P0, PT, R39, UR48, RZ ;  /* 0x00000030271c7c10 */ /* 0x001fca000ff1e0ff */
[----:B------:R-:W-:-:S05]  /*2490*/  IMAD.X R29, RZ, RZ, UR49, P0 ;  /* 0x00000031ff1d7e24 */ /* 0x000fca00080e06ff */
[----:B-1----:R0:W-:Y:S03]  /*24a0*/  STG.E.U16 desc[UR76][R28.64], R37 ;  /* 0x000000251c007986 */ /* 0x0021e6000c10154c */
.L_x_357:
[----:B------:R-:W-:Y:S05]  /*24b0*/  BSYNC.RECONVERGENT B0 ;  /* 0x0000000000007941 */ /* 0x000fea0003800200 */
.L_x_356:
        /* <DEDUP_REMOVED lines=251> */
.L_x_361:
[----:B------:R-:W0:Y:S01]  /*3470*/  LDCU.64 UR48, c[0x0][0x540] ;  /* 0x0000a800ff3077ac */ /* 0x000e220008000a00 */
[----:B------:R-:W-:-:S04]  /*3480*/  FSET.BF.LT.FTZ.AND R26, R29, R30, PT ;  /* 0x0000001e1d1a720a */ /* 0x000fc80003811000 */
[----:B------:R-:W1:Y:S01]  /*3490*/  F2I.FTZ.TRUNC.NTZ R27, R26 ;  /* 0x0000001a001b7305 */ /* 0x000e62000021f100 */
[----:B0-----:R-:W-:-:S04]  /*34a0*/  IADD3 R28, P0, PT, R28, UR48, RZ ;  /* 0x000000301c1c7c10 */ /* 0x001fc8000ff1e0ff */
[----:B------:R-:W-:-:S05]  /*34b0*/  IADD3.X R29, PT, PT, RZ, UR49, RZ, P0, !PT ;  /* 0x00000031ff1d7c10 */ /* 0x000fca00087fe4ff */
[----:B-1----:R0:W-:Y:S04]  /*34c0*/  STG.E.U16 desc[UR76][R28.64], R27 ;  /* 0x0000001b1c007986 */ /* 0x0021e8000c10154c */
.L_x_360:
[----:B------:R-:W-:Y:S05]  /*34d0*/  BSYNC.RECONVERGENT B0 ;  /* 0x0000000000007941 */ /* 0x000fea0003800200 */
.L_x_359:
[----:B0-----:R-:W-:Y:S01]  /*34e0*/  IADD3 R27, P1, PT, R36, R15, RZ ;  /* 0x0000000f241b7210 */ /* 0x001fe20007f3e0ff */
[----:B------:R-:W-:Y:S03]  /*34f0*/  BSSY.RECONVERGENT B0, `(.L_x_362) ;  /* 0x00000f8000007945 */ /* 0x000fe60003800200 */
        /* <DEDUP_REMOVED lines=243> */
.L_x_364:
[----:B------:R-:W0:Y:S02]  /*4430*/  LDCU.64 UR48, c[0x0][0x540] ;  /* 0x0000a800ff3077ac */ /* 0x000e240008000a00 */
[----:B0-----:R-:W-:-:S04]  /*4440*/  IADD3 R28, P0, PT, R28, UR48, RZ ;  /* 0x000000301c1c7c10 */ /* 0x001fc8000ff1e0ff */
[----:B------:R-:W-:-:S05]  /*4450*/  IADD3.X R29, PT, PT, RZ, UR49, RZ, P0, !PT ;  /* 0x00000031ff1d7c10 */ /* 0x000fca00087fe4ff */
[----:B------:R0:W-:Y:S04]  /*4460*/  STG.E.U16 desc[UR76][R28.64], R32 ;  /* 0x000000201c007986 */ /* 0x0001e8000c10154c */
.L_x_363:
[----:B------:R-:W-:Y:S05]  /*4470*/  BSYNC.RECONVERGENT B0 ;  /* 0x0000000000007941 */ /* 0x000fea0003800200 */
.L_x_362:
[----:B------:R-:W-:-:S04]  /*4480*/  IADD3 R27, P1, PT, R38, R15, RZ ;  /* 0x0000000f261b7210 */ /* 0x000fc80007f3e0ff */
[----:B------:R-:W-:Y:S02]  /*4490*/  ISETP.GE.U32.AND P0, PT, R27, R24, PT ;  /* 0x000000181b00720c */ /* 0x000fe40003f06070 */
[----:B------:R-:W-:-:S04]  /*44a0*/  IADD3.X R26, PT, PT, RZ, R16, RZ, P1, !PT ;  /* 0x00000010ff1a7210 */ /* 0x000fc80000ffe4ff */
[----:B------:R-:W-:-:S13]  /*44b0*/  ISETP.GE.AND.EX P0, PT, R26, R25, PT, P0 ;  /* 0x000000191a00720c */ /* 0x000fda0003f06300 */
[----:B------:R-:W-:Y:S05]  /*44c0*/  @P0 BRA `(.L_x_355) ;  /* 0x0000000c00cc0947 */ /* 0x000fea0003800000 */
[----:B------:R-:W-:Y:S01]  /*44d0*/  MOV R26, RZ ;  /* 0x000000ff001a7202 */ /* 0x000fe20000000f00 */
[----:B------:R-:W-:-:S04]  /*44e0*/  UISETP.NE.AND UP0, UPT, UR74, URZ, UPT ;  /* 0x000000ff4a00728c */ /* 0x000fc8000bf05270 */
[----:B------:R-:W-:-:S05]  /*44f0*/  IMAD.HI.U32 R26, R27, UR32, R26 ;  /* 0x000000201b1a7c27 */ /* 0x000fca000f8e001a */
[----:B0-----:R-:W-:-:S05]  /*4500*/  SHF.R.U32.HI R29, RZ, UR33, R26 ;  /* 0x00000021ff1d7c19 */ /* 0x001fca000801161a */
        /* <DEDUP_REMOVED lines=235> */
.L_x_365:
[----:B------:R-:W0:Y:S02]  /*53c0*/  LDCU.64 UR48, c[0x0][0x540] ;  /* 0x0000a800ff3077ac */ /* 0x000e240008000a00 */
[----:B0-----:R-:W-:-:S04]  /*53d0*/  IADD3 R28, P0, PT, R28, UR48, RZ ;  /* 0x000000301c1c7c10 */ /* 0x001fc8000ff1e0ff */
[----:B------:R-:W-:-:S05]  /*53e0*/  IADD3.X R29, PT, PT, RZ, UR49, RZ, P0, !PT ;  /* 0x00000031ff1d7c10 */ /* 0x000fca00087fe4ff */
[----:B------:R3:W-:Y:S04]  /*53f0*/  STG.E.U16 desc[UR76][R28.64], R32 ;  /* 0x000000201c007986 */ /* 0x0007e8000c10154c */
.L_x_355:
[----:B------:R-:W-:Y:S05]  /*5400*/  WARPSYNC.ALL ;  /* 0x0000000000007948 */ /* 0x000fea0003800000 */
[----:B------:R-:W4:Y:S01]  /*5410*/  LDCU UR48, c[0x0][0x360] ;  /* 0x00006c00ff3077ac */ /* 0x000f220008000800 */
[----:B------:R-:W4:Y:S08]  /*5420*/  LDC R26, c[0x0][0x370] ;  /* 0x0000dc00ff1a7b82 */ /* 0x000f300000000800 */
        /* <DEDUP_REMOVED lines=8> */
        .weak           $__internal_22_$__cuda_sm20_div_s64
        .type           $__internal_22_$__cuda_sm20_div_s64,@function
        .size           $__internal_22_$__cuda_sm20_div_s64,(.L_x_10520 - $__internal_22_$__cuda_sm20_div_s64)
$__internal_22_$__cuda_sm20_div_s64:
        /* <DEDUP_REMOVED lines=74> */
[----:B------:R-:W-:Y:S06]  /*5950*/  RET.REL.NODEC R30 `(_ZN2at6native57_GLOBAL__N__cd6b329d_24_DistributionBernoulli_cu_7537a20d43distribution_elementwise_grid_stride_kernelIfLi4EZNS0_9templates4cuda21uniform_and_transformIsfPNS_17CUDAGeneratorImplEZZZNS4_16bernoulli_kernelIS7_EEvRNS_18TensorIteratorBaseEdT_ENKUlvE_clEvENKUlvE3_clEvEUlfE_EEvSA_T1_T2_EUlP24curandStatePhilox4_32_10E_ZNS1_27distribution_nullary_kernelIsf7double2S7_SJ_SE_EEvSA_SG_RKT3_T4_EUlifE0_EEvlNS_15PhiloxCudaStateESF_SG_) ;  /* 0xffffffa41ea87950 */ /* 0x000fec0003c3ffff */
.L_x_367:
        /* <DEDUP_REMOVED lines=10> */
.L_x_10520:


//--------------------- .text._ZN2at6native57_GLOBAL__N__cd6b329d_24_DistributionBernoulli_cu_7537a20d43distribution_elementwise_grid_stride_kernelIfLi4EZNS0_9templates4cuda21uniform_and_transformIsfPNS_17CUDAGeneratorImplEZZZNS4_16bernoulli_kernelIS7_EEvRNS_18TensorIteratorBaseEdT_ENKUlvE_clEvENKUlvE3_clEvEUlfE_EEvSA_T1_T2_EUlP24curandStatePhilox4_32_10E_ZNS1_27distribution_nullary_kernelIsf7double2S7_SJ_SE_EEvSA_SG_RKT3_T4_EUlifE_EEvlNS_15PhiloxCudaStateESF_SG_ --------------------------
	.section	.text._ZN2at6native57_GLOBAL__N__cd6b329d_24_DistributionBernoulli_cu_7537a20d43distribution_elementwise_grid_stride_kernelIfLi4EZNS0_9templates4cuda21uniform_and_transformIsfPNS_17CUDAGeneratorImplEZZZNS4_16bernoulli_kernelIS7_EEvRNS_18TensorIteratorBaseEdT_ENKUlvE_clEvENKUlvE3_clEvEUlfE_EEvSA_T1_T2_EUlP24curandStatePhilox4_32_10E_ZNS1_27distribution_nullary_kernelIsf7double2S7_SJ_SE_EEvSA_SG_RKT3_T4_EUlifE_EEvlNS_15PhiloxCudaStateESF_SG_,"ax",@progbits
	.align	128
.text._ZN2at6native57_GLOBAL__N__cd6b329d_24_DistributionBernoulli_cu_7537a20d43distribution_elementwise_grid_stride_kernelIfLi4EZNS0_9templates4cuda21uniform_and_transformIsfPNS_17CUDAGeneratorImplEZZZNS4_16bernoulli_kernelIS7_EEvRNS_18TensorIteratorBaseEdT_ENKUlvE_clEvENKUlvE3_clEvEUlfE_EEvSA_T1_T2_EUlP24curandStatePhilox4_32_10E_ZNS1_27distribution_nullary_kernelIsf7double2S7_SJ_SE_EEvSA_SG_RKT3_T4_EUlifE_EEvlNS_15PhiloxCudaStateESF_SG_:
        .type           _ZN2at6native57_GLOBAL__N__cd6b329d_24_DistributionBernoulli_cu_7537a20d43distribution_elementwise_grid_stride_kernelIfLi4EZNS0_9templates4cuda21uniform_and_transformIsfPNS_17CUDAGeneratorImplEZZZNS4_16bernoulli_kernelIS7_EEvRNS_18TensorIteratorBaseEdT_ENKUlvE_clEvENKUlvE3_clEvEUlfE_EEvSA_T1_T2_EUlP24curandStatePhilox4_32_10E_ZNS1_27distribution_nullary_kernelIsf7double2S7_SJ_SE_EEvSA_SG_RKT3_T4_EUlifE_EEvlNS_15PhiloxCudaStateESF_SG_,@function
        .size           _ZN2at6native57_GLOBAL__N__cd6b329d_24_DistributionBernoulli_cu_7537a20d43distribution_elementwise_grid_stride_kernelIfLi4EZNS0_9templates4cuda21uniform_and_transformIsfPNS_17CUDAGeneratorImplEZZZNS4_16bernoulli_kernelIS7_EEvRNS_18TensorIteratorBaseEdT_ENKUlvE_clEvENKUlvE3_clEvEUlfE_EEvSA_T1_T2_EUlP24curandStatePhilox4_32_10E_ZNS1_27distribution_nullary_kernelIsf7double2S7_SJ_SE_EEvSA_SG_RKT3_T4_EUlifE_EEvlNS_15PhiloxCudaStateESF_SG_,(.L_x_10522 - _ZN2at6native57_GLOBAL__N__cd6b329d_24_DistributionBernoulli_cu_7537a20d43distribution_elementwise_grid_stride_kernelIfLi4EZNS0_9templates4cuda21uniform_and_transformIsfPNS_17CUDAGeneratorImplEZZZNS4_16bernoulli_kernelIS7_EEvRNS_18TensorIteratorBaseEdT_ENKUlvE_clEvENKUlvE3_clEvEUlfE_EEvSA_T1_T2_EUlP24curandStatePhilox4_32_10E_ZNS1_27distribution_nullary_kernelIsf7double2S7_SJ_SE_EEvSA_SG_RKT3_T4_EUlifE_EEvlNS_15PhiloxCudaStateESF_SG_)
        .other          _ZN2at6native57_GLOBAL__N__cd6b329d_24_DistributionBernoulli_cu_7537a20d43distribution_elementwise_grid_stride_kernelIfLi4EZNS0_9templates4cuda21uniform_and_transformIsfPNS_17CUDAGeneratorImplEZZZNS4_16bernoulli_kernelIS7_EEvRNS_18TensorIteratorBaseEdT_ENKUlvE_clEvENKUlvE3_clEvEUlfE_EEvSA_T1_T2_EUlP24curandStatePhilox4_32_10E_ZNS1_27distribution_nullary_kernelIsf7double2S7_SJ_SE_EEvSA_SG_RKT3_T4_EUlifE_EEvlNS_15PhiloxCudaStateESF_SG_,@"STO_CUDA_ENTRY STV_DEFAULT"
_ZN2at6native57_GLOBAL__N__cd6b329d_24_DistributionBernoulli_cu_7537a20d43distribution_elementwise_grid_stride_kernelIfLi4EZNS0_9templates4cuda21uniform_and_transformIsfPNS_17CUDAGeneratorImplEZZZNS4_16bernoulli_kernelIS7_EEvRNS_18TensorIteratorBaseEdT_ENKUlvE_clEvENKUlvE3_clEvEUlfE_EEvSA_T1_T2_EUlP24curandStatePhilox4_32_10E_ZNS1_27distribution_nullary_kernelIsf7double2S7_SJ_SE_EEvSA_SG_RKT3_T4_EUlifE_EEvlNS_15PhiloxCudaStateESF_SG_:
        /* <DEDUP_REMOVED lines=18> */
[----:B------:R-:W3:Y:S01]  /*0120*/  LDC R29, c[0x0][0x360] ;  /* 0x0000d800ff1d7b82 */ /* 0x000ee20000000800 */
[----:B------:R-:W3:Y:S02]  /*0130*/  LDCU UR8, c[0x0][0x370] ;  /* 0x00006e00ff0877ac */ /* 0x000ee40008000800 */
[----:B---3--:R-:W-:-:S02]  /*0140*/  IMAD R32, R29, UR8, RZ ;  /* 0x000000081d207c24 */ /* 0x008fc4000f8e02ff */
[----:B0-----:R-:W-:Y:S01]  /*0150*/  IMAD.WIDE.U32 R36, R29, UR4, R36 ;  /* 0x000000041d247c25 */ /* 0x001fe2000f8e0024 */
[----:B------:R-:W0:Y:S03]  /*0160*/  LDCU.64 UR4, c[0x0][0x380] ;  /* 0x00007000ff0477ac */ /* 0x000e260008000a00 */
[----:B------:R-:W-:Y:S01]  /*0170*/  IMAD.MOV.U32 R33, RZ, RZ, R36 ;  /* 0x000000ffff217224 */ /* 0x000fe200078e0024 */
[----:B------:R-:W-:Y:S01]  /*0180*/  MOV R34, R37 ;  /* 0x0000002500227202 */ /* 0x000fe20000000f00 */
[----:B------:R-:W-:-:S04]  /*0190*/  IMAD.WIDE.U32 R8, R36, -0x326172a9, RZ ;  /* 0xcd9e8d5724087825 */ /* 0x000fc800078e00ff */
[----:B------:R-:W-:Y:S01]  /*01a0*/  IMAD.SHL.U32 R38, R32, 0x4, RZ ;  /* 0x0000000420267824 */ /* 0x000fe200078e00ff */
        /* <DEDUP_REMOVED lines=60> */
[----:B------:R-:W-:Y:S01]  /*0570*/  VIADD R39, R21, 0x96a522ad ;  /* 0x96a522ad15277836 */ /* 0x000fe20000000000 */
[----:B------:R-:W-:Y:S01]  /*0580*/  LOP3.LUT R28, R24, R23, RZ, 0x3c, !PT ;  /* 0x00000017181c7212 */ /* 0x000fe200078e3cff */
[----:B------:R-:W-:-:S05]  /*0590*/  IMAD.HI.U32 R49, R46, -0x326172a9, RZ ;  /* 0xcd9e8d572e317827 */ /* 0x000fca00078e00ff */
        /* <DEDUP_REMOVED lines=22> */
.L_x_368:
[----:B------:R-:W-:-:S07]  /*0700*/  MOV R30, 0x720 ;  /* 0x00000720001e7802 */ /* 0x000fce0000000f00 */
[----:B------:R-:W-:Y:S05]  /*0710*/  CALL.REL.NOINC `($__internal_23_$__cuda_sm20_div_s64) ;  /* 0x0000000800b47944 */ /* 0x000fea0003c00000 */
.L_x_369:
        /* <DEDUP_REMOVED lines=14> */
[----:B------:R-:W2:Y:S01]  /*0800*/  F2I.FTZ.TRUNC.NTZ R43, R43 ;  /* 0x0000002b002b7305 */ /* 0x000ea2000021f100 */
[----:B------:R-:W-:Y:S01]  /*0810*/  IMAD R46, R46, -0x326172a9, RZ ;  /* 0xcd9e8d572e2e7824 */ /* 0x000fe200078e02ff */
[----:B------:R-:W-:Y:S01]  /*0820*/  LOP3.LUT R47, R28, R39, RZ, 0x3c, !PT ;  /* 0x000000271c2f7212 */ /* 0x000fe200078e3cff */
[----:B------:R-:W3:Y:S01]  /*0830*/  LDCU UR8, c[0x0][0x3b0] ;  /* 0x00007600ff0877ac */ /* 0x000ee20008000800 */
[----:B------:R-:W-:-:S04]  /*0840*/  LOP3.LUT R42, R42, 0x3, RZ, 0xc0, !PT ;  /* 0x000000032a2a7812 */ /* 0x000fc800078ec0ff */
[----:B0-----:R-:W0:Y:S01]  /*0850*/  F2F.F32.F64 R40, UR4 ;  /* 0x0000000400287d10 */ /* 0x001e220008301000 */
[----:B------:R-:W-:Y:S01]  /*0860*/  DSETP.LEU.AND P0, PT, R26, |UR4|, PT ;  /* 0x400000041a007e2a */ /* 0x000fe2000bf0b000 */
[----:B------:R-:W4:-:S13]  /*0870*/  LDCU.64 UR4, c[0x0][0x3a8] ;  /* 0x00007500ff0477ac */ /* 0x000f1a0008000a00 */
[----:B0-23--:R-:W-:-:S07]  /*0880*/  @!P0 FMUL R40, R40, 1.175494350822287508e-38 ;  /* 0x0080000028288820 */ /* 0x00dfce0000400000 */
.L_x_378:
[----:B------:R-:W-:Y:S01]  /*0890*/  IADD3 R0, PT, PT, R0, 0x1, RZ ;  /* 0x0000000100007810 */ /* 0x000fe20007ffe0ff */
[----:B------:R-:W-:Y:S03]  /*08a0*/  BSSY.RECONVERGENT B0, `(.L_x_370) ;  /* 0x000000c000007945 */ /* 0x000fe60003800200 */
[C---:B------:R-:W-:Y:S01]  /*08b0*/  ISETP.NE.AND P0, PT, R0.reuse, RZ, PT ;  /* 0x000000ff0000720c */ /* 0x040fe20003f05270 */
[----:B------:R-:W-:-:S12]  /*08c0*/  IMAD.WIDE.U32 R44, R0, -0x2daee0ad, RZ ;  /* 0xd2511f53002c7825 */ /* 0x000fd800078e00ff */
[----:B--2---:R-:W-:Y:S05]  /*08d0*/  @P0 BRA `(.L_x_371) ;  /* 0x0000000000200947 */ /* 0x004fea0003800000 */
        /* <DEDUP_REMOVED lines=8> */
.L_x_371:
[----:B----4-:R-:W-:Y:S05]  /*0960*/  BSYNC.RECONVERGENT B0 ;  /* 0x0000000000007941 */ /* 0x010fea0003800200 */
.L_x_370:
        /* <DEDUP_REMOVED lines=51> */
.L_x_372:
        /* <DEDUP_REMOVED lines=9> */
.L_x_373:
        /* <DEDUP_REMOVED lines=19> */
[----:B0-----:R-:W-:-:S06]  /*0e60*/  DFMA R48, R46, R28, 5.5511151231257827021e-17 ;  /* 0x3c9000002e30742b */ /* 0x001fcc000000001c */
[----:B------:R-:W0:Y:S02]  /*0e70*/  F2F.F32.F64 R29, R48 ;  /* 0x00000030001d7310 */ /* 0x000e240000301000 */
[----:B------:R-:W-:-:S14]  /*0e80*/  DSETP.GEU.AND P0, PT, |R48|, UR10, PT ;  /* 0x0000000a30007e2a */ /* 0x000fdc000bf0e200 */
[----:B0-----:R-:W-:-:S05]  /*0e90*/  @!P0 FMUL R29, R29, 1.175494350822287508e-38 ;  /* 0x008000001d1d8820 */ /* 0x001fca0000400000 */
[----:B------:R-:W-:Y:S01]  /*0ea0*/  FSET.BF.LT.FTZ.AND R50, R29, R40, PT ;  /* 0x000000281d32720a */ /* 0x000fe20003811000 */
[----:B------:R-:W-:-:S03]  /*0eb0*/  IMAD R29, R33, UR8, RZ ;  /* 0x00000008211d7c24 */ /* 0x000fc6000f8e02ff */
[----:B------:R-:W0:Y:S02]  /*0ec0*/  F2I.FTZ.TRUNC.NTZ R53, R50 ;  /* 0x0000003200357305 */ /* 0x000e24000021f100 */
[----:B------:R-:W-:-:S04]  /*0ed0*/  IADD3 R28, P0, PT, R29, UR4, RZ ;  /* 0x000000041d1c7c10 */ /* 0x000fc8000ff1e0ff */
[----:B------:R-:W-:-:S05]  /*0ee0*/  LEA.HI.X.SX32 R29, R29, UR5, 0x1, P0 ;  /* 0x000000051d1d7c11 */ /* 0x000fca00080f0eff */
[----:B0-----:R0:W-:Y:S04]  /*0ef0*/  STG.E.U16 desc[UR6][R28.64], R53 ;  /* 0x000000351c007986 */ /* 0x0011e8000c101506 */
.L_x_375:
[----:B------:R-:W-:Y:S05]  /*0f00*/  BSYNC.RECONVERGENT B0 ;  /* 0x0000000000007941 */ /* 0x000fea0003800200 */
.L_x_374:
        /* <DEDUP_REMOVED lines=9> */
[----:B------:R-:W-:Y:S02]  /*0fa0*/  FSET.BF.LT.FTZ.AND R46, R29, R40, PT ;  /* 0x000000281d2e720a */ /* 0x000fe40003811000 */
[----:B------:R-:W-:Y:S02]  /*0fb0*/  LEA.HI.X.SX32 R29, R51, UR5, 0x1, P0 ;  /* 0x00000005331d7c11 */ /* 0x000fe400080f0eff */
[----:B------:R-:W0:Y:S03]  /*0fc0*/  F2I.FTZ.TRUNC.NTZ R47, R46 ;  /* 0x0000002e002f7305 */ /* 0x000e26000021f100 */
[----:B0-----:R1:W-:Y:S02]  /*0fd0*/  STG.E.U16 desc[UR6][R28.64], R47 ;  /* 0x0000002f1c007986 */ /* 0x0013e4000c101506 */
.L_x_377:
[----:B------:R-:W-:Y:S05]  /*0fe0*/  BSYNC.RECONVERGENT B0 ;  /* 0x0000000000007941 */ /* 0x000fea0003800200 */
.L_x_376:
[CC--:B------:R-:W-:Y:S01]  /*0ff0*/  LEA R27, P1, R32.reuse, R33.reuse, 0x1 ;  /* 0x00000021201b7211 */ /* 0x0c0fe200078208ff */
[----:B01----:R-:W-:Y:S01]  /*1000*/  IMAD R28, R32, 0x3, RZ ;  /* 0x00000003201c7824 */ /* 0x003fe200078e02ff */
[----:B------:R-:W-:Y:S05]  /*1010*/  WARPSYNC.ALL ;  /* 0x0000000000007948 */ /* 0x000fea0003800000 */
[----:B------:R-:W-:Y:S01]  /*1020*/  ISETP.GE.U32.AND P0, PT, R27, R24, PT ;  /* 0x000000181b00720c */ /* 0x000fe20003f06070 */
[----:B------:R-:W-:Y:S01]  /*1030*/  IMAD.MOV.U32 R49, RZ, RZ, R44 ;  /* 0x000000ffff317224 */ /* 0x000fe200078e002c */
[----:B------:R-:W-:Y:S02]  /*1040*/  IADD3.X R30, PT, PT, RZ, R34, RZ, P1, !PT ;  /* 0x00000022ff1e7210 */ /* 0x000fe40000ffe4ff */
[----:B------:R-:W-:-:S02]  /*1050*/  IADD3 R47, P2, PT, R28, R33, RZ ;  /* 0x000000211c2f7210 */ /* 0x000fc40007f5e0ff */
[----:B------:R-:W-:Y:S02]  /*1060*/  ISETP.GE.AND.EX P0, PT, R30, R25, PT, P0 ;  /* 0x000000191e00720c */ /* 0x000fe40003f06300 */
[----:B------:R-:W-:Y:S01]  /*1070*/  ISETP.GE.U32.AND P1, PT, R47, R24, PT ;  /* 0x000000182f00720c */ /* 0x000fe20003f26070 */
[----:B------:R-:W-:-:S05]  /*1080*/  IMAD.X R28, RZ, RZ, R34, P2 ;  /* 0x000000ffff1c7224 */ /* 0x000fca00010e0622 */
[----:B------:R-:W-:-:S05]  /*1090*/  ISETP.GE.AND.EX P1, PT, R28, R25, PT, P1 ;  /* 0x000000191c00720c */ /* 0x000fca0003f26310 */
[----:B------:R-:W0:Y:S08]  /*10a0*/  @!P0 LDC R46, c[0x0][0x3b0] ;  /* 0x0000ec00ff2e8b82 */ /* 0x000e300000000800 */
[----:B------:R-:W1:Y:S08]  /*10b0*/  @!P0 LDC.64 R28, c[0x0][0x3a8] ;  /* 0x0000ea00ff1c8b82 */ /* 0x000e700000000a00 */
[----:B------:R-:W2:Y:S01]  /*10c0*/  @!P1 LDC R48, c[0x0][0x3b0] ;  /* 0x0000ec00ff309b82 */ /* 0x000ea20000000800 */
[----:B0-----:R-:W-:-:S07]  /*10d0*/  @!P0 IMAD R27, R27, R46, RZ ;  /* 0x0000002e1b1b8224 */ /* 0x001fce00078e02ff */
[----:B------:R-:W0:Y:S01]  /*10e0*/  @!P1 LDC.64 R30, c[0x0][0x3a8] ;  /* 0x0000ea00ff1e9b82 */ /* 0x000e220000000a00 */
[----:B-1----:R-:W-:-:S04]  /*10f0*/  @!P0 IADD3 R28, P2, PT, R27, R28, RZ ;  /* 0x0000001c1b1c8210 */ /* 0x002fc80007f5e0ff */
[----:B------:R-:W-:Y:S01]  /*1100*/  @!P0 LEA.HI.X.SX32 R29, R27, R29, 0x1, P2 ;  /* 0x0000001d1b1d8211 */ /* 0x000fe200010f0eff */
[----:B--2---:R-:W-:-:S04]  /*1110*/  @!P1 IMAD R46, R47, R48, RZ ;  /* 0x000000302f2e9224 */ /* 0x004fc800078e02ff */
[----:B------:R2:W-:Y:S01]  /*1120*/  @!P0 STG.E.U16 desc[UR6][R28.64], R43 ;  /* 0x0000002b1c008986 */ /* 0x0005e2000c101506 */
[----:B------:R-:W-:Y:S01]  /*1130*/  IADD3 R33, P0, PT, R38, R33, RZ ;  /* 0x0000002126217210 */ /* 0x000fe20007f1e0ff */
[----:B------:R-:W-:-:S04]  /*1140*/  IMAD.MOV.U32 R47, RZ, RZ, R45 ;  /* 0x000000ffff2f7224 */ /* 0x000fc800078e002d */
[----:B------:R-:W-:Y:S01]  /*1150*/  IMAD.X R34, RZ, RZ, R34, P0 ;  /* 0x000000ffff227224 */ /* 0x000fe200000e0622 */
[----:B------:R-:W-:Y:S02]  /*1160*/  ISETP.GE.U32.AND P0, PT, R33, R22, PT ;  /* 0x000000162100720c */ /* 0x000fe40003f06070 */
[----:B0-----:R-:W-:Y:S02]  /*1170*/  @!P1 IADD3 R30, P3, PT, R46, R30, RZ ;  /* 0x0000001e2e1e9210 */ /* 0x001fe40007f7e0ff */
[----:B------:R-:W-:Y:S02]  /*1180*/  ISETP.GE.AND.EX P0, PT, R34, R41, PT, P0 ;  /* 0x000000292200720c */ /* 0x000fe40003f06300 */
[----:B------:R-:W-:Y:S02]  /*1190*/  @!P1 LEA.HI.X.SX32 R31, R46, R31, 0x1, P3 ;  /* 0x0000001f2e1f9211 */ /* 0x000fe400018f0eff */
[----:B------:R-:W-:-:S03]  /*11a0*/  MOV R46, R26 ;  /* 0x0000001a002e7202 */ /* 0x000fc60000000f00 */
[----:B------:R2:W-:Y:S01]  /*11b0*/  @!P1 STG.E.U16 desc[UR6][R30.64], R43 ;  /* 0x0000002b1e009986 */ /* 0x0005e2000c101506 */
[----:B------:R-:W-:Y:S06]  /*11c0*/  BAR.SYNC.DEFER_BLOCKING 0x0 ;  /* 0x0000000000007b1d */ /* 0x000fec0000010000 */
[----:B------:R-:W-:Y:S05]  /*11d0*/  @!P0 BRA `(.L_x_378) ;  /* 0xfffffff400ac8947 */ /* 0x000fea000383ffff */
[----:B------:R-:W-:Y:S05]  /*11e0*/  EXIT ;  /* 0x000000000000794d */ /* 0x000fea0003800000 */
        .weak           $__internal_23_$__cuda_sm20_div_s64
        .type           $__internal_23_$__cuda_sm20_div_s64,@function
        .size           $__internal_23_$__cuda_sm20_div_s64,(.L_x_10522 - $__internal_23_$__cuda_sm20_div_s64)
$__internal_23_$__cuda_sm20_div_s64:
        /* <DEDUP_REMOVED lines=74> */
[----:B------:R-:W-:Y:S06]  /*1690*/  RET.REL.NODEC R30 `(_ZN2at6native57_GLOBAL__N__cd6b329d_24_DistributionBernoulli_cu_7537a20d43distribution_elementwise_grid_stride_kernelIfLi4EZNS0_9templates4cuda21uniform_and_transformIsfPNS_17CUDAGeneratorImplEZZZNS4_16bernoulli_kernelIS7_EEvRNS_18TensorIteratorBaseEdT_ENKUlvE_clEvENKUlvE3_clEvEUlfE_EEvSA_T1_T2_EUlP24curandStatePhilox4_32_10E_ZNS1_27distribution_nullary_kernelIsf7double2S7_SJ_SE_EEvSA_SG_RKT3_T4_EUlifE_EEvlNS_15PhiloxCudaStateESF_SG_) ;  /* 0xffffffe81e587950 */ /* 0x000fec0003c3ffff */
.L_x_379:
        /* <DEDUP_REMOVED lines=14> */
.L_x_10522:


//--------------------- .text._ZN2at6native57_GLOBAL__N__cd6b329d_24_DistributionBernoulli_cu_7537a20d43distribution_elementwise_grid_stride_kernelIfLi4EZNS0_9templates4cuda21uniform_and_transformIlfPNS_17CUDAGeneratorImplEZZZNS4_16bernoulli_kernelIS7_EEvRNS_18TensorIteratorBaseEdT_ENKUlvE_clEvENKUlvE2_clEvEUlfE_EEvSA_T1_T2_EUlP24curandStatePhilox4_32_10E0_ZNS1_27distribution_nullary_kernelIlf6float4S7_SJ_SE_EEvSA_SG_RKT3_T4_EUlifE0_EEvlNS_15PhiloxCudaStateESF_SG_ --------------------------
	.section	.text._ZN2at6native57_GLOBAL__N__cd6b329d_24_DistributionBernoulli_cu_7537a20d43distribution_elementwise_grid_stride_kernelIfLi4EZNS0_9templates4cuda21uniform_and_transformIlfPNS_17CUDAGeneratorImplEZZZNS4_16bernoulli_kernelIS7_EEvRNS_18TensorIteratorBaseEdT_ENKUlvE_clEvENKUlvE2_clEvEUlfE_EEvSA_T1_T2_EUlP24curandStatePhilox4_32_10E0_ZNS1_27distribution_nullary_kernelIlf6float4S7_SJ_SE_EEvSA_SG_RKT3_T4_EUlifE0_EEvlNS_15PhiloxCudaStateESF_SG_,"ax",@progbits
	.align	128
.text._ZN2at6native57_GLOBAL__N__cd6b329d_24_DistributionBernoulli_cu_7537a20d43distribution_elementwise_grid_stride_kernelIfLi4EZNS0_9templates4cuda21uniform_and_transformIlfPNS_17CUDAGeneratorImplEZZZNS4_16bernoulli_kernelIS7_EEvRNS_18TensorIteratorBaseEdT_ENKUlvE_clEvENKUlvE2_clEvEUlfE_EEvSA_T1_T2_EUlP24curandStatePhilox4_32_10E0_ZNS1_27distribution_nullary_kernelIlf6float4S7_SJ_SE_EEvSA_SG_RKT3_T4_EUlifE0_EEvlNS_15PhiloxCudaStateESF_SG_:
        .type           _ZN2at6native57_GLOBAL__N__cd6b329d_24_DistributionBernoulli_cu_7537a20d43distribution_elementwise_grid_stride_kernelIfLi4EZNS0_9templates4cuda21uniform_and_transformIlfPNS_17CUDAGeneratorImplEZZZNS4_16bernoulli_kernelIS7_EEvRNS_18TensorIteratorBaseEdT_ENKUlvE_clEvENKUlvE2_clEvEUlfE_EEvSA_T1_T2_EUlP24curandStatePhilox4_32_10E0_ZNS1_27distribution_nullary_kernelIlf6float4S7_SJ_SE_EEvSA_SG_RKT3_T4_EUlifE0_EEvlNS_15PhiloxCudaStateESF_SG_,@function
        .size           _ZN2at6native57_GLOBAL__N__cd6b329d_24_DistributionBernoulli_cu_7537a20d43distribution_elementwise_grid_stride_kernelIfLi4EZNS0_9templates4cuda21uniform_and_transformIlfPNS_17CUDAGeneratorImplEZZZNS4_16bernoulli_kernelIS7_EEvRNS_18TensorIteratorBaseEdT_ENKUlvE_clEvENKUlvE2_clEvEUlfE_EEvSA_T1_T2_EUlP24curandStatePhilox4_32_10E0_ZNS1_27distribution_nullary_kernelIlf6float4S7_SJ_SE_EEvSA_SG_RKT3_T4_EUlifE0_EEvlNS_15PhiloxCudaStateESF_SG_,(.L_x_10524 - _ZN2at6native57_GLOBAL__N__cd6b329d_24_DistributionBernoulli_cu_7537a20d43distribution_elementwise_grid_stride_kernelIfLi4EZNS0_9templates4cuda21uniform_and_transformIlfPNS_17CUDAGeneratorImplEZZZNS4_16bernoulli_kernelIS7_EEvRNS_18TensorIteratorBaseEdT_ENKUlvE_clEvENKUlvE2_clEvEUlfE_EEvSA_T1_T2_EUlP24curandStatePhilox4_32_10E0_ZNS1_27distribution_nullary_kernelIlf6float4S7_SJ_SE_EEvSA_SG_RKT3_T4_EUlifE0_EEvlNS_15PhiloxCudaStateESF_SG_)
        .other          _ZN2at6native57_GLOBAL__N__cd6b329d_24_DistributionBernoulli_cu_7537a20d43distribution_elementwise_grid_stride_kernelIfLi4EZNS0_9templates4cuda21uniform_and_transformIlfPNS_17CUDAGeneratorImplEZZZNS4_16bernoulli_kernelIS7_EEvRNS_18TensorIteratorBaseEdT_ENKUlvE_clEvENKUlvE2_clEvEUlfE_EEvSA_T1_T2_EUlP24curandStatePhilox4_32_10E0_ZNS1_27distribution_nullary_kernelIlf6float4S7_SJ_SE_EEvSA_SG_RKT3_T4_EUlifE0_EEvlNS_15PhiloxCudaStateESF_SG_,@"STO_CUDA_ENTRY STV_DEFAULT"
_ZN2at6native57_GLOBAL__N__cd6b329d_24_DistributionBernoulli_cu_7537a20d43distribution_elementwise_grid_stride_kernelIfLi4EZNS0_9templates4cuda21uniform_and_transformIlfPNS_17CUDAGeneratorImplEZZZNS4_16bernoulli_kernelIS7_EEvRNS_18TensorIteratorBaseEdT_ENKUlvE_clEvENKUlvE2_clEvEUlfE_EEvSA_T1_T2_EUlP24curandStatePhilox4_32_10E0_ZNS1_27distribution_nullary_kernelIlf6float4S7_SJ_SE_EEvSA_SG_RKT3_T4_EUlifE0_EEvlNS_15PhiloxCudaStateESF_SG_:
        /* <DEDUP_REMOVED lines=77> */
[----:B------:R-:W-:Y:S02]  /*04d0*/  VIADD R15, R18, 0xf1bbcdc8 ;  /* 0xf1bbcdc8120f7836 */ /* 0x000fe40000000000 */
        /* <DEDUP_REMOVED lines=34> */
.L_x_380:
[----:B------:R-:W-:-:S07]  /*0700*/  MOV R30, 0x720 ;  /* 0x00000720001e7802 */ /* 0x000fce0000000f00 */
[----:B------:R-:W-:Y:S05]  /*0710*/  CALL.REL.NOINC `($__internal_24_$__cuda_sm20_div_s64) ;  /* 0x0000004800e47944 */ /* 0x000fea0003c00000 */
.L_x_381:
        /* <DEDUP_REMOVED lines=87> */
.L_x_398:
        /* <DEDUP_REMOVED lines=13> */
.L_x_383:
[----:B0-----:R-:W-:Y:S05]  /*0d60*/  BSYNC.RECONVERGENT B0 ;  /* 0x0000000000007941 */ /* 0x001fea0003800200 */
.L_x_382:
[----:B------:R-:W-:Y:S01]  /*0d70*/  LOP3.LUT R30, R37, R27, R19, 0x96, !PT ;  /* 0x0000001b251e7212 */ /* 0x000fe200078e9613 */
[----:B------:R-:W-:Y:S01]  /*0d80*/  IMAD.WIDE.U32 R24, R36, -0x326172a9, RZ ;  /* 0xcd9e8d5724187825 */ /* 0x000fe200078e00ff */
[----:B------:R-:W-:-:S03]  /*0d90*/  ISETP.GT.AND P0, PT, R43, 0x1, PT ;  /* 0x000000012b00780c */ /* 0x000fc60003f04270 */
[----:B------:R-:W-:Y:S01]  /*0da0*/  IMAD.WIDE.U32 R30, R30, -0x326172a9, RZ ;  /* 0xcd9e8d571e1e7825 */ /* 0x000fe200078e00ff */
[----:B------:R-:W-:-:S03]  /*0db0*/  LOP3.LUT R25, R2, R25, R18, 0x96, !PT ;  /* 0x0000001902197212 */ /* 0x000fc600078e9612 */
[----:B------:R-:W-:Y:S01]  /*0dc0*/  VIADD R33, R18, 0x8ff34781 ;  /* 0x8ff3478112217836 */ /* 0x000fe20000000000 */
        /* <DEDUP_REMOVED lines=33> */
[----:B------:R-:W-:Y:S01]  /*0fe0*/  IMAD R31, R14, -0x2daee0ad, RZ ;  /* 0xd2511f530e1f7824 */ /* 0x000fe200078e02ff */
[----:B------:R-:W-:Y:S01]  /*0ff0*/  IADD3 R29, PT, PT, R18, -0xe443238, RZ ;  /* 0xf1bbcdc8121d7810 */ /* 0x000fe20007ffe0ff */
[----:B------:R-:W-:-:S04]  /*1000*/  IMAD.WIDE.U32 R26, R26, -0x326172a9, RZ ;  /* 0xcd9e8d571a1a7825 */ /* 0x000fc800078e00ff */
[----:B------:R-:W-:Y:S01]  /*1010*/  IMAD.WIDE.U32 R24, R24, -0x326172a9, RZ ;  /* 0xcd9e8d5718187825 */ /* 0x000fe200078e00ff */
[----:B------:R-:W-:Y:S02]  /*1020*/  LOP3.LUT R14, R29, R30, R27, 0x96, !PT ;  /* 0x0000001e1d0e7212 */ /* 0x000fe400078e961b */
[----:B------:R-:W-:Y:S02]  /*1030*/  MOV R27, R38 ;  /* 0x00000026001b7202 */ /* 0x000fe40000000f00 */
[----:B------:R-:W-:Y:S01]  /*1040*/  LOP3.LUT R38, R33, R26, R25, 0x96, !PT ;  /* 0x0000001a21267212 */ /* 0x000fe200078e9619 */
[----:B------:R-:W-:Y:S01]  /*1050*/  IMAD.HI.U32 R29, R14, -0x2daee0ad, RZ ;  /* 0xd2511f530e1d7827 */ /* 0x000fe200078e00ff */
[----:B------:R-:W-:Y:S02]  /*1060*/  IADD3 R26, PT, PT, R19, -0x695add53, RZ ;  /* 0x96a522ad131a7810 */ /* 0x000fe40007ffe0ff */
[----:B------:R-:W-:Y:S01]  /*1070*/  MOV R30, R41 ;  /* 0x00000029001e7202 */ /* 0x000fe20000000f00 */
[----:B------:R-:W-:Y:S01]  /*1080*/  IMAD.MOV.U32 R25, RZ, RZ, R42 ;  /* 0x000000ffff197224 */ /* 0x000fe200078e002a */
[----:B------:R-:W-:-:S02]  /*1090*/  MOV R42, R24 ;  /* 0x00000018002a7202 */ /* 0x000fc40000000f00 */
        /* <DEDUP_REMOVED lines=11> */
.L_x_384:
        /* <DEDUP_REMOVED lines=9> */
.L_x_385:
        /* <DEDUP_REMOVED lines=22> */
[-C--:B------:R-:W-:Y:S02]  /*1340*/  @!P1 FSET.BF.LT.FTZ.AND R32, R26, R39.reuse, PT ;  /* 0x000000271a20920a */ /* 0x080fe40003811000 */
[-C--:B------:R-:W-:Y:S01]  /*1350*/  @!P0 FSET.BF.LT.FTZ.AND R24, R28, R39.reuse, PT ;  /* 0x000000271c18820a */ /* 0x080fe20003811000 */
[----:B------:R-:W0:Y:S03]  /*1360*/  @!P0 LDC.64 R26, c[0x0][0x540] ;  /* 0x00015000ff1a8b82 */ /* 0x000e260000000a00 */
[----:B------:R-:W-:Y:S02]  /*1370*/  @!P1 F2I.S64.TRUNC R32, R32 ;  /* 0x0000002000209311 */ /* 0x000fe4000020d900 */
[----:B------:R-:W-:-:S03]  /*1380*/  @!P2 FSET.BF.LT.FTZ.AND R34, R34, R39, PT ;  /* 0x000000272222a20a */ /* 0x000fc60003811000 */
[----:B------:R-:W1:Y:S03]  /*1390*/  @!P1 LDC.64 R28, c[0x0][0x540] ;  /* 0x00015000ff1c9b82 */ /* 0x000e660000000a00 */
[----:B------:R-:W0:Y:S05]  /*13a0*/  @!P0 F2I.S64.TRUNC R24, R24 ;  /* 0x0000001800188311 */ /* 0x000e2a000020d900 */
[----:B------:R-:W2:Y:S03]  /*13b0*/  @!P2 LDC.64 R30, c[0x0][0x540] ;  /* 0x00015000ff1eab82 */ /* 0x000ea60000000a00 */
[----:B------:R-:W2:Y:S01]  /*13c0*/  @!P2 F2I.S64.TRUNC R34, R34 ;  /* 0x000000220022a311 */ /* 0x000ea2000020d900 */
[----:B0-----:R3:W-:Y:S04]  /*13d0*/  @!P0 STG.E.64 desc[UR76][R26.64], R24 ;  /* 0x000000181a008986 */ /* 0x0017e8000c101b4c */
[----:B-1----:R3:W-:Y:S01]  /*13e0*/  @!P1 STG.E.64 desc[UR76][R28.64], R32 ;  /* 0x000000201c009986 */ /* 0x0027e2000c101b4c */
[----:B------:R-:W-:-:S04]  /*13f0*/  IADD3 R46, P1, PT, R47, R16, RZ ;  /* 0x000000102f2e7210 */ /* 0x000fc80007f3e0ff */
[----:B------:R-:W-:Y:S02]  /*1400*/  ISETP.GE.U32.AND P0, PT, R46, UR48, PT ;  /* 0x000000302e007c0c */ /* 0x000fe4000bf06070 */
[----:B------:R-:W-:Y:S01]  /*1410*/  IADD3.X R46, PT, PT, RZ, R17, RZ, P1, !PT ;  /* 0x00000011ff2e7210 */ /* 0x000fe20000ffe4ff */
[----:B--2---:R3:W-:Y:S03]  /*1420*/  @!P2 STG.E.64 desc[UR76][R30.64], R34 ;  /* 0x000000221e00a986 */ /* 0x0047e6000c101b4c */
[----:B------:R-:W-:-:S13]  /*1430*/  ISETP.GE.AND.EX P0, PT, R46, UR49, PT, P0 ;  /* 0x000000312e007c0c */ /* 0x000fda000bf06300 */
[----:B---3--:R-:W-:Y:S05]  /*1440*/  @P0 BRA `(.L_x_387) ;  /* 0x0000003c006c0947 */ /* 0x008fea0003800000 */
[----:B------:R-:W0:Y:S01]  /*1450*/  LDC.64 R24, c[0x0][0x540] ;  /* 0x00015000ff187b82 */ /* 0x000e220000000a00 */
[----:B------:R-:W-:-:S06]  /*1460*/  FSET.BF.LT.FTZ.AND R26, R44, R39, PT ;  /* 0x000000272c1a720a */ /* 0x000fcc0003811000 */
[----:B------:R-:W0:Y:S02]  /*1470*/  F2I.S64.TRUNC R26, R26 ;  /* 0x0000001a001a7311 */ /* 0x000e24000020d900 */
[----:B0-----:R1:W-:Y:S01]  /*1480*/  STG.E.64 desc[UR76][R24.64], R26 ;  /* 0x0000001a18007986 */ /* 0x0013e2000c101b4c */
[----:B------:R-:W-:Y:S05]  /*1490*/  BRA `(.L_x_387) ;  /* 0x0000003c00587947 */ /* 0x000fea0003800000 */
.L_x_386:
        /* <DEDUP_REMOVED lines=232> */
.L_x_390:
[----:B------:R-:W0:Y:S01]  /*2320*/  LDCU.64 UR48, c[0x0][0x540] ;  /* 0x0000a800ff3077ac */ /* 0x000e220008000a00 */
[----:B------:R-:W-:-:S06]  /*2330*/  FSET.BF.LT.FTZ.AND R24, R28, R39, PT ;  /* 0x000000271c18720a */ /* 0x000fcc0003811000 */
[----:B------:R-:W1:Y:S01]  /*2340*/  F2I.S64.TRUNC R24, R24 ;  /* 0x0000001800187311 */ /* 0x000e62000020d900 */
[----:B0-----:R-:W-:-:S05]  /*2350*/  IADD3 R28, P0, PT, R27, UR48, RZ ;  /* 0x000000301b1c7c10 */ /* 0x001fca000ff1e0ff */
[----:B------:R-:W-:-:S05]  /*2360*/  IMAD.X R29, RZ, RZ, UR49, P0 ;  /* 0x00000031ff1d7e24 */ /* 0x000fca00080e06ff */
[----:B-1----:R0:W-:Y:S03]  /*2370*/  STG.E.64 desc[UR76][R28.64], R24 ;  /* 0x000000181c007986 */ /* 0x0021e6000c101b4c */
.L_x_389:
[----:B------:R-:W-:Y:S05]  /*2380*/  BSYNC.RECONVERGENT B0 ;  /* 0x0000000000007941 */ /* 0x000fea0003800200 */
.L_x_388:
[----:B0-----:R-:W-:Y:S01]  /*2390*/  IADD3 R29, P1, PT, R15, R16, RZ ;  /* 0x000000100f1d7210 */ /* 0x001fe20007f3e0ff */
[----:B------:R-:W-:Y:S03]  /*23a0*/  BSSY.RECONVERGENT B0, `(.L_x_391) ;  /* 0x00000ef000007945 */ /* 0x000fe60003800200 */
[----:B------:R-:W-:Y:S02]  /*23b0*/  ISETP.GE.U32.AND P0, PT, R29, R22, PT ;  /* 0x000000161d00720c */ /* 0x000fe40003f06070 */
[----:B------:R-:W-:-:S04]  /*23c0*/  IADD3.X R24, PT, PT, RZ, R17, RZ, P1, !PT ;  /* 0x00000011ff187210 */ /* 0x000fc80000ffe4ff */
[----:B------:R-:W-:-:S13]  /*23d0*/  ISETP.GE.AND.EX P0, PT, R24, R23, PT, P0 ;  /* 0x000000171800720c */ /* 0x000fda0003f06300 */
[----:B------:R-:W-:Y:S05]  /*23e0*/  @P0 BRA `(.L_x_392) ;  /* 0x0000000c00a80947 */ /* 0x000fea0003800000 */
[----:B------:R-:W-:Y:S02]  /*23f0*/  HFMA2 R24, -RZ, RZ, 0, 0 ;  /* 0x00000000ff187431 */ /* 0x000fe400000001ff */
[----:B------:R-:W-:Y:S01]  /*2400*/  IMAD.MOV.U32 R25, RZ, RZ, R29 ;  /* 0x000000ffff197224 */ /* 0x000fe200078e001d */
[----:B------:R-:W-:Y:S02]  /*2410*/  UISETP.NE.AND UP0, UPT, UR74, URZ, UPT ;  /* 0x000000ff4a00728c */ /* 0x000fe4000bf05270 */
[----:B------:R-:W-:-:S05]  /*2420*/  IMAD.HI.U32 R24, R29, UR32, R24 ;  /* 0x000000201d187c27 */ /* 0x000fca000f8e0018 */
[----:B------:R-:W-:-:S04]  /*2430*/  SHF.R.U32.HI R25, RZ, UR33, R24 ;  /* 0x00000021ff197c19 */ /* 0x000fc80008011618 */
[----:B------:R-:W-:-:S05]  /*2440*/  IADD3 R27, PT, PT, -R25, RZ, RZ ;  /* 0x000000ff191b7210 */ /* 0x000fca0007ffe1ff */
[----:B------:R-:W-:-:S04]  /*2450*/  IMAD R27, R27, UR72, R29 ;  /* 0x000000481b1b7c24 */ /* 0x000fc8000f8e021d */
[----:B------:R-:W-:Y:S01]  /*2460*/  IMAD R27, R27, UR71, RZ ;  /* 0x000000471b1b7c24 */ /* 0x000fe2000f8e02ff */
        /* <DEDUP_REMOVED lines=220> */
.L_x_393:
[----:B------:R-:W0:Y:S01]  /*3230*/  LDCU.64 UR48, c[0x0][0x540] ;  /* 0x0000a800ff3077ac */ /* 0x000e220008000a00 */
[----:B------:R-:W-:-:S06]  /*3240*/  FSET.BF.LT.FTZ.AND R24, R26, R39, PT ;  /* 0x000000271a18720a */ /* 0x000fcc0003811000 */
[----:B------:R-:W1:Y:S01]  /*3250*/  F2I.S64.TRUNC R24, R24 ;  /* 0x0000001800187311 */ /* 0x000e62000020d900 */
[----:B0-----:R-:W-:-:S04]  /*3260*/  IADD3 R26, P0, PT, R27, UR48, RZ ;  /* 0x000000301b1a7c10 */ /* 0x001fc8000ff1e0ff */
[----:B------:R-:W-:-:S05]  /*3270*/  IADD3.X R27, PT, PT, RZ, UR49, RZ, P0, !PT ;  /* 0x00000031ff1b7c10 */ /* 0x000fca00087fe4ff */
[----:B-1----:R0:W-:Y:S04]  /*3280*/  STG.E.64 desc[UR76][R26.64], R24 ;  /* 0x000000181a007986 */ /* 0x0021e8000c101b4c */
.L_x_392:
[----:B------:R-:W-:Y:S05]  /*3290*/  BSYNC.RECONVERGENT B0 ;  /* 0x0000000000007941 */ /* 0x000fea0003800200 */
.L_x_391:
        /* <DEDUP_REMOVED lines=245> */
.L_x_396:
[----:B------:R-:W0:Y:S01]  /*41f0*/  LDCU.64 UR48, c[0x0][0x540] ;  /* 0x0000a800ff3077ac */ /* 0x000e220008000a00 */
[----:B------:R-:W-:-:S06]  /*4200*/  FSET.BF.LT.FTZ.AND R24, R34, R39, PT ;  /* 0x000000272218720a */ /* 0x000fcc0003811000 */
[----:B------:R-:W1:Y:S01]  /*4210*/  F2I.S64.TRUNC R24, R24 ;  /* 0x0000001800187311 */ /* 0x000e62000020d900 */
[----:B0-----:R-:W-:-:S04]  /*4220*/  IADD3 R26, P0, PT, R26, UR48, RZ ;  /* 0x000000301a1a7c10 */ /* 0x001fc8000ff1e0ff */
[----:B------:R-:W-:-:S05]  /*4230*/  IADD3.X R27, PT, PT, RZ, UR49, RZ, P0, !PT ;  /* 0x00000031ff1b7c10 */ /* 0x000fca00087fe4ff */
[----:B-1----:R0:W-:Y:S04]  /*4240*/  STG.E.64 desc[UR76][R26.64], R24 ;  /* 0x000000181a007986 */ /* 0x0021e8000c101b4c */
.L_x_395:
[----:B------:R-:W-:Y:S05]  /*4250*/  BSYNC.RECONVERGENT B0 ;  /* 0x0000000000007941 */ /* 0x000fea0003800200 */
.L_x_394:
        /* <DEDUP_REMOVED lines=244> */
.L_x_397:
[----:B------:R-:W0:Y:S01]  /*51a0*/  LDCU.64 UR48, c[0x0][0x540] ;  /* 0x0000a800ff3077ac */ /* 0x000e220008000a00 */
[----:B------:R-:W-:-:S06]  /*51b0*/  FSET.BF.LT.FTZ.AND R24, R44, R39, PT ;  /* 0x000000272c18720a */ /* 0x000fcc0003811000 */
[----:B------:R-:W1:Y:S01]  /*51c0*/  F2I.S64.TRUNC R24, R24 ;  /* 0x0000001800187311 */ /* 0x000e62000020d900 */
[----:B0-----:R-:W-:-:S04]  /*51d0*/  IADD3 R26, P0, PT, R26, UR48, RZ ;  /* 0x000000301a1a7c10 */ /* 0x001fc8000ff1e0ff */
[----:B------:R-:W-:-:S05]  /*51e0*/  IADD3.X R27, PT, PT, RZ, UR49, RZ, P0, !PT ;  /* 0x00000031ff1b7c10 */ /* 0x000fca00087fe4ff */
[----:B-1----:R0:W-:Y:S04]  /*51f0*/  STG.E.64 desc[UR76][R26.64], R24 ;  /* 0x000000181a007986 */ /* 0x0021e8000c101b4c */
.L_x_387:
        /* <DEDUP_REMOVED lines=11> */
        .weak           $__internal_24_$__cuda_sm20_div_s64
        .type           $__internal_24_$__cuda_sm20_div_s64,@function
        .size           $__internal_24_$__cuda_sm20_div_s64,(.L_x_10524 - $__internal_24_$__cuda_sm20_div_s64)
$__internal_24_$__cuda_sm20_div_s64:
[----:B------:R-:W-:Y:S01]  /*52b0*/  MOV R28, R25 ;  /* 0x00000019001c7202 */ /* 0x000fe20000000f00 */
[----:B------:R-:W-:-:S04]  /*52c0*/  IMAD.MOV.U32 R29, RZ, RZ, RZ ;  /* 0x000000ffff1d7224 */ /* 0x000fc800078e00ff */
[----:B------:R0:W1:Y:S02]  /*52d0*/  I2F.U64.RP R27, R28 ;  /* 0x0000001c001b7312 */ /* 0x0000640000309000 */
[----:B0-----:R-:W-:-:S04]  /*52e0*/  IADD3 R28, P4, PT, RZ, -UR4, RZ ;  /* 0x80000004ff1c7c10 */ /* 0x001fc8000ff9e0ff */
[----:B------:R-:W-:Y:S02]  /*52f0*/  IADD3.X R32, PT, PT, RZ, ~UR5, RZ, P4, !PT ;  /* 0x80000005ff207c10 */ /* 0x000fe4000a7fe4ff */
[----:B-1----:R-:W0:Y:S02]  /*5300*/  MUFU.RCP R27, R27 ;  /* 0x0000001b001b7308 */ /* 0x002e240000001000 */
        /* <DEDUP_REMOVED lines=11> */
[----:B------:R-:W-:-:S04]  /*53c0*/  IMAD.HI.U32 R22, P1, R21, R31, R22 ;  /* 0x0000001f15167227 */ /* 0x000fc80007820016 */
[----:B------:R-:W-:Y:S01]  /*53d0*/  HFMA2 R31, -RZ, RZ, 0, 0 ;  /* 0x00000000ff1f7431 */ /* 0x000fe200000001ff */
[----:B------:R-:W-:Y:S01]  /*53e0*/  IADD3 R23, P2, PT, R29, R22, RZ ;  /* 0x000000161d177210 */ /* 0x000fe20007f5e0ff */
[----:B------:R-:W-:-:S04]  /*53f0*/  IMAD.X R22, R33, 0x1, R21, P0 ;  /* 0x0000000121167824 */ /* 0x000fc800000e0615 */
[-C--:B------:R-:W-:Y:S01]  /*5400*/  IMAD.WIDE.U32 R20, R23, R25.reuse, RZ ;  /* 0x0000001917147225 */ /* 0x080fe200078e00ff */
[----:B------:R-:W-:Y:S02]  /*5410*/  IADD3.X R27, PT, PT, RZ, RZ, R22, P2, P1 ;  /* 0x000000ffff1b7210 */ /* 0x000fe400017e2416 */
[----:B------:R-:W-:Y:S02]  /*5420*/  ISETP.LE.AND P1, PT, RZ, UR5, PT ;  /* 0x00000005ff007c0c */ /* 0x000fe4000bf23270 */
[----:B------:R-:W-:Y:S01]  /*5430*/  IADD3 R29, P0, PT, RZ, -R20, RZ ;  /* 0x80000014ff1d7210 */ /* 0x000fe20007f1e0ff */
[----:B------:R-:W-:Y:S01]  /*5440*/  IMAD R20, R27, R25, R21 ;  /* 0x000000191b147224 */ /* 0x000fe200078e0215 */
[----:B------:R-:W-:Y:S01]  /*5450*/  SEL R28, R28, UR4, !P1 ;  /* 0x000000041c1c7c07 */ /* 0x000fe2000c800000 */
[----:B------:R-:W-:Y:S01]  /*5460*/  IMAD.MOV.U32 R21, RZ, RZ, RZ ;  /* 0x000000ffff157224 */ /* 0x000fe200078e00ff */
[----:B------:R-:W-:Y:S01]  /*5470*/  SEL R32, R32, UR5, !P1 ;  /* 0x0000000520207c07 */ /* 0x000fe2000c800000 */
[----:B------:R-:W-:Y:S01]  /*5480*/  IMAD.HI.U32 R22, R23, R29, RZ ;  /* 0x0000001d17167227 */ /* 0x000fe200078e00ff */
[----:B------:R-:W-:-:S05]  /*5490*/  IADD3.X R20, PT, PT, RZ, ~R20, RZ, P0, !PT ;  /* 0x80000014ff147210 */ /* 0x000fca00007fe4ff */
[----:B------:R-:W-:-:S04]  /*54a0*/  IMAD.WIDE.U32 R22, P0, R23, R20, R22 ;  /* 0x0000001417167225 */ /* 0x000fc80007800016 */
[----:B------:R-:W-:-:S04]  /*54b0*/  IMAD.HI.U32 R23, P2, R27, R29, R22 ;  /* 0x0000001d1b177227 */ /* 0x000fc80007840016 */
[CC--:B------:R-:W-:Y:S02]  /*54c0*/  IMAD R22, R27.reuse, R20.reuse, RZ ;  /* 0x000000141b167224 */ /* 0x0c0fe400078e02ff */
[----:B------:R-:W-:-:S03]  /*54d0*/  IMAD.HI.U32 R20, R27, R20, RZ ;  /* 0x000000141b147227 */ /* 0x000fc600078e00ff */
[----:B------:R-:W-:Y:S02]  /*54e0*/  IADD3 R23, P3, PT, R22, R23, RZ ;  /* 0x0000001716177210 */ /* 0x000fe40007f7e0ff */
[----:B------:R-:W-:-:S03]  /*54f0*/  IADD3.X R27, PT, PT, R20, R27, RZ, P0, !PT ;  /* 0x0000001b141b7210 */ /* 0x000fc600007fe4ff */
[----:B------:R-:W-:Y:S01]  /*5500*/  IMAD.HI.U32 R20, R23, R28, RZ ;  /* 0x0000001c17147227 */ /* 0x000fe200078e00ff */
[----:B------:R-:W-:-:S03]  /*5510*/  IADD3.X R27, PT, PT, RZ, RZ, R27, P3, P2 ;  /* 0x000000ffff1b7210 */ /* 0x000fc60001fe441b */
        /* <DEDUP_REMOVED lines=9> */
[----:B------:R-:W-:-:S04]  /*55b0*/  IADD3 R20, P0, PT, -R20, R28, RZ ;  /* 0x0000001c14147210 */ /* 0x000fc80007f1e1ff */
[----:B------:R-:W-:Y:S02]  /*55c0*/  IADD3.X R32, PT, PT, ~R21, R32, RZ, P0, !PT ;  /* 0x0000002015207210 */ /* 0x000fe400007fe5ff */
[----:B------:R-:W-:Y:S02]  /*55d0*/  ISETP.GE.U32.AND P0, PT, R20, R25, PT ;  /* 0x000000191400720c */ /* 0x000fe40003f06070 */
[----:B------:R-:W-:Y:S02]  /*55e0*/  IADD3 R28, P2, PT, -R25, R20, RZ ;  /* 0x00000014191c7210 */ /* 0x000fe40007f5e1ff */
[----:B------:R-:W-:Y:S02]  /*55f0*/  ISETP.GE.U32.AND.EX P0, PT, R32, RZ, PT, P0 ;  /* 0x000000ff2000720c */ /* 0x000fe40003f06100 */
[----:B------:R-:W-:Y:S02]  /*5600*/  IADD3 R21, P3, PT, R22, 0x1, RZ ;  /* 0x0000000116157810 */ /* 0x000fe40007f7e0ff */
[----:B------:R-:W-:-:S02]  /*5610*/  IADD3.X R27, PT, PT, R32, -0x1, RZ, P2, !PT ;  /* 0xffffffff201b7810 */ /* 0x000fc400017fe4ff */
[----:B------:R-:W-:Y:S01]  /*5620*/  SEL R28, R28, R20, P0 ;  /* 0x000000141c1c7207 */ /* 0x000fe20000000000 */
[----:B------:R-:W-:Y:S01]  /*5630*/  IMAD.X R20, RZ, RZ, R23, P3 ;  /* 0x000000ffff147224 */ /* 0x000fe200018e0617 */
[----:B------:R-:W-:Y:S02]  /*5640*/  SEL R27, R27, R32, P0 ;  /* 0x000000201b1b7207 */ /* 0x000fe40000000000 */
[----:B------:R-:W-:Y:S02]  /*5650*/  SEL R21, R21, R22, P0 ;  /* 0x0000001615157207 */ /* 0x000fe40000000000 */
[----:B------:R-:W-:Y:S02]  /*5660*/  ISETP.GE.U32.AND P2, PT, R28, R25, PT ;  /* 0x000000191c00720c */ /* 0x000fe40003f46070 */
[----:B------:R-:W-:Y:S02]  /*5670*/  SEL R20, R20, R23, P0 ;  /* 0x0000001714147207 */ /* 0x000fe40000000000 */
[----:B------:R-:W-:-:S02]  /*5680*/  IADD3 R22, P3, PT, R21, 0x1, RZ ;  /* 0x0000000115167810 */ /* 0x000fc40007f7e0ff */
[----:B------:R-:W-:Y:S02]  /*5690*/  ISETP.GE.U32.AND.EX P0, PT, R27, RZ, PT, P2 ;  /* 0x000000ff1b00720c */ /* 0x000fe40003f06120 */
[-C--:B------:R-:W-:Y:S02]  /*56a0*/  IADD3.X R23, PT, PT, RZ, R20.reuse, RZ, P3, !PT ;  /* 0x00000014ff177210 */ /* 0x080fe40001ffe4ff */
[----:B------:R-:W-:Y:S02]  /*56b0*/  SEL R22, R22, R21, P0 ;  /* 0x0000001516167207 */ /* 0x000fe40000000000 */
[----:B------:R-:W-:Y:S02]  /*56c0*/  SEL R23, R23, R20, P0 ;  /* 0x0000001417177207 */ /* 0x000fe40000000000 */
[----:B------:R-:W-:Y:S02]  /*56d0*/  IADD3 R21, P2, PT, RZ, -R22, RZ ;  /* 0x80000016ff157210 */ /* 0x000fe40007f5e0ff */
[----:B------:R-:W-:-:S02]  /*56e0*/  ISETP.NE.U32.AND P0, PT, R25, RZ, PT ;  /* 0x000000ff1900720c */ /* 0x000fc40003f05070 */
[-C--:B------:R-:W-:Y:S02]  /*56f0*/  IADD3.X R20, PT, PT, RZ, ~R23.reuse, RZ, P2, !PT ;  /* 0x80000017ff147210 */ /* 0x080fe400017fe4ff */
[----:B------:R-:W-:Y:S02]  /*5700*/  ISETP.NE.AND.EX P0, PT, RZ, RZ, PT, P0 ;  /* 0x000000ffff00720c */ /* 0x000fe40003f05300 */
[----:B------:R-:W-:Y:S02]  /*5710*/  SEL R22, R21, R22, !P1 ;  /* 0x0000001615167207 */ /* 0x000fe40004800000 */
[----:B------:R-:W-:Y:S02]  /*5720*/  SEL R23, R20, R23, !P1 ;  /* 0x0000001714177207 */ /* 0x000fe40004800000 */
[----:B------:R-:W-:Y:S02]  /*5730*/  SEL R22, R22, 0xffffffff, P0 ;  /* 0xffffffff16167807 */ /* 0x000fe40000000000 */
[----:B------:R-:W-:Y:S01]  /*5740*/  SEL R23, R23, 0xffffffff, P0 ;  /* 0xffffffff17177807 */ /* 0x000fe20000000000 */
[----:B------:R-:W-:Y:S06]  /*5750*/  RET.REL.NODEC R30 `(_ZN2at6native57_GLOBAL__N__cd6b329d_24_DistributionBernoulli_cu_7537a20d43distribution_elementwise_grid_stride_kernelIfLi4EZNS0_9templates4cuda21uniform_and_transformIlfPNS_17CUDAGeneratorImplEZZZNS4_16bernoulli_kernelIS7_EEvRNS_18TensorIteratorBaseEdT_ENKUlvE_clEvENKUlvE2_clEvEUlfE_EEvSA_T1_T2_EUlP24curandStatePhilox4_32_10E0_ZNS1_27distribution_nullary_kernelIlf6float4S7_SJ_SE_EEvSA_SG_RKT3_T4_EUlifE0_EEvlNS_15PhiloxCudaStateESF_SG_) ;  /* 0xffffffa81e287950 */ /* 0x000fec0003c3ffff */
.L_x_399:
        /* <DEDUP_REMOVED lines=10> */
.L_x_10524:


//--------------------- .text._ZN2at6native57_GLOBAL__N__cd6b329d_24_DistributionBernoulli_cu_7537a20d43distribution_elementwise_grid_stride_kernelIfLi4EZNS0_9templates4cuda21uniform_and_transformIlfPNS_17CUDAGeneratorImplEZZZNS4_16bernoulli_kernelIS7_EEvRNS_18TensorIteratorBaseEdT_ENKUlvE_clEvENKUlvE2_clEvEUlfE_EEvSA_T1_T2_EUlP24curandStatePhilox4_32_10E0_ZNS1_27distribution_nullary_kernelIlf6float4S7_SJ_SE_EEvSA_SG_RKT3_T4_EUlifE_EEvlNS_15PhiloxCudaStateESF_SG_ --------------------------
	.section	.text._ZN2at6native57_GLOBAL__N__cd6b329d_24_DistributionBernoulli_cu_7537a20d43distribution_elementwise_grid_stride_kernelIfLi4EZNS0_9templates4cuda21uniform_and_transformIlfPNS_17CUDAGeneratorImplEZZZNS4_16bernoulli_kernelIS7_EEvRNS_18TensorIteratorBaseEdT_ENKUlvE_clEvENKUlvE2_clEvEUlfE_EEvSA_T1_T2_EUlP24curandStatePhilox4_32_10E0_ZNS1_27distribution_nullary_kernelIlf6float4S7_SJ_SE_EEvSA_SG_RKT3_T4_EUlifE_EEvlNS_15PhiloxCudaStateESF_SG_,"ax",@progbits
	.align	128
.text._ZN2at6native57_GLOBAL__N__cd6b329d_24_DistributionBernoulli_cu_7537a20d43distribution_elementwise_grid_stride_kernelIfLi4EZNS0_9templates4cuda21uniform_and_transformIlfPNS_17CUDAGeneratorImplEZZZNS4_16bernoulli_kernelIS7_EEvRNS_18TensorIteratorBaseEdT_ENKUlvE_clEvENKUlvE2_clEvEUlfE_EEvSA_T1_T2_EUlP24curandStatePhilox4_32_10E0_ZNS1_27distribution_nullary_kernelIlf6float4S7_SJ_SE_EEvSA_SG_RKT3_T4_EUlifE_EEvlNS_15PhiloxCudaStateESF_SG_:
        .type           _ZN2at6native57_GLOBAL__N__cd6b329d_24_DistributionBernoulli_cu_7537a20d43distribution_elementwise_grid_stride_kernelIfLi4EZNS0_9templates4cuda21uniform_and_transformIlfPNS_17CUDAGeneratorImplEZZZNS4_16bernoulli_kernelIS7_EEvRNS_18TensorIteratorBaseEdT_ENKUlvE_clEvENKUlvE2_clEvEUlfE_EEvSA_T1_T2_EUlP24curandStatePhilox4_32_10E0_ZNS1_27distribution_nullary_kernelIlf6float4S7_SJ_SE_EEvSA_SG_RKT3_T4_EUlifE_EEvlNS_15PhiloxCudaStateESF_SG_,@function
        .size           _ZN2at6native57_GLOBAL__N__cd6b329d_24_DistributionBernoulli_cu_7537a20d43distribution_elementwise_grid_stride_kernelIfLi4EZNS0_9templates4cuda21uniform_and_transformIlfPNS_17CUDAGeneratorImplEZZZNS4_16bernoulli_kernelIS7_EEvRNS_18TensorIteratorBaseEdT_ENKUlvE_clEvENKUlvE2_clEvEUlfE_EEvSA_T1_T2_EUlP24curandStatePhilox4_32_10E0_ZNS1_27distribution_nullary_kernelIlf6float4S7_SJ_SE_EEvSA_SG_RKT3_T4_EUlifE_EEvlNS_15PhiloxCudaStateESF_SG_,(.L_x_10526 - _ZN2at6native57_GLOBAL__N__cd6b329d_24_DistributionBernoulli_cu_7537a20d43distribution_elementwise_grid_stride_kernelIfLi4EZNS0_9templates4cuda21uniform_and_transformIlfPNS_17CUDAGeneratorImplEZZZNS4_16bernoulli_kernelIS7_EEvRNS_18TensorIteratorBaseEdT_ENKUlvE_clEvENKUlvE2_clEvEUlfE_EEvSA_T1_T2_EUlP24curandStatePhilox4_32_10E0_ZNS1_27distribution_nullary_kernelIlf6float4S7_SJ_SE_EEvSA_SG_RKT3_T4_EUlifE_EEvlNS_15PhiloxCudaStateESF_SG_)
        .other          _ZN2at6native57_GLOBAL__N__cd6b329d_24_DistributionBernoulli_cu_7537a20d43distribution_elementwise_grid_stride_kernelIfLi4EZNS0_9templates4cuda21uniform_and_transformIlfPNS_17CUDAGeneratorImplEZZZNS4_16bernoulli_kernelIS7_EEvRNS_18TensorIteratorBaseEdT_ENKUlvE_clEvENKUlvE2_clEvEUlfE_EEvSA_T1_T2_EUlP24curandStatePhilox4_32_10E0_ZNS1_27distribution_nullary_kernelIlf6float4S7_SJ_SE_EEvSA_SG_RKT3_T4_EUlifE_EEvlNS_15PhiloxCudaStateESF_SG_,@"STO_CUDA_ENTRY STV_DEFAULT"
_ZN2at6native57_GLOBAL__N__cd6b329d_24_DistributionBernoulli_cu_7537a20d43distribution_elementwise_grid_stride_kernelIfLi4EZNS0_9templates4cuda21uniform_and_transformIlfPNS_17CUDAGeneratorImplEZZZNS4_16bernoulli_kernelIS7_EEvRNS_18TensorIteratorBaseEdT_ENKUlvE_clEvENKUlvE2_clEvEUlfE_EEvSA_T1_T2_EUlP24curandStatePhilox4_32_10E0_ZNS1_27distribution_nullary_kernelIlf6float4S7_SJ_SE_EEvSA_SG_RKT3_T4_EUlifE_EEvlNS_15PhiloxCudaStateESF_SG_:
        /* <DEDUP_REMOVED lines=114> */
.L_x_400:
[----:B------:R-:W-:-:S07]  /*0720*/  MOV R30, 0x740 ;  /* 0x00000740001e7802 */ /* 0x000fce0000000f00 */
[----:B------:R-:W-:Y:S05]  /*0730*/  CALL.REL.NOINC `($__internal_25_$__cuda_sm20_div_s64) ;  /* 0x0000000800947944 */ /* 0x000fea0003c00000 */
.L_x_401:
        /* <DEDUP_REMOVED lines=22> */
.L_x_413:
[----:B------:R-:W-:Y:S01]  /*08a0*/  VIADD R0, R0, 0x1 ;  /* 0x0000000100007836 */ /* 0x000fe20000000000 */
[----:B------:R-:W-:Y:S03]  /*08b0*/  BSSY.RECONVERGENT B0, `(.L_x_402) ;  /* 0x000000c000007945 */ /* 0x000fe60003800200 */
[C---:B------:R-:W-:Y:S01]  /*08c0*/  IMAD.WIDE.U32 R32, R0.reuse, -0x2daee0ad, RZ ;  /* 0xd2511f5300207825 */ /* 0x040fe200078e00ff */
[----:B------:R-:W-:-:S13]  /*08d0*/  ISETP.NE.AND P0, PT, R0, RZ, PT ;  /* 0x000000ff0000720c */ /* 0x000fda0003f05270 */
[----:B0-----:R-:W-:Y:S05]  /*08e0*/  @P0 BRA `(.L_x_403) ;  /* 0x0000000000200947 */ /* 0x001fea0003800000 */
        /* <DEDUP_REMOVED lines=8> */
.L_x_403:
[----:B---3--:R-:W-:Y:S05]  /*0970*/  BSYNC.RECONVERGENT B0 ;  /* 0x0000000000007941 */ /* 0x008fea0003800200 */
.L_x_402:
        /* <DEDUP_REMOVED lines=51> */
.L_x_404:
        /* <DEDUP_REMOVED lines=9> */
.L_x_405:
        /* <DEDUP_REMOVED lines=23> */
[----:B------:R-:W-:-:S04]  /*0eb0*/  IADD3 R28, P2, PT, R29, UR4, RZ ;  /* 0x000000041d1c7c10 */ /* 0x000fc8000ff5e0ff */
[----:B------:R-:W0:Y:S01]  /*0ec0*/  F2I.S64.TRUNC R30, R30 ;  /* 0x0000001e001e7311 */ /* 0x000e22000020d900 */
[----:B------:R-:W-:-:S05]  /*0ed0*/  LEA.HI.X.SX32 R29, R29, UR5, 0x1, P2 ;  /* 0x000000051d1d7c11 */ /* 0x000fca00090f0eff */
[----:B0-----:R0:W-:Y:S03]  /*0ee0*/  STG.E.64 desc[UR6][R28.64], R30 ;  /* 0x0000001e1c007986 */ /* 0x0011e6000c101b06 */
.L_x_407:
[----:B------:R-:W-:Y:S05]  /*0ef0*/  BSYNC.RECONVERGENT B0 ;  /* 0x0000000000007941 */ /* 0x000fea0003800200 */
.L_x_406:
[----:B------:R-:W-:Y:S01]  /*0f00*/  BSSY.RECONVERGENT B0, `(.L_x_408) ;  /* 0x000000a000007945 */ /* 0x000fe20003800200 */
[----:B------:R-:W-:Y:S01]  /*0f10*/  I2FP.F32.U32 R38, R50 ;  /* 0x0000003200267245 */ /* 0x000fe20000201000 */
[----:B0-----:R-:W-:Y:S02]  /*0f20*/  FFMA.FTZ R30, R53, R44, 1.1641532182693481445e-10 ;  /* 0x2f000000351e7423 */ /* 0x001fe4000001002c */
[----:B------:R-:W-:Y:S05]  /*0f30*/  @P0 BRA `(.L_x_409) ;  /* 0x0000000000180947 */ /* 0x000fea0003800000 */
[----:B------:R-:W-:Y:S01]  /*0f40*/  FSET.BF.LT.FTZ.AND R30, R30, R43, PT ;  /* 0x0000002b1e1e720a */ /* 0x000fe20003811000 */
[----:B------:R-:W-:-:S05]  /*0f50*/  IMAD R51, R51, UR8, RZ ;  /* 0x0000000833337c24 */ /* 0x000fca000f8e02ff */
[----:B------:R-:W0:Y:S01]  /*0f60*/  F2I.S64.TRUNC R30, R30 ;  /* 0x0000001e001e7311 */ /* 0x000e22000020d900 */
[----:B------:R-:W-:-:S04]  /*0f70*/  IADD3 R28, P0, PT, R51, UR4, RZ ;  /* 0x00000004331c7c10 */ /* 0x000fc8000ff1e0ff */
[----:B------:R-:W-:-:S05]  /*0f80*/  LEA.HI.X.SX32 R29, R51, UR5, 0x1, P0 ;  /* 0x00000005331d7c11 */ /* 0x000fca00080f0eff */
[----:B0-----:R0:W-:Y:S04]  /*0f90*/  STG.E.64 desc[UR6][R28.64], R30 ;  /* 0x0000001e1c007986 */ /* 0x0011e8000c101b06 */
.L_x_409:
[----:B------:R-:W-:Y:S05]  /*0fa0*/  BSYNC.RECONVERGENT B0 ;  /* 0x0000000000007941 */ /* 0x000fea0003800200 */
.L_x_408:
        /* <DEDUP_REMOVED lines=10> */
.L_x_411:
[----:B------:R-:W-:Y:S05]  /*1050*/  BSYNC.RECONVERGENT B0 ;  /* 0x0000000000007941 */ /* 0x000fea0003800200 */
.L_x_410:
[----:B0-----:R-:W-:Y:S01]  /*1060*/  FFMA.FTZ R30, R33, R44, 1.1641532182693481445e-10 ;  /* 0x2f000000211e7423 */ /* 0x001fe2000001002c */
[----:B------:R-:W-:Y:S06]  /*1070*/  @P1 BRA `(.L_x_412) ;  /* 0x0000000000181947 */ /* 0x000fec0003800000 */
[----:B------:R-:W-:Y:S01]  /*1080*/  FSET.BF.LT.FTZ.AND R30, R30, R43, PT ;  /* 0x0000002b1e1e720a */ /* 0x000fe20003811000 */
[----:B------:R-:W-:-:S05]  /*1090*/  IMAD R45, R45, UR8, RZ ;  /* 0x000000082d2d7c24 */ /* 0x000fca000f8e02ff */
[----:B------:R-:W0:Y:S01]  /*10a0*/  F2I.S64.TRUNC R30, R30 ;  /* 0x0000001e001e7311 */ /* 0x000e22000020d900 */
[----:B------:R-:W-:-:S04]  /*10b0*/  IADD3 R28, P0, PT, R45, UR4, RZ ;  /* 0x000000042d1c7c10 */ /* 0x000fc8000ff1e0ff */
[----:B------:R-:W-:-:S05]  /*10c0*/  LEA.HI.X.SX32 R29, R45, UR5, 0x1, P0 ;  /* 0x000000052d1d7c11 */ /* 0x000fca00080f0eff */
[----:B0-----:R0:W-:Y:S04]  /*10d0*/  STG.E.64 desc[UR6][R28.64], R30 ;  /* 0x0000001e1c007986 */ /* 0x0011e8000c101b06 */
.L_x_412:
        /* <DEDUP_REMOVED lines=11> */
        .weak           $__internal_25_$__cuda_sm20_div_s64
        .type           $__internal_25_$__cuda_sm20_div_s64,@function
        .size           $__internal_25_$__cuda_sm20_div_s64,(.L_x_10526 - $__internal_25_$__cuda_sm20_div_s64)
$__internal_25_$__cuda_sm20_div_s64:
        /* <DEDUP_REMOVED lines=74> */
[----:B------:R-:W-:Y:S06]  /*1630*/  RET.REL.NODEC R30 `(_ZN2at6native57_GLOBAL__N__cd6b329d_24_DistributionBernoulli_cu_7537a20d43distribution_elementwise_grid_stride_kernelIfLi4EZNS0_9templates4cuda21uniform_and_transformIlfPNS_17CUDAGeneratorImplEZZZNS4_16bernoulli_kernelIS7_EEvRNS_18TensorIteratorBaseEdT_ENKUlvE_clEvENKUlvE2_clEvEUlfE_EEvSA_T1_T2_EUlP24curandStatePhilox4_32_10E0_ZNS1_27distribution_nullary_kernelIlf6float4S7_SJ_SE_EEvSA_SG_RKT3_T4_EUlifE_EEvlNS_15PhiloxCudaStateESF_SG_) ;  /* 0xffffffe81e707950 */ /* 0x000fec0003c3ffff */
.L_x_414:
        /* <DEDUP_REMOVED lines=12> */
.L_x_10526:


//--------------------- .text._ZN2at6native57_GLOBAL__N__cd6b329d_24_DistributionBernoulli_cu_7537a20d43distribution_elementwise_grid_stride_kernelIfLi4EZNS0_9templates4cuda21uniform_and_transformIlfPNS_17CUDAGeneratorImplEZZZNS4_16bernoulli_kernelIS7_EEvRNS_18TensorIteratorBaseEdT_ENKUlvE_clEvENKUlvE2_clEvEUlfE_EEvSA_T1_T2_EUlP24curandStatePhilox4_32_10E_ZNS1_27distribution_nullary_kernelIlf7double2S7_SJ_SE_EEvSA_SG_RKT3_T4_EUlifE0_EEvlNS_15PhiloxCudaStateESF_SG_ --------------------------
	.section	.text._ZN2at6native57_GLOBAL__N__cd6b329d_24_DistributionBernoulli_cu_7537a20d43distribution_elementwise_grid_stride_kernelIfLi4EZNS0_9templates4cuda21uniform_and_transformIlfPNS_17CUDAGeneratorImplEZZZNS4_16bernoulli_kernelIS7_EEvRNS_18TensorIteratorBaseEdT_ENKUlvE_clEvENKUlvE2_clEvEUlfE_EEvSA_T1_T2_EUlP24curandStatePhilox4_32_10E_ZNS1_27distribution_nullary_kernelIlf7double2S7_SJ_SE_EEvSA_SG_RKT3_T4_EUlifE0_EEvlNS_15PhiloxCudaStateESF_SG_,"ax",@progbits
	.align	128
.text._ZN2at6native57_GLOBAL__N__cd6b329d_24_DistributionBernoulli_cu_7537a20d43distribution_elementwise_grid_stride_kernelIfLi4EZNS0_9templates4cuda21uniform_and_transformIlfPNS_17CUDAGeneratorImplEZZZNS4_16bernoulli_kernelIS7_EEvRNS_18TensorIteratorBaseEdT_ENKUlvE_clEvENKUlvE2_clEvEUlfE_EEvSA_T1_T2_EUlP24curandStatePhilox4_32_10E_ZNS1_27distribution_nullary_kernelIlf7double2S7_SJ_SE_EEvSA_SG_RKT3_T4_EUlifE0_EEvlNS_15PhiloxCudaStateESF_SG_:
        .type           _ZN2at6native57_GLOBAL__N__cd6b329d_24_DistributionBernoulli_cu_7537a20d43distribution_elementwise_grid_stride_kernelIfLi4EZNS0_9templates4cuda21uniform_and_transformIlfPNS_17CUDAGeneratorImplEZZZNS4_16bernoulli_kernelIS7_EEvRNS_18TensorIteratorBaseEdT_ENKUlvE_clEvENKUlvE2_clEvEUlfE_EEvSA_T1_T2_EUlP24curandStatePhilox4_32_10E_ZNS1_27distribution_nullary_kernelIlf7double2S7_SJ_SE_EEvSA_SG_RKT3_T4_EUlifE0_EEvlNS_15PhiloxCudaStateESF_SG_,@function
        .size           _ZN2at6native57_GLOBAL__N__cd6b329d_24_DistributionBernoulli_cu_7537a20d43distribution_elementwise_grid_stride_kernelIfLi4EZNS0_9templates4cuda21uniform_and_transformIlfPNS_17CUDAGeneratorImplEZZZNS4_16bernoulli_kernelIS7_EEvRNS_18TensorIteratorBaseEdT_ENKUlvE_clEvENKUlvE2_clEvEUlfE_EEvSA_T1_T2_EUlP24curandStatePhilox4_32_10E_ZNS1_27distribution_nullary_kernelIlf7double2S7_SJ_SE_EEvSA_SG_RKT3_T4_EUlifE0_EEvlNS_15PhiloxCudaStateESF_SG_,(.L_x_10528 - _ZN2at6native57_GLOBAL__N__cd6b329d_24_DistributionBernoulli_cu_7537a20d43distribution_elementwise_grid_stride_kernelIfLi4EZNS0_9templates4cuda21uniform_and_transformIlfPNS_17CUDAGeneratorImplEZZZNS4_16bernoulli_kernelIS7_EEvRNS_18TensorIteratorBaseEdT_ENKUlvE_clEvENKUlvE2_clEvEUlfE_EEvSA_T1_T2_EUlP24curandStatePhilox4_32_10E_ZNS1_27distribution_nullary_kernelIlf7double2S7_SJ_SE_EEvSA_SG_RKT3_T4_EUlifE0_EEvlNS_15PhiloxCudaStateESF_SG_)
        .other          _ZN2at6native57_GLOBAL__N__cd6b329d_24_DistributionBernoulli_cu_7537a20d43distribution_elementwise_grid_stride_kernelIfLi4EZNS0_9templates4cuda21uniform_and_transformIlfPNS_17CUDAGeneratorImplEZZZNS4_16bernoulli_kernelIS7_EEvRNS_18TensorIteratorBaseEdT_ENKUlvE_clEvENKUlvE2_clEvEUlfE_EEvSA_T1_T2_EUlP24curandStatePhilox4_32_10E_ZNS1_27distribution_nullary_kernelIlf7double2S7_SJ_SE_EEvSA_SG_RKT3_T4_EUlifE0_EEvlNS_15PhiloxCudaStateESF_SG_,@"STO_CUDA_ENTRY STV_DEFAULT"
_ZN2at6native57_GLOBAL__N__cd6b329d_24_DistributionBernoulli_cu_7537a20d43distribution_elementwise_grid_stride_kernelIfLi4EZNS0_9templates4cuda21uniform_and_transformIlfPNS_17CUDAGeneratorImplEZZZNS4_16bernoulli_kernelIS7_EEvRNS_18TensorIteratorBaseEdT_ENKUlvE_clEvENKUlvE2_clEvEUlfE_EEvSA_T1_T2_EUlP24curandStatePhilox4_32_10E_ZNS1_27distribution_nullary_kernelIlf7double2S7_SJ_SE_EEvSA_SG_RKT3_T4_EUlifE0_EEvlNS_15PhiloxCudaStateESF_SG_:
        /* <DEDUP_REMOVED lines=113> */
.L_x_415:
[----:B------:R-:W-:-:S07]  /*0710*/  MOV R28, 0x730 ;  /* 0x00000730001c7802 */ /* 0x000fce0000000f00 */
[----:B------:R-:W-:Y:S05]  /*0720*/  CALL.REL.NOINC `($__internal_26_$__cuda_sm20_div_s64) ;  /* 0x0000004c00607944 */ /* 0x000fea0003c00000 */
.L_x_416:
        /* <DEDUP_REMOVED lines=18> */
[----:B------:R-:W-:Y:S01]  /*0850*/  IMAD.SHL.U32 R38, R14, 0x2, RZ ;  /* 0x000000020e267824 */ /* 0x000fe200078e00ff */
[----:B------:R-:W-:Y:S01]  /*0860*/  LOP3.LUT R34, R34, R27, RZ, 0x3c, !PT ;  /* 0x0000001b22227212 */ /* 0x000fe200078e3cff */
[----:B------:R-:W-:Y:S01]  /*0870*/  IMAD R40, R14, 0x3, RZ ;  /* 0x000000030e287824 */ /* 0x000fe200078e02ff */
[----:B------:R-:W3:Y:S01]  /*0880*/  LDCU UR72, c[0x0][0x3ac] ;  /* 0x00007580ff4877ac */ /* 0x000ee20008000800 */
[----:B------:R-:W4:Y:S01]  /*0890*/  LDCU UR71, c[0x0][0x4d8] ;  /* 0x00009b00ff4777ac */ /* 0x000f220008000800 */
[----:B0-----:R-:W0:Y:S01]  /*08a0*/  F2F.F32.F64 R32, UR46 ;  /* 0x0000002e00207d10 */ /* 0x001e220008301000 */
[----:B------:R-:W-:Y:S01]  /*08b0*/  DSETP.LEU.AND P0, PT, R24, |UR46|, PT ;  /* 0x4000002e18007e2a */ /* 0x000fe2000bf0b000 */
[----:B------:R-:W1:Y:S01]  /*08c0*/  LDCU UR70, c[0x0][0x3c0] ;  /* 0x00007800ff4677ac */ /* 0x000e620008000800 */
[----:B--2---:R-:W-:-:S05]  /*08d0*/  UIADD3 UR74, UPT, UPT, UR74, -0x1, URZ ;  /* 0xffffffff4a4a7890 */ /* 0x004fca000fffe0ff */
[----:B------:R2:W1:Y:S01]  /*08e0*/  F2I.S64.TRUNC R24, R0 ;  /* 0x0000000000187311 */ /* 0x000462000020d900 */
[----:B------:R-:W1:Y:S01]  /*08f0*/  LDCU UR69, c[0x0][0x4dc] ;  /* 0x00009b80ff4577ac */ /* 0x000e620008000800 */
[----:B------:R-:W-:-:S05]  /*0900*/  UISETP.LT.U32.AND UP0, UPT, UR74, 0x18, UPT ;  /* 0x000000184a00788c */ /* 0x000fca000bf01070 */
[----:B0-----:R-:W-:Y:S01]  /*0910*/  @!P0 FMUL R32, R32, 1.175494350822287508e-38 ;  /* 0x0080000020208820 */ /* 0x001fe20000400000 */
[----:B------:R-:W0:Y:S01]  /*0920*/  LDCU UR68, c[0x0][0x3c4] ;  /* 0x00007880ff4477ac */ /* 0x000e220008000800 */
        /* <DEDUP_REMOVED lines=56> */
.L_x_437:
[----:B------:R-:W-:Y:S01]  /*0cb0*/  IADD3 R0, PT, PT, R0, 0x1, RZ ;  /* 0x0000000100007810 */ /* 0x000fe20007ffe0ff */
[----:B------:R-:W-:Y:S03]  /*0cc0*/  BSSY.RECONVERGENT B0, `(.L_x_417) ;  /* 0x000000c000007945 */ /* 0x000fe60003800200 */
[C---:B------:R-:W-:Y:S01]  /*0cd0*/  ISETP.NE.AND P0, PT, R0.reuse, RZ, PT ;  /* 0x000000ff0000720c */ /* 0x040fe20003f05270 */
[----:B0123--:R-:W-:-:S12]  /*0ce0*/  IMAD.WIDE.U32 R28, R0, -0x2daee0ad, RZ ;  /* 0xd2511f53001c7825 */ /* 0x00ffd800078e00ff */
        /* <DEDUP_REMOVED lines=9> */
.L_x_418:
[----:B0-----:R-:W-:Y:S05]  /*0d80*/  BSYNC.RECONVERGENT B0 ;  /* 0x0000000000007941 */ /* 0x001fea0003800200 */
.L_x_417:
        /* <DEDUP_REMOVED lines=39> */
[----:B------:R-:W-:-:S03]  /*1000*/  LOP3.LUT R28, R37, R28, R27, 0x96, !PT ;  /* 0x0000001c251c7212 */ /* 0x000fc600078e961b */
[----:B------:R-:W-:Y:S01]  /*1010*/  IMAD R37, R13, -0x2daee0ad, RZ ;  /* 0xd2511f530d257824 */ /* 0x000fe200078e02ff */
[----:B------:R-:W-:Y:S01]  /*1020*/  LOP3.LUT R26, R29, R26, R43, 0x96, !PT ;  /* 0x0000001a1d1a7212 */ /* 0x000fe200078e962b */
[----:B------:R-:W-:-:S04]  /*1030*/  IMAD.WIDE.U32 R28, R28, -0x326172a9, RZ ;  /* 0xcd9e8d571c1c7825 */ /* 0x000fc800078e00ff */
[----:B------:R-:W-:Y:S01]  /*1040*/  IMAD.WIDE.U32 R26, R26, -0x326172a9, RZ ;  /* 0xcd9e8d571a1a7825 */ /* 0x000fe200078e00ff */
[----:B------:R-:W-:Y:S02]  /*1050*/  LOP3.LUT R13, R41, R44, R29, 0x96, !PT ;  /* 0x0000002c290d7212 */ /* 0x000fe400078e961d */
[----:B------:R-:W-:Y:S01]  /*1060*/  IADD3 R41, PT, PT, R19, -0x695add53, RZ ;  /* 0x96a522ad13297810 */ /* 0x000fe20007ffe0ff */
        /* <DEDUP_REMOVED lines=17> */
.L_x_419:
        /* <DEDUP_REMOVED lines=9> */
.L_x_420:
        /* <DEDUP_REMOVED lines=37> */
[----:B------:R-:W-:-:S04]  /*1460*/  FSET.BF.LT.FTZ.AND R37, R37, R32, PT ;  /* 0x000000202525720a */ /* 0x000fc80003811000 */
[----:B------:R-:W2:Y:S02]  /*1470*/  F2I.S64.TRUNC R28, R37 ;  /* 0x00000025001c7311 */ /* 0x000ea4000020d900 */
[----:B--2---:R1:W-:Y:S02]  /*1480*/  STG.E.64 desc[UR76][R44.64], R28 ;  /* 0x0000001c2c007986 */ /* 0x0043e4000c101b4c */
.L_x_423:
[----:B------:R-:W-:Y:S05]  /*1490*/  BSYNC.RECONVERGENT B0 ;  /* 0x0000000000007941 */ /* 0x000fea0003800200 */
.L_x_422:
[----:B------:R-:W-:Y:S04]  /*14a0*/  BSSY.RECONVERGENT B0, `(.L_x_424) ;  /* 0x000000b000007945 */ /* 0x000fe80003800200 */
[----:B------:R-:W-:Y:S05]  /*14b0*/  @P2 BRA `(.L_x_425) ;  /* 0x0000000000242947 */ /* 0x000fea0003800000 */
[----:B------:R-:W-:Y:S01]  /*14c0*/  UMOV UR48, 0xf0000000 ;  /* 0xf000000000307882 */ /* 0x000fe20000000000 */
[----:B------:R-:W-:Y:S01]  /*14d0*/  UMOV UR49, 0x380fffff ;  /* 0x380fffff00317882 */ /* 0x000fe20000000000 */
[----:B------:R-:W2:Y:S01]  /*14e0*/  F2F.F32.F64 R37, R26 ;  /* 0x0000001a00257310 */ /* 0x000ea20000301000 */
[----:B------:R-:W-:Y:S01]  /*14f0*/  DSETP.GEU.AND P1, PT, |R26|, UR48, PT ;  /* 0x000000301a007e2a */ /* 0x000fe2000bf2e200 */
[----:B-1----:R-:W1:-:S13]  /*1500*/  LDC.64 R28, c[0x0][0x540] ;  /* 0x00015000ff1c7b82 */ /* 0x002e5a0000000a00 */
[----:B--2---:R-:W-:-:S05]  /*1510*/  @!P1 FMUL R37, R37, 1.175494350822287508e-38 ;  /* 0x0080000025259820 */ /* 0x004fca0000400000 */
[----:B------:R-:W-:-:S06]  /*1520*/  FSET.BF.LT.FTZ.AND R44, R37, R32, PT ;  /* 0x00000020252c720a */ /* 0x000fcc0003811000 */
[----:B------:R-:W1:Y:S02]  /*1530*/  F2I.S64.TRUNC R44, R44 ;  /* 0x0000002c002c7311 */ /* 0x000e64000020d900 */
[----:B-1----:R2:W-:Y:S02]  /*1540*/  STG.E.64 desc[UR76][R28.64], R44 ;  /* 0x0000002c1c007986 */ /* 0x0025e4000c101b4c */
.L_x_425:
[----:B------:R-:W-:Y:S05]  /*1550*/  BSYNC.RECONVERGENT B0 ;  /* 0x0000000000007941 */ /* 0x000fea0003800200 */
.L_x_424:
[----:B0-----:R0:W-:Y:S01]  /*1560*/  @!P0 STG.E.64 desc[UR76][R42.64], R24 ;  /* 0x000000182a008986 */ /* 0x0011e2000c101b4c */
[----:B------:R-:W-:Y:S05]  /*1570*/  BRA `(.L_x_426) ;  /* 0x0000003c00a07947 */ /* 0x000fea0003800000 */
.L_x_421:
        /* <DEDUP_REMOVED lines=8> */
[----:B------:R-:W0:Y:S01]  /*1600*/  F2F.F32.F64 R37, R28 ;  /* 0x0000001c00257310 */ /* 0x000e220000301000 */
[----:B------:R-:W-:Y:S01]  /*1610*/  IMAD.HI.U32 R41, R15, UR32, R42 ;  /* 0x000000200f297c27 */ /* 0x000fe2000f8e002a */
[----:B------:R-:W-:Y:S01]  /*1620*/  DSETP.GEU.AND P0, PT, |R28|, UR48, PT ;  /* 0x000000301c007e2a */ /* 0x000fe2000bf0e200 */
[----:B------:R-:W-:-:S03]  /*1630*/  UISETP.NE.AND UP0, UPT, UR74, URZ, UPT ;  /* 0x000000ff4a00728c */ /* 0x000fc6000bf05270 */
[----:B------:R-:W-:-:S04]  /*1640*/  SHF.R.U32.HI R41, RZ, UR33, R41 ;  /* 0x00000021ff297c19 */ /* 0x000fc80008011629 */
[----:B------:R-:W-:-:S05]  /*1650*/  IADD3 R42, PT, PT, -R41, RZ, RZ ;  /* 0x000000ff292a7210 */ /* 0x000fca0007ffe1ff */
[----:B------:R-:W-:Y:S02]  /*1660*/  IMAD R39, R42, UR72, R15 ;  /* 0x000000482a277c24 */ /* 0x000fe4000f8e020f */
[----:B0-----:R-:W-:Y:S02]  /*1670*/  @!P0 FMUL R37, R37, 1.175494350822287508e-38 ;  /* 0x0080000025258820 */ /* 0x001fe40000400000 */
        /* <DEDUP_REMOVED lines=215> */
[----:B------:R-:W-:-:S05]  /*23f0*/  HFMA2 R28, -RZ, RZ, 0, 0 ;  /* 0x00000000ff1c7431 */ /* 0x000fca00000001ff */
[----:B0-----:R-:W-:-:S05]  /*2400*/  IMAD.HI.U32 R28, R29, UR48, R28 ;  /* 0x000000301d1c7c27 */ /* 0x001fca000f8e001c */
[----:B------:R-:W-:-:S04]  /*2410*/  SHF.R.U32.HI R28, RZ, UR49, R28 ;  /* 0x00000031ff1c7c19 */ /* 0x000fc8000801161c */
[----:B------:R-:W-:-:S05]  /*2420*/  IADD3 R28, PT, PT, -R28, RZ, RZ ;  /* 0x000000ff1c1c7210 */ /* 0x000fca0007ffe1ff */
[----:B------:R-:W-:-:S04]  /*2430*/  IMAD R28, R28, UR29, R29 ;  /* 0x0000001d1c1c7c24 */ /* 0x000fc8000f8e021d */
[----:B------:R-:W-:-:S07]  /*2440*/  IMAD R39, R28, UR30, R39 ;  /* 0x0000001e1c277c24 */ /* 0x000fce000f8e0227 */
.L_x_429:
[----:B------:R-:W0:Y:S01]  /*2450*/  LDCU.64 UR48, c[0x0][0x540] ;  /* 0x0000a800ff3077ac */ /* 0x000e220008000a00 */
[----:B------:R-:W-:-:S06]  /*2460*/  FSET.BF.LT.FTZ.AND R28, R37, R32, PT ;  /* 0x00000020251c720a */ /* 0x000fcc0003811000 */
[----:B------:R-:W1:Y:S01]  /*2470*/  F2I.S64.TRUNC R28, R28 ;  /* 0x0000001c001c7311 */ /* 0x000e62000020d900 */
[----:B0-----:R-:W-:-:S05]  /*2480*/  IADD3 R42, P0, PT, R39, UR48, RZ ;  /* 0x00000030272a7c10 */ /* 0x001fca000ff1e0ff */
[----:B------:R-:W-:-:S05]  /*2490*/  IMAD.X R43, RZ, RZ, UR49, P0 ;  /* 0x00000031ff2b7e24 */ /* 0x000fca00080e06ff */
[----:B-1----:R0:W-:Y:S03]  /*24a0*/  STG.E.64 desc[UR76][R42.64], R28 ;  /* 0x0000001c2a007986 */ /* 0x0021e6000c101b4c */
.L_x_428:
[----:B------:R-:W-:Y:S05]  /*24b0*/  BSYNC.RECONVERGENT B0 ;  /* 0x0000000000007941 */ /* 0x000fea0003800200 */
.L_x_427:
        /* <DEDUP_REMOVED lines=251> */
.L_x_432:
[----:B------:R-:W0:Y:S01]  /*3470*/  LDCU.64 UR48, c[0x0][0x540] ;  /* 0x0000a800ff3077ac */ /* 0x000e220008000a00 */
[----:B------:R-:W-:-:S06]  /*3480*/  FSET.BF.LT.FTZ.AND R26, R29, R32, PT ;  /* 0x000000201d1a720a */ /* 0x000fcc0003811000 */
[----:B------:R-:W1:Y:S01]  /*3490*/  F2I.S64.TRUNC R26, R26 ;  /* 0x0000001a001a7311 */ /* 0x000e62000020d900 */
[----:B0-----:R-:W-:-:S04]  /*34a0*/  IADD3 R28, P0, PT, R28, UR48, RZ ;  /* 0x000000301c1c7c10 */ /* 0x001fc8000ff1e0ff */
[----:B------:R-:W-:-:S05]  /*34b0*/  IADD3.X R29, PT, PT, RZ, UR49, RZ, P0, !PT ;  /* 0x00000031ff1d7c10 */ /* 0x000fca00087fe4ff */
[----:B-1----:R0:W-:Y:S04]  /*34c0*/  STG.E.64 desc[UR76][R28.64], R26 ;  /* 0x0000001a1c007986 */ /* 0x0021e8000c101b4c */
.L_x_431:
[----:B------:R-:W-:Y:S05]  /*34d0*/  BSYNC.RECONVERGENT B0 ;  /* 0x0000000000007941 */ /* 0x000fea0003800200 */
.L_x_430:
        /* <DEDUP_REMOVED lines=245> */
.L_x_435:
[----:B------:R-:W0:Y:S02]  /*4430*/  LDCU.64 UR48, c[0x0][0x540] ;  /* 0x0000a800ff3077ac */ /* 0x000e240008000a00 */
[----:B0-----:R-:W-:-:S04]  /*4440*/  IADD3 R28, P0, PT, R28, UR48, RZ ;  /* 0x000000301c1c7c10 */ /* 0x001fc8000ff1e0ff */
[----:B------:R-:W-:-:S05]  /*4450*/  IADD3.X R29, PT, PT, RZ, UR49, RZ, P0, !PT ;  /* 0x00000031ff1d7c10 */ /* 0x000fca00087fe4ff */
[----:B------:R0:W-:Y:S04]  /*4460*/  STG.E.64 desc[UR76][R28.64], R24 ;  /* 0x000000181c007986 */ /* 0x0001e8000c101b4c */
.L_x_434:
[----:B------:R-:W-:Y:S05]  /*4470*/  BSYNC.RECONVERGENT B0 ;  /* 0x0000000000007941 */ /* 0x000fea0003800200 */
.L_x_433:
        /* <DEDUP_REMOVED lines=244> */
.L_x_436:
[----:B------:R-:W0:Y:S02]  /*53c0*/  LDCU.64 UR48, c[0x0][0x540] ;  /* 0x0000a800ff3077ac */ /* 0x000e240008000a00 */
[----:B0-----:R-:W-:-:S04]  /*53d0*/  IADD3 R28, P0, PT, R28, UR48, RZ ;  /* 0x000000301c1c7c10 */ /* 0x001fc8000ff1e0ff */
[----:B------:R-:W-:-:S05]  /*53e0*/  IADD3.X R29, PT, PT, RZ, UR49, RZ, P0, !PT ;  /* 0x00000031ff1d7c10 */ /* 0x000fca00087fe4ff */
[----:B------:R3:W-:Y:S04]  /*53f0*/  STG.E.64 desc[UR76][R28.64], R24 ;  /* 0x000000181c007986 */ /* 0x0007e8000c101b4c */
.L_x_426:
        /* <DEDUP_REMOVED lines=11> */
        .weak           $__internal_26_$__cuda_sm20_div_s64
        .type           $__internal_26_$__cuda_sm20_div_s64,@function
        .size           $__internal_26_$__cuda_sm20_div_s64,(.L_x_10528 - $__internal_26_$__cuda_sm20_div_s64)
$__internal_26_$__cuda_sm20_div_s64:
        /* <DEDUP_REMOVED lines=74> */
[----:B------:R-:W-:Y:S06]  /*5950*/  RET.REL.NODEC R28 `(_ZN2at6native57_GLOBAL__N__cd6b329d_24_DistributionBernoulli_cu_7537a20d43distribution_elementwise_grid_stride_kernelIfLi4EZNS0_9templates4cuda21uniform_and_transformIlfPNS_17CUDAGeneratorImplEZZZNS4_16bernoulli_kernelIS7_EEvRNS_18TensorIteratorBaseEdT_ENKUlvE_clEvENKUlvE2_clEvEUlfE_EEvSA_T1_T2_EUlP24curandStatePhilox4_32_10E_ZNS1_27distribution_nullary_kernelIlf7double2S7_SJ_SE_EEvSA_SG_RKT3_T4_EUlifE0_EEvlNS_15PhiloxCudaStateESF_SG_) ;  /* 0xffffffa41ca87950 */ /* 0x000fec0003c3ffff */
.L_x_438:
        /* <DEDUP_REMOVED lines=10> */
.L_x_10528:


//--------------------- .text._ZN2at6native57_GLOBAL__N__cd6b329d_24_DistributionBernoulli_cu_7537a20d43distribution_elementwise_grid_stride_kernelIfLi4EZNS0_9templates4cuda21uniform_and_transformIlfPNS_17CUDAGeneratorImplEZZZNS4_16bernoulli_kernelIS7_EEvRNS_18TensorIteratorBaseEdT_ENKUlvE_clEvENKUlvE2_clEvEUlfE_EEvSA_T1_T2_EUlP24curandStatePhilox4_32_10E_ZNS1_27distribution_nullary_kernelIlf7double2S7_SJ_SE_EEvSA_SG_RKT3_T4_EUlifE_EEvlNS_15PhiloxCudaStateESF_SG_ --------------------------
	.section	.text._ZN2at6native57_GLOBAL__N__cd6b329d_24_DistributionBernoulli_cu_7537a20d43distribution_elementwise_grid_stride_kernelIfLi4EZNS0_9templates4cuda21uniform_and_transformIlfPNS_17CUDAGeneratorImplEZZZNS4_16bernoulli_kernelIS7_EEvRNS_18TensorIteratorBaseEdT_ENKUlvE_clEvENKUlvE2_clEvEUlfE_EEvSA_T1_T2_EUlP24curandStatePhilox4_32_10E_ZNS1_27distribution_nullary_kernelIlf7double2S7_SJ_SE_EEvSA_SG_RKT3_T4_EUlifE_EEvlNS_15PhiloxCudaStateESF_SG_,"ax",@progbits
	.align	128
.text._ZN2at6native57_GLOBAL__N__cd6b329d_24_DistributionBernoulli_cu_7537a20d43distribution_elementwise_grid_stride_kernelIfLi4EZNS0_9templates4cuda21uniform_and_transformIlfPNS_17CUDAGeneratorImplEZZZNS4_16bernoulli_kernelIS7_EEvRNS_18TensorIteratorBaseEdT_ENKUlvE_clEvENKUlvE2_clEvEUlfE_EEvSA_T1_T2_EUlP24curandStatePhilox4_32_10E_ZNS1_27distribution_nullary_kernelIlf7double2S7_SJ_SE_EEvSA_SG_RKT3_T4_EUlifE_EEvlNS_15PhiloxCudaStateESF_SG_:
        .type           _ZN2at6native57_GLOBAL__N__cd6b329d_24_DistributionBernoulli_cu_7537a20d43distribution_elementwise_grid_stride_kernelIfLi4EZNS0_9templates4cuda21uniform_and_transformIlfPNS_17CUDAGeneratorImplEZZZNS4_16bernoulli_kernelIS7_EEvRNS_18TensorIteratorBaseEdT_ENKUlvE_clEvENKUlvE2_clEvEUlfE_EEvSA_T1_T2_EUlP24curandStatePhilox4_32_10E_ZNS1_27distribution_nullary_kernelIlf7double2S7_SJ_SE_EEvSA_SG_RKT3_T4_EUlifE_EEvlNS_15PhiloxCudaStateESF_SG_,@function
        .size           _ZN2at6native57_GLOBAL__N__cd6b329d_24_DistributionBernoulli_cu_7537a20d43distribution_elementwise_grid_stride_kernelIfLi4EZNS0_9templates4cuda21uniform_and_transformIlfPNS_17CUDAGeneratorImplEZZZNS4_16bernoulli_kernelIS7_EEvRNS_18TensorIteratorBaseEdT_ENKUlvE_clEvENKUlvE2_clEvEUlfE_EEvSA_T1_T2_EUlP24curandStatePhilox4_32_10E_ZNS1_27distribution_nullary_kernelIlf7double2S7_SJ_SE_EEvSA_SG_RKT3_T4_EUlifE_EEvlNS_15PhiloxCudaStateESF_SG_,(.L_x_10530 - _ZN2at6native57_GLOBAL__N__cd6b329d_24_DistributionBernoulli_cu_7537a20d43distribution_elementwise_grid_stride_kernelIfLi4EZNS0_9templates4cuda21uniform_and_transformIlfPNS_17CUDAGeneratorImplEZZZNS4_16bernoulli_kernelIS7_EEvRNS_18TensorIteratorBaseEdT_ENKUlvE_clEvENKUlvE2_clEvEUlfE_EEvSA_T1_T2_EUlP24curandStatePhilox4_32_10E_ZNS1_27distribution_nullary_kernelIlf7double2S7_SJ_SE_EEvSA_SG_RKT3_T4_EUlifE_EEvlNS_15PhiloxCudaStateESF_SG_)
        .other          _ZN2at6native57_GLOBAL__N__cd6b329d_24_DistributionBernoulli_cu_7537a20d43distribution_elementwise_grid_stride_kernelIfLi4EZNS0_9templates4cuda21uniform_and_transformIlfPNS_17CUDAGeneratorImplEZZZNS4_16bernoulli_kernelIS7_EEvRNS_18TensorIteratorBaseEdT_ENKUlvE_clEvENKUlvE2_clEvEUlfE_EEvSA_T1_T2_EUlP24curandStatePhilox4_32_10E_ZNS1_27distribution_nullary_kernelIlf7double2S7_SJ_SE_EEvSA_SG_RKT3_T4_EUlifE_EEvlNS_15PhiloxCudaStateESF_SG_,@"STO_CUDA_ENTRY STV_DEFAULT"
_ZN2at6native57_GLOBAL__N__cd6b329d_24_DistributionBernoulli_cu_7537a20d43distribution_elementwise_grid_stride_kernelIfLi4EZNS0_9templates4cuda21uniform_and_transformIlfPNS_17CUDAGeneratorImplEZZZNS4_16bernoulli_kernelIS7_EEvRNS_18TensorIteratorBaseEdT_ENKUlvE_clEvENKUlvE2_clEvEUlfE_EEvSA_T1_T2_EUlP24curandStatePhilox4_32_10E_ZNS1_27distribution_nullary_kernelIlf7double2S7_SJ_SE_EEvSA_SG_RKT3_T4_EUlifE_EEvlNS_15PhiloxCudaStateESF_SG_:
        /* <DEDUP_REMOVED lines=112> */
.L_x_439:
[----:B------:R-:W-:-:S07]  /*0700*/  MOV R30, 0x720 ;  /* 0x00000720001e7802 */ /* 0x000fce0000000f00 */
[----:B------:R-:W-:Y:S05]  /*0710*/  CALL.REL.NOINC `($__internal_27_$__cuda_sm20_div_s64) ;  /* 0x0000000800b47944 */ /* 0x000fea0003c00000 */
.L_x_440:
        /* <DEDUP_REMOVED lines=12> */
[----:B------:R-:W-:Y:S01]  /*07e0*/  LOP3.LUT R32, R32, R43, RZ, 0x3c, !PT ;  /* 0x0000002b20207212 */ /* 0x000fe200078e3cff */
[----:B------:R-:W-:Y:S01]  /*07f0*/  IMAD.MOV.U32 R25, RZ, RZ, 0x380fffff ;  /* 0x380fffffff197424 */ /* 0x000fe200078e00ff */
[----:B------:R-:W-:Y:S01]  /*0800*/  LOP3.LUT R46, R46, 0x3, RZ, 0xc0, !PT ;  /* 0x000000032e2e7812 */ /* 0x000fe200078ec0ff */
[----:B------:R-:W-:Y:S01]  /*0810*/  IMAD R50, R50, -0x326172a9, RZ ;  /* 0xcd9e8d5732327824 */ /* 0x000fe200078e02ff */
[----:B------:R-:W1:Y:S01]  /*0820*/  LDCU UR8, c[0x0][0x3b0] ;  /* 0x00007600ff0877ac */ /* 0x000e620008000800 */
[----:B0-----:R-:W0:Y:S02]  /*0830*/  F2F.F32.F64 R44, UR4 ;  /* 0x00000004002c7d10 */ /* 0x001e240008301000 */
[----:B------:R-:W-:Y:S01]  /*0840*/  DSETP.LEU.AND P0, PT, R24, |UR4|, PT ;  /* 0x4000000418007e2a */ /* 0x000fe2000bf0b000 */
[----:B------:R-:W2:Y:S05]  /*0850*/  LDCU.64 UR4, c[0x0][0x3a8] ;  /* 0x00007500ff0477ac */ /* 0x000eaa0008000a00 */
[----:B------:R3:W4:Y:S08]  /*0860*/  F2I.S64.TRUNC R24, R0 ;  /* 0x0000000000187311 */ /* 0x000730000020d900 */
[----:B01-3--:R-:W-:-:S07]  /*0870*/  @!P0 FMUL R44, R44, 1.175494350822287508e-38 ;  /* 0x008000002c2c8820 */ /* 0x00bfce0000400000 */
.L_x_449:
[----:B------:R-:W-:Y:S01]  /*0880*/  IADD3 R0, PT, PT, R0, 0x1, RZ ;  /* 0x0000000100007810 */ /* 0x000fe20007ffe0ff */
[----:B------:R-:W-:Y:S03]  /*0890*/  BSSY.RECONVERGENT B0, `(.L_x_441) ;  /* 0x000000c000007945 */ /* 0x000fe60003800200 */
[C---:B------:R-:W-:Y:S01]  /*08a0*/  ISETP.NE.AND P0, PT, R0.reuse, RZ, PT ;  /* 0x000000ff0000720c */ /* 0x040fe20003f05270 */
[----:B------:R-:W-:-:S12]  /*08b0*/  IMAD.WIDE.U32 R34, R0, -0x2daee0ad, RZ ;  /* 0xd2511f5300227825 */ /* 0x000fd800078e00ff */
[----:B-1----:R-:W-:Y:S05]  /*08c0*/  @P0 BRA `(.L_x_442) ;  /* 0x0000000000200947 */ /* 0x002fea0003800000 */
        /* <DEDUP_REMOVED lines=8> */
.L_x_442:
[----:B--2---:R-:W-:Y:S05]  /*0950*/  BSYNC.RECONVERGENT B0 ;  /* 0x0000000000007941 */ /* 0x004fea0003800200 */
.L_x_441:
        /* <DEDUP_REMOVED lines=51> */
.L_x_443:
        /* <DEDUP_REMOVED lines=9> */
.L_x_444:
[----:B------:R-:W0:Y:S01]  /*0d20*/  LDC.64 R28, c[0x0][0x380] ;  /* 0x0000e000ff1c7b82 */ /* 0x000e220000000a00 */
[----:B------:R-:W-:Y:S01]  /*0d30*/  IMAD.WIDE.U32 R34, R30, 0x200000, RZ ;  /* 0x002000001e227825 */ /* 0x000fe200078e00ff */
[----:B------:R-:W-:-:S03]  /*0d40*/  IADD3 R49, P0, PT, R36, R37, RZ ;  /* 0x0000002524317210 */ /* 0x000fc60007f1e0ff */
[----:B------:R-:W-:Y:S01]  /*0d50*/  HFMA2 R30, -RZ, RZ, 0, 0 ;  /* 0x00000000ff1e7431 */ /* 0x000fe200000001ff */
[----:B------:R-:W-:Y:S01]  /*0d60*/  BSSY.RECONVERGENT B0, `(.L_x_445) ;  /* 0x000001a000007945 */ /* 0x000fe20003800200 */
[----:B------:R-:W-:Y:S01]  /*0d70*/  IMAD.MOV.U32 R31, RZ, RZ, 0x3ca00000 ;  /* 0x3ca00000ff1f7424 */ /* 0x000fe200078e00ff */
[----:B------:R-:W-:Y:S01]  /*0d80*/  LOP3.LUT R34, R34, R33, RZ, 0x3c, !PT ;  /* 0x0000002122227212 */ /* 0x000fe200078e3cff */
[----:B------:R-:W-:-:S03]  /*0d90*/  IMAD.X R52, RZ, RZ, R38, P0 ;  /* 0x000000ffff347224 */ /* 0x000fc600000e0626 */
[----:B------:R-:W1:Y:S01]  /*0da0*/  I2F.F64.U64 R32, R34 ;  /* 0x0000002200207312 */ /* 0x000e620000301800 */
[-C--:B0-----:R-:W-:Y:S01]  /*0db0*/  ISETP.GE.U32.AND P0, PT, R37, R28.reuse, PT ;  /* 0x0000001c2500720c */ /* 0x081fe20003f06070 */
[----:B-1----:R-:W-:Y:S01]  /*0dc0*/  DFMA R32, R32, R30, 5.5511151231257827021e-17 ;  /* 0x3c9000002020742b */ /* 0x002fe2000000001e */
[----:B------:R-:W-:Y:S02]  /*0dd0*/  ISETP.GE.U32.AND P1, PT, R49, R28, PT ;  /* 0x0000001c3100720c */ /* 0x000fe40003f26070 */
[-C--:B------:R-:W-:Y:S02]  /*0de0*/  ISETP.GE.AND.EX P0, PT, R38, R29.reuse, PT, P0 ;  /* 0x0000001d2600720c */ /* 0x080fe40003f06300 */
[----:B------:R-:W-:-:S11]  /*0df0*/  ISETP.GE.AND.EX P1, PT, R52, R29, PT, P1 ;  /* 0x0000001d3400720c */ /* 0x000fd60003f26310 */
[----:B------:R-:W-:Y:S05]  /*0e00*/  @P0 BRA `(.L_x_446) ;  /* 0x00000000003c0947 */ /* 0x000fea0003800000 */
        /* <DEDUP_REMOVED lines=10> */
[----:B------:R-:W-:-:S05]  /*0eb0*/  IMAD R31, R37, UR8, RZ ;  /* 0x00000008251f7c24 */ /* 0x000fca000f8e02ff */
[----:B------:R-:W0:Y:S01]  /*0ec0*/  F2I.S64.TRUNC R50, R50 ;  /* 0x0000003200327311 */ /* 0x000e22000020d900 */
[----:B------:R-:W-:-:S04]  /*0ed0*/  IADD3 R30, P0, PT, R31, UR4, RZ ;  /* 0x000000041f1e7c10 */ /* 0x000fc8000ff1e0ff */
[----:B------:R-:W-:-:S05]  /*0ee0*/  LEA.HI.X.SX32 R31, R31, UR5, 0x1, P0 ;  /* 0x000000051f1f7c11 */ /* 0x000fca00080f0eff */
[----:B0-----:R0:W-:Y:S04]  /*0ef0*/  STG.E.64 desc[UR6][R30.64], R50 ;  /* 0x000000321e007986 */ /* 0x0011e8000c101b06 */
.L_x_446:
[----:B------:R-:W-:Y:S05]  /*0f00*/  BSYNC.RECONVERGENT B0 ;  /* 0x0000000000007941 */ /* 0x000fea0003800200 */
.L_x_445:
        /* <DEDUP_REMOVED lines=10> */
[----:B------:R-:W-:-:S04]  /*0fb0*/  LEA.HI.X.SX32 R31, R49, UR5, 0x1, P0 ;  /* 0x00000005311f7c11 */ /* 0x000fc800080f0eff */
[----:B------:R-:W0:Y:S02]  /*0fc0*/  F2I.S64.TRUNC R34, R34 ;  /* 0x0000002200227311 */ /* 0x000e24000020d900 */
[----:B0-----:R1:W-:Y:S02]  /*0fd0*/  STG.E.64 desc[UR6][R30.64], R34 ;  /* 0x000000221e007986 */ /* 0x0013e4000c101b06 */
.L_x_448:
[----:B------:R-:W-:Y:S05]  /*0fe0*/  BSYNC.RECONVERGENT B0 ;  /* 0x0000000000007941 */ /* 0x000fea0003800200 */
.L_x_447:
[C---:B01----:R-:W-:Y:S01]  /*0ff0*/  IMAD R30, R36.reuse, 0x3, RZ ;  /* 0x00000003241e7824 */ /* 0x043fe200078e02ff */
[-C--:B------:R-:W-:Y:S01]  /*1000*/  LEA R27, P1, R36, R37.reuse, 0x1 ;  /* 0x00000025241b7211 */ /* 0x080fe200078208ff */
[----:B------:R-:W-:Y:S05]  /*1010*/  WARPSYNC.ALL ;  /* 0x0000000000007948 */ /* 0x000fea0003800000 */
[----:B------:R-:W-:Y:S01]  /*1020*/  IADD3 R33, P2, PT, R30, R37, RZ ;  /* 0x000000251e217210 */ /* 0x000fe20007f5e0ff */
[----:B------:R-:W-:Y:S01]  /*1030*/  IMAD.MOV.U32 R51, RZ, RZ, R47 ;  /* 0x000000ffff337224 */ /* 0x000fe200078e002f */
[----:B------:R-:W-:Y:S02]  /*1040*/  ISETP.GE.U32.AND P0, PT, R27, R28, PT ;  /* 0x0000001c1b00720c */ /* 0x000fe40003f06070 */
[----:B------:R-:W-:-:S02]  /*1050*/  IADD3.X R30, PT, PT, RZ, R38, RZ, P1, !PT ;  /* 0x00000026ff1e7210 */ /* 0x000fc40000ffe4ff */
[----:B------:R-:W-:Y:S01]  /*1060*/  ISETP.GE.U32.AND P1, PT, R33, R28, PT ;  /* 0x0000001c2100720c */ /* 0x000fe20003f26070 */
[----:B------:R-:W-:Y:S01]  /*1070*/  IMAD.X R28, RZ, RZ, R38, P2 ;  /* 0x000000ffff1c7224 */ /* 0x000fe200010e0626 */
[-C--:B------:R-:W-:Y:S02]  /*1080*/  ISETP.GE.AND.EX P0, PT, R30, R29.reuse, PT, P0 ;  /* 0x0000001d1e00720c */ /* 0x080fe40003f06300 */
[----:B------:R-:W-:Y:S02]  /*1090*/  MOV R50, R26 ;  /* 0x0000001a00327202 */ /* 0x000fe40000000f00 */
[----:B------:R-:W-:-:S09]  /*10a0*/  ISETP.GE.AND.EX P1, PT, R28, R29, PT, P1 ;  /* 0x0000001d1c00720c */ /* 0x000fd20003f26310 */
        /* <DEDUP_REMOVED lines=8> */
[----:B----4-:R1:W-:Y:S01]  /*1130*/  @!P0 STG.E.64 desc[UR6][R28.64], R24 ;  /* 0x000000181c008986 */ /* 0x0103e2000c101b06 */
[----:B------:R-:W-:-:S05]  /*1140*/  IADD3 R37, P0, PT, R42, R37, RZ ;  /* 0x000000252a257210 */ /* 0x000fca0007f1e0ff */
[----:B------:R-:W-:Y:S01]  /*1150*/  IMAD.X R38, RZ, RZ, R38, P0 ;  /* 0x000000ffff267224 */ /* 0x000fe200000e0626 */
[----:B------:R-:W-:Y:S02]  /*1160*/  ISETP.GE.U32.AND P0, PT, R37, R22, PT ;  /* 0x000000162500720c */ /* 0x000fe40003f06070 */
[----:B0-----:R-:W-:Y:S02]  /*1170*/  @!P1 IADD3 R30, P3, PT, R32, R30, RZ ;  /* 0x0000001e201e9210 */ /* 0x001fe40007f7e0ff */
[----:B------:R-:W-:Y:S02]  /*1180*/  ISETP.GE.AND.EX P0, PT, R38, R45, PT, P0 ;  /* 0x0000002d2600720c */ /* 0x000fe40003f06300 */
[----:B------:R-:W-:Y:S01]  /*1190*/  @!P1 LEA.HI.X.SX32 R31, R32, R31, 0x1, P3 ;  /* 0x0000001f201f9211 */ /* 0x000fe200018f0eff */
[----:B------:R-:W-:-:S04]  /*11a0*/  IMAD.MOV.U32 R32, RZ, RZ, R48 ;  /* 0x000000ffff207224 */ /* 0x000fc800078e0030 */
[----:B------:R1:W-:Y:S01]  /*11b0*/  @!P1 STG.E.64 desc[UR6][R30.64], R24 ;  /* 0x000000181e009986 */ /* 0x0003e2000c101b06 */
[----:B------:R-:W-:Y:S06]  /*11c0*/  BAR.SYNC.DEFER_BLOCKING 0x0 ;  /* 0x0000000000007b1d */ /* 0x000fec0000010000 */
[----:B------:R-:W-:Y:S05]  /*11d0*/  @!P0 BRA `(.L_x_449) ;  /* 0xfffffff400a88947 */ /* 0x000fea000383ffff */
[----:B------:R-:W-:Y:S05]  /*11e0*/  EXIT ;  /* 0x000000000000794d */ /* 0x000fea0003800000 */
        .weak           $__internal_27_$__cuda_sm20_div_s64
        .type           $__internal_27_$__cuda_sm20_div_s64,@function
        .size           $__internal_27_$__cuda_sm20_div_s64,(.L_x_10530 - $__internal_27_$__cuda_sm20_div_s64)
$__internal_27_$__cuda_sm20_div_s64:
        /* <DEDUP_REMOVED lines=74> */
[----:B------:R-:W-:Y:S06]  /*1690*/  RET.REL.NODEC R30 `(_ZN2at6native57_GLOBAL__N__cd6b329d_24_DistributionBernoulli_cu_7537a20d43distribution_elementwise_grid_stride_kernelIfLi4EZNS0_9templates4cuda21uniform_and_transformIlfPNS_17CUDAGeneratorImplEZZZNS4_16bernoulli_kernelIS7_EEvRNS_18TensorIteratorBaseEdT_ENKUlvE_clEvENKUlvE2_clEvEUlfE_EEvSA_T1_T2_EUlP24curandStatePhilox4_32_10E_ZNS1_27distribution_nullary_kernelIlf7double2S7_SJ_SE_EEvSA_SG_RKT3_T4_EUlifE_EEvlNS_15PhiloxCudaStateESF_SG_) ;  /* 0xffffffe81e587950 */ /* 0x000fec0003c3ffff */
.L_x_450:
        /* <DEDUP_REMOVED lines=14> */
.L_x_10530:


//--------------------- .text._ZN2at6native57_GLOBAL__N__cd6b329d_24_DistributionBernoulli_cu_7537a20d43distribution_elementwise_grid_stride_kernelIfLi4EZNS0_9templates4cuda21uniform_and_transformIifPNS_17CUDAGeneratorImplEZZZNS4_16bernoulli_kernelIS7_EEvRNS_18TensorIteratorBaseEdT_ENKUlvE_clEvENKUlvE1_clEvEUlfE_EEvSA_T1_T2_EUlP24curandStatePhilox4_32_10E0_ZNS1_27distribution_nullary_kernelIif6float4S7_SJ_SE_EEvSA_SG_RKT3_T4_EUlifE0_EEvlNS_15PhiloxCudaStateESF_SG_ --------------------------
	.section	.text._ZN2at6native57_GLOBAL__N__cd6b329d_24_DistributionBernoulli_cu_7537a20d43distribution_elementwise_grid_stride_kernelIfLi4EZNS0_9templates4cuda21uniform_and_transformIifPNS_17CUDAGeneratorImplEZZZNS4_16bernoulli_kernelIS7_EEvRNS_18TensorIteratorBaseEdT_ENKUlvE_clEvENKUlvE1_clEvEUlfE_EEvSA_T1_T2_EUlP24curandStatePhilox4_32_10E0_ZNS1_27distribution_nullary_kernelIif6float4S7_SJ_SE_EEvSA_SG_RKT3_T4_EUlifE0_EEvlNS_15PhiloxCudaStateESF_SG_,"ax",@progbits
	.align	128
.text._ZN2at6native57_GLOBAL__N__cd6b329d_24_DistributionBernoulli_cu_7537a20d43distribution_elementwise_grid_stride_kernelIfLi4EZNS0_9templates4cuda21uniform_and_transformIifPNS_17CUDAGeneratorImplEZZZNS4_16bernoulli_kernelIS7_EEvRNS_18TensorIteratorBaseEdT_ENKUlvE_clEvENKUlvE1_clEvEUlfE_EEvSA_T1_T2_EUlP24curandStatePhilox4_32_10E0_ZNS1_27distribution_nullary_kernelIif6float4S7_SJ_SE_EEvSA_SG_RKT3_T4_EUlifE0_EEvlNS_15PhiloxCudaStateESF_SG_:
        .type           _ZN2at6native57_GLOBAL__N__cd6b329d_24_DistributionBernoulli_cu_7537a20d43distribution_elementwise_grid_stride_kernelIfLi4EZNS0_9templates4cuda21uniform_and_transformIifPNS_17CUDAGeneratorImplEZZZNS4_16bernoulli_kernelIS7_EEvRNS_18TensorIteratorBaseEdT_ENKUlvE_clEvENKUlvE1_clEvEUlfE_EEvSA_T1_T2_EUlP24curandStatePhilox4_32_10E0_ZNS1_27distribution_nullary_kernelIif6float4S7_SJ_SE_EEvSA_SG_RKT3_T4_EUlifE0_EEvlNS_15PhiloxCudaStateESF_SG_,@function
        .size           _ZN2at6native57_GLOBAL__N__cd6b329d_24_DistributionBernoulli_cu_7537a20d43distribution_elementwise_grid_stride_kernelIfLi4EZNS0_9templates4cuda21uniform_and_transformIifPNS_17CUDAGeneratorImplEZZZNS4_16bernoulli_kernelIS7_EEvRNS_18TensorIteratorBaseEdT_ENKUlvE_clEvENKUlvE1_clEvEUlfE_EEvSA_T1_T2_EUlP24curandStatePhilox4_32_10E0_ZNS1_27distribution_nullary_kernelIif6float4S7_SJ_SE_EEvSA_SG_RKT3_T4_EUlifE0_EEvlNS_15PhiloxCudaStateESF_SG_,(.L_x_10532 - _ZN2at6native57_GLOBAL__N__cd6b329d_24_DistributionBernoulli_cu_7537a20d43distribution_elementwise_grid_stride_kernelIfLi4EZNS0_9templates4cuda21uniform_and_transformIifPNS_17CUDAGeneratorImplEZZZNS4_16bernoulli_kernelIS7_EEvRNS_18TensorIteratorBaseEdT_ENKUlvE_clEvENKUlvE1_clEvEUlfE_EEvSA_T1_T2_EUlP24curandStatePhilox4_32_10E0_ZNS1_27distribution_nullary_kernelIif6float4S7_SJ_SE_EEvSA_SG_RKT3_T4_EUlifE0_EEvlNS_15PhiloxCudaStateESF_SG_)
        .other          _ZN2at6native57_GLOBAL__N__cd6b329d_24_DistributionBernoulli_cu_7537a20d43distribution_elementwise_grid_stride_kernelIfLi4EZNS0_9templates4cuda21uniform_and_transformIifPNS_17CUDAGeneratorImplEZZZNS4_16bernoulli_kernelIS7_EEvRNS_18TensorIteratorBaseEdT_ENKUlvE_clEvENKUlvE1_clEvEUlfE_EEvSA_T1_T2_EUlP24curandStatePhilox4_32_10E0_ZNS1_27distribution_nullary_kernelIif6float4S7_SJ_SE_EEvSA_SG_RKT3_T4_EUlifE0_EEvlNS_15PhiloxCudaStateESF_SG_,@"STO_CUDA_ENTRY STV_DEFAULT"
_ZN2at6native57_GLOBAL__N__cd6b329d_24_DistributionBernoulli_cu_7537a20d43distribution_elementwise_grid_stride_kernelIfLi4EZNS0_9templates4cuda21uniform_and_transformIifPNS_17CUDAGeneratorImplEZZZNS4_16bernoulli_kernelIS7_EEvRNS_18TensorIteratorBaseEdT_ENKUlvE_clEvENKUlvE1_clEvEUlfE_EEvSA_T1_T2_EUlP24curandStatePhilox4_32_10E0_ZNS1_27distribution_nullary_kernelIif6float4S7_SJ_SE_EEvSA_SG_RKT3_T4_EUlifE0_EEvlNS_15PhiloxCudaStateESF_SG_:
        /* <DEDUP_REMOVED lines=112> */
.L_x_451:
[----:B------:R-:W-:-:S07]  /*0700*/  MOV R30, 0x720 ;  /* 0x00000720001e7802 */ /* 0x000fce0000000f00 */
[----:B------:R-:W-:Y:S05]  /*0710*/  CALL.REL.NOINC `($__internal_28_$__cuda_sm20_div_s64) ;  /* 0x0000004800e07944 */ /* 0x000fea0003c00000 */
.L_x_452:
        /* <DEDUP_REMOVED lines=87> */
.L_x_469:
        /* <DEDUP_REMOVED lines=13> */
.L_x_454:
[----:B0-----:R-:W-:Y:S05]  /*0d60*/  BSYNC.RECONVERGENT B0 ;  /* 0x0000000000007941 */ /* 0x001fea0003800200 */
.L_x_453:
        /* <DEDUP_REMOVED lines=62> */
.L_x_455:
        /* <DEDUP_REMOVED lines=9> */
.L_x_456:
        /* <DEDUP_REMOVED lines=31> */
[----:B0-----:R3:W-:Y:S04]  /*13d0*/  @!P0 STG.E desc[UR76][R44.64], R39 ;  /* 0x000000272c008986 */ /* 0x0017e8000c10194c */
[----:B-1----:R3:W-:Y:S01]  /*13e0*/  @!P1 STG.E desc[UR76][R42.64], R41 ;  /* 0x000000292a009986 */ /* 0x0027e2000c10194c */
[----:B------:R-:W-:-:S04]  /*13f0*/  IADD3 R34, P1, PT, R37, R16, RZ ;  /* 0x0000001025227210 */ /* 0x000fc80007f3e0ff */
[----:B------:R-:W-:Y:S02]  /*1400*/  ISETP.GE.U32.AND P0, PT, R34, UR48, PT ;  /* 0x0000003022007c0c */ /* 0x000fe4000bf06070 */
[----:B------:R-:W-:Y:S01]  /*1410*/  IADD3.X R34, PT, PT, RZ, R17, RZ, P1, !PT ;  /* 0x00000011ff227210 */ /* 0x000fe20000ffe4ff */
[----:B--2---:R3:W-:Y:S03]  /*1420*/  @!P2 STG.E desc[UR76][R26.64], R38 ;  /* 0x000000261a00a986 */ /* 0x0047e6000c10194c */
[----:B------:R-:W-:-:S13]  /*1430*/  ISETP.GE.AND.EX P0, PT, R34, UR49, PT, P0 ;  /* 0x0000003122007c0c */ /* 0x000fda000bf06300 */
[----:B---3--:R-:W-:Y:S05]  /*1440*/  @P0 BRA `(.L_x_458) ;  /* 0x0000003c00680947 */ /* 0x008fea0003800000 */
[----:B------:R-:W0:Y:S01]  /*1450*/  LDC.64 R26, c[0x0][0x540] ;  /* 0x00015000ff1a7b82 */ /* 0x000e220000000a00 */
[----:B------:R-:W-:-:S04]  /*1460*/  FSET.BF.LT.FTZ.AND R40, R40, R29, PT ;  /* 0x0000001d2828720a */ /* 0x000fc80003811000 */
[----:B------:R-:W0:Y:S02]  /*1470*/  F2I.FTZ.TRUNC.NTZ R39, R40 ;  /* 0x0000002800277305 */ /* 0x000e24000021f100 */
[----:B0-----:R1:W-:Y:S01]  /*1480*/  STG.E desc[UR76][R26.64], R39 ;  /* 0x000000271a007986 */ /* 0x0013e2000c10194c */
[----:B------:R-:W-:Y:S05]  /*1490*/  BRA `(.L_x_458) ;  /* 0x0000003c00547947 */ /* 0x000fea0003800000 */
.L_x_457:
        /* <DEDUP_REMOVED lines=232> */
.L_x_461:
[----:B------:R-:W0:Y:S01]  /*2320*/  LDCU.64 UR48, c[0x0][0x540] ;  /* 0x0000a800ff3077ac */ /* 0x000e220008000a00 */
[----:B------:R-:W-:-:S04]  /*2330*/  FSET.BF.LT.FTZ.AND R34, R34, R29, PT ;  /* 0x0000001d2222720a */ /* 0x000fc80003811000 */
[----:B------:R-:W1:Y:S01]  /*2340*/  F2I.FTZ.TRUNC.NTZ R41, R34 ;  /* 0x0000002200297305 */ /* 0x000e62000021f100 */
[----:B0-----:R-:W-:-:S05]  /*2350*/  IADD3 R26, P0, PT, R39, UR48, RZ ;  /* 0x00000030271a7c10 */ /* 0x001fca000ff1e0ff */
[----:B------:R-:W-:-:S05]  /*2360*/  IMAD.X R27, RZ, RZ, UR49, P0 ;  /* 0x00000031ff1b7e24 */ /* 0x000fca00080e06ff */
[----:B-1----:R0:W-:Y:S03]  /*2370*/  STG.E desc[UR76][R26.64], R41 ;  /* 0x000000291a007986 */ /* 0x0021e6000c10194c */
.L_x_460:
[----:B------:R-:W-:Y:S05]  /*2380*/  BSYNC.RECONVERGENT B0 ;  /* 0x0000000000007941 */ /* 0x000fea0003800200 */
.L_x_459:
        /* <DEDUP_REMOVED lines=233> */
.L_x_464:
[----:B------:R-:W0:Y:S01]  /*3220*/  LDCU.64 UR48, c[0x0][0x540] ;  /* 0x0000a800ff3077ac */ /* 0x000e220008000a00 */
[----:B------:R-:W-:-:S04]  /*3230*/  FSET.BF.LT.FTZ.AND R36, R36, R29, PT ;  /* 0x0000001d2424720a */ /* 0x000fc80003811000 */
[----:B------:R-:W1:Y:S01]  /*3240*/  F2I.FTZ.TRUNC.NTZ R39, R36 ;  /* 0x0000002400277305 */ /* 0x000e62000021f100 */
[----:B0-----:R-:W-:-:S04]  /*3250*/  IADD3 R26, P0, PT, R34, UR48, RZ ;  /* 0x00000030221a7c10 */ /* 0x001fc8000ff1e0ff */
[----:B------:R-:W-:-:S05]  /*3260*/  IADD3.X R27, PT, PT, RZ, UR49, RZ, P0, !PT ;  /* 0x00000031ff1b7c10 */ /* 0x000fca00087fe4ff */
[----:B-1----:R0:W-:Y:S04]  /*3270*/  STG.E desc[UR76][R26.64], R39 ;  /* 0x000000271a007986 */ /* 0x0021e8000c10194c */
.L_x_463:
[----:B------:R-:W-:Y:S05]  /*3280*/  BSYNC.RECONVERGENT B0 ;  /* 0x0000000000007941 */ /* 0x000fea0003800200 */
.L_x_462:
        /* <DEDUP_REMOVED lines=245> */
.L_x_467:
[----:B------:R-:W0:Y:S01]  /*41e0*/  LDCU.64 UR48, c[0x0][0x540] ;  /* 0x0000a800ff3077ac */ /* 0x000e220008000a00 */
[----:B------:R-:W-:-:S04]  /*41f0*/  FSET.BF.LT.FTZ.AND R38, R38, R29, PT ;  /* 0x0000001d2626720a */ /* 0x000fc80003811000 */
[----:B------:R-:W1:Y:S01]  /*4200*/  F2I.FTZ.TRUNC.NTZ R39, R38 ;  /* 0x0000002600277305 */ /* 0x000e62000021f100 */
[----:B0-----:R-:W-:-:S05]  /*4210*/  IADD3 R26, P0, PT, R34, UR48, RZ ;  /* 0x00000030221a7c10 */ /* 0x001fca000ff1e0ff */
[----:B------:R-:W-:-:S05]  /*4220*/  IMAD.X R27, RZ, RZ, UR49, P0 ;  /* 0x00000031ff1b7e24 */ /* 0x000fca00080e06ff */
[----:B-1----:R0:W-:Y:S03]  /*4230*/  STG.E desc[UR76][R26.64], R39 ;  /* 0x000000271a007986 */ /* 0x0021e6000c10194c */
.L_x_466:
[----:B------:R-:W-:Y:S05]  /*4240*/  BSYNC.RECONVERGENT B0 ;  /* 0x0000000000007941 */ /* 0x000fea0003800200 */
.L_x_465:
        /* <DEDUP_REMOVED lines=244> */
.L_x_468:
[----:B------:R-:W0:Y:S01]  /*5190*/  LDCU.64 UR48, c[0x0][0x540] ;  /* 0x0000a800ff3077ac */ /* 0x000e220008000a00 */
[----:B------:R-:W-:-:S04]  /*51a0*/  FSET.BF.LT.FTZ.AND R40, R40, R29, PT ;  /* 0x0000001d2828720a */ /* 0x000fc80003811000 */
[----:B------:R-:W1:Y:S01]  /*51b0*/  F2I.FTZ.TRUNC.NTZ R39, R40 ;  /* 0x0000002800277305 */ /* 0x000e62000021f100 */
[----:B0-----:R-:W-:-:S05]  /*51c0*/  IADD3 R26, P0, PT, R34, UR48, RZ ;  /* 0x00000030221a7c10 */ /* 0x001fca000ff1e0ff */
[----:B------:R-:W-:-:S05]  /*51d0*/  IMAD.X R27, RZ, RZ, UR49, P0 ;  /* 0x00000031ff1b7e24 */ /* 0x000fca00080e06ff */
[----:B-1----:R0:W-:Y:S03]  /*51e0*/  STG.E desc[UR76][R26.64], R39 ;  /* 0x000000271a007986 */ /* 0x0021e6000c10194c */
.L_x_458:
        /* <DEDUP_REMOVED lines=11> */
        .weak           $__internal_28_$__cuda_sm20_div_s64
        .type           $__internal_28_$__cuda_sm20_div_s64,@function
        .size           $__internal_28_$__cuda_sm20_div_s64,(.L_x_10532 - $__internal_28_$__cuda_sm20_div_s64)
$__internal_28_$__cuda_sm20_div_s64:
        /* <DEDUP_REMOVED lines=75> */
[----:B------:R-:W-:Y:S06]  /*5750*/  RET.REL.NODEC R22 `(_ZN2at6native57_GLOBAL__N__cd6b329d_24_DistributionBernoulli_cu_7537a20d43distribution_elementwise_grid_stride_kernelIfLi4EZNS0_9templates4cuda21uniform_and_transformIifPNS_17CUDAGeneratorImplEZZZNS4_16bernoulli_kernelIS7_EEvRNS_18TensorIteratorBaseEdT_ENKUlvE_clEvENKUlvE1_clEvEUlfE_EEvSA_T1_T2_EUlP24curandStatePhilox4_32_10E0_ZNS1_27distribution_nullary_kernelIif6float4S7_SJ_SE_EEvSA_SG_RKT3_T4_EUlifE0_EEvlNS_15PhiloxCudaStateESF_SG_) ;  /* 0xffffffa816287950 */ /* 0x000fec0003c3ffff */
.L_x_470:
        /* <DEDUP_REMOVED lines=10> */
.L_x_10532:


//--------------------- .text._ZN2at6native57_GLOBAL__N__cd6b329d_24_DistributionBernoulli_cu_7537a20d43distribution_elementwise_grid_stride_kernelIfLi4EZNS0_9templates4cuda21uniform_and_transformIifPNS_17CUDAGeneratorImplEZZZNS4_16bernoulli_kernelIS7_EEvRNS_18TensorIteratorBaseEdT_ENKUlvE_clEvENKUlvE1_clEvEUlfE_EEvSA_T1_T2_EUlP24curandStatePhilox4_32_10E0_ZNS1_27distribution_nullary_kernelIif6float4S7_SJ_SE_EEvSA_SG_RKT3_T4_EUlifE_EEvlNS_15PhiloxCudaStateESF_SG_ --------------------------
	.section	.text._ZN2at6native57_GLOBAL__N__cd6b329d_24_DistributionBernoulli_cu_7537a20d43distribution_elementwise_grid_stride_kernelIfLi4EZNS0_9templates4cuda21uniform_and_transformIifPNS_17CUDAGeneratorImplEZZZNS4_16bernoulli_kernelIS7_EEvRNS_18TensorIteratorBaseEdT_ENKUlvE_clEvENKUlvE1_clEvEUlfE_EEvSA_T1_T2_EUlP24curandStatePhilox4_32_10E0_ZNS1_27distribution_nullary_kernelIif6float4S7_SJ_SE_EEvSA_SG_RKT3_T4_EUlifE_EEvlNS_15PhiloxCudaStateESF_SG_,"ax",@progbits
	.align	128
.text._ZN2at6native57_GLOBAL__N__cd6b329d_24_DistributionBernoulli_cu_7537a20d43distribution_elementwise_grid_stride_kernelIfLi4EZNS0_9templates4cuda21uniform_and_transformIifPNS_17CUDAGeneratorImplEZZZNS4_16bernoulli_kernelIS7_EEvRNS_18TensorIteratorBaseEdT_ENKUlvE_clEvENKUlvE1_clEvEUlfE_EEvSA_T1_T2_EUlP24curandStatePhilox4_32_10E0_ZNS1_27distribution_nullary_kernelIif6float4S7_SJ_SE_EEvSA_SG_RKT3_T4_EUlifE_EEvlNS_15PhiloxCudaStateESF_SG_:
        .type           _ZN2at6native57_GLOBAL__N__cd6b329d_24_DistributionBernoulli_cu_7537a20d43distribution_elementwise_grid_stride_kernelIfLi4EZNS0_9templates4cuda21uniform_and_transformIifPNS_17CUDAGeneratorImplEZZZNS4_16bernoulli_kernelIS7_EEvRNS_18TensorIteratorBaseEdT_ENKUlvE_clEvENKUlvE1_clEvEUlfE_EEvSA_T1_T2_EUlP24curandStatePhilox4_32_10E0_ZNS1_27distribution_nullary_kernelIif6float4S7_SJ_SE_EEvSA_SG_RKT3_T4_EUlifE_EEvlNS_15PhiloxCudaStateESF_SG_,@function
        .size           _ZN2at6native57_GLOBAL__N__cd6b329d_24_DistributionBernoulli_cu_7537a20d43distribution_elementwise_grid_stride_kernelIfLi4EZNS0_9templates4cuda21uniform_and_transformIifPNS_17CUDAGeneratorImplEZZZNS4_16bernoulli_kernelIS7_EEvRNS_18TensorIteratorBaseEdT_ENKUlvE_clEvENKUlvE1_clEvEUlfE_EEvSA_T1_T2_EUlP24curandStatePhilox4_32_10E0_ZNS1_27distribution_nullary_kernelIif6float4S7_SJ_SE_EEvSA_SG_RKT3_T4_EUlifE_EEvlNS_15PhiloxCudaStateESF_SG_,(.L_x_10534 - _ZN2at6native57_GLOBAL__N__cd6b329d_24_DistributionBernoulli_cu_7537a20d43distribution_elementwise_grid_stride_kernelIfLi4EZNS0_9templates4cuda21uniform_and_transformIifPNS_17CUDAGeneratorImplEZZZNS4_16bernoulli_kernelIS7_EEvRNS_18TensorIteratorBaseEdT_ENKUlvE_clEvENKUlvE1_clEvEUlfE_EEvSA_T1_T2_EUlP24curandStatePhilox4_32_10E0_ZNS1_27distribution_nullary_kernelIif6float4S7_SJ_SE_EEvSA_SG_RKT3_T4_EUlifE_EEvlNS_15PhiloxCudaStateESF_SG_)
        .other          _ZN2at6native57_GLOBAL__N__cd6b329d_24_DistributionBernoulli_cu_7537a20d43distribution_elementwise_grid_stride_kernelIfLi4EZNS0_9templates4cuda21uniform_and_transformIifPNS_17CUDAGeneratorImplEZZZNS4_16bernoulli_kernelIS7_EEvRNS_18TensorIteratorBaseEdT_ENKUlvE_clEvENKUlvE1_clEvEUlfE_EEvSA_T1_T2_EUlP24curandStatePhilox4_32_10E0_ZNS1_27distribution_nullary_kernelIif6float4S7_SJ_SE_EEvSA_SG_RKT3_T4_EUlifE_EEvlNS_15PhiloxCudaStateESF_SG_,@"STO_CUDA_ENTRY STV_DEFAULT"
_ZN2at6native57_GLOBAL__N__cd6b329d_24_DistributionBernoulli_cu_7537a20d43distribution_elementwise_grid_stride_kernelIfLi4EZNS0_9templates4cuda21uniform_and_transformIifPNS_17CUDAGeneratorImplEZZZNS4_16bernoulli_kernelIS7_EEvRNS_18TensorIteratorBaseEdT_ENKUlvE_clEvENKUlvE1_clEvEUlfE_EEvSA_T1_T2_EUlP24curandStatePhilox4_32_10E0_ZNS1_27distribution_nullary_kernelIif6float4S7_SJ_SE_EEvSA_SG_RKT3_T4_EUlifE_EEvlNS_15PhiloxCudaStateESF_SG_:
        /* <DEDUP_REMOVED lines=114> */
.L_x_471:
[----:B------:R-:W-:-:S07]  /*0720*/  MOV R30, 0x740 ;  /* 0x00000740001e7802 */ /* 0x000fce0000000f00 */
[----:B------:R-:W-:Y:S05]  /*0730*/  CALL.REL.NOINC `($__internal_29_$__cuda_sm20_div_s64) ;  /* 0x0000000800947944 */ /* 0x000fea0003c00000 */
.L_x_472:
        /* <DEDUP_REMOVED lines=22> */
.L_x_484:
        /* <DEDUP_REMOVED lines=13> */
.L_x_474:
[----:B---3--:R-:W-:Y:S05]  /*0970*/  BSYNC.RECONVERGENT B0 ;  /* 0x0000000000007941 */ /* 0x008fea0003800200 */
.L_x_473:
        /* <DEDUP_REMOVED lines=51> */
.L_x_475:
        /* <DEDUP_REMOVED lines=9> */
.L_x_476:
        /* <DEDUP_REMOVED lines=26> */
[----:B0-----:R0:W-:Y:S04]  /*0ee0*/  STG.E desc[UR6][R28.64], R53 ;  /* 0x000000351c007986 */ /* 0x0011e8000c101906 */
.L_x_478:
[----:B------:R-:W-:Y:S05]  /*0ef0*/  BSYNC.RECONVERGENT B0 ;  /* 0x0000000000007941 */ /* 0x000fea0003800200 */
.L_x_477:
        /* <DEDUP_REMOVED lines=9> */
[----:B0-----:R0:W-:Y:S04]  /*0f90*/  STG.E desc[UR6][R28.64], R51 ;  /* 0x000000331c007986 */ /* 0x0011e8000c101906 */
.L_x_480:
[----:B------:R-:W-:Y:S05]  /*0fa0*/  BSYNC.RECONVERGENT B0 ;  /* 0x0000000000007941 */ /* 0x000fea0003800200 */
.L_x_479:
        /* <DEDUP_REMOVED lines=9> */
[----:B-1----:R1:W-:Y:S04]  /*1040*/  STG.E desc[UR6][R28.64], R49 ;  /* 0x000000311c007986 */ /* 0x0023e8000c101906 */
.L_x_482:
[----:B------:R-:W-:Y:S05]  /*1050*/  BSYNC.RECONVERGENT B0 ;  /* 0x0000000000007941 */ /* 0x000fea0003800200 */
.L_x_481:
[----:B------:R-:W-:Y:S01]  /*1060*/  FFMA.FTZ R44, R31, R44, 1.1641532182693481445e-10 ;  /* 0x2f0000001f2c7423 */ /* 0x000fe2000001002c */
[----:B------:R-:W-:Y:S06]  /*1070*/  @P1 BRA `(.L_x_483) ;  /* 0x0000000000181947 */ /* 0x000fec0003800000 */
[----:B------:R-:W-:Y:S01]  /*1080*/  FSET.BF.LT.FTZ.AND R31, R44, R43, PT ;  /* 0x0000002b2c1f720a */ /* 0x000fe20003811000 */
[----:B------:R-:W-:-:S05]  /*1090*/  IMAD R33, R33, UR8, RZ ;  /* 0x0000000821217c24 */ /* 0x000fca000f8e02ff */
[----:B------:R-:W2:Y:S01]  /*10a0*/  F2I.FTZ.TRUNC.NTZ R31, R31 ;  /* 0x0000001f001f7305 */ /* 0x000ea2000021f100 */
[----:B01----:R-:W-:-:S04]  /*10b0*/  IADD3 R28, P0, PT, R33, UR4, RZ ;  /* 0x00000004211c7c10 */ /* 0x003fc8000ff1e0ff */
[----:B------:R-:W-:-:S05]  /*10c0*/  LEA.HI.X.SX32 R29, R33, UR5, 0x1, P0 ;  /* 0x00000005211d7c11 */ /* 0x000fca00080f0eff */
[----:B--2---:R2:W-:Y:S04]  /*10d0*/  STG.E desc[UR6][R28.64], R31 ;  /* 0x0000001f1c007986 */ /* 0x0045e8000c101906 */
.L_x_483:
        /* <DEDUP_REMOVED lines=11> */
        .weak           $__internal_29_$__cuda_sm20_div_s64
        .type           $__internal_29_$__cuda_sm20_div_s64,@function
        .size           $__internal_29_$__cuda_sm20_div_s64,(.L_x_10534 - $__internal_29_$__cuda_sm20_div_s64)
$__internal_29_$__cuda_sm20_div_s64:
        /* <DEDUP_REMOVED lines=74> */
[----:B------:R-:W-:Y:S06]  /*1630*/  RET.REL.NODEC R30 `(_ZN2at6native57_GLOBAL__N__cd6b329d_24_DistributionBernoulli_cu_7537a20d43distribution_elementwise_grid_stride_kernelIfLi4EZNS0_9templates4cuda21uniform_and_transformIifPNS_17CUDAGeneratorImplEZZZNS4_16bernoulli_kernelIS7_EEvRNS_18TensorIteratorBaseEdT_ENKUlvE_clEvENKUlvE1_clEvEUlfE_EEvSA_T1_T2_EUlP24curandStatePhilox4_32_10E0_ZNS1_27distribution_nullary_kernelIif6float4S7_SJ_SE_EEvSA_SG_RKT3_T4_EUlifE_EEvlNS_15PhiloxCudaStateESF_SG_) ;  /* 0xffffffe81e707950 */ /* 0x000fec0003c3ffff */
.L_x_485:
        /* <DEDUP_REMOVED lines=12> */
.L_x_10534:


//--------------------- .text._ZN2at6native57_GLOBAL__N__cd6b329d_24_DistributionBernoulli_cu_7537a20d43distribution_elementwise_grid_stride_kernelIfLi4EZNS0_9templates4cuda21uniform_and_transformIifPNS_17CUDAGeneratorImplEZZZNS4_16bernoulli_kernelIS7_EEvRNS_18TensorIteratorBaseEdT_ENKUlvE_clEvENKUlvE1_clEvEUlfE_EEvSA_T1_T2_EUlP24curandStatePhilox4_32_10E_ZNS1_27distribution_nullary_kernelIif7double2S7_SJ_SE_EEvSA_SG_RKT3_T4_EUlifE0_EEvlNS_15PhiloxCudaStateESF_SG_ --------------------------
	.section	.text._ZN2at6native57_GLOBAL__N__cd6b329d_24_DistributionBernoulli_cu_7537a20d43distribution_elementwise_grid_stride_kernelIfLi4EZNS0_9templates4cuda21uniform_and_transformIifPNS_17CUDAGeneratorImplEZZZNS4_16bernoulli_kernelIS7_EEvRNS_18TensorIteratorBaseEdT_ENKUlvE_clEvENKUlvE1_clEvEUlfE_EEvSA_T1_T2_EUlP24curandStatePhilox4_32_10E_ZNS1_27distribution_nullary_kernelIif7double2S7_SJ_SE_EEvSA_SG_RKT3_T4_EUlifE0_EEvlNS_15PhiloxCudaStateESF_SG_,"ax",@progbits
	.align	128
.text._ZN2at6native57_GLOBAL__N__cd6b329d_24_DistributionBernoulli_cu_7537a20d43distribution_elementwise_grid_stride_kernelIfLi4EZNS0_9templates4cuda21uniform_and_transformIifPNS_17CUDAGeneratorImplEZZZNS4_16bernoulli_kernelIS7_EEvRNS_18TensorIteratorBaseEdT_ENKUlvE_clEvENKUlvE1_clEvEUlfE_EEvSA_T1_T2_EUlP24curandStatePhilox4_32_10E_ZNS1_27distribution_nullary_kernelIif7double2S7_SJ_SE_EEvSA_SG_RKT3_T4_EUlifE0_EEvlNS_15PhiloxCudaStateESF_SG_:
        .type           _ZN2at6native57_GLOBAL__N__cd6b329d_24_DistributionBernoulli_cu_7537a20d43distribution_elementwise_grid_stride_kernelIfLi4EZNS0_9templates4cuda21uniform_and_transformIifPNS_17CUDAGeneratorImplEZZZNS4_16bernoulli_kernelIS7_EEvRNS_18TensorIteratorBaseEdT_ENKUlvE_clEvENKUlvE1_clEvEUlfE_EEvSA_T1_T2_EUlP24curandStatePhilox4_32_10E_ZNS1_27distribution_nullary_kernelIif7double2S7_SJ_SE_EEvSA_SG_RKT3_T4_EUlifE0_EEvlNS_15PhiloxCudaStateESF_SG_,@function
        .size           _ZN2at6native57_GLOBAL__N__cd6b329d_24_DistributionBernoulli_cu_7537a20d43distribution_elementwise_grid_stride_kernelIfLi4EZNS0_9templates4cuda21uniform_and_transformIifPNS_17CUDAGeneratorImplEZZZNS4_16bernoulli_kernelIS7_EEvRNS_18TensorIteratorBaseEdT_ENKUlvE_clEvENKUlvE1_clEvEUlfE_EEvSA_T1_T2_EUlP24curandStatePhilox4_32_10E_ZNS1_27distribution_nullary_kernelIif7double2S7_SJ_SE_EEvSA_SG_RKT3_T4_EUlifE0_EEvlNS_15PhiloxCudaStateESF_SG_,(.L_x_10536 - _ZN2at6native57_GLOBAL__N__cd6b329d_24_DistributionBernoulli_cu_7537a20d43distribution_elementwise_grid_stride_kernelIfLi4EZNS0_9templates4cuda21uniform_and_transformIifPNS_17CUDAGeneratorImplEZZZNS4_16bernoulli_kernelIS7_EEvRNS_18TensorIteratorBaseEdT_ENKUlvE_clEvENKUlvE1_clEvEUlfE_EEvSA_T1_T2_EUlP24curandStatePhilox4_32_10E_ZNS1_27distribution_nullary_kernelIif7double2S7_SJ_SE_EEvSA_SG_RKT3_T4_EUlifE0_EEvlNS_15PhiloxCudaStateESF_SG_)
        .other          _ZN2at6native57_GLOBAL__N__cd6b329d_24_DistributionBernoulli_cu_7537a20d43distribution_elementwise_grid_stride_kernelIfLi4EZNS0_9templates4cuda21uniform_and_transformIifPNS_17CUDAGeneratorImplEZZZNS4_16bernoulli_kernelIS7_EEvRNS_18TensorIteratorBaseEdT_ENKUlvE_clEvENKUlvE1_clEvEUlfE_EEvSA_T1_T2_EUlP24curandStatePhilox4_32_10E_ZNS1_27distribution_nullary_kernelIif7double2S7_SJ_SE_EEvSA_SG_RKT3_T4_EUlifE0_EEvlNS_15PhiloxCudaStateESF_SG_,@"STO_CUDA_ENTRY STV_DEFAULT"
_ZN2at6native57_GLOBAL__N__cd6b329d_24_DistributionBernoulli_cu_7537a20d43distribution_elementwise_grid_stride_kernelIfLi4EZNS0_9templates4cuda21uniform_and_transformIifPNS_17CUDAGeneratorImplEZZZNS4_16bernoulli_kernelIS7_EEvRNS_18TensorIteratorBaseEdT_ENKUlvE_clEvENKUlvE1_clEvEUlfE_EEvSA_T1_T2_EUlP24curandStatePhilox4_32_10E_ZNS1_27distribution_nullary_kernelIif7double2S7_SJ_SE_EEvSA_SG_RKT3_T4_EUlifE0_EEvlNS_15PhiloxCudaStateESF_SG_:
        /* <DEDUP_REMOVED lines=113> */
.L_x_486:
[----:B------:R-:W-:-:S07]  /*0710*/  MOV R30, 0x730 ;  /* 0x00000730001e7802 */ /* 0x000fce0000000f00 */
[----:B------:R-:W-:Y:S05]  /*0720*/  CALL.REL.NOINC `($__internal_30_$__cuda_sm20_div_s64) ;  /* 0x0000004c00607944 */ /* 0x000fea0003c00000 */
.L_x_487:
        /* <DEDUP_REMOVED lines=88> */
.L_x_508:
        /* <DEDUP_REMOVED lines=13> */
.L_x_489:
[----:B0-----:R-:W-:Y:S05]  /*0d80*/  BSYNC.RECONVERGENT B0 ;  /* 0x0000000000007941 */ /* 0x001fea0003800200 */
.L_x_488:
        /* <DEDUP_REMOVED lines=63> */
.L_x_490:
        /* <DEDUP_REMOVED lines=9> */
.L_x_491:
        /* <DEDUP_REMOVED lines=39> */
[----:B--2---:R1:W-:Y:S02]  /*1480*/  STG.E desc[UR76][R42.64], R37 ;  /* 0x000000252a007986 */ /* 0x0043e4000c10194c */
.L_x_494:
[----:B------:R-:W-:Y:S05]  /*1490*/  BSYNC.RECONVERGENT B0 ;  /* 0x0000000000007941 */ /* 0x000fea0003800200 */
.L_x_493:
        /* <DEDUP_REMOVED lines=10> */
[----:B--2---:R2:W-:Y:S02]  /*1540*/  STG.E desc[UR76][R28.64], R37 ;  /* 0x000000251c007986 */ /* 0x0045e4000c10194c */
.L_x_496:
[----:B------:R-:W-:Y:S05]  /*1550*/  BSYNC.RECONVERGENT B0 ;  /* 0x0000000000007941 */ /* 0x000fea0003800200 */
.L_x_495:
[----:B0-----:R0:W-:Y:S01]  /*1560*/  @!P0 STG.E desc[UR76][R40.64], R32 ;  /* 0x0000002028008986 */ /* 0x0011e2000c10194c */
[----:B------:R-:W-:Y:S05]  /*1570*/  BRA `(.L_x_497) ;  /* 0x0000003c00a07947 */ /* 0x000fea0003800000 */
.L_x_492:
        /* <DEDUP_REMOVED lines=237> */
.L_x_500:
[----:B------:R-:W0:Y:S01]  /*2450*/  LDCU.64 UR48, c[0x0][0x540] ;  /* 0x0000a800ff3077ac */ /* 0x000e220008000a00 */
[----:B------:R-:W-:-:S06]  /*2460*/  FSET.BF.LT.FTZ.AND R37, R37, R30, PT ;  /* 0x0000001e2525720a */ /* 0x000fcc0003811000 */
[----:B------:R-:W1:Y:S01]  /*2470*/  F2I.FTZ.TRUNC.NTZ R37, R37 ;  /* 0x0000002500257305 */ /* 0x000e62000021f100 */
[----:B0-----:R-:W-:-:S05]  /*2480*/  IADD3 R28, P0, PT, R39, UR48, RZ ;  /* 0x00000030271c7c10 */ /* 0x001fca000ff1e0ff */
[----:B------:R-:W-:-:S05]  /*2490*/  IMAD.X R29, RZ, RZ, UR49, P0 ;  /* 0x00000031ff1d7e24 */ /* 0x000fca00080e06ff */
[----:B-1----:R0:W-:Y:S03]  /*24a0*/  STG.E desc[UR76][R28.64], R37 ;  /* 0x000000251c007986 */ /* 0x0021e6000c10194c */
.L_x_499:
[----:B------:R-:W-:Y:S05]  /*24b0*/  BSYNC.RECONVERGENT B0 ;  /* 0x0000000000007941 */ /* 0x000fea0003800200 */
.L_x_498:
        /* <DEDUP_REMOVED lines=251> */
.L_x_503:
[----:B------:R-:W0:Y:S01]  /*3470*/  LDCU.64 UR48, c[0x0][0x540] ;  /* 0x0000a800ff3077ac */ /* 0x000e220008000a00 */
[----:B------:R-:W-:-:S04]  /*3480*/  FSET.BF.LT.FTZ.AND R26, R29, R30, PT ;  /* 0x0000001e1d1a720a */ /* 0x000fc80003811000 */
[----:B------:R-:W1:Y:S01]  /*3490*/  F2I.FTZ.TRUNC.NTZ R27, R26 ;  /* 0x0000001a001b7305 */ /* 0x000e62000021f100 */
[----:B0-----:R-:W-:-:S04]  /*34a0*/  IADD3 R28, P0, PT, R28, UR48, RZ ;  /* 0x000000301c1c7c10 */ /* 0x001fc8000ff1e0ff */
[----:B------:R-:W-:-:S05]  /*34b0*/  IADD3.X R29, PT, PT, RZ, UR49, RZ, P0, !PT ;  /* 0x00000031ff1d7c10 */ /* 0x000fca00087fe4ff */
[----:B-1----:R0:W-:Y:S04]  /*34c0*/  STG.E desc[UR76][R28.64], R27 ;  /* 0x0000001b1c007986 */ /* 0x0021e8000c10194c */
.L_x_502:
[----:B------:R-:W-:Y:S05]  /*34d0*/  BSYNC.RECONVERGENT B0 ;  /* 0x0000000000007941 */ /* 0x000fea0003800200 */
.L_x_501:
        /* <DEDUP_REMOVED lines=245> */
.L_x_506:
[----:B------:R-:W0:Y:S02]  /*4430*/  LDCU.64 UR48, c[0x0][0x540] ;  /* 0x0000a800ff3077ac */ /* 0x000e240008000a00 */
[----:B0-----:R-:W-:-:S04]  /*4440*/  IADD3 R28, P0, PT, R28, UR48, RZ ;  /* 0x000000301c1c7c10 */ /* 0x001fc8000ff1e0ff */
[----:B------:R-:W-:-:S05]  /*4450*/  IADD3.X R29, PT, PT, RZ, UR49, RZ, P0, !PT ;  /* 0x00000031ff1d7c10 */ /* 0x000fca00087fe4ff */
[----:B------:R0:W-:Y:S04]  /*4460*/  STG.E desc[UR76][R28.64], R32 ;  /* 0x000000201c007986 */ /* 0x0001e8000c10194c */
.L_x_505:
[----:B------:R-:W-:Y:S05]  /*4470*/  BSYNC.RECONVERGENT B0 ;  /* 0x0000000000007941 */ /* 0x000fea0003800200 */
.L_x_504:
        /* <DEDUP_REMOVED lines=244> */
.L_x_507:
[----:B------:R-:W0:Y:S02]  /*53c0*/  LDCU.64 UR48, c[0x0][0x540] ;  /* 0x0000a800ff3077ac */ /* 0x000e240008000a00 */
[----:B0-----:R-:W-:-:S04]  /*53d0*/  IADD3 R28, P0, PT, R28, UR48, RZ ;  /* 0x000000301c1c7c10 */ /* 0x001fc8000ff1e0ff */
[----:B------:R-:W-:-:S05]  /*53e0*/  IADD3.X R29, PT, PT, RZ, UR49, RZ, P0, !PT ;  /* 0x00000031ff1d7c10 */ /* 0x000fca00087fe4ff */
[----:B------:R3:W-:Y:S04]  /*53f0*/  STG.E desc[UR76][R28.64], R32 ;  /* 0x000000201c007986 */ /* 0x0007e8000c10194c */
.L_x_497:
        /* <DEDUP_REMOVED lines=11> */
        .weak           $__internal_30_$__cuda_sm20_div_s64
        .type           $__internal_30_$__cuda_sm20_div_s64,@function
        .size           $__internal_30_$__cuda_sm20_div_s64,(.L_x_10536 - $__internal_30_$__cuda_sm20_div_s64)
$__internal_30_$__cuda_sm20_div_s64:
        /* <DEDUP_REMOVED lines=74> */
[----:B------:R-:W-:Y:S06]  /*5950*/  RET.REL.NODEC R30 `(_ZN2at6native57_GLOBAL__N__cd6b329d_24_DistributionBernoulli_cu_7537a20d43distribution_elementwise_grid_stride_kernelIfLi4EZNS0_9templates4cuda21uniform_and_transformIifPNS_17CUDAGeneratorImplEZZZNS4_16bernoulli_kernelIS7_EEvRNS_18TensorIteratorBaseEdT_ENKUlvE_clEvENKUlvE1_clEvEUlfE_EEvSA_T1_T2_EUlP24curandStatePhilox4_32_10E_ZNS1_27distribution_nullary_kernelIif7double2S7_SJ_SE_EEvSA_SG_RKT3_T4_EUlifE0_EEvlNS_15PhiloxCudaStateESF_SG_) ;  /* 0xffffffa41ea87950 */ /* 0x000fec0003c3ffff */
.L_x_509:
        /* <DEDUP_REMOVED lines=10> */
.L_x_10536:


//--------------------- .text._ZN2at6native57_GLOBAL__N__cd6b329d_24_DistributionBernoulli_cu_7537a20d43distribution_elementwise_grid_stride_kernelIfLi4EZNS0_9templates4cuda21uniform_and_transformIifPNS_17CUDAGeneratorImplEZZZNS4_16bernoulli_kernelIS7_EEvRNS_18TensorIteratorBaseEdT_ENKUlvE_clEvENKUlvE1_clEvEUlfE_EEvSA_T1_T2_EUlP24curandStatePhilox4_32_10E_ZNS1_27distribution_nullary_kernelIif7double2S7_SJ_SE_EEvSA_SG_RKT3_T4_EUlifE_EEvlNS_15PhiloxCudaStateESF_SG_ --------------------------
	.section	.text._ZN2at6native57_GLOBAL__N__cd6b329d_24_DistributionBernoulli_cu_7537a20d43distribution_elementwise_grid_stride_kernelIfLi4EZNS0_9templates4cuda21uniform_and_transformIifPNS_17CUDAGeneratorImplEZZZNS4_16bernoulli_kernelIS7_EEvRNS_18TensorIteratorBaseEdT_ENKUlvE_clEvENKUlvE1_clEvEUlfE_EEvSA_T1_T2_EUlP24curandStatePhilox4_32_10E_ZNS1_27distribution_nullary_kernelIif7double2S7_SJ_SE_EEvSA_SG_RKT3_T4_EUlifE_EEvlNS_15PhiloxCudaStateESF_SG_,"ax",@progbits
	.align	128
.text._ZN2at6native57_GLOBAL__N__cd6b329d_24_DistributionBernoulli_cu_7537a20d43distribution_elementwise_grid_stride_kernelIfLi4EZNS0_9templates4cuda21uniform_and_transformIifPNS_17CUDAGeneratorImplEZZZNS4_16bernoulli_kernelIS7_EEvRNS_18TensorIteratorBaseEdT_ENKUlvE_clEvENKUlvE1_clEvEUlfE_EEvSA_T1_T2_EUlP24curandStatePhilox4_32_10E_ZNS1_27distribution_nullary_kernelIif7double2S7_SJ_SE_EEvSA_SG_RKT3_T4_EUlifE_EEvlNS_15PhiloxCudaStateESF_SG_:
        .type           _ZN2at6native57_GLOBAL__N__cd6b329d_24_DistributionBernoulli_cu_7537a20d43distribution_elementwise_grid_stride_kernelIfLi4EZNS0_9templates4cuda21uniform_and_transformIifPNS_17CUDAGeneratorImplEZZZNS4_16bernoulli_kernelIS7_EEvRNS_18TensorIteratorBaseEdT_ENKUlvE_clEvENKUlvE1_clEvEUlfE_EEvSA_T1_T2_EUlP24curandStatePhilox4_32_10E_ZNS1_27distribution_nullary_kernelIif7double2S7_SJ_SE_EEvSA_SG_RKT3_T4_EUlifE_EEvlNS_15PhiloxCudaStateESF_SG_,@function
        .size           _ZN2at6native57_GLOBAL__N__cd6b329d_24_DistributionBernoulli_cu_7537a20d43distribution_elementwise_grid_stride_kernelIfLi4EZNS0_9templates4cuda21uniform_and_transformIifPNS_17CUDAGeneratorImplEZZZNS4_16bernoulli_kernelIS7_EEvRNS_18TensorIteratorBaseEdT_ENKUlvE_clEvENKUlvE1_clEvEUlfE_EEvSA_T1_T2_EUlP24curandStatePhilox4_32_10E_ZNS1_27distribution_nullary_kernelIif7double2S7_SJ_SE_EEvSA_SG_RKT3_T4_EUlifE_EEvlNS_15PhiloxCudaStateESF_SG_,(.L_x_10538 - _ZN2at6native57_GLOBAL__N__cd6b329d_24_DistributionBernoulli_cu_7537a20d43distribution_elementwise_grid_stride_kernelIfLi4EZNS0_9templates4cuda21uniform_and_transformIifPNS_17CUDAGeneratorImplEZZZNS4_16bernoulli_kernelIS7_EEvRNS_18TensorIteratorBaseEdT_ENKUlvE_clEvENKUlvE1_clEvEUlfE_EEvSA_T1_T2_EUlP24curandStatePhilox4_32_10E_ZNS1_27distribution_nullary_kernelIif7double2S7_SJ_SE_EEvSA_SG_RKT3_T4_EUlifE_EEvlNS_15PhiloxCudaStateESF_SG_)
        .other          _ZN2at6native57_GLOBAL__N__cd6b329d_24_DistributionBernoulli_cu_7537a20d43distribution_elementwise_grid_stride_kernelIfLi4EZNS0_9templates4cuda21uniform_and_transformIifPNS_17CUDAGeneratorImplEZZZNS4_16bernoulli_kernelIS7_EEvRNS_18TensorIteratorBaseEdT_ENKUlvE_clEvENKUlvE1_clEvEUlfE_EEvSA_T1_T2_EUlP24curandStatePhilox4_32_10E_ZNS1_27distribution_nullary_kernelIif7double2S7_SJ_SE_EEvSA_SG_RKT3_T4_EUlifE_EEvlNS_15PhiloxCudaStateESF_SG_,@"STO_CUDA_ENTRY STV_DEFAULT"
_ZN2at6native57_GLOBAL__N__cd6b329d_24_DistributionBernoulli_cu_7537a20d43distribution_elementwise_grid_stride_kernelIfLi4EZNS0_9templates4cuda21uniform_and_transformIifPNS_17CUDAGeneratorImplEZZZNS4_16bernoulli_kernelIS7_EEvRNS_18TensorIteratorBaseEdT_ENKUlvE_clEvENKUlvE1_clEvEUlfE_EEvSA_T1_T2_EUlP24curandStatePhilox4_32_10E_ZNS1_27distribution_nullary_kernelIif7double2S7_SJ_SE_EEvSA_SG_RKT3_T4_EUlifE_EEvlNS_15PhiloxCudaStateESF_SG_:
        /* <DEDUP_REMOVED lines=112> */
.L_x_510:
[----:B------:R-:W-:-:S07]  /*0700*/  MOV R30, 0x720 ;  /* 0x00000720001e7802 */ /* 0x000fce0000000f00 */
[----:B------:R-:W-:Y:S05]  /*0710*/  CALL.REL.NOINC `($__internal_31_$__cuda_sm20_div_s64) ;  /* 0x0000000800b47944 */ /* 0x000fea0003c00000 */
.L_x_511:
        /* <DEDUP_REMOVED lines=23> */
.L_x_520:
        /* <DEDUP_REMOVED lines=13> */
.L_x_513:
[----:B----4-:R-:W-:Y:S05]  /*0960*/  BSYNC.RECONVERGENT B0 ;  /* 0x0000000000007941 */ /* 0x010fea0003800200 */
.L_x_512:
        /* <DEDUP_REMOVED lines=51> */
.L_x_514:
        /* <DEDUP_REMOVED lines=9> */
.L_x_515:
        /* <DEDUP_REMOVED lines=28> */
[----:B0-----:R0:W-:Y:S04]  /*0ef0*/  STG.E desc[UR6][R28.64], R53 ;  /* 0x000000351c007986 */ /* 0x0011e8000c101906 */
.L_x_517:
[----:B------:R-:W-:Y:S05]  /*0f00*/  BSYNC.RECONVERGENT B0 ;  /* 0x0000000000007941 */ /* 0x000fea0003800200 */
.L_x_516:
        /* <DEDUP_REMOVED lines=12> */
[----:B0-----:R1:W-:Y:S02]  /*0fd0*/  STG.E desc[UR6][R28.64], R47 ;  /* 0x0000002f1c007986 */ /* 0x0013e4000c101906 */
.L_x_519:
[----:B------:R-:W-:Y:S05]  /*0fe0*/  BSYNC.RECONVERGENT B0 ;  /* 0x0000000000007941 */ /* 0x000fea0003800200 */
.L_x_518:
        /* <DEDUP_REMOVED lines=19> */
[----:B------:R2:W-:Y:S01]  /*1120*/  @!P0 STG.E desc[UR6][R28.64], R43 ;  /* 0x0000002b1c008986 */ /* 0x0005e2000c101906 */
        /* <DEDUP_REMOVED lines=8> */
[----:B------:R2:W-:Y:S01]  /*11b0*/  @!P1 STG.E desc[UR6][R30.64], R43 ;  /* 0x0000002b1e009986 */ /* 0x0005e2000c101906 */
[----:B------:R-:W-:Y:S06]  /*11c0*/  BAR.SYNC.DEFER_BLOCKING 0x0 ;  /* 0x0000000000007b1d */ /* 0x000fec0000010000 */
[----:B------:R-:W-:Y:S05]  /*11d0*/  @!P0 BRA `(.L_x_520) ;  /* 0xfffffff400ac8947 */ /* 0x000fea000383ffff */
[----:B------:R-:W-:Y:S05]  /*11e0*/  EXIT ;  /* 0x000000000000794d */ /* 0x000fea0003800000 */
        .weak           $__internal_31_$__cuda_sm20_div_s64
        .type           $__internal_31_$__cuda_sm20_div_s64,@function
        .size           $__internal_31_$__cuda_sm20_div_s64,(.L_x_10538 - $__internal_31_$__cuda_sm20_div_s64)
$__internal_31_$__cuda_sm20_div_s64:
        /* <DEDUP_REMOVED lines=74> */
[----:B------:R-:W-:Y:S06]  /*1690*/  RET.REL.NODEC R30 `(_ZN2at6native57_GLOBAL__N__cd6b329d_24_DistributionBernoulli_cu_7537a20d43distribution_elementwise_grid_stride_kernelIfLi4EZNS0_9templates4cuda21uniform_and_transformIifPNS_17CUDAGeneratorImplEZZZNS4_16bernoulli_kernelIS7_EEvRNS_18TensorIteratorBaseEdT_ENKUlvE_clEvENKUlvE1_clEvEUlfE_EEvSA_T1_T2_EUlP24curandStatePhilox4_32_10E_ZNS1_27distribution_nullary_kernelIif7double2S7_SJ_SE_EEvSA_SG_RKT3_T4_EUlifE_EEvlNS_15PhiloxCudaStateESF_SG_) ;  /* 0xffffffe81e587950 */ /* 0x000fec0003c3ffff */
.L_x_521:
        /* <DEDUP_REMOVED lines=14> */
.L_x_10538:


//--------------------- .text._ZN2at6native57_GLOBAL__N__cd6b329d_24_DistributionBernoulli_cu_7537a20d43distribution_elementwise_grid_stride_kernelIfLi4EZNS0_9templates4cuda21uniform_and_transformIafPNS_17CUDAGeneratorImplEZZZNS4_16bernoulli_kernelIS7_EEvRNS_18TensorIteratorBaseEdT_ENKUlvE_clEvENKUlvE0_clEvEUlfE_EEvSA_T1_T2_EUlP24curandStatePhilox4_32_10E0_ZNS1_27distribution_nullary_kernelIaf6float4S7_SJ_SE_EEvSA_SG_RKT3_T4_EUlifE0_EEvlNS_15PhiloxCudaStateESF_SG_ --------------------------
	.section	.text._ZN2at6native57_GLOBAL__N__cd6b329d_24_DistributionBernoulli_cu_7537a20d43distribution_elementwise_grid_stride_kernelIfLi4EZNS0_9templates4cuda21uniform_and_transformIafPNS_17CUDAGeneratorImplEZZZNS4_16bernoulli_kernelIS7_EEvRNS_18TensorIteratorBaseEdT_ENKUlvE_clEvENKUlvE0_clEvEUlfE_EEvSA_T1_T2_EUlP24curandStatePhilox4_32_10E0_ZNS1_27distribution_nullary_kernelIaf6float4S7_SJ_SE_EEvSA_SG_RKT3_T4_EUlifE0_EEvlNS_15PhiloxCudaStateESF_SG_,"ax",@progbits
	.align	128
.text._ZN2at6native57_GLOBAL__N__cd6b329d_24_DistributionBernoulli_cu_7537a20d43distribution_elementwise_grid_stride_kernelIfLi4EZNS0_9templates4cuda21uniform_and_transformIafPNS_17CUDAGeneratorImplEZZZNS4_16bernoulli_kernelIS7_EEvRNS_18TensorIteratorBaseEdT_ENKUlvE_clEvENKUlvE0_clEvEUlfE_EEvSA_T1_T2_EUlP24curandStatePhilox4_32_10E0_ZNS1_27distribution_nullary_kernelIaf6float4S7_SJ_SE_EEvSA_SG_RKT3_T4_EUlifE0_EEvlNS_15PhiloxCudaStateESF_SG_:
        .type           _ZN2at6native57_GLOBAL__N__cd6b329d_24_DistributionBernoulli_cu_7537a20d43distribution_elementwise_grid_stride_kernelIfLi4EZNS0_9templates4cuda21uniform_and_transformIafPNS_17CUDAGeneratorImplEZZZNS4_16bernoulli_kernelIS7_EEvRNS_18TensorIteratorBaseEdT_ENKUlvE_clEvENKUlvE0_clEvEUlfE_EEvSA_T1_T2_EUlP24curandStatePhilox4_32_10E0_ZNS1_27distribution_nullary_kernelIaf6float4S7_SJ_SE_EEvSA_SG_RKT3_T4_EUlifE0_EEvlNS_15PhiloxCudaStateESF_SG_,@function
        .size           _ZN2at6native57_GLOBAL__N__cd6b329d_24_DistributionBernoulli_cu_7537a20d43distribution_elementwise_grid_stride_kernelIfLi4EZNS0_9templates4cuda21uniform_and_transformIafPNS_17CUDAGeneratorImplEZZZNS4_16bernoulli_kernelIS7_EEvRNS_18TensorIteratorBaseEdT_ENKUlvE_clEvENKUlvE0_clEvEUlfE_EEvSA_T1_T2_EUlP24curandStatePhilox4_32_10E0_ZNS1_27distribution_nullary_kernelIaf6float4S7_SJ_SE_EEvSA_SG_RKT3_T4_EUlifE0_EEvlNS_15PhiloxCudaStateESF_SG_,(.L_x_10540 - _ZN2at6native57_GLOBAL__N__cd6b329d_24_DistributionBernoulli_cu_7537a20d43distribution_elementwise_grid_stride_kernelIfLi4EZNS0_9templates4cuda21uniform_and_transformIafPNS_17CUDAGeneratorImplEZZZNS4_16bernoulli_kernelIS7_EEvRNS_18TensorIteratorBaseEdT_ENKUlvE_clEvENKUlvE0_clEvEUlfE_EEvSA_T1_T2_EUlP24curandStatePhilox4_32_10E0_ZNS1_27distribution_nullary_kernelIaf6float4S7_SJ_SE_EEvSA_SG_RKT3_T4_EUlifE0_EEvlNS_15PhiloxCudaStateESF_SG_)
        .other          _ZN2at6native57_GLOBAL__N__cd6b329d_24_DistributionBernoulli_cu_7537a20d43distribution_elementwise_grid_stride_kernelIfLi4EZNS0_9templates4cuda21uniform_and_transformIafPNS_17CUDAGeneratorImplEZZZNS4_16bernoulli_kernelIS7_EEvRNS_18TensorIteratorBaseEdT_ENKUlvE_clEvENKUlvE0_clEvEUlfE_EEvSA_T1_T2_EUlP24curandStatePhilox4_32_10E0_ZNS1_27distribution_nullary_kernelIaf6float4S7_SJ_SE_EEvSA_SG_RKT3_T4_EUlifE0_EEvlNS_15PhiloxCudaStateESF_SG_,@"STO_CUDA_ENTRY STV_DEFAULT"
_ZN2at6native57_GLOBAL__N__cd6b329d_24_DistributionBernoulli_cu_7537a20d43distribution_elementwise_grid_stride_kernelIfLi4EZNS0_9templates4cuda21uniform_and_transformIafPNS_17CUDAGeneratorImplEZZZNS4_16bernoulli_kernelIS7_EEvRNS_18TensorIteratorBaseEdT_ENKUlvE_clEvENKUlvE0_clEvEUlfE_EEvSA_T1_T2_EUlP24curandStatePhilox4_32_10E0_ZNS1_27distribution_nullary_kernelIaf6float4S7_SJ_SE_EEvSA_SG_RKT3_T4_EUlifE0_EEvlNS_15PhiloxCudaStateESF_SG_:
        /* <DEDUP_REMOVED lines=112> */
.L_x_522:
[----:B------:R-:W-:-:S07]  /*0700*/  MOV R30, 0x720 ;  /* 0x00000720001e7802 */ /* 0x000fce0000000f00 */
[----:B------:R-:W-:Y:S05]  /*0710*/  CALL.REL.NOINC `($__internal_32_$__cuda_sm20_div_s64) ;  /* 0x0000004800e07944 */ /* 0x000fea0003c00000 */
.L_x_523:
        /* <DEDUP_REMOVED lines=87> */
.L_x_540:
        /* <DEDUP_REMOVED lines=13> */
.L_x_525:
[----:B0-----:R-:W-:Y:S05]  /*0d60*/  BSYNC.RECONVERGENT B0 ;  /* 0x0000000000007941 */ /* 0x001fea0003800200 */
.L_x_524:
        /* <DEDUP_REMOVED lines=62> */
.L_x_526:
        /* <DEDUP_REMOVED lines=9> */
.L_x_527:
        /* <DEDUP_REMOVED lines=40> */
[----:B------:R-:W-:-:S04]  /*1460*/  FSET.BF.LT.FTZ.AND R40, R40, R29, PT ;  /* 0x0000001d2828720a */ /* 0x000fc80003811000 */
[----:B------:R-:W0:Y:S02]  /*1470*/  F2I.FTZ.TRUNC.NTZ R39, R40 ;  /* 0x0000002800277305 */ /* 0x000e24000021f100 */
[----:B0-----:R1:W-:Y:S01]  /*1480*/  STG.E.U8 desc[UR76][R26.64], R39 ;  /* 0x000000271a007986 */ /* 0x0013e2000c10114c */
[----:B------:R-:W-:Y:S05]  /*1490*/  BRA `(.L_x_529) ;  /* 0x0000003c00547947 */ /* 0x000fea0003800000 */
.L_x_528:
        /* <DEDUP_REMOVED lines=232> */
.L_x_532:
[----:B------:R-:W0:Y:S01]  /*2320*/  LDCU.64 UR48, c[0x0][0x540] ;  /* 0x0000a800ff3077ac */ /* 0x000e220008000a00 */
[----:B------:R-:W-:-:S04]  /*2330*/  FSET.BF.LT.FTZ.AND R34, R34, R29, PT ;  /* 0x0000001d2222720a */ /* 0x000fc80003811000 */
[----:B------:R-:W1:Y:S01]  /*2340*/  F2I.FTZ.TRUNC.NTZ R41, R34 ;  /* 0x0000002200297305 */ /* 0x000e62000021f100 */
[----:B0-----:R-:W-:-:S05]  /*2350*/  IADD3 R26, P0, PT, R39, UR48, RZ ;  /* 0x00000030271a7c10 */ /* 0x001fca000ff1e0ff */
[----:B------:R-:W-:-:S05]  /*2360*/  IMAD.X R27, RZ, RZ, UR49, P0 ;  /* 0x00000031ff1b7e24 */ /* 0x000fca00080e06ff */
[----:B-1----:R0:W-:Y:S03]  /*2370*/  STG.E.U8 desc[UR76][R26.64], R41 ;  /* 0x000000291a007986 */ /* 0x0021e6000c10114c */
.L_x_531:
[----:B------:R-:W-:Y:S05]  /*2380*/  BSYNC.RECONVERGENT B0 ;  /* 0x0000000000007941 */ /* 0x000fea0003800200 */
.L_x_530:
        /* <DEDUP_REMOVED lines=233> */
.L_x_535:
[----:B------:R-:W0:Y:S01]  /*3220*/  LDCU.64 UR48, c[0x0][0x540] ;  /* 0x0000a800ff3077ac */ /* 0x000e220008000a00 */
[----:B------:R-:W-:-:S04]  /*3230*/  FSET.BF.LT.FTZ.AND R36, R36, R29, PT ;  /* 0x0000001d2424720a */ /* 0x000fc80003811000 */
[----:B------:R-:W1:Y:S01]  /*3240*/  F2I.FTZ.TRUNC.NTZ R39, R36 ;  /* 0x0000002400277305 */ /* 0x000e62000021f100 */
[----:B0-----:R-:W-:-:S04]  /*3250*/  IADD3 R26, P0, PT, R34, UR48, RZ ;  /* 0x00000030221a7c10 */ /* 0x001fc8000ff1e0ff */
[----:B------:R-:W-:-:S05]  /*3260*/  IADD3.X R27, PT, PT, RZ, UR49, RZ, P0, !PT ;  /* 0x00000031ff1b7c10 */ /* 0x000fca00087fe4ff */
[----:B-1----:R0:W-:Y:S04]  /*3270*/  STG.E.U8 desc[UR76][R26.64], R39 ;  /* 0x000000271a007986 */ /* 0x0021e8000c10114c */
.L_x_534:
[----:B------:R-:W-:Y:S05]  /*3280*/  BSYNC.RECONVERGENT B0 ;  /* 0x0000000000007941 */ /* 0x000fea0003800200 */
.L_x_533:
        /* <DEDUP_REMOVED lines=245> */
.L_x_538:
[----:B------:R-:W0:Y:S01]  /*41e0*/  LDCU.64 UR48, c[0x0][0x540] ;  /* 0x0000a800ff3077ac */ /* 0x000e220008000a00 */
[----:B------:R-:W-:-:S04]  /*41f0*/  FSET.BF.LT.FTZ.AND R38, R38, R29, PT ;  /* 0x0000001d2626720a */ /* 0x000fc80003811000 */
[----:B------:R-:W1:Y:S01]  /*4200*/  F2I.FTZ.TRUNC.NTZ R39, R38 ;  /* 0x0000002600277305 */ /* 0x000e62000021f100 */
[----:B0-----:R-:W-:-:S05]  /*4210*/  IADD3 R26, P0, PT, R34, UR48, RZ ;  /* 0x00000030221a7c10 */ /* 0x001fca000ff1e0ff */
[----:B------:R-:W-:-:S05]  /*4220*/  IMAD.X R27, RZ, RZ, UR49, P0 ;  /* 0x00000031ff1b7e24 */ /* 0x000fca00080e06ff */
[----:B-1----:R0:W-:Y:S03]  /*4230*/  STG.E.U8 desc[UR76][R26.64], R39 ;  /* 0x000000271a007986 */ /* 0x0021e6000c10114c */
.L_x_537:
[----:B------:R-:W-:Y:S05]  /*4240*/  BSYNC.RECONVERGENT B0 ;  /* 0x0000000000007941 */ /* 0x000fea0003800200 */
.L_x_536:
        /* <DEDUP_REMOVED lines=244> */
.L_x_539:
[----:B------:R-:W0:Y:S01]  /*5190*/  LDCU.64 UR48, c[0x0][0x540] ;  /* 0x0000a800ff3077ac */ /* 0x000e220008000a00 */
[----:B------:R-:W-:-:S04]  /*51a0*/  FSET.BF.LT.FTZ.AND R40, R40, R29, PT ;  /* 0x0000001d2828720a */ /* 0x000fc80003811000 */
[----:B------:R-:W1:Y:S01]  /*51b0*/  F2I.FTZ.TRUNC.NTZ R39, R40 ;  /* 0x0000002800277305 */ /* 0x000e62000021f100 */
[----:B0-----:R-:W-:-:S05]  /*51c0*/  IADD3 R26, P0, PT, R34, UR48, RZ ;  /* 0x00000030221a7c10 */ /* 0x001fca000ff1e0ff */
[----:B------:R-:W-:-:S05]  /*51d0*/  IMAD.X R27, RZ, RZ, UR49, P0 ;  /* 0x00000031ff1b7e24 */ /* 0x000fca00080e06ff */
[----:B-1----:R0:W-:Y:S03]  /*51e0*/  STG.E.U8 desc[UR76][R26.64], R39 ;  /* 0x000000271a007986 */ /* 0x0021e6000c10114c */
.L_x_529:
        /* <DEDUP_REMOVED lines=11> */
        .weak           $__internal_32_$__cuda_sm20_div_s64
        .type           $__internal_32_$__cuda_sm20_div_s64,@function
        .size           $__internal_32_$__cuda_sm20_div_s64,(.L_x_10540 - $__internal_32_$__cuda_sm20_div_s64)
$__internal_32_$__cuda_sm20_div_s64:
        /* <DEDUP_REMOVED lines=75> */
[----:B------:R-:W-:Y:S06]  /*5750*/  RET.REL.NODEC R22 `(_ZN2at6native57_GLOBAL__N__cd6b329d_24_DistributionBernoulli_cu_7537a20d43distribution_elementwise_grid_stride_kernelIfLi4EZNS0_9templates4cuda21uniform_and_transformIafPNS_17CUDAGeneratorImplEZZZNS4_16bernoulli_kernelIS7_EEvRNS_18TensorIteratorBaseEdT_ENKUlvE_clEvENKUlvE0_clEvEUlfE_EEvSA_T1_T2_EUlP24curandStatePhilox4_32_10E0_ZNS1_27distribution_nullary_kernelIaf6float4S7_SJ_SE_EEvSA_SG_RKT3_T4_EUlifE0_EEvlNS_15PhiloxCudaStateESF_SG_) ;  /* 0xffffffa816287950 */ /* 0x000fec0003c3ffff */
.L_x_541:
        /* <DEDUP_REMOVED lines=10> */
.L_x_10540:


//--------------------- .text._ZN2at6native57_GLOBAL__N__cd6b329d_24_DistributionBernoulli_cu_7537a20d43distribution_elementwise_grid_stride_kernelIfLi4EZNS0_9templates4cuda21uniform_and_transformIafPNS_17CUDAGeneratorImplEZZZNS4_16bernoulli_kernelIS7_EEvRNS_18TensorIteratorBaseEdT_ENKUlvE_clEvENKUlvE0_clEvEUlfE_EEvSA_T1_T2_EUlP24curandStatePhilox4_32_10E0_ZNS1_27distribution_nullary_kernelIaf6float4S7_SJ_SE_EEvSA_SG_RKT3_T4_EUlifE_EEvlNS_15PhiloxCudaStateESF_SG_ --------------------------
	.section	.text._ZN2at6native57_GLOBAL__N__cd6b329d_24_DistributionBernoulli_cu_7537a20d43distribution_elementwise_grid_stride_kernelIfLi4EZNS0_9templates4cuda21uniform_and_transformIafPNS_17CUDAGeneratorImplEZZZNS4_16bernoulli_kernelIS7_EEvRNS_18TensorIteratorBaseEdT_ENKUlvE_clEvENKUlvE0_clEvEUlfE_EEvSA_T1_T2_EUlP24curandStatePhilox4_32_10E0_ZNS1_27distribution_nullary_kernelIaf6float4S7_SJ_SE_EEvSA_SG_RKT3_T4_EUlifE_EEvlNS_15PhiloxCudaStateESF_SG_,"ax",@progbits
	.align	128
.text._ZN2at6native57_GLOBAL__N__cd6b329d_24_DistributionBernoulli_cu_7537a20d43distribution_elementwise_grid_stride_kernelIfLi4EZNS0_9templates4cuda21uniform_and_transformIafPNS_17CUDAGeneratorImplEZZZNS4_16bernoulli_kernelIS7_EEvRNS_18TensorIteratorBaseEdT_ENKUlvE_clEvENKUlvE0_clEvEUlfE_EEvSA_T1_T2_EUlP24curandStatePhilox4_32_10E0_ZNS1_27distribution_nullary_kernelIaf6float4S7_SJ_SE_EEvSA_SG_RKT3_T4_EUlifE_EEvlNS_15PhiloxCudaStateESF_SG_:
        .type           _ZN2at6native57_GLOBAL__N__cd6b329d_24_DistributionBernoulli_cu_7537a20d43distribution_elementwise_grid_stride_kernelIfLi4EZNS0_9templates4cuda21uniform_and_transformIafPNS_17CUDAGeneratorImplEZZZNS4_16bernoulli_kernelIS7_EEvRNS_18TensorIteratorBaseEdT_ENKUlvE_clEvENKUlvE0_clEvEUlfE_EEvSA_T1_T2_EUlP24curandStatePhilox4_32_10E0_ZNS1_27distribution_nullary_kernelIaf6float4S7_SJ_SE_EEvSA_SG_RKT3_T4_EUlifE_EEvlNS_15PhiloxCudaStateESF_SG_,@function
        .size           _ZN2at6native57_GLOBAL__N__cd6b329d_24_DistributionBernoulli_cu_7537a20d43distribution_elementwise_grid_stride_kernelIfLi4EZNS0_9templates4cuda21uniform_and_transformIafPNS_17CUDAGeneratorImplEZZZNS4_16bernoulli_kernelIS7_EEvRNS_18TensorIteratorBaseEdT_ENKUlvE_clEvENKUlvE0_clEvEUlfE_EEvSA_T1_T2_EUlP24curandStatePhilox4_32_10E0_ZNS1_27distribution_nullary_kernelIaf6float4S7_SJ_SE_EEvSA_SG_RKT3_T4_EUlifE_EEvlNS_15PhiloxCudaStateESF_SG_,(.L_x_10542 - _ZN2at6native57_GLOBAL__N__cd6b329d_24_DistributionBernoulli_cu_7537a20d43distribution_elementwise_grid_stride_kernelIfLi4EZNS0_9templates4cuda21uniform_and_transformIafPNS_17CUDAGeneratorImplEZZZNS4_16bernoulli_kernelIS7_EEvRNS_18TensorIteratorBaseEdT_ENKUlvE_clEvENKUlvE0_clEvEUlfE_EEvSA_T1_T2_EUlP24curandStatePhilox4_32_10E0_ZNS1_27distribution_nullary_kernelIaf6float4S7_SJ_SE_EEvSA_SG_RKT3_T4_EUlifE_EEvlNS_15PhiloxCudaStateESF_SG_)
        .other          _ZN2at6native57_GLOBAL__N__cd6b329d_24_DistributionBernoulli_cu_7537a20d43distribution_elementwise_grid_stride_kernelIfLi4EZNS0_9templates4cuda21uniform_and_transformIafPNS_17CUDAGeneratorImplEZZZNS4_16bernoulli_kernelIS7_EEvRNS_18TensorIteratorBaseEdT_ENKUlvE_clEvENKUlvE0_clEvEUlfE_EEvSA_T1_T2_EUlP24curandStatePhilox4_32_10E0_ZNS1_27distribution_nullary_kernelIaf6float4S7_SJ_SE_EEvSA_SG_RKT3_T4_EUlifE_EEvlNS_15PhiloxCudaStateESF_SG_,@"STO_CUDA_ENTRY STV_DEFAULT"
_ZN2at6native57_GLOBAL__N__cd6b329d_24_DistributionBernoulli_cu_7537a20d43distribution_elementwise_grid_stride_kernelIfLi4EZNS0_9templates4cuda21uniform_and_transformIafPNS_17CUDAGeneratorImplEZZZNS4_16bernoulli_kernelIS7_EEvRNS_18TensorIteratorBaseEdT_ENKUlvE_clEvENKUlvE0_clEvEUlfE_EEvSA_T1_T2_EUlP24curandStatePhilox4_32_10E0_ZNS1_27distribution_nullary_kernelIaf6float4S7_SJ_SE_EEvSA_SG_RKT3_T4_EUlifE_EEvlNS_15PhiloxCudaStateESF_SG_:
        /* <DEDUP_REMOVED lines=114> */
.L_x_542:
[----:B------:R-:W-:-:S07]  /*0720*/  MOV R30, 0x740 ;  /* 0x00000740001e7802 */ /* 0x000fce0000000f00 */
[----:B------:R-:W-:Y:S05]  /*0730*/  CALL.REL.NOINC `($__internal_33_$__cuda_sm20_div_s64) ;  /* 0x0000000800947944 */ /* 0x000fea0003c00000 */
.L_x_543:
        /* <DEDUP_REMOVED lines=22> */
.L_x_555:
        /* <DEDUP_REMOVED lines=13> */
.L_x_545:
[----:B---3--:R-:W-:Y:S05]  /*0970*/  BSYNC.RECONVERGENT B0 ;  /* 0x0000000000007941 */ /* 0x008fea0003800200 */
.L_x_544:
        /* <DEDUP_REMOVED lines=51> */
.L_x_546:
        /* <DEDUP_REMOVED lines=9> */
.L_x_547:
        /* <DEDUP_REMOVED lines=26> */
[----:B0-----:R0:W-:Y:S04]  /*0ee0*/  STG.E.U8 desc[UR6][R28.64], R53 ;  /* 0x000000351c007986 */ /* 0x0011e8000c101106 */
.L_x_549:
[----:B------:R-:W-:Y:S05]  /*0ef0*/  BSYNC.RECONVERGENT B0 ;  /* 0x0000000000007941 */ /* 0x000fea0003800200 */
.L_x_548:
        /* <DEDUP_REMOVED lines=9> */
[----:B0-----:R0:W-:Y:S04]  /*0f90*/  STG.E.U8 desc[UR6][R28.64], R51 ;  /* 0x000000331c007986 */ /* 0x0011e8000c101106 */
.L_x_551:
[----:B------:R-:W-:Y:S05]  /*0fa0*/  BSYNC.RECONVERGENT B0 ;  /* 0x0000000000007941 */ /* 0x000fea0003800200 */
.L_x_550:
        /* <DEDUP_REMOVED lines=9> */
[----:B-1----:R1:W-:Y:S04]  /*1040*/  STG.E.U8 desc[UR6][R28.64], R49 ;  /* 0x000000311c007986 */ /* 0x0023e8000c101106 */
.L_x_553:
[----:B------:R-:W-:Y:S05]  /*1050*/  BSYNC.RECONVERGENT B0 ;  /* 0x0000000000007941 */ /* 0x000fea0003800200 */
.L_x_552:
[----:B------:R-:W-:Y:S01]  /*1060*/  FFMA.FTZ R44, R31, R44, 1.1641532182693481445e-10 ;  /* 0x2f0000001f2c7423 */ /* 0x000fe2000001002c */
[----:B------:R-:W-:Y:S06]  /*1070*/  @P1 BRA `(.L_x_554) ;  /* 0x0000000000181947 */ /* 0x000fec0003800000 */
[----:B------:R-:W-:Y:S01]  /*1080*/  FSET.BF.LT.FTZ.AND R31, R44, R43, PT ;  /* 0x0000002b2c1f720a */ /* 0x000fe20003811000 */
[----:B------:R-:W-:-:S05]  /*1090*/  IMAD R33, R33, UR8, RZ ;  /* 0x0000000821217c24 */ /* 0x000fca000f8e02ff */
[----:B------:R-:W2:Y:S01]  /*10a0*/  F2I.FTZ.TRUNC.NTZ R31, R31 ;  /* 0x0000001f001f7305 */ /* 0x000ea2000021f100 */
[----:B01----:R-:W-:-:S04]  /*10b0*/  IADD3 R28, P0, PT, R33, UR4, RZ ;  /* 0x00000004211c7c10 */ /* 0x003fc8000ff1e0ff */
[----:B------:R-:W-:-:S05]  /*10c0*/  LEA.HI.X.SX32 R29, R33, UR5, 0x1, P0 ;  /* 0x00000005211d7c11 */ /* 0x000fca00080f0eff */
[----:B--2---:R2:W-:Y:S04]  /*10d0*/  STG.E.U8 desc[UR6][R28.64], R31 ;  /* 0x0000001f1c007986 */ /* 0x0045e8000c101106 */
.L_x_554:
        /* <DEDUP_REMOVED lines=11> */
        .weak           $__internal_33_$__cuda_sm20_div_s64
        .type           $__internal_33_$__cuda_sm20_div_s64,@function
        .size           $__internal_33_$__cuda_sm20_div_s64,(.L_x_10542 - $__internal_33_$__cuda_sm20_div_s64)
$__internal_33_$__cuda_sm20_div_s64:
        /* <DEDUP_REMOVED lines=74> */
[----:B------:R-:W-:Y:S06]  /*1630*/  RET.REL.NODEC R30 `(_ZN2at6native57_GLOBAL__N__cd6b329d_24_DistributionBernoulli_cu_7537a20d43distribution_elementwise_grid_stride_kernelIfLi4EZNS0_9templates4cuda21uniform_and_transformIafPNS_17CUDAGeneratorImplEZZZNS4_16bernoulli_kernelIS7_EEvRNS_18TensorIteratorBaseEdT_ENKUlvE_clEvENKUlvE0_clEvEUlfE_EEvSA_T1_T2_EUlP24curandStatePhilox4_32_10E0_ZNS1_27distribution_nullary_kernelIaf6float4S7_SJ_SE_EEvSA_SG_RKT3_T4_EUlifE_EEvlNS_15PhiloxCudaStateESF_SG_) ;  /* 0xffffffe81e707950 */ /* 0x000fec0003c3ffff */
.L_x_556:
        /* <DEDUP_REMOVED lines=12> */
.L_x_10542:


//--------------------- .text._ZN2at6native57_GLOBAL__N__cd6b329d_24_DistributionBernoulli_cu_7537a20d43distribution_elementwise_grid_stride_kernelIfLi4EZNS0_9templates4cuda21uniform_and_transformIafPNS_17CUDAGeneratorImplEZZZNS4_16bernoulli_kernelIS7_EEvRNS_18TensorIteratorBaseEdT_ENKUlvE_clEvENKUlvE0_clEvEUlfE_EEvSA_T1_T2_EUlP24curandStatePhilox4_32_10E_ZNS1_27distribution_nullary_kernelIaf7double2S7_SJ_SE_EEvSA_SG_RKT3_T4_EUlifE0_EEvlNS_15PhiloxCudaStateESF_SG_ --------------------------
	.section	.text._ZN2at6native57_GLOBAL__N__cd6b329d_24_DistributionBernoulli_cu_7537a20d43distribution_elementwise_grid_stride_kernelIfLi4EZNS0_9templates4cuda21uniform_and_transformIafPNS_17CUDAGeneratorImplEZZZNS4_16bernoulli_kernelIS7_EEvRNS_18TensorIteratorBaseEdT_ENKUlvE_clEvENKUlvE0_clEvEUlfE_EEvSA_T1_T2_EUlP24curandStatePhilox4_32_10E_ZNS1_27distribution_nullary_kernelIaf7double2S7_SJ_SE_EEvSA_SG_RKT3_T4_EUlifE0_EEvlNS_15PhiloxCudaStateESF_SG_,"ax",@progbits
	.align	128
.text._ZN2at6native57_GLOBAL__N__cd6b329d_24_DistributionBernoulli_cu_7537a20d43distribution_elementwise_grid_stride_kernelIfLi4EZNS0_9templates4cuda21uniform_and_transformIafPNS_17CUDAGeneratorImplEZZZNS4_16bernoulli_kernelIS7_EEvRNS_18TensorIteratorBaseEdT_ENKUlvE_clEvENKUlvE0_clEvEUlfE_EEvSA_T1_T2_EUlP24curandStatePhilox4_32_10E_ZNS1_27distribution_nullary_kernelIaf7double2S7_SJ_SE_EEvSA_SG_RKT3_T4_EUlifE0_EEvlNS_15PhiloxCudaStateESF_SG_:
        .type           _ZN2at6native57_GLOBAL__N__cd6b329d_24_DistributionBernoulli_cu_7537a20d43distribution_elementwise_grid_stride_kernelIfLi4EZNS0_9templates4cuda21uniform_and_transformIafPNS_17CUDAGeneratorImplEZZZNS4_16bernoulli_kernelIS7_EEvRNS_18TensorIteratorBaseEdT_ENKUlvE_clEvENKUlvE0_clEvEUlfE_EEvSA_T1_T2_EUlP24curandStatePhilox4_32_10E_ZNS1_27distribution_nullary_kernelIaf7double2S7_SJ_SE_EEvSA_SG_RKT3_T4_EUlifE0_EEvlNS_15PhiloxCudaStateESF_SG_,@function
        .size           _ZN2at6native57_GLOBAL__N__cd6b329d_24_DistributionBernoulli_cu_7537a20d43distribution_elementwise_grid_stride_kernelIfLi4EZNS0_9templates4cuda21uniform_and_transformIafPNS_17CUDAGeneratorImplEZZZNS4_16bernoulli_kernelIS7_EEvRNS_18TensorIteratorBaseEdT_ENKUlvE_clEvENKUlvE0_clEvEUlfE_EEvSA_T1_T2_EUlP24curandStatePhilox4_32_10E_ZNS1_27distribution_nullary_kernelIaf7double2S7_SJ_SE_EEvSA_SG_RKT3_T4_EUlifE0_EEvlNS_15PhiloxCudaStateESF_SG_,(.L_x_10544 - _ZN2at6native57_GLOBAL__N__cd6b329d_24_DistributionBernoulli_cu_7537a20d43distribution_elementwise_grid_stride_kernelIfLi4EZNS0_9templates4cuda21uniform_and_transformIafPNS_17CUDAGeneratorImplEZZZNS4_16bernoulli_kernelIS7_EEvRNS_18TensorIteratorBaseEdT_ENKUlvE_clEvENKUlvE0_clEvEUlfE_EEvSA_T1_T2_EUlP24curandStatePhilox4_32_10E_ZNS1_27distribution_nullary_kernelIaf7double2S7_SJ_SE_EEvSA_SG_RKT3_T4_EUlifE0_EEvlNS_15PhiloxCudaStateESF_SG_)
        .other          _ZN2at6native57_GLOBAL__N__cd6b329d_24_DistributionBernoulli_cu_7537a20d43distribution_elementwise_grid_stride_kernelIfLi4EZNS0_9templates4cuda21uniform_and_transformIafPNS_17CUDAGeneratorImplEZZZNS4_16bernoulli_kernelIS7_EEvRNS_18TensorIteratorBaseEdT_ENKUlvE_clEvENKUlvE0_clEvEUlfE_EEvSA_T1_T2_EUlP24curandStatePhilox4_32_10E_ZNS1_27distribution_nullary_kernelIaf7double2S7_SJ_SE_EEvSA_SG_RKT3_T4_EUlifE0_EEvlNS_15PhiloxCudaStateESF_SG_,@"STO_CUDA_ENTRY STV_DEFAULT"
_ZN2at6native57_GLOBAL__N__cd6b329d_24_DistributionBernoulli_cu_7537a20d43distribution_elementwise_grid_stride_kernelIfLi4EZNS0_9templates4cuda21uniform_and_transformIafPNS_17CUDAGeneratorImplEZZZNS4_16bernoulli_kernelIS7_EEvRNS_18TensorIteratorBaseEdT_ENKUlvE_clEvENKUlvE0_clEvEUlfE_EEvSA_T1_T2_EUlP24curandStatePhilox4_32_10E_ZNS1_27distribution_nullary_kernelIaf7double2S7_SJ_SE_EEvSA_SG_RKT3_T4_EUlifE0_EEvlNS_15PhiloxCudaStateESF_SG_:
        /* <DEDUP_REMOVED lines=113> */
.L_x_557:
[----:B------:R-:W-:-:S07]  /*0710*/  MOV R30, 0x730 ;  /* 0x00000730001e7802 */ /* 0x000fce0000000f00 */
[----:B------:R-:W-:Y:S05]  /*0720*/  CALL.REL.NOINC `($__internal_34_$__cuda_sm20_div_s64) ;  /* 0x0000004c00607944 */ /* 0x000fea0003c00000 */
.L_x_558:
        /* <DEDUP_REMOVED lines=88> */
.L_x_579:
        /* <DEDUP_REMOVED lines=13> */
.L_x_560:
[----:B0-----:R-:W-:Y:S05]  /*0d80*/  BSYNC.RECONVERGENT B0 ;  /* 0x0000000000007941 */ /* 0x001fea0003800200 */
.L_x_559:
        /* <DEDUP_REMOVED lines=63> */
.L_x_561:
        /* <DEDUP_REMOVED lines=9> */
.L_x_562:
        /* <DEDUP_REMOVED lines=39> */
[----:B--2---:R1:W-:Y:S02]  /*1480*/  STG.E.U8 desc[UR76][R42.64], R37 ;  /* 0x000000252a007986 */ /* 0x0043e4000c10114c */
.L_x_565:
[----:B------:R-:W-:Y:S05]  /*1490*/  BSYNC.RECONVERGENT B0 ;  /* 0x0000000000007941 */ /* 0x000fea0003800200 */
.L_x_564:
        /* <DEDUP_REMOVED lines=10> */
[----:B--2---:R2:W-:Y:S02]  /*1540*/  STG.E.U8 desc[UR76][R28.64], R37 ;  /* 0x000000251c007986 */ /* 0x0045e4000c10114c */
.L_x_567:
[----:B------:R-:W-:Y:S05]  /*1550*/  BSYNC.RECONVERGENT B0 ;  /* 0x0000000000007941 */ /* 0x000fea0003800200 */
.L_x_566:
[----:B0-----:R0:W-:Y:S01]  /*1560*/  @!P0 STG.E.U8 desc[UR76][R40.64], R32 ;  /* 0x0000002028008986 */ /* 0x0011e2000c10114c */
[----:B------:R-:W-:Y:S05]  /*1570*/  BRA `(.L_x_568) ;  /* 0x0000003c00a07947 */ /* 0x000fea0003800000 */
.L_x_563:
        /* <DEDUP_REMOVED lines=237> */
.L_x_571:
[----:B------:R-:W0:Y:S01]  /*2450*/  LDCU.64 UR48, c[0x0][0x540] ;  /* 0x0000a800ff3077ac */ /* 0x000e220008000a00 */
[----:B------:R-:W-:-:S06]  /*2460*/  FSET.BF.LT.FTZ.AND R37, R37, R30, PT ;  /* 0x0000001e2525720a */ /* 0x000fcc0003811000 */
[----:B------:R-:W1:Y:S01]  /*2470*/  F2I.FTZ.TRUNC.NTZ R37, R37 ;  /* 0x0000002500257305 */ /* 0x000e62000021f100 */
[----:B0-----:R-:W-:-:S05]  /*2480*/  IADD3 R28, P0, PT, R39, UR48, RZ ;  /* 0x00000030271c7c10 */ /* 0x001fca000ff1e0ff */
[----:B------:R-:W-:-:S05]  /*2490*/  IMAD.X R29, RZ, RZ, UR49, P0 ;  /* 0x00000031ff1d7e24 */ /* 0x000fca00080e06ff */
[----:B-1----:R0:W-:Y:S03]  /*24a0*/  STG.E.U8 desc[UR76][R28.64], R37 ;  /* 0x000000251c007986 */ /* 0x0021e6000c10114c */
.L_x_570:
[----:B------:R-:W-:Y:S05]  /*24b0*/  BSYNC.RECONVERGENT B0 ;  /* 0x0000000000007941 */ /* 0x000fea0003800200 */
.L_x_569:
        /* <DEDUP_REMOVED lines=251> */
.L_x_574:
[----:B------:R-:W0:Y:S01]  /*3470*/  LDCU.64 UR48, c[0x0][0x540] ;  /* 0x0000a800ff3077ac */ /* 0x000e220008000a00 */
[----:B------:R-:W-:-:S04]  /*3480*/  FSET.BF.LT.FTZ.AND R26, R29, R30, PT ;  /* 0x0000001e1d1a720a */ /* 0x000fc80003811000 */
[----:B------:R-:W1:Y:S01]  /*3490*/  F2I.FTZ.TRUNC.NTZ R27, R26 ;  /* 0x0000001a001b7305 */ /* 0x000e62000021f100 */
[----:B0-----:R-:W-:-:S04]  /*34a0*/  IADD3 R28, P0, PT, R28, UR48, RZ ;  /* 0x000000301c1c7c10 */ /* 0x001fc8000ff1e0ff */
[----:B------:R-:W-:-:S05]  /*34b0*/  IADD3.X R29, PT, PT, RZ, UR49, RZ, P0, !PT ;  /* 0x00000031ff1d7c10 */ /* 0x000fca00087fe4ff */
[----:B-1----:R0:W-:Y:S04]  /*34c0*/  STG.E.U8 desc[UR76][R28.64], R27 ;  /* 0x0000001b1c007986 */ /* 0x0021e8000c10114c */
.L_x_573:
[----:B------:R-:W-:Y:S05]  /*34d0*/  BSYNC.RECONVERGENT B0 ;  /* 0x0000000000007941 */ /* 0x000fea0003800200 */
.L_x_572:
        /* <DEDUP_REMOVED lines=245> */
.L_x_577:
[----:B------:R-:W0:Y:S02]  /*4430*/  LDCU.64 UR48, c[0x0][0x540] ;  /* 0x0000a800ff3077ac */ /* 0x000e240008000a00 */
[----:B0-----:R-:W-:-:S04]  /*4440*/  IADD3 R28, P0, PT, R28, UR48, RZ ;  /* 0x000000301c1c7c10 */ /* 0x001fc8000ff1e0ff */
[----:B------:R-:W-:-:S05]  /*4450*/  IADD3.X R29, PT, PT, RZ, UR49, RZ, P0, !PT ;  /* 0x00000031ff1d7c10 */ /* 0x000fca00087fe4ff */
[----:B------:R0:W-:Y:S04]  /*4460*/  STG.E.U8 desc[UR76][R28.64], R32 ;  /* 0x000000201c007986 */ /* 0x0001e8000c10114c */
.L_x_576:
[----:B------:R-:W-:Y:S05]  /*4470*/  BSYNC.RECONVERGENT B0 ;  /* 0x0000000000007941 */ /* 0x000fea0003800200 */
.L_x_575:
        /* <DEDUP_REMOVED lines=244> */
.L_x_578:
[----:B------:R-:W0:Y:S02]  /*53c0*/  LDCU.64 UR48, c[0x0][0x540] ;  /* 0x0000a800ff3077ac */ /* 0x000e240008000a00 */
[----:B0-----:R-:W-:-:S04]  /*53d0*/  IADD3 R28, P0, PT, R28, UR48, RZ ;  /* 0x000000301c1c7c10 */ /* 0x001fc8000ff1e0ff */
[----:B------:R-:W-:-:S05]  /*53e0*/  IADD3.X R29, PT, PT, RZ, UR49, RZ, P0, !PT ;  /* 0x00000031ff1d7c10 */ /* 0x000fca00087fe4ff */
[----:B------:R3:W-:Y:S04]  /*53f0*/  STG.E.U8 desc[UR76][R28.64], R32 ;  /* 0x000000201c007986 */ /* 0x0007e8000c10114c */
.L_x_568:
        /* <DEDUP_REMOVED lines=11> */
        .weak           $__internal_34_$__cuda_sm20_div_s64
        .type           $__internal_34_$__cuda_sm20_div_s64,@function
        .size           $__internal_34_$__cuda_sm20_div_s64,(.L_x_10544 - $__internal_34_$__cuda_sm20_div_s64)
$__internal_34_$__cuda_sm20_div_s64:
        /* <DEDUP_REMOVED lines=74> */
[----:B------:R-:W-:Y:S06]  /*5950*/  RET.REL.NODEC R30 `(_ZN2at6native57_GLOBAL__N__cd6b329d_24_DistributionBernoulli_cu_7537a20d43distribution_elementwise_grid_stride_kernelIfLi4EZNS0_9templates4cuda21uniform_and_transformIafPNS_17CUDAGeneratorImplEZZZNS4_16bernoulli_kernelIS7_EEvRNS_18TensorIteratorBaseEdT_ENKUlvE_clEvENKUlvE0_clEvEUlfE_EEvSA_T1_T2_EUlP24curandStatePhilox4_32_10E_ZNS1_27distribution_nullary_kernelIaf7double2S7_SJ_SE_EEvSA_SG_RKT3_T4_EUlifE0_EEvlNS_15PhiloxCudaStateESF_SG_) ;  /* 0xffffffa41ea87950 */ /* 0x000fec0003c3ffff */
.L_x_580:
        /* <DEDUP_REMOVED lines=10> */
.L_x_10544:


//--------------------- .text._ZN2at6native57_GLOBAL__N__cd6b329d_24_DistributionBernoulli_cu_7537a20d43distribution_elementwise_grid_stride_kernelIfLi4EZNS0_9templates4cuda21uniform_and_transformIafPNS_17CUDAGeneratorImplEZZZNS4_16bernoulli_kernelIS7_EEvRNS_18TensorIteratorBaseEdT_ENKUlvE_clEvENKUlvE0_clEvEUlfE_EEvSA_T1_T2_EUlP24curandStatePhilox4_32_10E_ZNS1_27distribution_nullary_kernelIaf7double2S7_SJ_SE_EEvSA_SG_RKT3_T4_EUlifE_EEvlNS_15PhiloxCudaStateESF_SG_ --------------------------
	.section	.text._ZN2at6native57_GLOBAL__N__cd6b329d_24_DistributionBernoulli_cu_7537a20d43distribution_elementwise_grid_stride_kernelIfLi4EZNS0_9templates4cuda21uniform_and_transformIafPNS_17CUDAGeneratorImplEZZZNS4_16bernoulli_kernelIS7_EEvRNS_18TensorIteratorBaseEdT_ENKUlvE_clEvENKUlvE0_clEvEUlfE_EEvSA_T1_T2_EUlP24curandStatePhilox4_32_10E_ZNS1_27distribution_nullary_kernelIaf7double2S7_SJ_SE_EEvSA_SG_RKT3_T4_EUlifE_EEvlNS_15PhiloxCudaStateESF_SG_,"ax",@progbits
	.align	128
.text._ZN2at6native57_GLOBAL__N__cd6b329d_24_DistributionBernoulli_cu_7537a20d43distribution_elementwise_grid_stride_kernelIfLi4EZNS0_9templates4cuda21uniform_and_transformIafPNS_17CUDAGeneratorImplEZZZNS4_16bernoulli_kernelIS7_EEvRNS_18TensorIteratorBaseEdT_ENKUlvE_clEvENKUlvE0_clEvEUlfE_EEvSA_T1_T2_EUlP24curandStatePhilox4_32_10E_ZNS1_27distribution_nullary_kernelIaf7double2S7_SJ_SE_EEvSA_SG_RKT3_T4_EUlifE_EEvlNS_15PhiloxCudaStateESF_SG_:
        .type           _ZN2at6native57_GLOBAL__N__cd6b329d_24_DistributionBernoulli_cu_7537a20d43distribution_elementwise_grid_stride_kernelIfLi4EZNS0_9templates4cuda21uniform_and_transformIafPNS_17CUDAGeneratorImplEZZZNS4_16bernoulli_kernelIS7_EEvRNS_18TensorIteratorBaseEdT_ENKUlvE_clEvENKUlvE0_clEvEUlfE_EEvSA_T1_T2_EUlP24curandStatePhilox4_32_10E_ZNS1_27distribution_nullary_kernelIaf7double2S7_SJ_SE_EEvSA_SG_RKT3_T4_EUlifE_EEvlNS_15PhiloxCudaStateESF_SG_,@function
        .size           _ZN2at6native57_GLOBAL__N__cd6b329d_24_DistributionBernoulli_cu_7537a20d43distribution_elementwise_grid_stride_kernelIfLi4EZNS0_9templates4cuda21uniform_and_transformIafPNS_17CUDAGeneratorImplEZZZNS4_16bernoulli_kernelIS7_EEvRNS_18TensorIteratorBaseEdT_ENKUlvE_clEvENKUlvE0_clEvEUlfE_EEvSA_T1_T2_EUlP24curandStatePhilox4_32_10E_ZNS1_27distribution_nullary_kernelIaf7double2S7_SJ_SE_EEvSA_SG_RKT3_T4_EUlifE_EEvlNS_15PhiloxCudaStateESF_SG_,(.L_x_10546 - _ZN2at6native57_GLOBAL__N__cd6b329d_24_DistributionBernoulli_cu_7537a20d43distribution_elementwise_grid_stride_kernelIfLi4EZNS0_9templates4cuda21uniform_and_transformIafPNS_17CUDAGeneratorImplEZZZNS4_16bernoulli_kernelIS7_EEvRNS_18TensorIteratorBaseEdT_ENKUlvE_clEvENKUlvE0_clEvEUlfE_EEvSA_T1_T2_EUlP24curandStatePhilox4_32_10E_ZNS1_27distribution_nullary_kernelIaf7double2S7_SJ_SE_EEvSA_SG_RKT3_T4_EUlifE_EEvlNS_15PhiloxCudaStateESF_SG_)
        .other          _ZN2at6native57_GLOBAL__N__cd6b329d_24_DistributionBernoulli_cu_7537a20d43distribution_elementwise_grid_stride_kernelIfLi4EZNS0_9templates4cuda21uniform_and_transformIafPNS_17CUDAGeneratorImplEZZZNS4_16bernoulli_kernelIS7_EEvRNS_18TensorIteratorBaseEdT_ENKUlvE_clEvENKUlvE0_clEvEUlfE_EEvSA_T1_T2_EUlP24curandStatePhilox4_32_10E_ZNS1_27distribution_nullary_kernelIaf7double2S7_SJ_SE_EEvSA_SG_RKT3_T4_EUlifE_EEvlNS_15PhiloxCudaStateESF_SG_,@"STO_CUDA_ENTRY STV_DEFAULT"
_ZN2at6native57_GLOBAL__N__cd6b329d_24_DistributionBernoulli_cu_7537a20d43distribution_elementwise_grid_stride_kernelIfLi4EZNS0_9templates4cuda21uniform_and_transformIafPNS_17CUDAGeneratorImplEZZZNS4_16bernoulli_kernelIS7_EEvRNS_18TensorIteratorBaseEdT_ENKUlvE_clEvENKUlvE0_clEvEUlfE_EEvSA_T1_T2_EUlP24curandStatePhilox4_32_10E_ZNS1_27distribution_nullary_kernelIaf7double2S7_SJ_SE_EEvSA_SG_RKT3_T4_EUlifE_EEvlNS_15PhiloxCudaStateESF_SG_:
        /* <DEDUP_REMOVED lines=112> */
.L_x_581:
[----:B------:R-:W-:-:S07]  /*0700*/  MOV R30, 0x720 ;  /* 0x00000720001e7802 */ /* 0x000fce0000000f00 */
[----:B------:R-:W-:Y:S05]  /*0710*/  CALL.REL.NOINC `($__internal_35_$__cuda_sm20_div_s64) ;  /* 0x0000000800b47944 */ /* 0x000fea0003c00000 */
.L_x_582:
        /* <DEDUP_REMOVED lines=23> */
.L_x_591:
        /* <DEDUP_REMOVED lines=13> */
.L_x_584:
[----:B----4-:R-:W-:Y:S05]  /*0960*/  BSYNC.RECONVERGENT B0 ;  /* 0x0000000000007941 */ /* 0x010fea0003800200 */
.L_x_583:
        /* <DEDUP_REMOVED lines=51> */
.L_x_585:
        /* <DEDUP_REMOVED lines=9> */
.L_x_586:
        /* <DEDUP_REMOVED lines=28> */
[----:B0-----:R0:W-:Y:S04]  /*0ef0*/  STG.E.U8 desc[UR6][R28.64], R53 ;  /* 0x000000351c007986 */ /* 0x0011e8000c101106 */
.L_x_588:
[----:B------:R-:W-:Y:S05]  /*0f00*/  BSYNC.RECONVERGENT B0 ;  /* 0x0000000000007941 */ /* 0x000fea0003800200 */
.L_x_587:
        /* <DEDUP_REMOVED lines=12> */
[----:B0-----:R1:W-:Y:S02]  /*0fd0*/  STG.E.U8 desc[UR6][R28.64], R47 ;  /* 0x0000002f1c007986 */ /* 0x0013e4000c101106 */
.L_x_590:
[----:B------:R-:W-:Y:S05]  /*0fe0*/  BSYNC.RECONVERGENT B0 ;  /* 0x0000000000007941 */ /* 0x000fea0003800200 */
.L_x_589:
        /* <DEDUP_REMOVED lines=19> */
[----:B------:R2:W-:Y:S01]  /*1120*/  @!P0 STG.E.U8 desc[UR6][R28.64], R43 ;  /* 0x0000002b1c008986 */ /* 0x0005e2000c101106 */
        /* <DEDUP_REMOVED lines=8> */
[----:B------:R2:W-:Y:S01]  /*11b0*/  @!P1 STG.E.U8 desc[UR6][R30.64], R43 ;  /* 0x0000002b1e009986 */ /* 0x0005e2000c101106 */
[----:B------:R-:W-:Y:S06]  /*11c0*/  BAR.SYNC.DEFER_BLOCKING 0x0 ;  /* 0x0000000000007b1d */ /* 0x000fec0000010000 */
[----:B------:R-:W-:Y:S05]  /*11d0*/  @!P0 BRA `(.L_x_591) ;  /* 0xfffffff400ac8947 */ /* 0x000fea000383ffff */
[----:B------:R-:W-:Y:S05]  /*11e0*/  EXIT ;  /* 0x000000000000794d */ /* 0x000fea0003800000 */
        .weak           $__internal_35_$__cuda_sm20_div_s64
        .type           $__internal_35_$__cuda_sm20_div_s64,@function
        .size           $__internal_35_$__cuda_sm20_div_s64,(.L_x_10546 - $__internal_35_$__cuda_sm20_div_s64)
$__internal_35_$__cuda_sm20_div_s64:
        /* <DEDUP_REMOVED lines=74> */
[----:B------:R-:W-:Y:S06]  /*1690*/  RET.REL.NODEC R30 `(_ZN2at6native57_GLOBAL__N__cd6b329d_24_DistributionBernoulli_cu_7537a20d43distribution_elementwise_grid_stride_kernelIfLi4EZNS0_9templates4cuda21uniform_and_transformIafPNS_17CUDAGeneratorImplEZZZNS4_16bernoulli_kernelIS7_EEvRNS_18TensorIteratorBaseEdT_ENKUlvE_clEvENKUlvE0_clEvEUlfE_EEvSA_T1_T2_EUlP24curandStatePhilox4_32_10E_ZNS1_27distribution_nullary_kernelIaf7double2S7_SJ_SE_EEvSA_SG_RKT3_T4_EUlifE_EEvlNS_15PhiloxCudaStateESF_SG_) ;  /* 0xffffffe81e587950 */ /* 0x000fec0003c3ffff */
.L_x_592:
        /* <DEDUP_REMOVED lines=14> */
.L_x_10546:


//--------------------- .text._ZN2at6native57_GLOBAL__N__cd6b329d_24_DistributionBernoulli_cu_7537a20d43distribution_elementwise_grid_stride_kernelIfLi4EZNS0_9templates4cuda21uniform_and_transformIhfPNS_17CUDAGeneratorImplEZZZNS4_16bernoulli_kernelIS7_EEvRNS_18TensorIteratorBaseEdT_ENKUlvE_clEvENKUlvE_clEvEUlfE_EEvSA_T1_T2_EUlP24curandStatePhilox4_32_10E0_ZNS1_27distribution_nullary_kernelIhf6float4S7_SJ_SE_EEvSA_SG_RKT3_T4_EUlifE0_EEvlNS_15PhiloxCudaStateESF_SG_ --------------------------
	.section	.text._ZN2at6native57_GLOBAL__N__cd6b329d_24_DistributionBernoulli_cu_7537a20d43distribution_elementwise_grid_stride_kernelIfLi4EZNS0_9templates4cuda21uniform_and_transformIhfPNS_17CUDAGeneratorImplEZZZNS4_16bernoulli_kernelIS7_EEvRNS_18TensorIteratorBaseEdT_ENKUlvE_clEvENKUlvE_clEvEUlfE_EEvSA_T1_T2_EUlP24curandStatePhilox4_32_10E0_ZNS1_27distribution_nullary_kernelIhf6float4S7_SJ_SE_EEvSA_SG_RKT3_T4_EUlifE0_EEvlNS_15PhiloxCudaStateESF_SG_,"ax",@progbits
	.align	128
.text._ZN2at6native57_GLOBAL__N__cd6b329d_24_DistributionBernoulli_cu_7537a20d43distribution_elementwise_grid_stride_kernelIfLi4EZNS0_9templates4cuda21uniform_and_transformIhfPNS_17CUDAGeneratorImplEZZZNS4_16bernoulli_kernelIS7_EEvRNS_18TensorIteratorBaseEdT_ENKUlvE_clEvENKUlvE_clEvEUlfE_EEvSA_T1_T2_EUlP24curandStatePhilox4_32_10E0_ZNS1_27distribution_nullary_kernelIhf6float4S7_SJ_SE_EEvSA_SG_RKT3_T4_EUlifE0_EEvlNS_15PhiloxCudaStateESF_SG_:
        .type           _ZN2at6native57_GLOBAL__N__cd6b329d_24_DistributionBernoulli_cu_7537a20d43distribution_elementwise_grid_stride_kernelIfLi4EZNS0_9templates4cuda21uniform_and_transformIhfPNS_17CUDAGeneratorImplEZZZNS4_16bernoulli_kernelIS7_EEvRNS_18TensorIteratorBaseEdT_ENKUlvE_clEvENKUlvE_clEvEUlfE_EEvSA_T1_T2_EUlP24curandStatePhilox4_32_10E0_ZNS1_27distribution_nullary_kernelIhf6float4S7_SJ_SE_EEvSA_SG_RKT3_T4_EUlifE0_EEvlNS_15PhiloxCudaStateESF_SG_,@function
        .size           _ZN2at6native57_GLOBAL__N__cd6b329d_24_DistributionBernoulli_cu_7537a20d43distribution_elementwise_grid_stride_kernelIfLi4EZNS0_9templates4cuda21uniform_and_transformIhfPNS_17CUDAGeneratorImplEZZZNS4_16bernoulli_kernelIS7_EEvRNS_18TensorIteratorBaseEdT_ENKUlvE_clEvENKUlvE_clEvEUlfE_EEvSA_T1_T2_EUlP24curandStatePhilox4_32_10E0_ZNS1_27distribution_nullary_kernelIhf6float4S7_SJ_SE_EEvSA_SG_RKT3_T4_EUlifE0_EEvlNS_15PhiloxCudaStateESF_SG_,(.L_x_10548 - _ZN2at6native57_GLOBAL__N__cd6b329d_24_DistributionBernoulli_cu_7537a20d43distribution_elementwise_grid_stride_kernelIfLi4EZNS0_9templates4cuda21uniform_and_transformIhfPNS_17CUDAGeneratorImplEZZZNS4_16bernoulli_kernelIS7_EEvRNS_18TensorIteratorBaseEdT_ENKUlvE_clEvENKUlvE_clEvEUlfE_EEvSA_T1_T2_EUlP24curandStatePhilox4_32_10E0_ZNS1_27distribution_nullary_kernelIhf6float4S7_SJ_SE_EEvSA_SG_RKT3_T4_EUlifE0_EEvlNS_15PhiloxCudaStateESF_SG_)
        .other          _ZN2at6native57_GLOBAL__N__cd6b329d_24_DistributionBernoulli_cu_7537a20d43distribution_elementwise_grid_stride_kernelIfLi4EZNS0_9templates4cuda21uniform_and_transformIhfPNS_17CUDAGeneratorImplEZZZNS4_16bernoulli_kernelIS7_EEvRNS_18TensorIteratorBaseEdT_ENKUlvE_clEvENKUlvE_clEvEUlfE_EEvSA_T1_T2_EUlP24curandStatePhilox4_32_10E0_ZNS1_27distribution_nullary_kernelIhf6float4S7_SJ_SE_EEvSA_SG_RKT3_T4_EUlifE0_EEvlNS_15PhiloxCudaStateESF_SG_,@"STO_CUDA_ENTRY STV_DEFAULT"
_ZN2at6native57_GLOBAL__N__cd6b329d_24_DistributionBernoulli_cu_7537a20d43distribution_elementwise_grid_stride_kernelIfLi4EZNS0_9templates4cuda21uniform_and_transformIhfPNS_17CUDAGeneratorImplEZZZNS4_16bernoulli_kernelIS7_EEvRNS_18TensorIteratorBaseEdT_ENKUlvE_clEvENKUlvE_clEvEUlfE_EEvSA_T1_T2_EUlP24curandStatePhilox4_32_10E0_ZNS1_27distribution_nullary_kernelIhf6float4S7_SJ_SE_EEvSA_SG_RKT3_T4_EUlifE0_EEvlNS_15PhiloxCudaStateESF_SG_:
        /* <DEDUP_REMOVED lines=112> */
.L_x_593:
[----:B------:R-:W-:-:S07]  /*0700*/  MOV R30, 0x720 ;  /* 0x00000720001e7802 */ /* 0x000fce0000000f00 */
[----:B------:R-:W-:Y:S05]  /*0710*/  CALL.REL.NOINC `($__internal_36_$__cuda_sm20_div_s64) ;  /* 0x0000004800e07944 */ /* 0x000fea0003c00000 */
.L_x_594:
        /* <DEDUP_REMOVED lines=87> */
.L_x_611:
        /* <DEDUP_REMOVED lines=13> */
.L_x_596:
[----:B0-----:R-:W-:Y:S05]  /*0d60*/  BSYNC.RECONVERGENT B0 ;  /* 0x0000000000007941 */ /* 0x001fea0003800200 */
.L_x_595:
        /* <DEDUP_REMOVED lines=62> */
.L_x_597:
        /* <DEDUP_REMOVED lines=9> */
.L_x_598:
        /* <DEDUP_REMOVED lines=25> */
[----:B------:R-:W0:Y:S01]  /*1370*/  @!P0 F2I.FTZ.U32.TRUNC.NTZ R39, R39 ;  /* 0x0000002700278305 */ /* 0x000e22000021f000 */
[----:B------:R-:W1:Y:S01]  /*1380*/  @!P1 LDC.64 R42, c[0x0][0x540] ;  /* 0x00015000ff2a9b82 */ /* 0x000e620000000a00 */
[----:B------:R-:W-:-:S06]  /*1390*/  @!P2 FSET.BF.LT.FTZ.AND R38, R38, R29, PT ;  /* 0x0000001d2626a20a */ /* 0x000fcc0003811000 */
[----:B------:R-:W1:Y:S01]  /*13a0*/  @!P1 F2I.FTZ.U32.TRUNC.NTZ R41, R36 ;  /* 0x0000002400299305 */ /* 0x000e62000021f000 */
[----:B------:R-:W2:Y:S07]  /*13b0*/  @!P2 LDC.64 R26, c[0x0][0x540] ;  /* 0x00015000ff1aab82 */ /* 0x000eae0000000a00 */
[----:B------:R-:W2:Y:S01]  /*13c0*/  @!P2 F2I.FTZ.U32.TRUNC.NTZ R38, R38 ;  /* 0x000000260026a305 */ /* 0x000ea2000021f000 */
        /* <DEDUP_REMOVED lines=10> */
[----:B------:R-:W0:Y:S02]  /*1470*/  F2I.FTZ.U32.TRUNC.NTZ R39, R40 ;  /* 0x0000002800277305 */ /* 0x000e24000021f000 */
[----:B0-----:R1:W-:Y:S01]  /*1480*/  STG.E.U8 desc[UR76][R26.64], R39 ;  /* 0x000000271a007986 */ /* 0x0013e2000c10114c */
[----:B------:R-:W-:Y:S05]  /*1490*/  BRA `(.L_x_600) ;  /* 0x0000003c00547947 */ /* 0x000fea0003800000 */
.L_x_599:
        /* <DEDUP_REMOVED lines=232> */
.L_x_603:
[----:B------:R-:W0:Y:S01]  /*2320*/  LDCU.64 UR48, c[0x0][0x540] ;  /* 0x0000a800ff3077ac */ /* 0x000e220008000a00 */
[----:B------:R-:W-:-:S04]  /*2330*/  FSET.BF.LT.FTZ.AND R34, R34, R29, PT ;  /* 0x0000001d2222720a */ /* 0x000fc80003811000 */
[----:B------:R-:W1:Y:S01]  /*2340*/  F2I.FTZ.U32.TRUNC.NTZ R41, R34 ;  /* 0x0000002200297305 */ /* 0x000e62000021f000 */
[----:B0-----:R-:W-:-:S05]  /*2350*/  IADD3 R26, P0, PT, R39, UR48, RZ ;  /* 0x00000030271a7c10 */ /* 0x001fca000ff1e0ff */
[----:B------:R-:W-:-:S05]  /*2360*/  IMAD.X R27, RZ, RZ, UR49, P0 ;  /* 0x00000031ff1b7e24 */ /* 0x000fca00080e06ff */
[----:B-1----:R0:W-:Y:S03]  /*2370*/  STG.E.U8 desc[UR76][R26.64], R41 ;  /* 0x000000291a007986 */ /* 0x0021e6000c10114c */
.L_x_602:
[----:B------:R-:W-:Y:S05]  /*2380*/  BSYNC.RECONVERGENT B0 ;  /* 0x0000000000007941 */ /* 0x000fea0003800200 */
.L_x_601:
        /* <DEDUP_REMOVED lines=233> */
.L_x_606:
[----:B------:R-:W0:Y:S01]  /*3220*/  LDCU.64 UR48, c[0x0][0x540] ;  /* 0x0000a800ff3077ac */ /* 0x000e220008000a00 */
[----:B------:R-:W-:-:S04]  /*3230*/  FSET.BF.LT.FTZ.AND R36, R36, R29, PT ;  /* 0x0000001d2424720a */ /* 0x000fc80003811000 */
[----:B------:R-:W1:Y:S01]  /*3240*/  F2I.FTZ.U32.TRUNC.NTZ R39, R36 ;  /* 0x0000002400277305 */ /* 0x000e62000021f000 */
[----:B0-----:R-:W-:-:S04]  /*3250*/  IADD3 R26, P0, PT, R34, UR48, RZ ;  /* 0x00000030221a7c10 */ /* 0x001fc8000ff1e0ff */
[----:B------:R-:W-:-:S05]  /*3260*/  IADD3.X R27, PT, PT, RZ, UR49, RZ, P0, !PT ;  /* 0x00000031ff1b7c10 */ /* 0x000fca00087fe4ff */
[----:B-1----:R0:W-:Y:S04]  /*3270*/  STG.E.U8 desc[UR76][R26.64], R39 ;  /* 0x000000271a007986 */ /* 0x0021e8000c10114c */
.L_x_605:
[----:B------:R-:W-:Y:S05]  /*3280*/  BSYNC.RECONVERGENT B0 ;  /* 0x0000000000007941 */ /* 0x000fea0003800200 */
.L_x_604:
        /* <DEDUP_REMOVED lines=245> */
.L_x_609:
[----:B------:R-:W0:Y:S01]  /*41e0*/  LDCU.64 UR48, c[0x0][0x540] ;  /* 0x0000a800ff3077ac */ /* 0x000e220008000a00 */
[----:B------:R-:W-:-:S04]  /*41f0*/  FSET.BF.LT.FTZ.AND R38, R38, R29, PT ;  /* 0x0000001d2626720a */ /* 0x000fc80003811000 */
[----:B------:R-:W1:Y:S01]  /*4200*/  F2I.FTZ.U32.TRUNC.NTZ R39, R38 ;  /* 0x0000002600277305 */ /* 0x000e62000021f000 */
[----:B0-----:R-:W-:-:S05]  /*4210*/  IADD3 R26, P0, PT, R34, UR48, RZ ;  /* 0x00000030221a7c10 */ /* 0x001fca000ff1e0ff */
[----:B------:R-:W-:-:S05]  /*4220*/  IMAD.X R27, RZ, RZ, UR49, P0 ;  /* 0x00000031ff1b7e24 */ /* 0x000fca00080e06ff */
[----:B-1----:R0:W-:Y:S03]  /*4230*/  STG.E.U8 desc[UR76][R26.64], R39 ;  /* 0x000000271a007986 */ /* 0x0021e6000c10114c */
.L_x_608:
[----:B------:R-:W-:Y:S05]  /*4240*/  BSYNC.RECONVERGENT B0 ;  /* 0x0000000000007941 */ /* 0x000fea0003800200 */
.L_x_607:
        /* <DEDUP_REMOVED lines=244> */
.L_x_610:
[----:B------:R-:W0:Y:S01]  /*5190*/  LDCU.64 UR48, c[0x0][0x540] ;  /* 0x0000a800ff3077ac */ /* 0x000e220008000a00 */
[----:B------:R-:W-:-:S04]  /*51a0*/  FSET.BF.LT.FTZ.AND R40, R40, R29, PT ;  /* 0x0000001d2828720a */ /* 0x000fc80003811000 */
[----:B------:R-:W1:Y:S01]  /*51b0*/  F2I.FTZ.U32.TRUNC.NTZ R39, R40 ;  /* 0x0000002800277305 */ /* 0x000e62000021f000 */
[----:B0-----:R-:W-:-:S05]  /*51c0*/  IADD3 R26, P0, PT, R34, UR48, RZ ;  /* 0x00000030221a7c10 */ /* 0x001fca000ff1e0ff */
[----:B------:R-:W-:-:S05]  /*51d0*/  IMAD.X R27, RZ, RZ, UR49, P0 ;  /* 0x00000031ff1b7e24 */ /* 0x000fca00080e06ff */
[----:B-1----:R0:W-:Y:S03]  /*51e0*/  STG.E.U8 desc[UR76][R26.64], R39 ;  /* 0x000000271a007986 */ /* 0x0021e6000c10114c */
.L_x_600:
        /* <DEDUP_REMOVED lines=11> */
        .weak           $__internal_36_$__cuda_sm20_div_s64
        .type           $__internal_36_$__cuda_sm20_div_s64,@function
        .size           $__internal_36_$__cuda_sm20_div_s64,(.L_x_10548 - $__internal_36_$__cuda_sm20_div_s64)
$__internal_36_$__cuda_sm20_div_s64:
        /* <DEDUP_REMOVED lines=75> */
[----:B------:R-:W-:Y:S06]  /*5750*/  RET.REL.NODEC R22 `(_ZN2at6native57_GLOBAL__N__cd6b329d_24_DistributionBernoulli_cu_7537a20d43distribution_elementwise_grid_stride_kernelIfLi4EZNS0_9templates4cuda21uniform_and_transformIhfPNS_17CUDAGeneratorImplEZZZNS4_16bernoulli_kernelIS7_EEvRNS_18TensorIteratorBaseEdT_ENKUlvE_clEvENKUlvE_clEvEUlfE_EEvSA_T1_T2_EUlP24curandStatePhilox4_32_10E0_ZNS1_27distribution_nullary_kernelIhf6float4S7_SJ_SE_EEvSA_SG_RKT3_T4_EUlifE0_EEvlNS_15PhiloxCudaStateESF_SG_) ;  /* 0xffffffa816287950 */ /* 0x000fec0003c3ffff */
.L_x_612:
        /* <DEDUP_REMOVED lines=10> */
.L_x_10548:


//--------------------- .text._ZN2at6native57_GLOBAL__N__cd6b329d_24_DistributionBernoulli_cu_7537a20d43distribution_elementwise_grid_stride_kernelIfLi4EZNS0_9templates4cuda21uniform_and_transformIhfPNS_17CUDAGeneratorImplEZZZNS4_16bernoulli_kernelIS7_EEvRNS_18TensorIteratorBaseEdT_ENKUlvE_clEvENKUlvE_clEvEUlfE_EEvSA_T1_T2_EUlP24curandStatePhilox4_32_10E0_ZNS1_27distribution_nullary_kernelIhf6float4S7_SJ_SE_EEvSA_SG_RKT3_T4_EUlifE_EEvlNS_15PhiloxCudaStateESF_SG_ --------------------------
	.section	.text._ZN2at6native57_GLOBAL__N__cd6b329d_24_DistributionBernoulli_cu_7537a20d43distribution_elementwise_grid_stride_kernelIfLi4EZNS0_9templates4cuda21uniform_and_transformIhfPNS_17CUDAGeneratorImplEZZZNS4_16bernoulli_kernelIS7_EEvRNS_18TensorIteratorBaseEdT_ENKUlvE_clEvENKUlvE_clEvEUlfE_EEvSA_T1_T2_EUlP24curandStatePhilox4_32_10E0_ZNS1_27distribution_nullary_kernelIhf6float4S7_SJ_SE_EEvSA_SG_RKT3_T4_EUlifE_EEvlNS_15PhiloxCudaStateESF_SG_,"ax",@progbits
	.align	128
.text._ZN2at6native57_GLOBAL__N__cd6b329d_24_DistributionBernoulli_cu_7537a20d43distribution_elementwise_grid_stride_kernelIfLi4EZNS0_9templates4cuda21uniform_and_transformIhfPNS_17CUDAGeneratorImplEZZZNS4_16bernoulli_kernelIS7_EEvRNS_18TensorIteratorBaseEdT_ENKUlvE_clEvENKUlvE_clEvEUlfE_EEvSA_T1_T2_EUlP24curandStatePhilox4_32_10E0_ZNS1_27distribution_nullary_kernelIhf6float4S7_SJ_SE_EEvSA_SG_RKT3_T4_EUlifE_EEvlNS_15PhiloxCudaStateESF_SG_:
        .type           _ZN2at6native57_GLOBAL__N__cd6b329d_24_DistributionBernoulli_cu_7537a20d43distribution_elementwise_grid_stride_kernelIfLi4EZNS0_9templates4cuda21uniform_and_transformIhfPNS_17CUDAGeneratorImplEZZZNS4_16bernoulli_kernelIS7_EEvRNS_18TensorIteratorBaseEdT_ENKUlvE_clEvENKUlvE_clEvEUlfE_EEvSA_T1_T2_EUlP24curandStatePhilox4_32_10E0_ZNS1_27distribution_nullary_kernelIhf6float4S7_SJ_SE_EEvSA_SG_RKT3_T4_EUlifE_EEvlNS_15PhiloxCudaStateESF_SG_,@function
        .size           _ZN2at6native57_GLOBAL__N__cd6b329d_24_DistributionBernoulli_cu_7537a20d43distribution_elementwise_grid_stride_kernelIfLi4EZNS0_9templates4cuda21uniform_and_transformIhfPNS_17CUDAGeneratorImplEZZZNS4_16bernoulli_kernelIS7_EEvRNS_18TensorIteratorBaseEdT_ENKUlvE_clEvENKUlvE_clEvEUlfE_EEvSA_T1_T2_EUlP24curandStatePhilox4_32_10E0_ZNS1_27distribution_nullary_kernelIhf6float4S7_SJ_SE_EEvSA_SG_RKT3_T4_EUlifE_EEvlNS_15PhiloxCudaStateESF_SG_,(.L_x_10550 - _ZN2at6native57_GLOBAL__N__cd6b329d_24_DistributionBernoulli_cu_7537a20d43distribution_elementwise_grid_stride_kernelIfLi4EZNS0_9templates4cuda21uniform_and_transformIhfPNS_17CUDAGeneratorImplEZZZNS4_16bernoulli_kernelIS7_EEvRNS_18TensorIteratorBaseEdT_ENKUlvE_clEvENKUlvE_clEvEUlfE_EEvSA_T1_T2_EUlP24curandStatePhilox4_32_10E0_ZNS1_27distribution_nullary_kernelIhf6float4S7_SJ_SE_EEvSA_SG_RKT3_T4_EUlifE_EEvlNS_15PhiloxCudaStateESF_SG_)
        .other          _ZN2at6native57_GLOBAL__N__cd6b329d_24_DistributionBernoulli_cu_7537a20d43distribution_elementwise_grid_stride_kernelIfLi4EZNS0_9templates4cuda21uniform_and_transformIhfPNS_17CUDAGeneratorImplEZZZNS4_16bernoulli_kernelIS7_EEvRNS_18TensorIteratorBaseEdT_ENKUlvE_clEvENKUlvE_clEvEUlfE_EEvSA_T1_T2_EUlP24curandStatePhilox4_32_10E0_ZNS1_27distribution_nullary_kernelIhf6float4S7_SJ_SE_EEvSA_SG_RKT3_T4_EUlifE_EEvlNS_15PhiloxCudaStateESF_SG_,@"STO_CUDA_ENTRY STV_DEFAULT"
_ZN2at6native57_GLOBAL__N__cd6b329d_24_DistributionBernoulli_cu_7537a20d43distribution_elementwise_grid_stride_kernelIfLi4EZNS0_9templates4cuda21uniform_and_transformIhfPNS_17CUDAGeneratorImplEZZZNS4_16bernoulli_kernelIS7_EEvRNS_18TensorIteratorBaseEdT_ENKUlvE_clEvENKUlvE_clEvEUlfE_EEvSA_T1_T2_EUlP24curandStatePhilox4_32_10E0_ZNS1_27distribution_nullary_kernelIhf6float4S7_SJ_SE_EEvSA_SG_RKT3_T4_EUlifE_EEvlNS_15PhiloxCudaStateESF_SG_:
        /* <DEDUP_REMOVED lines=114> */
.L_x_613:
[----:B------:R-:W-:-:S07]  /*0720*/  MOV R30, 0x740 ;  /* 0x00000740001e7802 */ /* 0x000fce0000000f00 */
[----:B------:R-:W-:Y:S05]  /*0730*/  CALL.REL.NOINC `($__internal_37_$__cuda_sm20_div_s64) ;  /* 0x0000000800947944 */ /* 0x000fea0003c00000 */
.L_x_614:
        /* <DEDUP_REMOVED lines=22> */
.L_x_626:
        /* <DEDUP_REMOVED lines=13> */
.L_x_616:
[----:B---3--:R-:W-:Y:S05]  /*0970*/  BSYNC.RECONVERGENT B0 ;  /* 0x0000000000007941 */ /* 0x008fea0003800200 */
.L_x_615:
        /* <DEDUP_REMOVED lines=51> */
.L_x_617:
        /* <DEDUP_REMOVED lines=9> */
.L_x_618:
        /* <DEDUP_REMOVED lines=24> */
[----:B------:R-:W0:Y:S02]  /*0ec0*/  F2I.FTZ.U32.TRUNC.NTZ R53, R38 ;  /* 0x0000002600357305 */ /* 0x000e24000021f000 */
[----:B------:R-:W-:-:S05]  /*0ed0*/  LEA.HI.X.SX32 R29, R29, UR5, 0x1, P2 ;  /* 0x000000051d1d7c11 */ /* 0x000fca00090f0eff */
[----:B0-----:R0:W-:Y:S04]  /*0ee0*/  STG.E.U8 desc[UR6][R28.64], R53 ;  /* 0x000000351c007986 */ /* 0x0011e8000c101106 */
.L_x_620:
[----:B------:R-:W-:Y:S05]  /*0ef0*/  BSYNC.RECONVERGENT B0 ;  /* 0x0000000000007941 */ /* 0x000fea0003800200 */
.L_x_619:
[----:B------:R-:W-:Y:S01]  /*0f00*/  BSSY.RECONVERGENT B0, `(.L_x_621) ;  /* 0x000000a000007945 */ /* 0x000fe20003800200 */
[----:B0-----:R-:W-:Y:S01]  /*0f10*/  I2FP.F32.U32 R53, R48 ;  /* 0x0000003000357245 */ /* 0x001fe20000201000 */
[----:B------:R-:W-:Y:S02]  /*0f20*/  FFMA.FTZ R38, R51, R44, 1.1641532182693481445e-10 ;  /* 0x2f00000033267423 */ /* 0x000fe4000001002c */
[----:B------:R-:W-:Y:S05]  /*0f30*/  @P0 BRA `(.L_x_622) ;  /* 0x0000000000180947 */ /* 0x000fea0003800000 */
[----:B------:R-:W-:Y:S01]  /*0f40*/  FSET.BF.LT.FTZ.AND R38, R38, R43, PT ;  /* 0x0000002b2626720a */ /* 0x000fe20003811000 */
[----:B------:R-:W-:-:S03]  /*0f50*/  IMAD R49, R49, UR8, RZ ;  /* 0x0000000831317c24 */ /* 0x000fc6000f8e02ff */
[----:B------:R-:W0:Y:S02]  /*0f60*/  F2I.FTZ.U32.TRUNC.NTZ R51, R38 ;  /* 0x0000002600337305 */ /* 0x000e24000021f000 */
[----:B------:R-:W-:-:S04]  /*0f70*/  IADD3 R28, P0, PT, R49, UR4, RZ ;  /* 0x00000004311c7c10 */ /* 0x000fc8000ff1e0ff */
[----:B------:R-:W-:-:S05]  /*0f80*/  LEA.HI.X.SX32 R29, R49, UR5, 0x1, P0 ;  /* 0x00000005311d7c11 */ /* 0x000fca00080f0eff */
[----:B0-----:R0:W-:Y:S04]  /*0f90*/  STG.E.U8 desc[UR6][R28.64], R51 ;  /* 0x000000331c007986 */ /* 0x0011e8000c101106 */
.L_x_622:
[----:B------:R-:W-:Y:S05]  /*0fa0*/  BSYNC.RECONVERGENT B0 ;  /* 0x0000000000007941 */ /* 0x000fea0003800200 */
.L_x_621:
[----:B------:R-:W-:Y:S01]  /*0fb0*/  BSSY.RECONVERGENT B0, `(.L_x_623) ;  /* 0x000000a000007945 */ /* 0x000fe20003800200 */
[----:B------:R-:W-:Y:S01]  /*0fc0*/  I2FP.F32.U32 R31, R31 ;  /* 0x0000001f001f7245 */ /* 0x000fe20000201000 */
[----:B------:R-:W-:Y:S02]  /*0fd0*/  FFMA.FTZ R38, R53, R44, 1.1641532182693481445e-10 ;  /* 0x2f00000035267423 */ /* 0x000fe4000001002c */
[----:B------:R-:W-:Y:S05]  /*0fe0*/  @P3 BRA `(.L_x_624) ;  /* 0x0000000000183947 */ /* 0x000fea0003800000 */
[----:B------:R-:W-:Y:S01]  /*0ff0*/  FSET.BF.LT.FTZ.AND R38, R38, R43, PT ;  /* 0x0000002b2626720a */ /* 0x000fe20003811000 */
[----:B------:R-:W-:-:S03]  /*1000*/  IMAD R45, R45, UR8, RZ ;  /* 0x000000082d2d7c24 */ /* 0x000fc6000f8e02ff */
[----:B------:R-:W1:Y:S02]  /*1010*/  F2I.FTZ.U32.TRUNC.NTZ R49, R38 ;  /* 0x0000002600317305 */ /* 0x000e64000021f000 */
[----:B0-----:R-:W-:-:S04]  /*1020*/  IADD3 R28, P0, PT, R45, UR4, RZ ;  /* 0x000000042d1c7c10 */ /* 0x001fc8000ff1e0ff */
[----:B------:R-:W-:-:S05]  /*1030*/  LEA.HI.X.SX32 R29, R45, UR5, 0x1, P0 ;  /* 0x000000052d1d7c11 */ /* 0x000fca00080f0eff */
[----:B-1----:R1:W-:Y:S04]  /*1040*/  STG.E.U8 desc[UR6][R28.64], R49 ;  /* 0x000000311c007986 */ /* 0x0023e8000c101106 */
.L_x_624:
[----:B------:R-:W-:Y:S05]  /*1050*/  BSYNC.RECONVERGENT B0 ;  /* 0x0000000000007941 */ /* 0x000fea0003800200 */
.L_x_623:
[----:B------:R-:W-:Y:S01]  /*1060*/  FFMA.FTZ R44, R31, R44, 1.1641532182693481445e-10 ;  /* 0x2f0000001f2c7423 */ /* 0x000fe2000001002c */
[----:B------:R-:W-:Y:S06]  /*1070*/  @P1 BRA `(.L_x_625) ;  /* 0x0000000000181947 */ /* 0x000fec0003800000 */
[----:B------:R-:W-:Y:S01]  /*1080*/  FSET.BF.LT.FTZ.AND R31, R44, R43, PT ;  /* 0x0000002b2c1f720a */ /* 0x000fe20003811000 */
[----:B------:R-:W-:-:S05]  /*1090*/  IMAD R33, R33, UR8, RZ ;  /* 0x0000000821217c24 */ /* 0x000fca000f8e02ff */
[----:B------:R-:W2:Y:S01]  /*10a0*/  F2I.FTZ.U32.TRUNC.NTZ R31, R31 ;  /* 0x0000001f001f7305 */ /* 0x000ea2000021f000 */
[----:B01----:R-:W-:-:S04]  /*10b0*/  IADD3 R28, P0, PT, R33, UR4, RZ ;  /* 0x00000004211c7c10 */ /* 0x003fc8000ff1e0ff */
[----:B------:R-:W-:-:S05]  /*10c0*/  LEA.HI.X.SX32 R29, R33, UR5, 0x1, P0 ;  /* 0x00000005211d7c11 */ /* 0x000fca00080f0eff */
[----:B--2---:R2:W-:Y:S04]  /*10d0*/  STG.E.U8 desc[UR6][R28.64], R31 ;  /* 0x0000001f1c007986 */ /* 0x0045e8000c101106 */
.L_x_625:
        /* <DEDUP_REMOVED lines=11> */
        .weak           $__internal_37_$__cuda_sm20_div_s64
        .type           $__internal_37_$__cuda_sm20_div_s64,@function
        .size           $__internal_37_$__cuda_sm20_div_s64,(.L_x_10550 - $__internal_37_$__cuda_sm20_div_s64)
$__internal_37_$__cuda_sm20_div_s64:
        /* <DEDUP_REMOVED lines=74> */
[----:B------:R-:W-:Y:S06]  /*1630*/  RET.REL.NODEC R30 `(_ZN2at6native57_GLOBAL__N__cd6b329d_24_DistributionBernoulli_cu_7537a20d43distribution_elementwise_grid_stride_kernelIfLi4EZNS0_9templates4cuda21uniform_and_transformIhfPNS_17CUDAGeneratorImplEZZZNS4_16bernoulli_kernelIS7_EEvRNS_18TensorIteratorBaseEdT_ENKUlvE_clEvENKUlvE_clEvEUlfE_EEvSA_T1_T2_EUlP24curandStatePhilox4_32_10E0_ZNS1_27distribution_nullary_kernelIhf6float4S7_SJ_SE_EEvSA_SG_RKT3_T4_EUlifE_EEvlNS_15PhiloxCudaStateESF_SG_) ;  /* 0xffffffe81e707950 */ /* 0x000fec0003c3ffff */
.L_x_627:
        /* <DEDUP_REMOVED lines=12> */
.L_x_10550:


//--------------------- .text._ZN2at6native57_GLOBAL__N__cd6b329d_24_DistributionBernoulli_cu_7537a20d43distribution_elementwise_grid_stride_kernelIfLi4EZNS0_9templates4cuda21uniform_and_transformIhfPNS_17CUDAGeneratorImplEZZZNS4_16bernoulli_kernelIS7_EEvRNS_18TensorIteratorBaseEdT_ENKUlvE_clEvENKUlvE_clEvEUlfE_EEvSA_T1_T2_EUlP24curandStatePhilox4_32_10E_ZNS1_27distribution_nullary_kernelIhf7double2S7_SJ_SE_EEvSA_SG_RKT3_T4_EUlifE0_EEvlNS_15PhiloxCudaStateESF_SG_ --------------------------
	.section	.text._ZN2at6native57_GLOBAL__N__cd6b329d_24_DistributionBernoulli_cu_7537a20d43distribution_elementwise_grid_stride_kernelIfLi4EZNS0_9templates4cuda21uniform_and_transformIhfPNS_17CUDAGeneratorImplEZZZNS4_16bernoulli_kernelIS7_EEvRNS_18TensorIteratorBaseEdT_ENKUlvE_clEvENKUlvE_clEvEUlfE_EEvSA_T1_T2_EUlP24curandStatePhilox4_32_10E_ZNS1_27distribution_nullary_kernelIhf7double2S7_SJ_SE_EEvSA_SG_RKT3_T4_EUlifE0_EEvlNS_15PhiloxCudaStateESF_SG_,"ax",@progbits
	.align	128
.text._ZN2at6native57_GLOBAL__N__cd6b329d_24_DistributionBernoulli_cu_7537a20d43distribution_elementwise_grid_stride_kernelIfLi4EZNS0_9templates4cuda21uniform_and_transformIhfPNS_17CUDAGeneratorImplEZZZNS4_16bernoulli_kernelIS7_EEvRNS_18TensorIteratorBaseEdT_ENKUlvE_clEvENKUlvE_clEvEUlfE_EEvSA_T1_T2_EUlP24curandStatePhilox4_32_10E_ZNS1_27distribution_nullary_kernelIhf7double2S7_SJ_SE_EEvSA_SG_RKT3_T4_EUlifE0_EEvlNS_15PhiloxCudaStateESF_SG_:
        .type           _ZN2at6native57_GLOBAL__N__cd6b329d_24_DistributionBernoulli_cu_7537a20d43distribution_elementwise_grid_stride_kernelIfLi4EZNS0_9templates4cuda21uniform_and_transformIhfPNS_17CUDAGeneratorImplEZZZNS4_16bernoulli_kernelIS7_EEvRNS_18TensorIteratorBaseEdT_ENKUlvE_clEvENKUlvE_clEvEUlfE_EEvSA_T1_T2_EUlP24curandStatePhilox4_32_10E_ZNS1_27distribution_nullary_kernelIhf7double2S7_SJ_SE_EEvSA_SG_RKT3_T4_EUlifE0_EEvlNS_15PhiloxCudaStateESF_SG_,@function
        .size           _ZN2at6native57_GLOBAL__N__cd6b329d_24_DistributionBernoulli_cu_7537a20d43distribution_elementwise_grid_stride_kernelIfLi4EZNS0_9templates4cuda21uniform_and_transformIhfPNS_17CUDAGeneratorImplEZZZNS4_16bernoulli_kernelIS7_EEvRNS_18TensorIteratorBaseEdT_ENKUlvE_clEvENKUlvE_clEvEUlfE_EEvSA_T1_T2_EUlP24curandStatePhilox4_32_10E_ZNS1_27distribution_nullary_kernelIhf7double2S7_SJ_SE_EEvSA_SG_RKT3_T4_EUlifE0_EEvlNS_15PhiloxCudaStateESF_SG_,(.L_x_10552 - _ZN2at6native57_GLOBAL__N__cd6b329d_24_DistributionBernoulli_cu_7537a20d43distribution_elementwise_grid_stride_kernelIfLi4EZNS0_9templates4cuda21uniform_and_transformIhfPNS_17CUDAGeneratorImplEZZZNS4_16bernoulli_kernelIS7_EEvRNS_18TensorIteratorBaseEdT_ENKUlvE_clEvENKUlvE_clEvEUlfE_EEvSA_T1_T2_EUlP24curandStatePhilox4_32_10E_ZNS1_27distribution_nullary_kernelIhf7double2S7_SJ_SE_EEvSA_SG_RKT3_T4_EUlifE0_EEvlNS_15PhiloxCudaStateESF_SG_)
        .other          _ZN2at6native57_GLOBAL__N__cd6b329d_24_DistributionBernoulli_cu_7537a20d43distribution_elementwise_grid_stride_kernelIfLi4EZNS0_9templates4cuda21uniform_and_transformIhfPNS_17CUDAGeneratorImplEZZZNS4_16bernoulli_kernelIS7_EEvRNS_18TensorIteratorBaseEdT_ENKUlvE_clEvENKUlvE_clEvEUlfE_EEvSA_T1_T2_EUlP24curandStatePhilox4_32_10E_ZNS1_27distribution_nullary_kernelIhf7double2S7_SJ_SE_EEvSA_SG_RKT3_T4_EUlifE0_EEvlNS_15PhiloxCudaStateESF_SG_,@"STO_CUDA_ENTRY STV_DEFAULT"
_ZN2at6native57_GLOBAL__N__cd6b329d_24_DistributionBernoulli_cu_7537a20d43distribution_elementwise_grid_stride_kernelIfLi4EZNS0_9templates4cuda21uniform_and_transformIhfPNS_17CUDAGeneratorImplEZZZNS4_16bernoulli_kernelIS7_EEvRNS_18TensorIteratorBaseEdT_ENKUlvE_clEvENKUlvE_clEvEUlfE_EEvSA_T1_T2_EUlP24curandStatePhilox4_32_10E_ZNS1_27distribution_nullary_kernelIhf7double2S7_SJ_SE_EEvSA_SG_RKT3_T4_EUlifE0_EEvlNS_15PhiloxCudaStateESF_SG_:
        /* <DEDUP_REMOVED lines=113> */
.L_x_628:
[----:B------:R-:W-:-:S07]  /*0710*/  MOV R30, 0x730 ;  /* 0x00000730001e7802 */ /* 0x000fce0000000f00 */
[----:B------:R-:W-:Y:S05]  /*0720*/  CALL.REL.NOINC `($__internal_38_$__cuda_sm20_div_s64) ;  /* 0x0000004c00607944 */ /* 0x000fea0003c00000 */
.L_x_629:
        /* <DEDUP_REMOVED lines=15> */
[----:B------:R-:W3:Y:S01]  /*0820*/  F2I.FTZ.U32.TRUNC.NTZ R32, R32 ;  /* 0x0000002000207305 */ /* 0x000ee2000021f000 */
        /* <DEDUP_REMOVED lines=72> */
.L_x_650:
        /* <DEDUP_REMOVED lines=13> */
.L_x_631:
[----:B0-----:R-:W-:Y:S05]  /*0d80*/  BSYNC.RECONVERGENT B0 ;  /* 0x0000000000007941 */ /* 0x001fea0003800200 */
.L_x_630:
        /* <DEDUP_REMOVED lines=63> */
.L_x_632:
        /* <DEDUP_REMOVED lines=9> */
.L_x_633:
        /* <DEDUP_REMOVED lines=38> */
[----:B------:R-:W2:Y:S02]  /*1470*/  F2I.FTZ.U32.TRUNC.NTZ R37, R37 ;  /* 0x0000002500257305 */ /* 0x000ea4000021f000 */
[----:B--2---:R1:W-:Y:S02]  /*1480*/  STG.E.U8 desc[UR76][R42.64], R37 ;  /* 0x000000252a007986 */ /* 0x0043e4000c10114c */
.L_x_636:
[----:B------:R-:W-:Y:S05]  /*1490*/  BSYNC.RECONVERGENT B0 ;  /* 0x0000000000007941 */ /* 0x000fea0003800200 */
.L_x_635:
        /* <DEDUP_REMOVED lines=9> */
[----:B------:R-:W2:Y:S02]  /*1530*/  F2I.FTZ.U32.TRUNC.NTZ R37, R37 ;  /* 0x0000002500257305 */ /* 0x000ea4000021f000 */
[----:B--2---:R2:W-:Y:S02]  /*1540*/  STG.E.U8 desc[UR76][R28.64], R37 ;  /* 0x000000251c007986 */ /* 0x0045e4000c10114c */
.L_x_638:
[----:B------:R-:W-:Y:S05]  /*1550*/  BSYNC.RECONVERGENT B0 ;  /* 0x0000000000007941 */ /* 0x000fea0003800200 */
.L_x_637:
[----:B0-----:R0:W-:Y:S01]  /*1560*/  @!P0 STG.E.U8 desc[UR76][R40.64], R32 ;  /* 0x0000002028008986 */ /* 0x0011e2000c10114c */
[----:B------:R-:W-:Y:S05]  /*1570*/  BRA `(.L_x_639) ;  /* 0x0000003c00a07947 */ /* 0x000fea0003800000 */
.L_x_634:
        /* <DEDUP_REMOVED lines=237> */
.L_x_642:
[----:B------:R-:W0:Y:S01]  /*2450*/  LDCU.64 UR48, c[0x0][0x540] ;  /* 0x0000a800ff3077ac */ /* 0x000e220008000a00 */
[----:B------:R-:W-:-:S06]  /*2460*/  FSET.BF.LT.FTZ.AND R37, R37, R30, PT ;  /* 0x0000001e2525720a */ /* 0x000fcc0003811000 */
[----:B------:R-:W1:Y:S01]  /*2470*/  F2I.FTZ.U32.TRUNC.NTZ R37, R37 ;  /* 0x0000002500257305 */ /* 0x000e62000021f000 */
[----:B0-----:R-:W-:-:S05]  /*2480*/  IADD3 R28, P0, PT, R39, UR48, RZ ;  /* 0x00000030271c7c10 */ /* 0x001fca000ff1e0ff */
[----:B------:R-:W-:-:S05]  /*2490*/  IMAD.X R29, RZ, RZ, UR49, P0 ;  /* 0x00000031ff1d7e24 */ /* 0x000fca00080e06ff */
[----:B-1----:R0:W-:Y:S03]  /*24a0*/  STG.E.U8 desc[UR76][R28.64], R37 ;  /* 0x000000251c007986 */ /* 0x0021e6000c10114c */
.L_x_641:
[----:B------:R-:W-:Y:S05]  /*24b0*/  BSYNC.RECONVERGENT B0 ;  /* 0x0000000000007941 */ /* 0x000fea0003800200 */
.L_x_640:
        /* <DEDUP_REMOVED lines=251> */
.L_x_645:
[----:B------:R-:W0:Y:S01]  /*3470*/  LDCU.64 UR48, c[0x0][0x540] ;  /* 0x0000a800ff3077ac */ /* 0x000e220008000a00 */
[----:B------:R-:W-:-:S04]  /*3480*/  FSET.BF.LT.FTZ.AND R26, R29, R30, PT ;  /* 0x0000001e1d1a720a */ /* 0x000fc80003811000 */
[----:B------:R-:W1:Y:S01]  /*3490*/  F2I.FTZ.U32.TRUNC.NTZ R27, R26 ;  /* 0x0000001a001b7305 */ /* 0x000e62000021f000 */
[----:B0-----:R-:W-:-:S04]  /*34a0*/  IADD3 R28, P0, PT, R28, UR48, RZ ;  /* 0x000000301c1c7c10 */ /* 0x001fc8000ff1e0ff */
[----:B------:R-:W-:-:S05]  /*34b0*/  IADD3.X R29, PT, PT, RZ, UR49, RZ, P0, !PT ;  /* 0x00000031ff1d7c10 */ /* 0x000fca00087fe4ff */
[----:B-1----:R0:W-:Y:S04]  /*34c0*/  STG.E.U8 desc[UR76][R28.64], R27 ;  /* 0x0000001b1c007986 */ /* 0x0021e8000c10114c */
.L_x_644:
[----:B------:R-:W-:Y:S05]  /*34d0*/  BSYNC.RECONVERGENT B0 ;  /* 0x0000000000007941 */ /* 0x000fea0003800200 */
.L_x_643:
        /* <DEDUP_REMOVED lines=245> */
.L_x_648:
[----:B------:R-:W0:Y:S02]  /*4430*/  LDCU.64 UR48, c[0x0][0x540] ;  /* 0x0000a800ff3077ac */ /* 0x000e240008000a00 */
[----:B0-----:R-:W-:-:S04]  /*4440*/  IADD3 R28, P0, PT, R28, UR48, RZ ;  /* 0x000000301c1c7c10 */ /* 0x001fc8000ff1e0ff */
[----:B------:R-:W-:-:S05]  /*4450*/  IADD3.X R29, PT, PT, RZ, UR49, RZ, P0, !PT ;  /* 0x00000031ff1d7c10 */ /* 0x000fca00087fe4ff */
[----:B------:R0:W-:Y:S04]  /*4460*/  STG.E.U8 desc[UR76][R28.64], R32 ;  /* 0x000000201c007986 */ /* 0x0001e8000c10114c */
.L_x_647:
[----:B------:R-:W-:Y:S05]  /*4470*/  BSYNC.RECONVERGENT B0 ;  /* 0x0000000000007941 */ /* 0x000fea0003800200 */
.L_x_646:
        /* <DEDUP_REMOVED lines=244> */
.L_x_649:
[----:B------:R-:W0:Y:S02]  /*53c0*/  LDCU.64 UR48, c[0x0][0x540] ;  /* 0x0000a800ff3077ac */ /* 0x000e240008000a00 */
[----:B0-----:R-:W-:-:S04]  /*53d0*/  IADD3 R28, P0, PT, R28, UR48, RZ ;  /* 0x000000301c1c7c10 */ /* 0x001fc8000ff1e0ff */
[----:B------:R-:W-:-:S05]  /*53e0*/  IADD3.X R29, PT, PT, RZ, UR49, RZ, P0, !PT ;  /* 0x00000031ff1d7c10 */ /* 0x000fca00087fe4ff */
[----:B------:R3:W-:Y:S04]  /*53f0*/  STG.E.U8 desc[UR76][R28.64], R32 ;  /* 0x000000201c007986 */ /* 0x0007e8000c10114c */
.L_x_639:
        /* <DEDUP_REMOVED lines=11> */
        .weak           $__internal_38_$__cuda_sm20_div_s64
        .type           $__internal_38_$__cuda_sm20_div_s64,@function
        .size           $__internal_38_$__cuda_sm20_div_s64,(.L_x_10552 - $__internal_38_$__cuda_sm20_div_s64)
$__internal_38_$__cuda_sm20_div_s64:
        /* <DEDUP_REMOVED lines=74> */
[----:B------:R-:W-:Y:S06]  /*5950*/  RET.REL.NODEC R30 `(_ZN2at6native57_GLOBAL__N__cd6b329d_24_DistributionBernoulli_cu_7537a20d43distribution_elementwise_grid_stride_kernelIfLi4EZNS0_9templates4cuda21uniform_and_transformIhfPNS_17CUDAGeneratorImplEZZZNS4_16bernoulli_kernelIS7_EEvRNS_18TensorIteratorBaseEdT_ENKUlvE_clEvENKUlvE_clEvEUlfE_EEvSA_T1_T2_EUlP24curandStatePhilox4_32_10E_ZNS1_27distribution_nullary_kernelIhf7double2S7_SJ_SE_EEvSA_SG_RKT3_T4_EUlifE0_EEvlNS_15PhiloxCudaStateESF_SG_) ;  /* 0xffffffa41ea87950 */ /* 0x000fec0003c3ffff */
.L_x_651:
        /* <DEDUP_REMOVED lines=10> */
.L_x_10552:


//--------------------- .text._ZN2at6native57_GLOBAL__N__cd6b329d_24_DistributionBernoulli_cu_7537a20d43distribution_elementwise_grid_stride_kernelIfLi4EZNS0_9templates4cuda21uniform_and_transformIhfPNS_17CUDAGeneratorImplEZZZNS4_16bernoulli_kernelIS7_EEvRNS_18TensorIteratorBaseEdT_ENKUlvE_clEvENKUlvE_clEvEUlfE_EEvSA_T1_T2_EUlP24curandStatePhilox4_32_10E_ZNS1_27distribution_nullary_kernelIhf7double2S7_SJ_SE_EEvSA_SG_RKT3_T4_EUlifE_EEvlNS_15PhiloxCudaStateESF_SG_ --------------------------
	.section	.text._ZN2at6native57_GLOBAL__N__cd6b329d_24_DistributionBernoulli_cu_7537a20d43distribution_elementwise_grid_stride_kernelIfLi4EZNS0_9templates4cuda21uniform_and_transformIhfPNS_17CUDAGeneratorImplEZZZNS4_16bernoulli_kernelIS7_EEvRNS_18TensorIteratorBaseEdT_ENKUlvE_clEvENKUlvE_clEvEUlfE_EEvSA_T1_T2_EUlP24curandStatePhilox4_32_10E_ZNS1_27distribution_nullary_kernelIhf7double2S7_SJ_SE_EEvSA_SG_RKT3_T4_EUlifE_EEvlNS_15PhiloxCudaStateESF_SG_,"ax",@progbits
	.align	128
.text._ZN2at6native57_GLOBAL__N__cd6b329d_24_DistributionBernoulli_cu_7537a20d43distribution_elementwise_grid_stride_kernelIfLi4EZNS0_9templates4cuda21uniform_and_transformIhfPNS_17CUDAGeneratorImplEZZZNS4_16bernoulli_kernelIS7_EEvRNS_18TensorIteratorBaseEdT_ENKUlvE_clEvENKUlvE_clEvEUlfE_EEvSA_T1_T2_EUlP24curandStatePhilox4_32_10E_ZNS1_27distribution_nullary_kernelIhf7double2S7_SJ_SE_EEvSA_SG_RKT3_T4_EUlifE_EEvlNS_15PhiloxCudaStateESF_SG_:
        .type           _ZN2at6native57_GLOBAL__N__cd6b329d_24_DistributionBernoulli_cu_7537a20d43distribution_elementwise_grid_stride_kernelIfLi4EZNS0_9templates4cuda21uniform_and_transformIhfPNS_17CUDAGeneratorImplEZZZNS4_16bernoulli_kernelIS7_EEvRNS_18TensorIteratorBaseEdT_ENKUlvE_clEvENKUlvE_clEvEUlfE_EEvSA_T1_T2_EUlP24curandStatePhilox4_32_10E_ZNS1_27distribution_nullary_kernelIhf7double2S7_SJ_SE_EEvSA_SG_RKT3_T4_EUlifE_EEvlNS_15PhiloxCudaStateESF_SG_,@function
        .size           _ZN2at6native57_GLOBAL__N__cd6b329d_24_DistributionBernoulli_cu_7537a20d43distribution_elementwise_grid_stride_kernelIfLi4EZNS0_9templates4cuda21uniform_and_transformIhfPNS_17CUDAGeneratorImplEZZZNS4_16bernoulli_kernelIS7_EEvRNS_18TensorIteratorBaseEdT_ENKUlvE_clEvENKUlvE_clEvEUlfE_EEvSA_T1_T2_EUlP24curandStatePhilox4_32_10E_ZNS1_27distribution_nullary_kernelIhf7double2S7_SJ_SE_EEvSA_SG_RKT3_T4_EUlifE_EEvlNS_15PhiloxCudaStateESF_SG_,(.L_x_10554 - _ZN2at6native57_GLOBAL__N__cd6b329d_24_DistributionBernoulli_cu_7537a20d43distribution_elementwise_grid_stride_kernelIfLi4EZNS0_9templates4cuda21uniform_and_transformIhfPNS_17CUDAGeneratorImplEZZZNS4_16bernoulli_kernelIS7_EEvRNS_18TensorIteratorBaseEdT_ENKUlvE_clEvENKUlvE_clEvEUlfE_EEvSA_T1_T2_EUlP24curandStatePhilox4_32_10E_ZNS1_27distribution_nullary_kernelIhf7double2S7_SJ_SE_EEvSA_SG_RKT3_T4_EUlifE_EEvlNS_15PhiloxCudaStateESF_SG_)
        .other          _ZN2at6native57_GLOBAL__N__cd6b329d_24_DistributionBernoulli_cu_7537a20d43distribution_elementwise_grid_stride_kernelIfLi4EZNS0_9templates4cuda21uniform_and_transformIhfPNS_17CUDAGeneratorImplEZZZNS4_16bernoulli_kernelIS7_EEvRNS_18TensorIteratorBaseEdT_ENKUlvE_clEvENKUlvE_clEvEUlfE_EEvSA_T1_T2_EUlP24curandStatePhilox4_32_10E_ZNS1_27distribution_nullary_kernelIhf7double2S7_SJ_SE_EEvSA_SG_RKT3_T4_EUlifE_EEvlNS_15PhiloxCudaStateESF_SG_,@"STO_CUDA_ENTRY STV_DEFAULT"
_ZN2at6native57_GLOBAL__N__cd6b329d_24_DistributionBernoulli_cu_7537a20d43distribution_elementwise_grid_stride_kernelIfLi4EZNS0_9templates4cuda21uniform_and_transformIhfPNS_17CUDAGeneratorImplEZZZNS4_16bernoulli_kernelIS7_EEvRNS_18TensorIteratorBaseEdT_ENKUlvE_clEvENKUlvE_clEvEUlfE_EEvSA_T1_T2_EUlP24curandStatePhilox4_32_10E_ZNS1_27distribution_nullary_kernelIhf7double2S7_SJ_SE_EEvSA_SG_RKT3_T4_EUlifE_EEvlNS_15PhiloxCudaStateESF_SG_:
        /* <DEDUP_REMOVED lines=112> */
.L_x_652:
[----:B------:R-:W-:-:S07]  /*0700*/  MOV R30, 0x720 ;  /* 0x00000720001e7802 */ /* 0x000fce0000000f00 */
[----:B------:R-:W-:Y:S05]  /*0710*/  CALL.REL.NOINC `($__internal_39_$__cuda_sm20_div_s64) ;  /* 0x0000000800b47944 */ /* 0x000fea0003c00000 */
.L_x_653:
        /* <DEDUP_REMOVED lines=14> */
[----:B------:R-:W2:Y:S01]  /*0800*/  F2I.FTZ.U32.TRUNC.NTZ R43, R43 ;  /* 0x0000002b002b7305 */ /* 0x000ea2000021f000 */
        /* <DEDUP_REMOVED lines=8> */
.L_x_662:
        /* <DEDUP_REMOVED lines=13> */
.L_x_655:
[----:B----4-:R-:W-:Y:S05]  /*0960*/  BSYNC.RECONVERGENT B0 ;  /* 0x0000000000007941 */ /* 0x010fea0003800200 */
.L_x_654:
        /* <DEDUP_REMOVED lines=51> */
.L_x_656:
        /* <DEDUP_REMOVED lines=9> */
.L_x_657:
        /* <DEDUP_REMOVED lines=25> */
[----:B------:R-:W0:Y:S02]  /*0ec0*/  F2I.FTZ.U32.TRUNC.NTZ R53, R50 ;  /* 0x0000003200357305 */ /* 0x000e24000021f000 */
[----:B------:R-:W-:-:S04]  /*0ed0*/  IADD3 R28, P0, PT, R29, UR4, RZ ;  /* 0x000000041d1c7c10 */ /* 0x000fc8000ff1e0ff */
[----:B------:R-:W-:-:S05]  /*0ee0*/  LEA.HI.X.SX32 R29, R29, UR5, 0x1, P0 ;  /* 0x000000051d1d7c11 */ /* 0x000fca00080f0eff */
[----:B0-----:R0:W-:Y:S04]  /*0ef0*/  STG.E.U8 desc[UR6][R28.64], R53 ;  /* 0x000000351c007986 */ /* 0x0011e8000c101106 */
.L_x_659:
[----:B------:R-:W-:Y:S05]  /*0f00*/  BSYNC.RECONVERGENT B0 ;  /* 0x0000000000007941 */ /* 0x000fea0003800200 */
.L_x_658:
        /* <DEDUP_REMOVED lines=11> */
[----:B------:R-:W0:Y:S03]  /*0fc0*/  F2I.FTZ.U32.TRUNC.NTZ R47, R46 ;  /* 0x0000002e002f7305 */ /* 0x000e26000021f000 */
[----:B0-----:R1:W-:Y:S02]  /*0fd0*/  STG.E.U8 desc[UR6][R28.64], R47 ;  /* 0x0000002f1c007986 */ /* 0x0013e4000c101106 */
.L_x_661:
[----:B------:R-:W-:Y:S05]  /*0fe0*/  BSYNC.RECONVERGENT B0 ;  /* 0x0000000000007941 */ /* 0x000fea0003800200 */
.L_x_660:
        /* <DEDUP_REMOVED lines=32> */
        .weak           $__internal_39_$__cuda_sm20_div_s64
        .type           $__internal_39_$__cuda_sm20_div_s64,@function
        .size           $__internal_39_$__cuda_sm20_div_s64,(.L_x_10554 - $__internal_39_$__cuda_sm20_div_s64)
$__internal_39_$__cuda_sm20_div_s64:
        /* <DEDUP_REMOVED lines=74> */
[----:B------:R-:W-:Y:S06]  /*1690*/  RET.REL.NODEC R30 `(_ZN2at6native57_GLOBAL__N__cd6b329d_24_DistributionBernoulli_cu_7537a20d43distribution_elementwise_grid_stride_kernelIfLi4EZNS0_9templates4cuda21uniform_and_transformIhfPNS_17CUDAGeneratorImplEZZZNS4_16bernoulli_kernelIS7_EEvRNS_18TensorIteratorBaseEdT_ENKUlvE_clEvENKUlvE_clEvEUlfE_EEvSA_T1_T2_EUlP24curandStatePhilox4_32_10E_ZNS1_27distribution_nullary_kernelIhf7double2S7_SJ_SE_EEvSA_SG_RKT3_T4_EUlifE_EEvlNS_15PhiloxCudaStateESF_SG_) ;  /* 0xffffffe81e587950 */ /* 0x000fec0003c3ffff */
.L_x_663:
        /* <DEDUP_REMOVED lines=14> */
.L_x_10554:


//--------------------- .text._ZN2at4cuda57_GLOBAL__N__cd6b329d_24_DistributionBernoulli_cu_7537a20d21kernelPointwiseApply2IZNS_6native9templates4cuda28bernoulli_tensor_cuda_kernelIbfEEvRKNS_10TensorBaseES9_NS_15PhiloxCudaStateEEUliRbSB_SB_SB_RKfSD_SD_SD_E_bSC_mLin1ELin1ELi4ELi512ELi2EEEvNS0_6detail10TensorInfoIT0_T2_EENSG_IT1_SI_EESI_T_ --------------------------
	.section	.text._ZN2at4cuda57_GLOBAL__N__cd6b329d_24_DistributionBernoulli_cu_7537a20d21kernelPointwiseApply2IZNS_6native9templates4cuda28bernoulli_tensor_cuda_kernelIbfEEvRKNS_10TensorBaseES9_NS_15PhiloxCudaStateEEUliRbSB_SB_SB_RKfSD_SD_SD_E_bSC_mLin1ELin1ELi4ELi512ELi2EEEvNS0_6detail10TensorInfoIT0_T2_EENSG_IT1_SI_EESI_T_,"ax",@progbits
	.align	128
.text._ZN2at4cuda57_GLOBAL__N__cd6b329d_24_DistributionBernoulli_cu_7537a20d21kernelPointwiseApply2IZNS_6native9templates4cuda28bernoulli_tensor_cuda_kernelIbfEEvRKNS_10TensorBaseES9_NS_15PhiloxCudaStateEEUliRbSB_SB_SB_RKfSD_SD_SD_E_bSC_mLin1ELin1ELi4ELi512ELi2EEEvNS0_6detail10TensorInfoIT0_T2_EENSG_IT1_SI_EESI_T_:
        .type           _ZN2at4cuda57_GLOBAL__N__cd6b329d_24_DistributionBernoulli_cu_7537a20d21kernelPointwiseApply2IZNS_6native9templates4cuda28bernoulli_tensor_cuda_kernelIbfEEvRKNS_10TensorBaseES9_NS_15PhiloxCudaStateEEUliRbSB_SB_SB_RKfSD_SD_SD_E_bSC_mLin1ELin1ELi4ELi512ELi2EEEvNS0_6detail10TensorInfoIT0_T2_EENSG_IT1_SI_EESI_T_,@function
        .size           _ZN2at4cuda57_GLOBAL__N__cd6b329d_24_DistributionBernoulli_cu_7537a20d21kernelPointwiseApply2IZNS_6native9templates4cuda28bernoulli_tensor_cuda_kernelIbfEEvRKNS_10TensorBaseES9_NS_15PhiloxCudaStateEEUliRbSB_SB_SB_RKfSD_SD_SD_E_bSC_mLin1ELin1ELi4ELi512ELi2EEEvNS0_6detail10TensorInfoIT0_T2_EENSG_IT1_SI_EESI_T_,(.L_x_10556 - _ZN2at4cuda57_GLOBAL__N__cd6b329d_24_DistributionBernoulli_cu_7537a20d21kernelPointwiseApply2IZNS_6native9templates4cuda28bernoulli_tensor_cuda_kernelIbfEEvRKNS_10TensorBaseES9_NS_15PhiloxCudaStateEEUliRbSB_SB_SB_RKfSD_SD_SD_E_bSC_mLin1ELin1ELi4ELi512ELi2EEEvNS0_6detail10TensorInfoIT0_T2_EENSG_IT1_SI_EESI_T_)
        .other          _ZN2at4cuda57_GLOBAL__N__cd6b329d_24_DistributionBernoulli_cu_7537a20d21kernelPointwiseApply2IZNS_6native9templates4cuda28bernoulli_tensor_cuda_kernelIbfEEvRKNS_10TensorBaseES9_NS_15PhiloxCudaStateEEUliRbSB_SB_SB_RKfSD_SD_SD_E_bSC_mLin1ELin1ELi4ELi512ELi2EEEvNS0_6detail10TensorInfoIT0_T2_EENSG_IT1_SI_EESI_T_,@"STO_CUDA_ENTRY STV_DEFAULT"
_ZN2at4cuda57_GLOBAL__N__cd6b329d_24_DistributionBernoulli_cu_7537a20d21kernelPointwiseApply2IZNS_6native9templates4cuda28bernoulli_tensor_cuda_kernelIbfEEvRKNS_10TensorBaseES9_NS_15PhiloxCudaStateEEUliRbSB_SB_SB_RKfSD_SD_SD_E_bSC_mLin1ELin1ELi4ELi512ELi2EEEvNS0_6detail10TensorInfoIT0_T2_EENSG_IT1_SI_EESI_T_:
[----:B------:R-:W0:Y:S01]  /*0000*/  LDC R1, c[0x0][0x37c] ;  /* 0x0000df00ff017b82 */ /* 0x000e220000000800 */
[----:B------:R-:W1:Y:S07]  /*0010*/  S2R R3, SR_TID.X ;  /* 0x0000000000037919 */ /* 0x000e6e0000002100 */
[----:B------:R-:W1:Y:S01]  /*0020*/  S2UR UR4, SR_CTAID.X ;  /* 0x00000000000479c3 */ /* 0x000e620000002500 */
[----:B------:R-:W2:Y:S07]  /*0030*/  LDCU.64 UR6, c[0x0][0x6c0] ;  /* 0x0000d800ff0677ac */ /* 0x000eae0008000a00 */
[----:B------:R-:W1:Y:S02]  /*0040*/  LDC R0, c[0x0][0x360] ;  /* 0x0000d800ff007b82 */ /* 0x000e640000000800 */
[----:B-1----:R-:W-:-:S05]  /*0050*/  IMAD R0, R0, UR4, R3 ;  /* 0x0000000400007c24 */ /* 0x002fca000f8e0203 */
[----:B------:R-:W-:-:S04]  /*0060*/  SHF.L.U32 R29, R0, 0x2, RZ ;  /* 0x00000002001d7819 */ /* 0x000fc800000006ff */
[----:B--2---:R-:W-:-:S04]  /*0070*/  ISETP.GE.U32.AND P0, PT, R29, UR6, PT ;  /* 0x000000061d007c0c */ /* 0x004fc8000bf06070 */
[----:B------:R-:W-:-:S13]  /*0080*/  ISETP.GE.U32.AND.EX P0, PT, RZ, UR7, PT, P0 ;  /* 0x00000007ff007c0c */ /* 0x000fda000bf06100 */
[----:B0-----:R-:W-:Y:S05]  /*0090*/  @P0 EXIT ;  /* 0x000000000000094d */ /* 0x001fea0003800000 */
[----:B------:R-:W0:Y:S01]  /*00a0*/  LDC R56, c[0x0][0x6b8] ;  /* 0x0001ae00ff387b82 */ /* 0x000e220000000800 */
[----:B------:R-:W1:Y:S01]  /*00b0*/  LDCU UR38, c[0x0][0x6dc] ;  /* 0x0000db80ff2677ac */ /* 0x000e620008000800 */
[----:B------:R-:W-:Y:S01]  /*00c0*/  HFMA2 R30, -RZ, RZ, 0, 0 ;  /* 0x00000000ff1e7431 */ /* 0x000fe200000001ff */
[----:B------:R-:W2:Y:S01]  /*00d0*/  LDCU.64 UR36, c[0x0][0x358] ;  /* 0x00006b00ff2477ac */ /* 0x000ea20008000a00 */
[----:B-1----:R-:W-:Y:S01]  /*00e0*/  UPRMT UR38, UR38, 0x7770, URZ ;  /* 0x0000777026267896 */ /* 0x002fe200080000ff */
[C---:B0-----:R-:W-:Y:S02]  /*00f0*/  VIADD R47, R56.reuse, 0xffffffff ;  /* 0xffffffff382f7836 */ /* 0x041fe40000000000 */
[----:B------:R-:W-:-:S03]  /*0100*/  VIADD R56, R56, 0x7 ;  /* 0x0000000738387836 */ /* 0x000fc60000000000 */
[----:B--2---:R-:W-:-:S07]  /*0110*/  LOP3.LUT R22, R47, 0xfffffff8, RZ, 0xc0, !PT ;  /* 0xfffffff82f167812 */ /* 0x004fce00078ec0ff */
.L_x_1097:
[----:B0-----:R-:W0:Y:S01]  /*0120*/  LDCU UR4, c[0x0][0x6c0] ;  /* 0x0000d800ff0477ac */ /* 0x001e220008000800 */
[----:B-1----:R-:W1:Y:S01]  /*0130*/  LDC R9, c[0x0][0x518] ;  /* 0x00014600ff097b82 */ /* 0x002e620000000800 */
[C---:B------:R-:W-:Y:S01]  /*0140*/  LOP3.LUT R38, R56.reuse, 0x7, RZ, 0xc0, !PT ;  /* 0x0000000738267812 */ /* 0x040fe200078ec0ff */
[----:B------:R-:W-:Y:S01]  /*0150*/  BSSY.RECONVERGENT B0, `(.L_x_664) ;  /* 0x00006e5000007945 */ /* 0x000fe20003800200 */
[----:B------:R-:W-:Y:S02]  /*0160*/  LOP3.LUT R39, R47, 0x7, RZ, 0xc0, !PT ;  /* 0x000000072f277812 */ /* 0x000fe400078ec0ff */
[----:B------:R-:W-:Y:S02]  /*0170*/  CS2R R44, SRZ ;  /* 0x00000000002c7805 */ /* 0x000fe4000001ff00 */
[----:B------:R-:W-:Y:S01]  /*0180*/  LOP3.LUT R28, R56, 0x3, RZ, 0xc0, !PT ;  /* 0x00000003381c7812 */ /* 0x000fe200078ec0ff */
[----:B------:R-:W-:Y:S01]  /*0190*/  IMAD.MOV.U32 R41, RZ, RZ, RZ ;  /* 0x000000ffff297224 */ /* 0x000fe200078e00ff */
[----:B------:R-:W-:Y:S01]  /*01a0*/  MOV R46, RZ ;  /* 0x000000ff002e7202 */ /* 0x000fe20000000f00 */
[----:B------:R-:W2:Y:S01]  /*01b0*/  LDC R55, c[0x0][0x6b8] ;  /* 0x0001ae00ff377b82 */ /* 0x000ea20000000800 */
[----:B------:R-:W-:-:S02]  /*01c0*/  IADD3 R38, PT, PT, R38, -0x1, RZ ;  /* 0xffffffff26267810 */ /* 0x000fc40007ffe0ff */
[----:B0-----:R-:W-:-:S04]  /*01d0*/  IADD3 R37, PT, PT, -R29, UR4, RZ ;  /* 0x000000041d257c10 */ /* 0x001fc8000fffe1ff */
[----:B------:R-:W-:Y:S01]  /*01e0*/  ISETP.GE.AND P0, PT, R37, 0x1, PT ;  /* 0x000000012500780c */ /* 0x000fe20003f06270 */
[C---:B-1----:R-:W-:Y:S01]  /*01f0*/  VIADD R27, R9.reuse, 0x7 ;  /* 0x00000007091b7836 */ /* 0x042fe20000000000 */
[C---:B------:R-:W-:Y:S01]  /*0200*/  IADD3 R49, PT, PT, R9.reuse, 0x3, RZ ;  /* 0x0000000309317810 */ /* 0x040fe20007ffe0ff */
[C---:B------:R-:W-:Y:S01]  /*0210*/  VIADD R54, R9.reuse, 0xffffffff ;  /* 0xffffffff09367836 */ /* 0x040fe20000000000 */
[----:B------:R-:W-:Y:S02]  /*0220*/  IADD3 R53, PT, PT, R9, -0x2, RZ ;  /* 0xfffffffe09357810 */ /* 0x000fe40007ffe0ff */
[----:B------:R-:W-:Y:S02]  /*0230*/  LOP3.LUT R34, R27, 0x7, RZ, 0xc0, !PT ;  /* 0x000000071b227812 */ /* 0x000fe400078ec0ff */
[----:B------:R-:W-:Y:S01]  /*0240*/  LOP3.LUT R48, R49, 0x3, RZ, 0xc0, !PT ;  /* 0x0000000331307812 */ /* 0x000fe200078ec0ff */
[C---:B--2---:R-:W-:Y:S01]  /*0250*/  VIADD R52, R55.reuse, 0x3 ;  /* 0x0000000337347836 */ /* 0x044fe20000000000 */
[----:B------:R-:W-:Y:S01]  /*0260*/  IADD3 R55, PT, PT, R55, -0x2, RZ ;  /* 0xfffffffe37377810 */ /* 0x000fe20007ffe0ff */
[----:B------:R-:W-:Y:S01]  /*0270*/  VIADD R34, R34, 0xffffffff ;  /* 0xffffffff22227836 */ /* 0x000fe20000000000 */
[----:B------:R-:W-:-:S02]  /*0280*/  LOP3.LUT R27, R27, 0x3, RZ, 0xc0, !PT ;  /* 0x000000031b1b7812 */ /* 0x000fc400078ec0ff */
[----:B------:R-:W-:Y:S02]  /*0290*/  LOP3.LUT R51, R52, 0x3, RZ, 0xc0, !PT ;  /* 0x0000000334337812 */ /* 0x000fe400078ec0ff */
[----:B------:R-:W-:Y:S02]  /*02a0*/  LOP3.LUT R49, R49, 0x1, RZ, 0xc0, !PT ;  /* 0x0000000131317812 */ /* 0x000fe400078ec0ff */
[----:B------:R-:W-:Y:S02]  /*02b0*/  LOP3.LUT R50, R54, 0x7, RZ, 0xc0, !PT ;  /* 0x0000000736327812 */ /* 0x000fe400078ec0ff */
[----:B------:R-:W-:Y:S01]  /*02c0*/  LOP3.LUT R52, R52, 0x1, RZ, 0xc0, !PT ;  /* 0x0000000134347812 */ /* 0x000fe200078ec0ff */
[----:B------:R-:W-:Y:S06]  /*02d0*/  @!P0 BRA `(.L_x_665) ;  /* 0x0000006c00308947 */ /* 0x000fec0003800000 */
[----:B------:R-:W-:Y:S02]  /*02e0*/  ISETP.GE.AND P0, PT, R9, 0x2, PT ;  /* 0x000000020900780c */ /* 0x000fe40003f06270 */
[----:B------:R-:W-:Y:S02]  /*02f0*/  CS2R R14, SRZ ;  /* 0x00000000000e7805 */ /* 0x000fe4000001ff00 */
[----:B------:R-:W-:Y:S01]  /*0300*/  MOV R16, R29 ;  /* 0x0000001d00107202 */ /* 0x000fe20000000f00 */
[----:B------:R-:W-:-:S08]  /*0310*/  IMAD.MOV.U32 R13, RZ, RZ, R30 ;  /* 0x000000ffff0d7224 */ /* 0x000fd000078e001e */
[----:B------:R-:W-:Y:S05]  /*0320*/  @!P0 BRA `(.L_x_666) ;  /* 0x0000003400b48947 */ /* 0x000fea0003800000 */
[----:B------:R-:W0:Y:S01]  /*0330*/  LDCU UR4, c[0x0][0x518] ;  /* 0x0000a300ff0477ac */ /* 0x000e220008000800 */
[----:B------:R-:W-:Y:S02]  /*0340*/  ISETP.GE.U32.AND P0, PT, R53, 0x7, PT ;  /* 0x000000073500780c */ /* 0x000fe40003f06070 */
[----:B------:R-:W-:Y:S02]  /*0350*/  CS2R R14, SRZ ;  /* 0x00000000000e7805 */ /* 0x000fe4000001ff00 */
[----:B------:R-:W-:Y:S01]  /*0360*/  LOP3.LUT R0, R54, 0xfffffff8, RZ, 0xc0, !PT ;  /* 0xfffffff836007812 */ /* 0x000fe200078ec0ff */
[----:B------:R-:W-:Y:S01]  /*0370*/  IMAD.MOV.U32 R13, RZ, RZ, R30 ;  /* 0x000000ffff0d7224 */ /* 0x000fe200078e001e */
[----:B------:R-:W-:Y:S02]  /*0380*/  MOV R16, R29 ;  /* 0x0000001d00107202 */ /* 0x000fe40000000f00 */
[----:B------:R-:W-:Y:S01]  /*0390*/  IADD3 R8, PT, PT, -R0, RZ, RZ ;  /* 0x000000ff00087210 */ /* 0x000fe20007ffe1ff */
[----:B0-----:R-:W-:-:S04]  /*03a0*/  IMAD.U32 R12, RZ, RZ, UR4 ;  /* 0x00000004ff0c7e24 */ /* 0x001fc8000f8e00ff */
[----:B------:R-:W-:Y:S05]  /*03b0*/  @!P0 BRA `(.L_x_667) ;  /* 0x0000001c00288947 */ /* 0x000fea0003800000 */
[----:B------:R-:W-:Y:S01]  /*03c0*/  BSSY.RECONVERGENT B1, `(.L_x_668) ;  /* 0x00001c8000017945 */ /* 0x000fe20003800200 */
[----:B------:R-:W-:-:S07]  /*03d0*/  IADD3 R9, PT, PT, R9, -0x4, RZ ;  /* 0xfffffffc09097810 */ /* 0x000fce0007ffe0ff */
.L_x_693:
[----:B------:R-:W-:Y:S01]  /*03e0*/  VIADD R12, R9, 0x3 ;  /* 0x00000003090c7836 */ /* 0x000fe20000000000 */
[----:B------:R-:W-:Y:S01]  /*03f0*/  BSSY.RECONVERGENT B2, `(.L_x_669) ;  /* 0x000002f000027945 */ /* 0x000fe20003800200 */
[----:B------:R-:W-:-:S03]  /*0400*/  VIADD R8, R8, 0x8 ;  /* 0x0000000808087836 */ /* 0x000fc60000000000 */
[----:B------:R-:W-:Y:S02]  /*0410*/  SHF.L.U32 R10, R12, 0x3, RZ ;  /* 0x000000030c0a7819 */ /* 0x000fe400000006ff */
[----:B------:R-:W-:-:S04]  /*0420*/  ISETP.NE.AND P0, PT, R8, RZ, PT ;  /* 0x000000ff0800720c */ /* 0x000fc80003f05270 */
[----:B------:R-:W0:Y:S02]  /*0430*/  LDC.64 R10, c[0x0][R10+0x388] ;  /* 0x0000e2000a0a7b82 */ /* 0x000e240000000a00 */
[----:B0-----:R-:W-:-:S04]  /*0440*/  LOP3.LUT R0, R13, R11, RZ, 0xfc, !PT ;  /* 0x0000000b0d007212 */ /* 0x001fc800078efcff */
[----:B------:R-:W-:-:S13]  /*0450*/  ISETP.NE.U32.AND P1, PT, R0, RZ, PT ;  /* 0x000000ff0000720c */ /* 0x000fda0003f25070 */
[----:B------:R-:W-:Y:S05]  /*0460*/  @P1 BRA `(.L_x_670) ;  /* 0x0000000000601947 */ /* 0x000fea0003800000 */
[----:B------:R-:W0:Y:S01]  /*0470*/  I2F.U32.RP R0, R10 ;  /* 0x0000000a00007306 */ /* 0x000e220000209000 */
[----:B------:R-:W-:Y:S01]  /*0480*/  IMAD.MOV R5, RZ, RZ, -R10 ;  /* 0x000000ffff057224 */ /* 0x000fe200078e0a0a */
[----:B------:R-:W-:Y:S01]  /*0490*/  ISETP.NE.U32.AND P3, PT, R10, RZ, PT ;  /* 0x000000ff0a00720c */ /* 0x000fe20003f65070 */
[----:B------:R-:W-:-:S05]  /*04a0*/  HFMA2 R11, -RZ, RZ, 0, 0 ;  /* 0x00000000ff0b7431 */ /* 0x000fca00000001ff */
[----:B0-----:R-:W0:Y:S02]  /*04b0*/  MUFU.RCP R0, R0 ;  /* 0x0000000000007308 */ /* 0x001e240000001000 */
[----:B0-----:R-:W-:-:S06]  /*04c0*/  IADD3 R2, PT, PT, R0, 0xffffffe, RZ ;  /* 0x0ffffffe00027810 */ /* 0x001fcc0007ffe0ff */
[----:B------:R0:W1:Y:S02]  /*04d0*/  F2I.FTZ.U32.TRUNC.NTZ R3, R2 ;  /* 0x0000000200037305 */ /* 0x000064000021f000 */
[----:B0-----:R-:W-:Y:S02]  /*04e0*/  HFMA2 R2, -RZ, RZ, 0, 0 ;  /* 0x00000000ff027431 */ /* 0x001fe400000001ff */
[----:B-1----:R-:W-:-:S04]  /*04f0*/  IMAD R5, R5, R3, RZ ;  /* 0x0000000305057224 */ /* 0x002fc800078e02ff */
[----:B------:R-:W-:-:S06]  /*0500*/  IMAD.HI.U32 R3, R3, R5, R2 ;  /* 0x0000000503037227 */ /* 0x000fcc00078e0002 */
[----:B------:R-:W-:-:S04]  /*0510*/  IMAD.HI.U32 R3, R3, R16, RZ ;  /* 0x0000001003037227 */ /* 0x000fc800078e00ff */
[----:B------:R-:W-:-:S04]  /*0520*/  IMAD.MOV R5, RZ, RZ, -R3 ;  /* 0x000000ffff057224 */ /* 0x000fc800078e0a03 */
[----:B------:R-:W-:-:S05]  /*0530*/  IMAD R5, R10, R5, R16 ;  /* 0x000000050a057224 */ /* 0x000fca00078e0210 */
[----:B------:R-:W-:-:S13]  /*0540*/  ISETP.GE.U32.AND P1, PT, R5, R10, PT ;  /* 0x0000000a0500720c */ /* 0x000fda0003f26070 */
[----:B------:R-:W-:Y:S01]  /*0550*/  @P1 IADD3 R5, PT, PT, -R10, R5, RZ ;  /* 0x000000050a051210 */ /* 0x000fe20007ffe1ff */
[----:B------:R-:W-:-:S03]  /*0560*/  @P1 VIADD R3, R3, 0x1 ;  /* 0x0000000103031836 */ /* 0x000fc60000000000 */
[----:B------:R-:W-:Y:S02]  /*0570*/  ISETP.GE.U32.AND P2, PT, R5, R10, PT ;  /* 0x0000000a0500720c */ /* 0x000fe40003f46070 */
[----:B------:R-:W-:-:S11]  /*0580*/  MOV R5, RZ ;  /* 0x000000ff00057202 */ /* 0x000fd60000000f00 */
[----:B------:R-:W-:Y:S02]  /*0590*/  @P2 IADD3 R3, PT, PT, R3, 0x1, RZ ;  /* 0x0000000103032810 */ /* 0x000fe40007ffe0ff */
[----:B------:R-:W-:-:S05]  /*05a0*/  @!P3 LOP3.LUT R3, RZ, R10, RZ, 0x33, !PT ;  /* 0x0000000aff03b212 */ /* 0x000fca00078e33ff */
[----:B------:R-:W-:-:S04]  /*05b0*/  IMAD.MOV R7, RZ, RZ, -R3 ;  /* 0x000000ffff077224 */ /* 0x000fc800078e0a03 */
[----:B------:R-:W-:Y:S02]  /*05c0*/  IMAD R4, R10, R7, R16 ;  /* 0x000000070a047224 */ /* 0x000fe400078e0210 */
[----:B------:R-:W-:Y:S01]  /*05d0*/  IMAD.MOV.U32 R10, RZ, RZ, R3 ;  /* 0x000000ffff0a7224 */ /* 0x000fe200078e0003 */
[----:B------:R-:W-:Y:S06]  /*05e0*/  BRA `(.L_x_671) ;  /* 0x00000000003c7947 */ /* 0x000fec0003800000 */
.L_x_670:
[----:B------:R-:W-:Y:S01]  /*05f0*/  IMAD.MOV.U32 R4, RZ, RZ, R16 ;  /* 0x000000ffff047224 */ /* 0x000fe200078e0010 */
[----:B------:R-:W-:Y:S01]  /*0600*/  MOV R5, R13 ;  /* 0x0000000d00057202 */ /* 0x000fe20000000f00 */
[----:B------:R-:W-:Y:S01]  /*0610*/  IMAD.MOV.U32 R2, RZ, RZ, R10 ;  /* 0x000000ffff027224 */ /* 0x000fe200078e000a */
[----:B------:R-:W-:Y:S02]  /*0620*/  MOV R3, R11 ;  /* 0x0000000b00037202 */ /* 0x000fe40000000f00 */
[----:B------:R-:W-:-:S07]  /*0630*/  MOV R0, 0x650 ;  /* 0x0000065000007802 */ /* 0x000fce0000000f00 */
[----:B------:R-:W-:Y:S05]  /*0640*/  CALL.REL.NOINC `($__internal_40_$__cuda_sm20_div_u64) ;  /* 0x000001c400a07944 */ /* 0x000fea0003c00000 */
[----:B------:R-:W-:Y:S02]  /*0650*/  IADD3 R19, P1, PT, RZ, -R2, RZ ;  /* 0x80000002ff137210 */ /* 0x000fe40007f3e0ff */
[----:B------:R-:W-:-:S03]  /*0660*/  MOV R17, R13 ;  /* 0x0000000d00117202 */ /* 0x000fc60000000f00 */
[----:B------:R-:W-:Y:S02]  /*0670*/  IMAD.X R7, RZ, RZ, ~R3, P1 ;  /* 0x000000ffff077224 */ /* 0x000fe400008e0e03 */
[----:B------:R-:W-:-:S04]  /*0680*/  IMAD.WIDE.U32 R4, R10, R19, R16 ;  /* 0x000000130a047225 */ /* 0x000fc800078e0010 */
[----:B------:R-:W-:Y:S01]  /*0690*/  IMAD R7, R7, R10, RZ ;  /* 0x0000000a07077224 */ /* 0x000fe200078e02ff */
[----:B------:R-:W-:-:S03]  /*06a0*/  MOV R10, R2 ;  /* 0x00000002000a7202 */ /* 0x000fc60000000f00 */
[----:B------:R-:W-:Y:S02]  /*06b0*/  IMAD R7, R11, R19, R7 ;  /* 0x000000130b077224 */ /* 0x000fe400078e0207 */
[----:B------:R-:W-:Y:S02]  /*06c0*/  IMAD.MOV.U32 R11, RZ, RZ, R3 ;  /* 0x000000ffff0b7224 */ /* 0x000fe400078e0003 */
[----:B------:R-:W-:-:S07]  /*06d0*/  IMAD.IADD R5, R5, 0x1, R7 ;  /* 0x0000000105057824 */ /* 0x000fce00078e0207 */
.L_x_671:
[----:B------:R-:W-:Y:S05]  /*06e0*/  BSYNC.RECONVERGENT B2 ;  /* 0x0000000000027941 */ /* 0x000fea0003800200 */
.L_x_669:
[----:B------:R-:W-:Y:S01]  /*06f0*/  IADD3 R16, PT, PT, R9, 0x2, RZ ;  /* 0x0000000209107810 */ /* 0x000fe20007ffe0ff */
[----:B------:R-:W-:Y:S01]  /*0700*/  UMOV UR4, 0xd0 ;  /* 0x000000d000047882 */ /* 0x000fe20000000000 */
[-C--:B------:R-:W-:Y:S01]  /*0710*/  LOP3.LUT R15, R15, R14.reuse, RZ, 0x3c, !PT ;  /* 0x0000000e0f0f7212 */ /* 0x080fe200078e3cff */
[----:B------:R-:W-:Y:S01]  /*0720*/  BSSY.RECONVERGENT B2, `(.L_x_672) ;  /* 0x0000036000027945 */ /* 0x000fe20003800200 */
[----:B------:R-:W-:Y:S01]  /*0730*/  LEA R2, R12, UR4, 0x3 ;  /* 0x000000040c027c11 */ /* 0x000fe2000f8e18ff */
[----:B------:R-:W-:Y:S01]  /*0740*/  IMAD.SHL.U32 R13, R16, 0x8, RZ ;  /* 0x00000008100d7824 */ /* 0x000fe200078e00ff */
[----:B------:R-:W-:-:S04]  /*0750*/  LOP3.LUT R14, R15, R14, RZ, 0x3c, !PT ;  /* 0x0000000e0f0e7212 */ /* 0x000fc800078e3cff */
[----:B------:R-:W0:Y:S01]  /*0760*/  LDC.64 R2, c[0x0][R2+0x380] ;  /* 0x0000e00002027b82 */ /* 0x000e220000000a00 */
[----:B------:R-:W-:-:S07]  /*0770*/  LOP3.LUT R15, R15, R14, RZ, 0x3c, !PT ;  /* 0x0000000e0f0f7212 */ /* 0x000fce00078e3cff */
[----:B------:R-:W1:Y:S01]  /*0780*/  LDC.64 R12, c[0x0][R13+0x388] ;  /* 0x0000e2000d0c7b82 */ /* 0x000e620000000a00 */
[-C--:B0-----:R-:W-:Y:S02]  /*0790*/  IMAD R3, R3, R4.reuse, RZ ;  /* 0x0000000403037224 */ /* 0x081fe400078e02ff */
[----:B------:R-:W-:-:S04]  /*07a0*/  IMAD.WIDE.U32 R14, R2, R4, R14 ;  /* 0x00000004020e7225 */ /* 0x000fc800078e000e */
[----:B------:R-:W-:Y:S01]  /*07b0*/  IMAD R3, R2, R5, R3 ;  /* 0x0000000502037224 */ /* 0x000fe200078e0203 */
[----:B-1----:R-:W-:-:S04]  /*07c0*/  LOP3.LUT R0, R11, R13, RZ, 0xfc, !PT ;  /* 0x0000000d0b007212 */ /* 0x002fc800078efcff */
[----:B------:R-:W-:Y:S02]  /*07d0*/  IADD3 R17, PT, PT, R15, R3, RZ ;  /* 0x000000030f117210 */ /* 0x000fe40007ffe0ff */
[----:B------:R-:W-:-:S13]  /*07e0*/  ISETP.NE.U32.AND P1, PT, R0, RZ, PT ;  /* 0x000000ff0000720c */ /* 0x000fda0003f25070 */
[----:B------:R-:W-:Y:S05]  /*07f0*/  @P1 BRA `(.L_x_673) ;  /* 0x0000000000601947 */ /* 0x000fea0003800000 */
[----:B------:R-:W0:Y:S01]  /*0800*/  I2F.U32.RP R0, R12 ;  /* 0x0000000c00007306 */ /* 0x000e220000209000 */
[----:B------:R-:W-:Y:S01]  /*0810*/  IADD3 R5, PT, PT, RZ, -R12, RZ ;  /* 0x8000000cff057210 */ /* 0x000fe20007ffe0ff */
[----:B------:R-:W-:Y:S01]  /*0820*/  IMAD.MOV.U32 R11, RZ, RZ, RZ ;  /* 0x000000ffff0b7224 */ /* 0x000fe200078e00ff */
[----:B------:R-:W-:-:S05]  /*0830*/  ISETP.NE.U32.AND P3, PT, R12, RZ, PT ;  /* 0x000000ff0c00720c */ /* 0x000fca0003f65070 */
[----:B0-----:R-:W0:Y:S02]  /*0840*/  MUFU.RCP R0, R0 ;  /* 0x0000000000007308 */ /* 0x001e240000001000 */
[----:B0-----:R-:W-:-:S06]  /*0850*/  VIADD R2, R0, 0xffffffe ;  /* 0x0ffffffe00027836 */ /* 0x001fcc0000000000 */
[----:B------:R0:W1:Y:S02]  /*0860*/  F2I.FTZ.U32.TRUNC.NTZ R3, R2 ;  /* 0x0000000200037305 */ /* 0x000064000021f000 */
[----:B0-----:R-:W-:Y:S02]  /*0870*/  IMAD.MOV.U32 R2, RZ, RZ, RZ ;  /* 0x000000ffff027224 */ /* 0x001fe400078e00ff */
[----:B-1----:R-:W-:-:S04]  /*0880*/  IMAD R5, R5, R3, RZ ;  /* 0x0000000305057224 */ /* 0x002fc800078e02ff */
[----:B------:R-:W-:-:S06]  /*0890*/  IMAD.HI.U32 R3, R3, R5, R2 ;  /* 0x0000000503037227 */ /* 0x000fcc00078e0002 */
[----:B------:R-:W-:-:S05]  /*08a0*/  IMAD.HI.U32 R3, R3, R10, RZ ;  /* 0x0000000a03037227 */ /* 0x000fca00078e00ff */
[----:B------:R-:W-:-:S05]  /*08b0*/  IADD3 R5, PT, PT, -R3, RZ, RZ ;  /* 0x000000ff03057210 */ /* 0x000fca0007ffe1ff */
[----:B------:R-:W-:-:S05]  /*08c0*/  IMAD R5, R12, R5, R10 ;  /* 0x000000050c057224 */ /* 0x000fca00078e020a */
[----:B------:R-:W-:-:S13]  /*08d0*/  ISETP.GE.U32.AND P1, PT, R5, R12, PT ;  /* 0x0000000c0500720c */ /* 0x000fda0003f26070 */
[----:B------:R-:W-:Y:S01]  /*08e0*/  @P1 IMAD.IADD R5, R5, 0x1, -R12 ;  /* 0x0000000105051824 */ /* 0x000fe200078e0a0c */
[----:B------:R-:W-:-:S04]  /*08f0*/  @P1 IADD3 R3, PT, PT, R3, 0x1, RZ ;  /* 0x0000000103031810 */ /* 0x000fc80007ffe0ff */
[----:B------:R-:W-:Y:S01]  /*0900*/  ISETP.GE.U32.AND P2, PT, R5, R12, PT ;  /* 0x0000000c0500720c */ /* 0x000fe20003f46070 */
[----:B------:R-:W-:-:S12]  /*0910*/  IMAD.MOV.U32 R5, RZ, RZ, RZ ;  /* 0x000000ffff057224 */ /* 0x000fd800078e00ff */
[----:B------:R-:W-:Y:S01]  /*0920*/  @P2 VIADD R3, R3, 0x1 ;  /* 0x0000000103032836 */ /* 0x000fe20000000000 */
[----:B------:R-:W-:-:S04]  /*0930*/  @!P3 LOP3.LUT R3, RZ, R12, RZ, 0x33, !PT ;  /* 0x0000000cff03b212 */ /* 0x000fc800078e33ff */
[----:B------:R-:W-:-:S05]  /*0940*/  IADD3 R7, PT, PT, -R3, RZ, RZ ;  /* 0x000000ff03077210 */ /* 0x000fca0007ffe1ff */
[----:B------:R-:W-:Y:S01]  /*0950*/  IMAD R4, R12, R7, R10 ;  /* 0x000000070c047224 */ /* 0x000fe200078e020a */
[----:B------:R-:W-:Y:S01]  /*0960*/  MOV R10, R3 ;  /* 0x00000003000a7202 */ /* 0x000fe20000000f00 */
[----:B------:R-:W-:Y:S06]  /*0970*/  BRA `(.L_x_674) ;  /* 0x0000000000407947 */ /* 0x000fec0003800000 */
.L_x_673:
[----:B------:R-:W-:Y:S01]  /*0980*/  MOV R4, R10 ;  /* 0x0000000a00047202 */ /* 0x000fe20000000f00 */
[----:B------:R-:W-:Y:S01]  /*0990*/  IMAD.MOV.U32 R5, RZ, RZ, R11 ;  /* 0x000000ffff057224 */ /* 0x000fe200078e000b */
[----:B------:R-:W-:Y:S01]  /*09a0*/  MOV R2, R12 ;  /* 0x0000000c00027202 */ /* 0x000fe20000000f00 */
[----:B------:R-:W-:Y:S01]  /*09b0*/  IMAD.MOV.U32 R3, RZ, RZ, R13 ;  /* 0x000000ffff037224 */ /* 0x000fe200078e000d */
[----:B------:R-:W-:-:S07]  /*09c0*/  MOV R0, 0x9e0 ;  /* 0x000009e000007802 */ /* 0x000fce0000000f00 */
[----:B------:R-:W-:Y:S05]  /*09d0*/  CALL.REL.NOINC `($__internal_40_$__cuda_sm20_div_u64) ;  /* 0x000001c000bc7944 */ /* 0x000fea0003c00000 */
[-C--:B------:R-:W-:Y:S01]  /*09e0*/  IADD3 R19, P1, PT, RZ, -R2.reuse, RZ ;  /* 0x80000002ff137210 */ /* 0x080fe20007f3e0ff */
[----:B------:R-:W-:Y:S01]  /*09f0*/  IMAD.MOV.U32 R4, RZ, RZ, R10 ;  /* 0x000000ffff047224 */ /* 0x000fe200078e000a */
[----:B------:R-:W-:Y:S01]  /*0a00*/  MOV R5, R11 ;  /* 0x0000000b00057202 */ /* 0x000fe20000000f00 */
[----:B------:R-:W-:Y:S01]  /*0a10*/  IMAD.MOV.U32 R11, RZ, RZ, R3 ;  /* 0x000000ffff0b7224 */ /* 0x000fe200078e0003 */
[----:B------:R-:W-:Y:S02]  /*0a20*/  IADD3.X R7, PT, PT, RZ, ~R3, RZ, P1, !PT ;  /* 0x80000003ff077210 */ /* 0x000fe40000ffe4ff */
[----:B------:R-:W-:Y:S01]  /*0a30*/  MOV R10, R2 ;  /* 0x00000002000a7202 */ /* 0x000fe20000000f00 */
[----:B------:R-:W-:-:S04]  /*0a40*/  IMAD.WIDE.U32 R4, R12, R19, R4 ;  /* 0x000000130c047225 */ /* 0x000fc800078e0004 */
[----:B------:R-:W-:-:S04]  /*0a50*/  IMAD R7, R7, R12, RZ ;  /* 0x0000000c07077224 */ /* 0x000fc800078e02ff */
[----:B------:R-:W-:-:S04]  /*0a60*/  IMAD R7, R13, R19, R7 ;  /* 0x000000130d077224 */ /* 0x000fc800078e0207 */
[----:B------:R-:W-:-:S07]  /*0a70*/  IMAD.IADD R5, R5, 0x1, R7 ;  /* 0x0000000105057824 */ /* 0x000fce00078e0207 */
.L_x_674:
[----:B------:R-:W-:Y:S05]  /*0a80*/  BSYNC.RECONVERGENT B2 ;  /* 0x0000000000027941 */ /* 0x000fea0003800200 */
.L_x_672:
[----:B------:R-:W-:Y:S01]  /*0a90*/  IADD3 R23, PT, PT, R9, 0x1, RZ ;  /* 0x0000000109177810 */ /* 0x000fe20007ffe0ff */
[----:B------:R-:W-:Y:S01]  /*0aa0*/  UMOV UR4, 0xd0 ;  /* 0x000000d000047882 */ /* 0x000fe20000000000 */
[----:B------:R-:W-:Y:S01]  /*0ab0*/  BSSY.RECONVERGENT B2, `(.L_x_675) ;  /* 0x0000035000027945 */ /* 0x000fe20003800200 */
[----:B------:R-:W-:Y:S02]  /*0ac0*/  LEA R2, R16, UR4, 0x3 ;  /* 0x0000000410027c11 */ /* 0x000fe4000f8e18ff */
[----:B------:R-:W-:Y:S01]  /*0ad0*/  IMAD.SHL.U32 R12, R23, 0x8, RZ ;  /* 0x00000008170c7824 */ /* 0x000fe200078e00ff */
[----:B------:R-:W-:-:S03]  /*0ae0*/  MOV R16, R14 ;  /* 0x0000000e00107202 */ /* 0x000fc60000000f00 */
[----:B------:R-:W0:Y:S08]  /*0af0*/  LDC.64 R2, c[0x0][R2+0x380] ;  /* 0x0000e00002027b82 */ /* 0x000e300000000a00 */
[----:B------:R-:W1:Y:S01]  /*0b00*/  LDC.64 R12, c[0x0][R12+0x388] ;  /* 0x0000e2000c0c7b82 */ /* 0x000e620000000a00 */
[-C--:B0-----:R-:W-:Y:S02]  /*0b10*/  IMAD R3, R3, R4.reuse, RZ ;  /* 0x0000000403037224 */ /* 0x081fe400078e02ff */
[----:B------:R-:W-:-:S04]  /*0b20*/  IMAD.WIDE.U32 R14, R2, R4, R16 ;  /* 0x00000004020e7225 */ /* 0x000fc800078e0010 */
[----:B------:R-:W-:Y:S01]  /*0b30*/  IMAD R3, R2, R5, R3 ;  /* 0x0000000502037224 */ /* 0x000fe200078e0203 */
[----:B-1----:R-:W-:-:S03]  /*0b40*/  LOP3.LUT R0, R11, R13, RZ, 0xfc, !PT ;  /* 0x0000000d0b007212 */ /* 0x002fc600078efcff */
[----:B------:R-:W-:Y:S01]  /*0b50*/  IMAD.IADD R16, R15, 0x1, R3 ;  /* 0x000000010f107824 */ /* 0x000fe200078e0203 */
        /* <DEDUP_REMOVED lines=26> */
.L_x_676:
[----:B------:R-:W-:Y:S01]  /*0d00*/  IMAD.MOV.U32 R4, RZ, RZ, R10 ;  /* 0x000000ffff047224 */ /* 0x000fe200078e000a */
[----:B------:R-:W-:Y:S01]  /*0d10*/  MOV R5, R11 ;  /* 0x0000000b00057202 */ /* 0x000fe20000000f00 */
[----:B------:R-:W-:Y:S01]  /*0d20*/  IMAD.MOV.U32 R2, RZ, RZ, R12 ;  /* 0x000000ffff027224 */ /* 0x000fe200078e000c */
[----:B------:R-:W-:Y:S02]  /*0d30*/  MOV R3, R13 ;  /* 0x0000000d00037202 */ /* 0x000fe40000000f00 */
[----:B------:R-:W-:-:S07]  /*0d40*/  MOV R0, 0xd60 ;  /* 0x00000d6000007802 */ /* 0x000fce0000000f00 */
[----:B------:R-:W-:Y:S05]  /*0d50*/  CALL.REL.NOINC `($__internal_40_$__cuda_sm20_div_u64) ;  /* 0x000001bc00dc7944 */ /* 0x000fea0003c00000 */
[----:B------:R-:W-:Y:S01]  /*0d60*/  IADD3 R17, P1, PT, RZ, -R2, RZ ;  /* 0x80000002ff117210 */ /* 0x000fe20007f3e0ff */
[----:B------:R-:W-:Y:S01]  /*0d70*/  IMAD.MOV.U32 R5, RZ, RZ, R11 ;  /* 0x000000ffff057224 */ /* 0x000fe200078e000b */
[----:B------:R-:W-:Y:S01]  /*0d80*/  MOV R4, R10 ;  /* 0x0000000a00047202 */ /* 0x000fe20000000f00 */
[----:B------:R-:W-:Y:S01]  /*0d90*/  IMAD.MOV.U32 R10, RZ, RZ, R2 ;  /* 0x000000ffff0a7224 */ /* 0x000fe200078e0002 */
[----:B------:R-:W-:Y:S01]  /*0da0*/  MOV R11, R3 ;  /* 0x00000003000b7202 */ /* 0x000fe20000000f00 */
[----:B------:R-:W-:Y:S02]  /*0db0*/  IMAD.X R7, RZ, RZ, ~R3, P1 ;  /* 0x000000ffff077224 */ /* 0x000fe400008e0e03 */
[----:B------:R-:W-:-:S04]  /*0dc0*/  IMAD.WIDE.U32 R4, R12, R17, R4 ;  /* 0x000000110c047225 */ /* 0x000fc800078e0004 */
[----:B------:R-:W-:-:S04]  /*0dd0*/  IMAD R7, R7, R12, RZ ;  /* 0x0000000c07077224 */ /* 0x000fc800078e02ff */
[----:B------:R-:W-:-:S05]  /*0de0*/  IMAD R7, R13, R17, R7 ;  /* 0x000000110d077224 */ /* 0x000fca00078e0207 */
[----:B------:R-:W-:-:S07]  /*0df0*/  IADD3 R5, PT, PT, R5, R7, RZ ;  /* 0x0000000705057210 */ /* 0x000fce0007ffe0ff */
.L_x_677:
[----:B------:R-:W-:Y:S05]  /*0e00*/  BSYNC.RECONVERGENT B2 ;  /* 0x0000000000027941 */ /* 0x000fea0003800200 */
.L_x_675:
[----:B------:R-:W-:Y:S01]  /*0e10*/  IMAD.SHL.U32 R12, R9, 0x8, RZ ;  /* 0x00000008090c7824 */ /* 0x000fe200078e00ff */
[----:B------:R-:W-:Y:S01]  /*0e20*/  UMOV UR4, 0xd0 ;  /* 0x000000d000047882 */ /* 0x000fe20000000000 */
[----:B------:R-:W-:Y:S01]  /*0e30*/  MOV R15, R16 ;  /* 0x00000010000f7202 */ /* 0x000fe20000000f00 */
[----:B------:R-:W-:Y:S01]  /*0e40*/  BSSY.RECONVERGENT B2, `(.L_x_678) ;  /* 0x0000033000027945 */ /* 0x000fe20003800200 */
[----:B------:R-:W-:Y:S02]  /*0e50*/  LEA R2, R23, UR4, 0x3 ;  /* 0x0000000417027c11 */ /* 0x000fe4000f8e18ff */
[----:B------:R-:W0:Y:S08]  /*0e60*/  LDC.64 R12, c[0x0][R12+0x388] ;  /* 0x0000e2000c0c7b82 */ /* 0x000e300000000a00 */
[----:B------:R-:W1:Y:S01]  /*0e70*/  LDC.64 R2, c[0x0][R2+0x380] ;  /* 0x0000e00002027b82 */ /* 0x000e620000000a00 */
[----:B0-----:R-:W-:-:S04]  /*0e80*/  LOP3.LUT R0, R11, R13, RZ, 0xfc, !PT ;  /* 0x0000000d0b007212 */ /* 0x001fc800078efcff */
[----:B------:R-:W-:Y:S01]  /*0e90*/  ISETP.NE.U32.AND P1, PT, R0, RZ, PT ;  /* 0x000000ff0000720c */ /* 0x000fe20003f25070 */
[-C--:B-1----:R-:W-:Y:S02]  /*0ea0*/  IMAD R3, R3, R4.reuse, RZ ;  /* 0x0000000403037224 */ /* 0x082fe400078e02ff */
[----:B------:R-:W-:-:S04]  /*0eb0*/  IMAD.WIDE.U32 R14, R2, R4, R14 ;  /* 0x00000004020e7225 */ /* 0x000fc800078e000e */
[----:B------:R-:W-:-:S04]  /*0ec0*/  IMAD R3, R2, R5, R3 ;  /* 0x0000000502037224 */ /* 0x000fc800078e0203 */
[----:B------:R-:W-:Y:S02]  /*0ed0*/  IMAD.IADD R16, R15, 0x1, R3 ;  /* 0x000000010f107824 */ /* 0x000fe400078e0203 */
        /* <DEDUP_REMOVED lines=25> */
.L_x_679:
        /* <DEDUP_REMOVED lines=16> */
.L_x_680:
[----:B------:R-:W-:Y:S05]  /*1170*/  BSYNC.RECONVERGENT B2 ;  /* 0x0000000000027941 */ /* 0x000fea0003800200 */
.L_x_678:
[C---:B------:R-:W-:Y:S01]  /*1180*/  VIADD R17, R9.reuse, 0xffffffff ;  /* 0xffffffff09117836 */ /* 0x040fe20000000000 */
[----:B------:R-:W-:Y:S01]  /*1190*/  UMOV UR4, 0xd0 ;  /* 0x000000d000047882 */ /* 0x000fe20000000000 */
[----:B------:R-:W-:Y:S01]  /*11a0*/  IMAD.MOV.U32 R15, RZ, RZ, R16 ;  /* 0x000000ffff0f7224 */ /* 0x000fe200078e0010 */
[----:B------:R-:W-:Y:S01]  /*11b0*/  LEA R2, R9, UR4, 0x3 ;  /* 0x0000000409027c11 */ /* 0x000fe2000f8e18ff */
[----:B------:R-:W-:Y:S01]  /*11c0*/  BSSY.RECONVERGENT B2, `(.L_x_681) ;  /* 0x0000033000027945 */ /* 0x000fe20003800200 */
[----:B------:R-:W-:-:S04]  /*11d0*/  SHF.L.U32 R12, R17, 0x3, RZ ;  /* 0x00000003110c7819 */ /* 0x000fc800000006ff */
[----:B------:R-:W0:Y:S08]  /*11e0*/  LDC.64 R2, c[0x0][R2+0x380] ;  /* 0x0000e00002027b82 */ /* 0x000e300000000a00 */
        /* <DEDUP_REMOVED lines=32> */
.L_x_682:
[----:B------:R-:W-:Y:S01]  /*13f0*/  MOV R4, R10 ;  /* 0x0000000a00047202 */ /* 0x000fe20000000f00 */
[----:B------:R-:W-:Y:S01]  /*1400*/  IMAD.MOV.U32 R5, RZ, RZ, R11 ;  /* 0x000000ffff057224 */ /* 0x000fe200078e000b */
[----:B------:R-:W-:Y:S01]  /*1410*/  MOV R2, R12 ;  /* 0x0000000c00027202 */ /* 0x000fe20000000f00 */
[----:B------:R-:W-:Y:S01]  /*1420*/  IMAD.MOV.U32 R3, RZ, RZ, R13 ;  /* 0x000000ffff037224 */ /* 0x000fe200078e000d */
[----:B------:R-:W-:-:S07]  /*1430*/  MOV R0, 0x1450 ;  /* 0x0000145000007802 */ /* 0x000fce0000000f00 */
[----:B------:R-:W-:Y:S05]  /*1440*/  CALL.REL.NOINC `($__internal_40_$__cuda_sm20_div_u64) ;  /* 0x000001b800207944 */ /* 0x000fea0003c00000 */
[----:B------:R-:W-:Y:S01]  /*1450*/  IADD3 R19, P1, PT, RZ, -R2, RZ ;  /* 0x80000002ff137210 */ /* 0x000fe20007f3e0ff */
[----:B------:R-:W-:Y:S01]  /*1460*/  IMAD.MOV.U32 R4, RZ, RZ, R10 ;  /* 0x000000ffff047224 */ /* 0x000fe200078e000a */
[----:B------:R-:W-:Y:S02]  /*1470*/  MOV R5, R11 ;  /* 0x0000000b00057202 */ /* 0x000fe40000000f00 */
[----:B------:R-:W-:Y:S01]  /*1480*/  IADD3.X R7, PT, PT, RZ, ~R3, RZ, P1, !PT ;  /* 0x80000003ff077210 */ /* 0x000fe20000ffe4ff */
[----:B------:R-:W-:-:S04]  /*1490*/  IMAD.WIDE.U32 R4, R12, R19, R4 ;  /* 0x000000130c047225 */ /* 0x000fc800078e0004 */
[----:B------:R-:W-:Y:S01]  /*14a0*/  IMAD R7, R7, R12, RZ ;  /* 0x0000000c07077224 */ /* 0x000fe200078e02ff */
[----:B------:R-:W-:-:S03]  /*14b0*/  MOV R12, R2 ;  /* 0x00000002000c7202 */ /* 0x000fc60000000f00 */
[----:B------:R-:W-:Y:S02]  /*14c0*/  IMAD R7, R13, R19, R7 ;  /* 0x000000130d077224 */ /* 0x000fe400078e0207 */
[----:B------:R-:W-:Y:S02]  /*14d0*/  IMAD.MOV.U32 R13, RZ, RZ, R3 ;  /* 0x000000ffff0d7224 */ /* 0x000fe400078e0003 */
[----:B------:R-:W-:-:S07]  /*14e0*/  IMAD.IADD R5, R5, 0x1, R7 ;  /* 0x0000000105057824 */ /* 0x000fce00078e0207 */
.L_x_683:
[----:B------:R-:W-:Y:S05]  /*14f0*/  BSYNC.RECONVERGENT B2 ;  /* 0x0000000000027941 */ /* 0x000fea0003800200 */
.L_x_681:
[----:B------:R-:W-:Y:S01]  /*1500*/  IADD3 R16, PT, PT, R9, -0x2, RZ ;  /* 0xfffffffe09107810 */ /* 0x000fe20007ffe0ff */
[----:B------:R-:W-:Y:S01]  /*1510*/  UMOV UR4, 0xd0 ;  /* 0x000000d000047882 */ /* 0x000fe20000000000 */
[----:B------:R-:W-:Y:S01]  /*1520*/  MOV R15, R23 ;  /* 0x00000017000f7202 */ /* 0x000fe20000000f00 */
[----:B------:R-:W-:Y:S01]  /*1530*/  BSSY.RECONVERGENT B2, `(.L_x_684) ;  /* 0x0000034000027945 */ /* 0x000fe20003800200 */
[----:B------:R-:W-:Y:S01]  /*1540*/  LEA R2, R17, UR4, 0x3 ;  /* 0x0000000411027c11 */ /* 0x000fe2000f8e18ff */
[----:B------:R-:W-:-:S05]  /*1550*/  IMAD.SHL.U32 R10, R16, 0x8, RZ ;  /* 0x00000008100a7824 */ /* 0x000fca00078e00ff */
        /* <DEDUP_REMOVED lines=33> */
.L_x_685:
        /* <DEDUP_REMOVED lines=16> */
.L_x_686:
[----:B------:R-:W-:Y:S05]  /*1870*/  BSYNC.RECONVERGENT B2 ;  /* 0x0000000000027941 */ /* 0x000fea0003800200 */
.L_x_684:
[----:B------:R-:W-:Y:S01]  /*1880*/  VIADD R17, R9, 0xfffffffd ;  /* 0xfffffffd09117836 */ /* 0x000fe20000000000 */
        /* <DEDUP_REMOVED lines=38> */
.L_x_688:
        /* <DEDUP_REMOVED lines=16> */
.L_x_689:
[----:B------:R-:W-:Y:S05]  /*1bf0*/  BSYNC.RECONVERGENT B2 ;  /* 0x0000000000027941 */ /* 0x000fea0003800200 */
.L_x_687:
        /* <DEDUP_REMOVED lines=18> */
[----:B------:R-:W-:Y:S01]  /*1d20*/  IMAD.MOV.U32 R7, RZ, RZ, RZ ;  /* 0x000000ffff077224 */ /* 0x000fe200078e00ff */
[----:B------:R-:W-:-:S04]  /*1d30*/  MOV R13, RZ ;  /* 0x000000ff000d7202 */ /* 0x000fc80000000f00 */
        /* <DEDUP_REMOVED lines=12> */
[----:B------:R-:W-:-:S13]  /*1e00*/  ISETP.GE.U32.AND P2, PT, R3, R10, PT ;  /* 0x0000000a0300720c */ /* 0x000fda0003f46070 */
[----:B------:R-:W-:Y:S02]  /*1e10*/  @P2 IADD3 R16, PT, PT, R16, 0x1, RZ ;  /* 0x0000000110102810 */ /* 0x000fe40007ffe0ff */
[----:B------:R-:W-:-:S05]  /*1e20*/  @!P3 LOP3.LUT R16, RZ, R10, RZ, 0x33, !PT ;  /* 0x0000000aff10b212 */ /* 0x000fca00078e33ff */
[----:B------:R-:W-:-:S04]  /*1e30*/  IMAD.MOV R11, RZ, RZ, -R16 ;  /* 0x000000ffff0b7224 */ /* 0x000fc800078e0a10 */
[----:B------:R-:W-:Y:S01]  /*1e40*/  IMAD R11, R10, R11, R12 ;  /* 0x0000000b0a0b7224 */ /* 0x000fe200078e020c */
[----:B------:R-:W-:Y:S06]  /*1e50*/  BRA `(.L_x_692) ;  /* 0x0000000000447947 */ /* 0x000fec0003800000 */
.L_x_691:
        /* <DEDUP_REMOVED lines=8> */
[----:B------:R-:W-:Y:S01]  /*1ee0*/  MOV R5, R13 ;  /* 0x0000000d00057202 */ /* 0x000fe20000000f00 */
[----:B------:R-:W-:Y:S01]  /*1ef0*/  IMAD.MOV.U32 R16, RZ, RZ, R2 ;  /* 0x000000ffff107224 */ /* 0x000fe200078e0002 */
[-C--:B------:R-:W-:Y:S02]  /*1f00*/  IADD3.X R7, PT, PT, RZ, ~R3.reuse, RZ, P1, !PT ;  /* 0x80000003ff077210 */ /* 0x080fe40000ffe4ff */
[----:B------:R-:W-:Y:S01]  /*1f10*/  MOV R13, R3 ;  /* 0x00000003000d7202 */ /* 0x000fe20000000f00 */
[----:B------:R-:W-:-:S04]  /*1f20*/  IMAD.WIDE.U32 R4, R10, R19, R4 ;  /* 0x000000130a047225 */ /* 0x000fc800078e0004 */
[----:B------:R-:W-:-:S04]  /*1f30*/  IMAD R7, R7, R10, RZ ;  /* 0x0000000a07077224 */ /* 0x000fc800078e02ff */
[----:B------:R-:W-:Y:S01]  /*1f40*/  IMAD R7, R11, R19, R7 ;  /* 0x000000130b077224 */ /* 0x000fe200078e0207 */
[----:B------:R-:W-:-:S03]  /*1f50*/  MOV R11, R4 ;  /* 0x00000004000b7202 */ /* 0x000fc60000000f00 */
[----:B------:R-:W-:-:S07]  /*1f60*/  IMAD.IADD R7, R5, 0x1, R7 ;  /* 0x0000000105077824 */ /* 0x000fce00078e0207 */
.L_x_692:
[----:B------:R-:W-:Y:S05]  /*1f70*/  BSYNC.RECONVERGENT B2 ;  /* 0x0000000000027941 */ /* 0x000fea0003800200 */
.L_x_690:
[----:B------:R-:W-:Y:S01]  /*1f80*/  UMOV UR4, 0xd0 ;  /* 0x000000d000047882 */ /* 0x000fe20000000000 */
[----:B------:R-:W-:Y:S01]  /*1f90*/  MOV R5, R17 ;  /* 0x0000001100057202 */ /* 0x000fe20000000f00 */
[----:B------:R-:W-:Y:S01]  /*1fa0*/  IMAD.MOV.U32 R4, RZ, RZ, R14 ;  /* 0x000000ffff047224 */ /* 0x000fe200078e000e */
[----:B------:R-:W-:Y:S01]  /*1fb0*/  LEA R2, R23, UR4, 0x3 ;  /* 0x0000000417027c11 */ /* 0x000fe2000f8e18ff */
[----:B------:R-:W-:-:S05]  /*1fc0*/  VIADD R9, R9, 0xfffffff8 ;  /* 0xfffffff809097836 */ /* 0x000fca0000000000 */
[----:B------:R-:W0:Y:S02]  /*1fd0*/  LDC.64 R2, c[0x0][R2+0x380] ;  /* 0x0000e00002027b82 */ /* 0x000e240000000a00 */
[-C--:B0-----:R-:W-:Y:S02]  /*1fe0*/  IMAD R0, R3, R11.reuse, RZ ;  /* 0x0000000b03007224 */ /* 0x081fe400078e02ff */
[----:B------:R-:W-:-:S04]  /*1ff0*/  IMAD.WIDE.U32 R4, R2, R11, R4 ;  /* 0x0000000b02047225 */ /* 0x000fc800078e0004 */
[----:B------:R-:W-:Y:S01]  /*2000*/  IMAD R7, R2, R7, R0 ;  /* 0x0000000702077224 */ /* 0x000fe200078e0200 */
[----:B------:R-:W-:-:S03]  /*2010*/  MOV R15, R4 ;  /* 0x00000004000f7202 */ /* 0x000fc60000000f00 */
[----:B------:R-:W-:Y:S01]  /*2020*/  IMAD.IADD R14, R5, 0x1, R7 ;  /* 0x00000001050e7824 */ /* 0x000fe200078e0207 */
[----:B------:R-:W-:Y:S06]  /*2030*/  @P0 BRA `(.L_x_693) ;  /* 0xffffffe000e80947 */ /* 0x000fec000383ffff */
[----:B------:R-:W-:Y:S05]  /*2040*/  BSYNC.RECONVERGENT B1 ;  /* 0x0000000000017941 */ /* 0x000fea0003800200 */
.L_x_668:
[----:B------:R-:W-:-:S07]  /*2050*/  IADD3 R12, PT, PT, R9, 0x4, RZ ;  /* 0x00000004090c7810 */ /* 0x000fce0007ffe0ff */
.L_x_667:
[----:B------:R-:W-:-:S13]  /*2060*/  ISETP.NE.AND P0, PT, R50, RZ, PT ;  /* 0x000000ff3200720c */ /* 0x000fda0003f05270 */
[----:B------:R-:W-:Y:S05]  /*2070*/  @!P0 BRA `(.L_x_666) ;  /* 0x0000001800608947 */ /* 0x000fea0003800000 */
[----:B------:R-:W-:-:S13]  /*2080*/  ISETP.GE.U32.AND P0, PT, R34, 0x3, PT ;  /* 0x000000032200780c */ /* 0x000fda0003f06070 */
[----:B------:R-:W-:Y:S05]  /*2090*/  @!P0 BRA `(.L_x_694) ;  /* 0x0000000c008c8947 */ /* 0x000fea0003800000 */
[----:B------:R-:W-:Y:S01]  /*20a0*/  VIADD R10, R12, 0xffffffff ;  /* 0xffffffff0c0a7836 */ /* 0x000fe20000000000 */
[----:B------:R-:W-:Y:S04]  /*20b0*/  BSSY.RECONVERGENT B1, `(.L_x_695) ;  /* 0x000002d000017945 */ /* 0x000fe80003800200 */
[----:B------:R-:W-:-:S06]  /*20c0*/  SHF.L.U32 R8, R10, 0x3, RZ ;  /* 0x000000030a087819 */ /* 0x000fcc00000006ff */
[----:B------:R-:W0:Y:S02]  /*20d0*/  LDC.64 R8, c[0x0][R8+0x388] ;  /* 0x0000e20008087b82 */ /* 0x000e240000000a00 */
[----:B0-----:R-:W-:-:S04]  /*20e0*/  LOP3.LUT R0, R13, R9, RZ, 0xfc, !PT ;  /* 0x000000090d007212 */ /* 0x001fc800078efcff */
        /* <DEDUP_REMOVED lines=26> */
.L_x_696:
[----:B------:R-:W-:Y:S01]  /*2290*/  MOV R4, R16 ;  /* 0x0000001000047202 */ /* 0x000fe20000000f00 */
[----:B------:R-:W-:Y:S01]  /*22a0*/  IMAD.MOV.U32 R5, RZ, RZ, R13 ;  /* 0x000000ffff057224 */ /* 0x000fe200078e000d */
[----:B------:R-:W-:Y:S01]  /*22b0*/  MOV R2, R8 ;  /* 0x0000000800027202 */ /* 0x000fe20000000f00 */
[----:B------:R-:W-:Y:S01]  /*22c0*/  IMAD.MOV.U32 R3, RZ, RZ, R9 ;  /* 0x000000ffff037224 */ /* 0x000fe200078e0009 */
[----:B------:R-:W-:-:S07]  /*22d0*/  MOV R0, 0x22f0 ;  /* 0x000022f000007802 */ /* 0x000fce0000000f00 */
[----:B------:R-:W-:Y:S05]  /*22e0*/  CALL.REL.NOINC `($__internal_40_$__cuda_sm20_div_u64) ;  /* 0x000001a800787944 */ /* 0x000fea0003c00000 */
[----:B------:R-:W-:Y:S01]  /*22f0*/  IADD3 R11, P0, PT, RZ, -R2, RZ ;  /* 0x80000002ff0b7210 */ /* 0x000fe20007f1e0ff */
[----:B------:R-:W-:-:S03]  /*2300*/  IMAD.MOV.U32 R17, RZ, RZ, R13 ;  /* 0x000000ffff117224 */ /* 0x000fc600078e000d */
[----:B------:R-:W-:Y:S01]  /*2310*/  IADD3.X R7, PT, PT, RZ, ~R3, RZ, P0, !PT ;  /* 0x80000003ff077210 */ /* 0x000fe200007fe4ff */
[----:B------:R-:W-:-:S04]  /*2320*/  IMAD.WIDE.U32 R4, R8, R11, R16 ;  /* 0x0000000b08047225 */ /* 0x000fc800078e0010 */
[----:B------:R-:W-:Y:S02]  /*2330*/  IMAD R7, R7, R8, RZ ;  /* 0x0000000807077224 */ /* 0x000fe400078e02ff */
[----:B------:R-:W-:Y:S02]  /*2340*/  IMAD.MOV.U32 R8, RZ, RZ, R2 ;  /* 0x000000ffff087224 */ /* 0x000fe400078e0002 */
[----:B------:R-:W-:Y:S01]  /*2350*/  IMAD R7, R9, R11, R7 ;  /* 0x0000000b09077224 */ /* 0x000fe200078e0207 */
[----:B------:R-:W-:-:S04]  /*2360*/  MOV R9, R3 ;  /* 0x0000000300097202 */ /* 0x000fc80000000f00 */
[----:B------:R-:W-:-:S07]  /*2370*/  IADD3 R5, PT, PT, R5, R7, RZ ;  /* 0x0000000705057210 */ /* 0x000fce0007ffe0ff */
.L_x_697:
[----:B------:R-:W-:Y:S05]  /*2380*/  BSYNC.RECONVERGENT B1 ;  /* 0x0000000000017941 */ /* 0x000fea0003800200 */
.L_x_695:
[----:B------:R-:W-:Y:S01]  /*2390*/  VIADD R16, R12, 0xfffffffe ;  /* 0xfffffffe0c107836 */ /* 0x000fe20000000000 */
[----:B------:R-:W-:Y:S01]  /*23a0*/  UMOV UR4, 0xd0 ;  /* 0x000000d000047882 */ /* 0x000fe20000000000 */
[-C--:B------:R-:W-:Y:S01]  /*23b0*/  LOP3.LUT R15, R15, R14.reuse, RZ, 0x3c, !PT ;  /* 0x0000000e0f0f7212 */ /* 0x080fe200078e3cff */
[----:B------:R-:W-:Y:S01]  /*23c0*/  BSSY.RECONVERGENT B1, `(.L_x_698) ;  /* 0x0000036000017945 */ /* 0x000fe20003800200 */
[----:B------:R-:W-:Y:S02]  /*23d0*/  LEA R2, R10, UR4, 0x3 ;  /* 0x000000040a027c11 */ /* 0x000fe4000f8e18ff */
[----:B------:R-:W-:Y:S02]  /*23e0*/  SHF.L.U32 R11, R16, 0x3, RZ ;  /* 0x00000003100b7819 */ /* 0x000fe400000006ff */
[C---:B------:R-:W-:Y:S02]  /*23f0*/  LOP3.LUT R14, R15.reuse, R14, RZ, 0x3c, !PT ;  /* 0x0000000e0f0e7212 */ /* 0x040fe400078e3cff */
[----:B------:R-:W0:Y:S02]  /*2400*/  LDC.64 R2, c[0x0][R2+0x380] ;  /* 0x0000e00002027b82 */ /* 0x000e240000000a00 */
[----:B------:R-:W-:-:S06]  /*2410*/  LOP3.LUT R15, R15, R14, RZ, 0x3c, !PT ;  /* 0x0000000e0f0f7212 */ /* 0x000fcc00078e3cff */
        /* <DEDUP_REMOVED lines=32> */
.L_x_699:
        /* <DEDUP_REMOVED lines=16> */
.L_x_700:
[----:B------:R-:W-:Y:S05]  /*2720*/  BSYNC.RECONVERGENT B1 ;  /* 0x0000000000017941 */ /* 0x000fea0003800200 */
.L_x_698:
[----:B------:R-:W-:Y:S01]  /*2730*/  VIADD R13, R12, 0xfffffffd ;  /* 0xfffffffd0c0d7836 */ /* 0x000fe20000000000 */
[----:B------:R-:W-:Y:S01]  /*2740*/  UMOV UR4, 0xd0 ;  /* 0x000000d000047882 */ /* 0x000fe20000000000 */
[----:B------:R-:W-:Y:S01]  /*2750*/  BSSY.RECONVERGENT B1, `(.L_x_701) ;  /* 0x0000035000017945 */ /* 0x000fe20003800200 */
[----:B------:R-:W-:Y:S01]  /*2760*/  LEA R2, R16, UR4, 0x3 ;  /* 0x0000000410027c11 */ /* 0x000fe2000f8e18ff */
[----:B------:R-:W-:Y:S01]  /*2770*/  IMAD.MOV.U32 R16, RZ, RZ, R14 ;  /* 0x000000ffff107224 */ /* 0x000fe200078e000e */
        /* <DEDUP_REMOVED lines=34> */
.L_x_702:
        /* <DEDUP_REMOVED lines=16> */
.L_x_703:
[----:B------:R-:W-:Y:S05]  /*2aa0*/  BSYNC.RECONVERGENT B1 ;  /* 0x0000000000017941 */ /* 0x000fea0003800200 */
.L_x_701:
        /* <DEDUP_REMOVED lines=38> */
.L_x_705:
        /* <DEDUP_REMOVED lines=10> */
[----:B------:R-:W-:Y:S01]  /*2db0*/  IADD3.X R7, PT, PT, RZ, ~R3, RZ, P0, !PT ;  /* 0x80000003ff077210 */ /* 0x000fe200007fe4ff */
[----:B------:R-:W-:-:S04]  /*2dc0*/  IMAD.WIDE.U32 R4, R10, R13, R4 ;  /* 0x0000000d0a047225 */ /* 0x000fc800078e0004 */
[----:B------:R-:W-:Y:S01]  /*2dd0*/  IMAD R7, R7, R10, RZ ;  /* 0x0000000a07077224 */ /* 0x000fe200078e02ff */
[----:B------:R-:W-:-:S03]  /*2de0*/  MOV R9, R4 ;  /* 0x0000000400097202 */ /* 0x000fc60000000f00 */
[----:B------:R-:W-:Y:S01]  /*2df0*/  IMAD R7, R11, R13, R7 ;  /* 0x0000000d0b077224 */ /* 0x000fe200078e0207 */
[----:B------:R-:W-:-:S03]  /*2e00*/  MOV R13, R3 ;  /* 0x00000003000d7202 */ /* 0x000fc60000000f00 */
[----:B------:R-:W-:-:S07]  /*2e10*/  IMAD.IADD R7, R5, 0x1, R7 ;  /* 0x0000000105077824 */ /* 0x000fce00078e0207 */
.L_x_706:
[----:B------:R-:W-:Y:S05]  /*2e20*/  BSYNC.RECONVERGENT B1 ;  /* 0x0000000000017941 */ /* 0x000fea0003800200 */
.L_x_704:
[----:B------:R-:W-:Y:S01]  /*2e30*/  UMOV UR4, 0xd0 ;  /* 0x000000d000047882 */ /* 0x000fe20000000000 */
[----:B------:R-:W-:Y:S01]  /*2e40*/  MOV R5, R17 ;  /* 0x0000001100057202 */ /* 0x000fe20000000f00 */
[----:B------:R-:W-:Y:S01]  /*2e50*/  IMAD.MOV.U32 R4, RZ, RZ, R14 ;  /* 0x000000ffff047224 */ /* 0x000fe200078e000e */
[----:B------:R-:W-:-:S06]  /*2e60*/  LEA R2, R12, UR4, 0x3 ;  /* 0x000000040c027c11 */ /* 0x000fcc000f8e18ff */
[----:B------:R-:W0:Y:S02]  /*2e70*/  LDC.64 R2, c[0x0][R2+0x380] ;  /* 0x0000e00002027b82 */ /* 0x000e240000000a00 */
[-C--:B0-----:R-:W-:Y:S02]  /*2e80*/  IMAD R0, R3, R9.reuse, RZ ;  /* 0x0000000903007224 */ /* 0x081fe400078e02ff */
[----:B------:R-:W-:-:S04]  /*2e90*/  IMAD.WIDE.U32 R4, R2, R9, R4 ;  /* 0x0000000902047225 */ /* 0x000fc800078e0004 */
[----:B------:R-:W-:Y:S02]  /*2ea0*/  IMAD R7, R2, R7, R0 ;  /* 0x0000000702077224 */ /* 0x000fe400078e0200 */
[----:B------:R-:W-:-:S03]  /*2eb0*/  IMAD.MOV.U32 R15, RZ, RZ, R4 ;  /* 0x000000ffff0f7224 */ /* 0x000fc600078e0004 */
[----:B------:R-:W-:-:S07]  /*2ec0*/  IADD3 R14, PT, PT, R5, R7, RZ ;  /* 0x00000007050e7210 */ /* 0x000fce0007ffe0ff */
.L_x_694:
[----:B------:R-:W-:-:S13]  /*2ed0*/  ISETP.NE.AND P0, PT, R27, RZ, PT ;  /* 0x000000ff1b00720c */ /* 0x000fda0003f05270 */
[----:B------:R-:W-:Y:S05]  /*2ee0*/  @!P0 BRA `(.L_x_666) ;  /* 0x0000000800c48947 */ /* 0x000fea0003800000 */
[----:B------:R-:W-:-:S13]  /*2ef0*/  ISETP.NE.AND P0, PT, R48, 0x1, PT ;  /* 0x000000013000780c */ /* 0x000fda0003f05270 */
        /* <DEDUP_REMOVED lines=32> */
.L_x_709:
        /* <DEDUP_REMOVED lines=15> */
.L_x_710:
[----:B------:R-:W-:Y:S05]  /*31f0*/  BSYNC.RECONVERGENT B1 ;  /* 0x0000000000017941 */ /* 0x000fea0003800200 */
.L_x_708:
        /* <DEDUP_REMOVED lines=40> */
.L_x_712:
        /* <DEDUP_REMOVED lines=17> */
.L_x_713:
[----:B------:R-:W-:Y:S05]  /*3590*/  BSYNC.RECONVERGENT B1 ;  /* 0x0000000000017941 */ /* 0x000fea0003800200 */
.L_x_711:
        /* <DEDUP_REMOVED lines=10> */
.L_x_707:
[----:B------:R-:W-:-:S13]  /*3640*/  ISETP.NE.AND P0, PT, R49, RZ, PT ;  /* 0x000000ff3100720c */ /* 0x000fda0003f05270 */
        /* <DEDUP_REMOVED lines=10> */
[----:B------:R-:W-:Y:S01]  /*36f0*/  HFMA2 R7, -RZ, RZ, 0, 0 ;  /* 0x00000000ff077431 */ /* 0x000fe200000001ff */
[----:B------:R-:W-:Y:S01]  /*3700*/  ISETP.NE.U32.AND P2, PT, R8, RZ, PT ;  /* 0x000000ff0800720c */ /* 0x000fe20003f45070 */
[----:B------:R-:W-:-:S04]  /*3710*/  IMAD.MOV.U32 R13, RZ, RZ, RZ ;  /* 0x000000ffff0d7224 */ /* 0x000fc800078e00ff */
        /* <DEDUP_REMOVED lines=12> */
[----:B------:R-:W-:-:S13]  /*37e0*/  ISETP.GE.U32.AND P1, PT, R5, R8, PT ;  /* 0x000000080500720c */ /* 0x000fda0003f26070 */
[----:B------:R-:W-:Y:S01]  /*37f0*/  @P1 VIADD R3, R3, 0x1 ;  /* 0x0000000103031836 */ /* 0x000fe20000000000 */
[----:B------:R-:W-:-:S04]  /*3800*/  @!P2 LOP3.LUT R3, RZ, R8, RZ, 0x33, !PT ;  /* 0x00000008ff03a212 */ /* 0x000fc800078e33ff */
[----:B------:R-:W-:-:S05]  /*3810*/  IADD3 R9, PT, PT, -R3, RZ, RZ ;  /* 0x000000ff03097210 */ /* 0x000fca0007ffe1ff */
[----:B------:R-:W-:Y:S02]  /*3820*/  IMAD R9, R8, R9, R16 ;  /* 0x0000000908097224 */ /* 0x000fe400078e0210 */
[----:B------:R-:W-:Y:S01]  /*3830*/  IMAD.MOV.U32 R16, RZ, RZ, R3 ;  /* 0x000000ffff107224 */ /* 0x000fe200078e0003 */
[----:B------:R-:W-:Y:S06]  /*3840*/  BRA `(.L_x_716) ;  /* 0x0000000000407947 */ /* 0x000fec0003800000 */
.L_x_715:
[----:B------:R-:W-:Y:S01]  /*3850*/  MOV R4, R16 ;  /* 0x0000001000047202 */ /* 0x000fe20000000f00 */
[----:B------:R-:W-:Y:S01]  /*3860*/  IMAD.MOV.U32 R5, RZ, RZ, R13 ;  /* 0x000000ffff057224 */ /* 0x000fe200078e000d */
[----:B------:R-:W-:Y:S01]  /*3870*/  MOV R2, R8 ;  /* 0x0000000800027202 */ /* 0x000fe20000000f00 */
[----:B------:R-:W-:Y:S01]  /*3880*/  IMAD.MOV.U32 R3, RZ, RZ, R9 ;  /* 0x000000ffff037224 */ /* 0x000fe200078e0009 */
[----:B------:R-:W-:-:S07]  /*3890*/  MOV R0, 0x38b0 ;  /* 0x000038b000007802 */ /* 0x000fce0000000f00 */
[----:B------:R-:W-:Y:S05]  /*38a0*/  CALL.REL.NOINC `($__internal_40_$__cuda_sm20_div_u64) ;  /* 0x0000019400087944 */ /* 0x000fea0003c00000 */
[-C--:B------:R-:W-:Y:S01]  /*38b0*/  IADD3 R11, P0, PT, RZ, -R2.reuse, RZ ;  /* 0x80000002ff0b7210 */ /* 0x080fe20007f1e0ff */
[----:B------:R-:W-:Y:S02]  /*38c0*/  IMAD.MOV.U32 R17, RZ, RZ, R13 ;  /* 0x000000ffff117224 */ /* 0x000fe400078e000d */
[----:B------:R-:W-:Y:S01]  /*38d0*/  IMAD.MOV.U32 R13, RZ, RZ, R3 ;  /* 0x000000ffff0d7224 */ /* 0x000fe200078e0003 */
[----:B------:R-:W-:Y:S01]  /*38e0*/  IADD3.X R7, PT, PT, RZ, ~R3, RZ, P0, !PT ;  /* 0x80000003ff077210 */ /* 0x000fe200007fe4ff */
[----:B------:R-:W-:Y:S01]  /*38f0*/  IMAD.WIDE.U32 R4, R8, R11, R16 ;  /* 0x0000000b08047225 */ /* 0x000fe200078e0010 */
[----:B------:R-:W-:-:S03]  /*3900*/  MOV R16, R2 ;  /* 0x0000000200107202 */ /* 0x000fc60000000f00 */
[----:B------:R-:W-:-:S04]  /*3910*/  IMAD R7, R7, R8, RZ ;  /* 0x0000000807077224 */ /* 0x000fc800078e02ff */
[----:B------:R-:W-:Y:S02]  /*3920*/  IMAD R7, R9, R11, R7 ;  /* 0x0000000b09077224 */ /* 0x000fe400078e0207 */
[----:B------:R-:W-:-:S03]  /*3930*/  IMAD.MOV.U32 R9, RZ, RZ, R4 ;  /* 0x000000ffff097224 */ /* 0x000fc600078e0004 */
[----:B------:R-:W-:-:S07]  /*3940*/  IADD3 R7, PT, PT, R5, R7, RZ ;  /* 0x0000000705077210 */ /* 0x000fce0007ffe0ff */
.L_x_716:
[----:B------:R-:W-:Y:S05]  /*3950*/  BSYNC.RECONVERGENT B1 ;  /* 0x0000000000017941 */ /* 0x000fea0003800200 */
.L_x_714:
[----:B------:R-:W-:Y:S01]  /*3960*/  UMOV UR4, 0xd0 ;  /* 0x000000d000047882 */ /* 0x000fe20000000000 */
[----:B------:R-:W-:Y:S01]  /*3970*/  MOV R4, R15 ;  /* 0x0000000f00047202 */ /* 0x000fe20000000f00 */
[----:B------:R-:W-:Y:S01]  /*3980*/  IMAD.MOV.U32 R5, RZ, RZ, R14 ;  /* 0x000000ffff057224 */ /* 0x000fe200078e000e */
[----:B------:R-:W-:-:S06]  /*3990*/  LEA R2, R12, UR4, 0x3 ;  /* 0x000000040c027c11 */ /* 0x000fcc000f8e18ff */
[----:B------:R-:W0:Y:S02]  /*39a0*/  LDC.64 R2, c[0x0][R2+0x380] ;  /* 0x0000e00002027b82 */ /* 0x000e240000000a00 */
[-C--:B0-----:R-:W-:Y:S02]  /*39b0*/  IMAD R0, R3, R9.reuse, RZ ;  /* 0x0000000903007224 */ /* 0x081fe400078e02ff */
[----:B------:R-:W-:-:S04]  /*39c0*/  IMAD.WIDE.U32 R4, R2, R9, R4 ;  /* 0x0000000902047225 */ /* 0x000fc800078e0004 */
[----:B------:R-:W-:Y:S01]  /*39d0*/  IMAD R7, R2, R7, R0 ;  /* 0x0000000702077224 */ /* 0x000fe200078e0200 */
[----:B------:R-:W-:-:S03]  /*39e0*/  MOV R15, R4 ;  /* 0x00000004000f7202 */ /* 0x000fc60000000f00 */
[----:B------:R-:W-:-:S07]  /*39f0*/  IMAD.IADD R14, R5, 0x1, R7 ;  /* 0x00000001050e7824 */ /* 0x000fce00078e0207 */
.L_x_666:
[----:B------:R-:W0:Y:S01]  /*3a00*/  LDCU UR6, c[0x0][0x6b8] ;  /* 0x0000d700ff0677ac */ /* 0x000e220008000800 */
[----:B------:R-:W-:Y:S01]  /*3a10*/  MOV R2, R15 ;  /* 0x0000000f00027202 */ /* 0x000fe20000000f00 */
[----:B------:R-:W-:Y:S01]  /*3a20*/  IMAD.MOV.U32 R3, RZ, RZ, R14 ;  /* 0x000000ffff037224 */ /* 0x000fe200078e000e */
[----:B------:R-:W-:Y:S01]  /*3a30*/  CS2R R14, SRZ ;  /* 0x00000000000e7805 */ /* 0x000fe2000001ff00 */
[----:B------:R-:W1:Y:S01]  /*3a40*/  LDCU.64 UR4, c[0x0][0x450] ;  /* 0x00008a00ff0477ac */ /* 0x000e620008000a00 */
[----:B------:R-:W-:Y:S01]  /*3a50*/  MOV R12, R29 ;  /* 0x0000001d000c7202 */ /* 0x000fe20000000f00 */
[----:B0-----:R-:W-:Y:S01]  /*3a60*/  UISETP.GE.AND UP0, UPT, UR6, 0x2, UPT ;  /* 0x000000020600788c */ /* 0x001fe2000bf06270 */
[----:B-1----:R-:W-:Y:S02]  /*3a70*/  IMAD R5, R13, UR4, RZ ;  /* 0x000000040d057c24 */ /* 0x002fe4000f8e02ff */
[----:B------:R-:W-:-:S04]  /*3a80*/  IMAD.WIDE.U32 R2, R16, UR4, R2 ;  /* 0x0000000410027c25 */ /* 0x000fc8000f8e0002 */
[----:B------:R-:W-:Y:S01]  /*3a90*/  IMAD R5, R16, UR5, R5 ;  /* 0x0000000510057c24 */ /* 0x000fe2000f8e0205 */
[----:B------:R-:W-:Y:S01]  /*3aa0*/  MOV R46, R2 ;  /* 0x00000002002e7202 */ /* 0x000fe20000000f00 */
[----:B------:R-:W-:Y:S02]  /*3ab0*/  IMAD.MOV.U32 R13, RZ, RZ, R30 ;  /* 0x000000ffff0d7224 */ /* 0x000fe400078e001e */
[----:B------:R-:W-:Y:S01]  /*3ac0*/  IMAD.IADD R45, R3, 0x1, R5 ;  /* 0x00000001032d7824 */ /* 0x000fe200078e0205 */
[----:B------:R-:W-:Y:S06]  /*3ad0*/  BRA.U !UP0, `(.L_x_717) ;  /* 0x0000003508187547 */ /* 0x000fec000b800000 */
[----:B------:R-:W0:Y:S01]  /*3ae0*/  LDCU UR4, c[0x0][0x6b8] ;  /* 0x0000d700ff0477ac */ /* 0x000e220008000800 */
[----:B------:R-:W-:Y:S02]  /*3af0*/  ISETP.GE.U32.AND P0, PT, R55, 0x7, PT ;  /* 0x000000073700780c */ /* 0x000fe40003f06070 */
[----:B------:R-:W-:Y:S02]  /*3b00*/  CS2R R14, SRZ ;  /* 0x00000000000e7805 */ /* 0x000fe4000001ff00 */
[----:B------:R-:W-:Y:S01]  /*3b10*/  MOV R12, R29 ;  /* 0x0000001d000c7202 */ /* 0x000fe20000000f00 */
[----:B------:R-:W-:Y:S01]  /*3b20*/  IMAD.MOV.U32 R13, RZ, RZ, R30 ;  /* 0x000000ffff0d7224 */ /* 0x000fe200078e001e */
[----:B0-----:R-:W-:-:S07]  /*3b30*/  MOV R9, UR4 ;  /* 0x0000000400097c02 */ /* 0x001fce0008000f00 */
[----:B------:R-:W-:Y:S05]  /*3b40*/  @!P0 BRA `(.L_x_718) ;  /* 0x0000001800ec8947 */ /* 0x000fea0003800000 */
[----:B------:R-:W-:Y:S01]  /*3b50*/  BSSY.RECONVERGENT B1, `(.L_x_718) ;  /* 0x00001ba000017945 */ /* 0x000fe20003800200 */
[----:B------:R-:W-:-:S07]  /*3b60*/  IMAD.MOV.U32 R8, RZ, RZ, RZ ;  /* 0x000000ffff087224 */ /* 0x000fce00078e00ff */
.L_x_743:
[----:B------:R-:W-:Y:S01]  /*3b70*/  IADD3 R17, PT, PT, R9, -0x1, RZ ;  /* 0xffffffff09117810 */ /* 0x000fe20007ffe0ff */
[----:B------:R-:W-:Y:S01]  /*3b80*/  UMOV UR4, 0x1a0 ;  /* 0x000001a000047882 */ /* 0x000fe20000000000 */
[----:B------:R-:W-:Y:S01]  /*3b90*/  VIADD R8, R8, 0x8 ;  /* 0x0000000808087836 */ /* 0x000fe20000000000 */
[----:B------:R-:W-:Y:S01]  /*3ba0*/  BSSY.RECONVERGENT B2, `(.L_x_719) ;  /* 0x000002d000027945 */ /* 0x000fe20003800200 */
[----:B------:R-:W-:-:S03]  /*3bb0*/  LEA R17, R17, UR4, 0x3 ;  /* 0x0000000411117c11 */ /* 0x000fc6000f8e18ff */
[----:B------:R-:W-:Y:S01]  /*3bc0*/  ISETP.NE.AND P0, PT, R8, R22, PT ;  /* 0x000000160800720c */ /* 0x000fe20003f05270 */
        /* <DEDUP_REMOVED lines=28> */
.L_x_720:
[----:B------:R-:W-:Y:S01]  /*3d90*/  IMAD.MOV.U32 R4, RZ, RZ, R12 ;  /* 0x000000ffff047224 */ /* 0x000fe200078e000c */
[----:B------:R-:W-:Y:S01]  /*3da0*/  MOV R5, R13 ;  /* 0x0000000d00057202 */ /* 0x000fe20000000f00 */
[----:B------:R-:W-:Y:S01]  /*3db0*/  IMAD.MOV.U32 R2, RZ, RZ, R10 ;  /* 0x000000ffff027224 */ /* 0x000fe200078e000a */
[----:B------:R-:W-:Y:S02]  /*3dc0*/  MOV R3, R11 ;  /* 0x0000000b00037202 */ /* 0x000fe40000000f00 */
[----:B------:R-:W-:-:S07]  /*3dd0*/  MOV R0, 0x3df0 ;  /* 0x00003df000007802 */ /* 0x000fce0000000f00 */
[----:B------:R-:W-:Y:S05]  /*3de0*/  CALL.REL.NOINC `($__internal_40_$__cuda_sm20_div_u64) ;  /* 0x0000018c00b87944 */ /* 0x000fea0003c00000 */
[----:B------:R-:W-:-:S05]  /*3df0*/  IADD3 R19, P1, PT, RZ, -R2, RZ ;  /* 0x80000002ff137210 */ /* 0x000fca0007f3e0ff */
[----:B------:R-:W-:Y:S02]  /*3e00*/  IMAD.X R7, RZ, RZ, ~R3, P1 ;  /* 0x000000ffff077224 */ /* 0x000fe400008e0e03 */
[----:B------:R-:W-:-:S04]  /*3e10*/  IMAD.WIDE.U32 R4, R10, R19, R12 ;  /* 0x000000130a047225 */ /* 0x000fc800078e000c */
[----:B------:R-:W-:Y:S02]  /*3e20*/  IMAD R7, R7, R10, RZ ;  /* 0x0000000a07077224 */ /* 0x000fe400078e02ff */
[----:B------:R-:W-:Y:S02]  /*3e30*/  IMAD.MOV.U32 R10, RZ, RZ, R2 ;  /* 0x000000ffff0a7224 */ /* 0x000fe400078e0002 */
[----:B------:R-:W-:Y:S01]  /*3e40*/  IMAD R7, R11, R19, R7 ;  /* 0x000000130b077224 */ /* 0x000fe200078e0207 */
[----:B------:R-:W-:-:S04]  /*3e50*/  MOV R11, R3 ;  /* 0x00000003000b7202 */ /* 0x000fc80000000f00 */
[----:B------:R-:W-:-:S07]  /*3e60*/  IADD3 R5, PT, PT, R5, R7, RZ ;  /* 0x0000000705057210 */ /* 0x000fce0007ffe0ff */
.L_x_721:
[----:B------:R-:W-:Y:S05]  /*3e70*/  BSYNC.RECONVERGENT B2 ;  /* 0x0000000000027941 */ /* 0x000fea0003800200 */
.L_x_719:
[----:B------:R-:W-:Y:S01]  /*3e80*/  VIADD R16, R9, 0xfffffffe ;  /* 0xfffffffe09107836 */ /* 0x000fe20000000000 */
[----:B------:R-:W-:Y:S01]  /*3e90*/  UMOV UR4, 0x1a0 ;  /* 0x000001a000047882 */ /* 0x000fe20000000000 */
[----:B------:R-:W0:Y:S01]  /*3ea0*/  LDC.64 R2, c[0x0][R17+0x450] ;  /* 0x0001140011027b82 */ /* 0x000e220000000a00 */
[----:B------:R-:W-:Y:S02]  /*3eb0*/  BSSY.RECONVERGENT B2, `(.L_x_722) ;  /* 0x0000032000027945 */ /* 0x000fe40003800200 */
[----:B------:R-:W-:-:S05]  /*3ec0*/  LEA R16, R16, UR4, 0x3 ;  /* 0x0000000410107c11 */ /* 0x000fca000f8e18ff */
        /* <DEDUP_REMOVED lines=32> */
.L_x_723:
        /* <DEDUP_REMOVED lines=16> */
.L_x_724:
[----:B------:R-:W-:Y:S05]  /*41d0*/  BSYNC.RECONVERGENT B2 ;  /* 0x0000000000027941 */ /* 0x000fea0003800200 */
.L_x_722:
[----:B------:R-:W-:Y:S01]  /*41e0*/  IADD3 R17, PT, PT, R9, -0x3, RZ ;  /* 0xfffffffd09117810 */ /* 0x000fe20007ffe0ff */
[----:B------:R-:W-:Y:S01]  /*41f0*/  UMOV UR4, 0x1a0 ;  /* 0x000001a000047882 */ /* 0x000fe20000000000 */
[----:B------:R-:W0:Y:S01]  /*4200*/  LDC.64 R2, c[0x0][R16+0x450] ;  /* 0x0001140010027b82 */ /* 0x000e220000000a00 */
[----:B------:R-:W-:Y:S01]  /*4210*/  IMAD.MOV.U32 R15, RZ, RZ, R23 ;  /* 0x000000ffff0f7224 */ /* 0x000fe200078e0017 */
[----:B------:R-:W-:Y:S01]  /*4220*/  LEA R17, R17, UR4, 0x3 ;  /* 0x0000000411117c11 */ /* 0x000fe2000f8e18ff */
[----:B------:R-:W-:Y:S05]  /*4230*/  BSSY.RECONVERGENT B2, `(.L_x_725) ;  /* 0x0000031000027945 */ /* 0x000fea0003800200 */
[----:B------:R-:W1:Y:S01]  /*4240*/  LDC.64 R12, c[0x0][R17+0x388] ;  /* 0x0000e200110c7b82 */ /* 0x000e620000000a00 */
[----:B0-----:R-:W-:-:S02]  /*4250*/  IMAD R3, R3, R4, RZ ;  /* 0x0000000403037224 */ /* 0x001fc400078e02ff */
        /* <DEDUP_REMOVED lines=30> */
.L_x_726:
        /* <DEDUP_REMOVED lines=16> */
.L_x_727:
[----:B------:R-:W-:Y:S05]  /*4540*/  BSYNC.RECONVERGENT B2 ;  /* 0x0000000000027941 */ /* 0x000fea0003800200 */
.L_x_725:
        /* <DEDUP_REMOVED lines=38> */
.L_x_729:
        /* <DEDUP_REMOVED lines=16> */
.L_x_730:
[----:B------:R-:W-:Y:S05]  /*48b0*/  BSYNC.RECONVERGENT B2 ;  /* 0x0000000000027941 */ /* 0x000fea0003800200 */
.L_x_728:
        /* <DEDUP_REMOVED lines=38> */
.L_x_732:
        /* <DEDUP_REMOVED lines=16> */
.L_x_733:
[----:B------:R-:W-:Y:S05]  /*4c20*/  BSYNC.RECONVERGENT B2 ;  /* 0x0000000000027941 */ /* 0x000fea0003800200 */
.L_x_731:
        /* <DEDUP_REMOVED lines=38> */
.L_x_735:
        /* <DEDUP_REMOVED lines=16> */
.L_x_736:
[----:B------:R-:W-:Y:S05]  /*4f90*/  BSYNC.RECONVERGENT B2 ;  /* 0x0000000000027941 */ /* 0x000fea0003800200 */
.L_x_734:
        /* <DEDUP_REMOVED lines=38> */
.L_x_738:
        /* <DEDUP_REMOVED lines=16> */
.L_x_739:
[----:B------:R-:W-:Y:S05]  /*5300*/  BSYNC.RECONVERGENT B2 ;  /* 0x0000000000027941 */ /* 0x000fea0003800200 */
.L_x_737:
        /* <DEDUP_REMOVED lines=31> */
[----:B------:R-:W-:-:S12]  /*5500*/  HFMA2 R5, -RZ, RZ, 0, 0 ;  /* 0x00000000ff057431 */ /* 0x000fd800000001ff */
[----:B------:R-:W-:Y:S01]  /*5510*/  @P2 VIADD R3, R3, 0x1 ;  /* 0x0000000103032836 */ /* 0x000fe20000000000 */
[----:B------:R-:W-:-:S04]  /*5520*/  @!P3 LOP3.LUT R3, RZ, R10, RZ, 0x33, !PT ;  /* 0x0000000aff03b212 */ /* 0x000fc800078e33ff */
[----:B------:R-:W-:-:S05]  /*5530*/  IADD3 R7, PT, PT, -R3, RZ, RZ ;  /* 0x000000ff03077210 */ /* 0x000fca0007ffe1ff */
[----:B------:R-:W-:Y:S02]  /*5540*/  IMAD R4, R10, R7, R12 ;  /* 0x000000070a047224 */ /* 0x000fe400078e020c */
[----:B------:R-:W-:Y:S01]  /*5550*/  IMAD.MOV.U32 R12, RZ, RZ, R3 ;  /* 0x000000ffff0c7224 */ /* 0x000fe200078e0003 */
[----:B------:R-:W-:Y:S06]  /*5560*/  BRA `(.L_x_742) ;  /* 0x0000000000407947 */ /* 0x000fec0003800000 */
.L_x_741:
        /* <DEDUP_REMOVED lines=11> */
[----:B------:R-:W-:Y:S02]  /*5620*/  IMAD.MOV.U32 R13, RZ, RZ, R3 ;  /* 0x000000ffff0d7224 */ /* 0x000fe400078e0003 */
[----:B------:R-:W-:-:S04]  /*5630*/  IMAD.WIDE.U32 R4, R10, R17, R4 ;  /* 0x000000110a047225 */ /* 0x000fc800078e0004 */
[----:B------:R-:W-:-:S04]  /*5640*/  IMAD R7, R7, R10, RZ ;  /* 0x0000000a07077224 */ /* 0x000fc800078e02ff */
[----:B------:R-:W-:-:S05]  /*5650*/  IMAD R7, R11, R17, R7 ;  /* 0x000000110b077224 */ /* 0x000fca00078e0207 */
[----:B------:R-:W-:-:S07]  /*5660*/  IADD3 R5, PT, PT, R5, R7, RZ ;  /* 0x0000000705057210 */ /* 0x000fce0007ffe0ff */
.L_x_742:
[----:B------:R-:W-:Y:S05]  /*5670*/  BSYNC.RECONVERGENT B2 ;  /* 0x0000000000027941 */ /* 0x000fea0003800200 */
.L_x_740:
[----:B------:R-:W0:Y:S01]  /*5680*/  LDC.64 R2, c[0x0][R23+0x450] ;  /* 0x0001140017027b82 */ /* 0x000e220000000a00 */
[----:B------:R-:W-:Y:S01]  /*5690*/  MOV R15, R16 ;  /* 0x00000010000f7202 */ /* 0x000fe20000000f00 */
[-C--:B0-----:R-:W-:Y:S02]  /*56a0*/  IMAD R0, R3, R4.reuse, RZ ;  /* 0x0000000403007224 */ /* 0x081fe400078e02ff */
[----:B------:R-:W-:-:S04]  /*56b0*/  IMAD.WIDE.U32 R14, R2, R4, R14 ;  /* 0x00000004020e7225 */ /* 0x000fc800078e000e */
[----:B------:R-:W-:-:S04]  /*56c0*/  IMAD R5, R2, R5, R0 ;  /* 0x0000000502057224 */ /* 0x000fc800078e0200 */
[----:B------:R-:W-:Y:S01]  /*56d0*/  IMAD.IADD R15, R15, 0x1, R5 ;  /* 0x000000010f0f7824 */ /* 0x000fe200078e0205 */
[----:B------:R-:W-:Y:S06]  /*56e0*/  @P0 BRA `(.L_x_743) ;  /* 0xffffffe400200947 */ /* 0x000fec000383ffff */
[----:B------:R-:W-:Y:S05]  /*56f0*/  BSYNC.RECONVERGENT B1 ;  /* 0x0000000000017941 */ /* 0x000fea0003800200 */
.L_x_718:
[----:B------:R-:W-:Y:S01]  /*5700*/  ISETP.NE.AND P0, PT, R39, RZ, PT ;  /* 0x000000ff2700720c */ /* 0x000fe20003f05270 */
[----:B------:R-:W-:-:S12]  /*5710*/  BSSY.RECONVERGENT B1, `(.L_x_717) ;  /* 0x0000182000017945 */ /* 0x000fd80003800200 */
[----:B------:R-:W-:Y:S05]  /*5720*/  @!P0 BRA `(.L_x_744) ;  /* 0x0000001800008947 */ /* 0x000fea0003800000 */
[----:B------:R-:W-:-:S13]  /*5730*/  ISETP.GE.U32.AND P0, PT, R38, 0x3, PT ;  /* 0x000000032600780c */ /* 0x000fda0003f06070 */
[----:B------:R-:W-:Y:S05]  /*5740*/  @!P0 BRA `(.L_x_745) ;  /* 0x0000000c00648947 */ /* 0x000fea0003800000 */
[----:B------:R-:W-:Y:S01]  /*5750*/  IADD3 R8, PT, PT, R9, -0x1, RZ ;  /* 0xffffffff09087810 */ /* 0x000fe20007ffe0ff */
[----:B------:R-:W-:Y:S01]  /*5760*/  UMOV UR4, 0x1a0 ;  /* 0x000001a000047882 */ /* 0x000fe20000000000 */
[----:B------:R-:W-:Y:S02]  /*5770*/  BSSY.RECONVERGENT B2, `(.L_x_746) ;  /* 0x000002c000027945 */ /* 0x000fe40003800200 */
[----:B------:R-:W-:-:S04]  /*5780*/  LEA R8, R8, UR4, 0x3 ;  /* 0x0000000408087c11 */ /* 0x000fc8000f8e18ff */
        /* <DEDUP_REMOVED lines=28> */
.L_x_747:
[----:B------:R-:W-:Y:S01]  /*5950*/  MOV R4, R12 ;  /* 0x0000000c00047202 */ /* 0x000fe20000000f00 */
[----:B------:R-:W-:Y:S01]  /*5960*/  IMAD.MOV.U32 R5, RZ, RZ, R13 ;  /* 0x000000ffff057224 */ /* 0x000fe200078e000d */
[----:B------:R-:W-:Y:S01]  /*5970*/  MOV R2, R10 ;  /* 0x0000000a00027202 */ /* 0x000fe20000000f00 */
[----:B------:R-:W-:Y:S01]  /*5980*/  IMAD.MOV.U32 R3, RZ, RZ, R11 ;  /* 0x000000ffff037224 */ /* 0x000fe200078e000b */
[----:B------:R-:W-:-:S07]  /*5990*/  MOV R0, 0x59b0 ;  /* 0x000059b000007802 */ /* 0x000fce0000000f00 */
[----:B------:R-:W-:Y:S05]  /*59a0*/  CALL.REL.NOINC `($__internal_40_$__cuda_sm20_div_u64) ;  /* 0x0000017000c87944 */ /* 0x000fea0003c00000 */
[----:B------:R-:W-:-:S04]  /*59b0*/  IADD3 R17, P0, PT, RZ, -R2, RZ ;  /* 0x80000002ff117210 */ /* 0x000fc80007f1e0ff */
[----:B------:R-:W-:Y:S01]  /*59c0*/  IADD3.X R7, PT, PT, RZ, ~R3, RZ, P0, !PT ;  /* 0x80000003ff077210 */ /* 0x000fe200007fe4ff */
[----:B------:R-:W-:-:S04]  /*59d0*/  IMAD.WIDE.U32 R4, R10, R17, R12 ;  /* 0x000000110a047225 */ /* 0x000fc800078e000c */
[----:B------:R-:W-:Y:S01]  /*59e0*/  IMAD R7, R7, R10, RZ ;  /* 0x0000000a07077224 */ /* 0x000fe200078e02ff */
[----:B------:R-:W-:-:S03]  /*59f0*/  MOV R10, R2 ;  /* 0x00000002000a7202 */ /* 0x000fc60000000f00 */
[----:B------:R-:W-:Y:S02]  /*5a00*/  IMAD R7, R11, R17, R7 ;  /* 0x000000110b077224 */ /* 0x000fe400078e0207 */
[----:B------:R-:W-:Y:S02]  /*5a10*/  IMAD.MOV.U32 R11, RZ, RZ, R3 ;  /* 0x000000ffff0b7224 */ /* 0x000fe400078e0003 */
[----:B------:R-:W-:-:S07]  /*5a20*/  IMAD.IADD R5, R5, 0x1, R7 ;  /* 0x0000000105057824 */ /* 0x000fce00078e0207 */
.L_x_748:
[----:B------:R-:W-:Y:S05]  /*5a30*/  BSYNC.RECONVERGENT B2 ;  /* 0x0000000000027941 */ /* 0x000fea0003800200 */
.L_x_746:
[----:B------:R-:W-:Y:S01]  /*5a40*/  IADD3 R17, PT, PT, R9, -0x2, RZ ;  /* 0xfffffffe09117810 */ /* 0x000fe20007ffe0ff */
[----:B------:R-:W-:Y:S01]  /*5a50*/  UMOV UR4, 0x1a0 ;  /* 0x000001a000047882 */ /* 0x000fe20000000000 */
[----:B------:R-:W0:Y:S01]  /*5a60*/  LDC.64 R2, c[0x0][R8+0x450] ;  /* 0x0001140008027b82 */ /* 0x000e220000000a00 */
[----:B------:R-:W-:Y:S01]  /*5a70*/  BSSY.RECONVERGENT B2, `(.L_x_749) ;  /* 0x0000032000027945 */ /* 0x000fe20003800200 */
[----:B------:R-:W-:-:S06]  /*5a80*/  LEA R17, R17, UR4, 0x3 ;  /* 0x0000000411117c11 */ /* 0x000fcc000f8e18ff */
        /* <DEDUP_REMOVED lines=32> */
.L_x_750:
        /* <DEDUP_REMOVED lines=16> */
.L_x_751:
[----:B------:R-:W-:Y:S05]  /*5d90*/  BSYNC.RECONVERGENT B2 ;  /* 0x0000000000027941 */ /* 0x000fea0003800200 */
.L_x_749:
[----:B------:R-:W-:Y:S01]  /*5da0*/  VIADD R16, R9, 0xfffffffd ;  /* 0xfffffffd09107836 */ /* 0x000fe20000000000 */
[----:B------:R-:W-:Y:S01]  /*5db0*/  UMOV UR4, 0x1a0 ;  /* 0x000001a000047882 */ /* 0x000fe20000000000 */
[----:B------:R-:W0:Y:S01]  /*5dc0*/  LDC.64 R2, c[0x0][R17+0x450] ;  /* 0x0001140011027b82 */ /* 0x000e220000000a00 */
[----:B------:R-:W-:Y:S01]  /*5dd0*/  MOV R15, R8 ;  /* 0x00000008000f7202 */ /* 0x000fe20000000f00 */
[----:B------:R-:W-:Y:S01]  /*5de0*/  BSSY.RECONVERGENT B2, `(.L_x_752) ;  /* 0x0000032000027945 */ /* 0x000fe20003800200 */
[----:B------:R-:W-:-:S05]  /*5df0*/  LEA R16, R16, UR4, 0x3 ;  /* 0x0000000410107c11 */ /* 0x000fca000f8e18ff */
        /* <DEDUP_REMOVED lines=32> */
.L_x_753:
        /* <DEDUP_REMOVED lines=16> */
.L_x_754:
[----:B------:R-:W-:Y:S05]  /*6100*/  BSYNC.RECONVERGENT B2 ;  /* 0x0000000000027941 */ /* 0x000fea0003800200 */
.L_x_752:
[----:B------:R-:W-:Y:S01]  /*6110*/  VIADD R9, R9, 0xfffffffc ;  /* 0xfffffffc09097836 */ /* 0x000fe20000000000 */
[----:B------:R-:W-:Y:S01]  /*6120*/  UMOV UR4, 0x1a0 ;  /* 0x000001a000047882 */ /* 0x000fe20000000000 */
[----:B------:R0:W1:Y:S01]  /*6130*/  LDC.64 R2, c[0x0][R16+0x450] ;  /* 0x0001140010027b82 */ /* 0x0000620000000a00 */
[----:B------:R-:W-:Y:S02]  /*6140*/  BSSY.RECONVERGENT B2, `(.L_x_755) ;  /* 0x0000033000027945 */ /* 0x000fe40003800200 */
[----:B------:R-:W-:-:S05]  /*6150*/  LEA R8, R9, UR4, 0x3 ;  /* 0x0000000409087c11 */ /* 0x000fca000f8e18ff */
[----:B------:R-:W2:Y:S01]  /*6160*/  LDC.64 R12, c[0x0][R8+0x388] ;  /* 0x0000e200080c7b82 */ /* 0x000ea20000000a00 */
[----:B0-----:R-:W-:Y:S01]  /*6170*/  MOV R16, R14 ;  /* 0x0000000e00107202 */ /* 0x001fe20000000f00 */
[----:B-1----:R-:W-:-:S04]  /*6180*/  IMAD R3, R3, R4, RZ ;  /* 0x0000000403037224 */ /* 0x002fc800078e02ff */
[----:B------:R-:W-:-:S04]  /*6190*/  IMAD.WIDE.U32 R14, R2, R4, R16 ;  /* 0x00000004020e7225 */ /* 0x000fc800078e0010 */
[----:B------:R-:W-:Y:S01]  /*61a0*/  IMAD R3, R2, R5, R3 ;  /* 0x0000000502037224 */ /* 0x000fe200078e0203 */
[----:B--2---:R-:W-:-:S03]  /*61b0*/  LOP3.LUT R0, R11, R13, RZ, 0xfc, !PT ;  /* 0x0000000d0b007212 */ /* 0x004fc600078efcff */
[----:B------:R-:W-:Y:S01]  /*61c0*/  IMAD.IADD R16, R15, 0x1, R3 ;  /* 0x000000010f107824 */ /* 0x000fe200078e0203 */
[----:B------:R-:W-:-:S13]  /*61d0*/  ISETP.NE.U32.AND P0, PT, R0, RZ, PT ;  /* 0x000000ff0000720c */ /* 0x000fda0003f05070 */
[----:B------:R-:W-:Y:S05]  /*61e0*/  @P0 BRA `(.L_x_756) ;  /* 0x0000000000600947 */ /* 0x000fea0003800000 */
        /* <DEDUP_REMOVED lines=16> */
[----:B------:R-:W-:Y:S01]  /*62f0*/  ISETP.GE.U32.AND P1, PT, R5, R12, PT ;  /* 0x0000000c0500720c */ /* 0x000fe20003f26070 */
[----:B------:R-:W-:-:S12]  /*6300*/  IMAD.MOV.U32 R5, RZ, RZ, RZ ;  /* 0x000000ffff057224 */ /* 0x000fd800078e00ff */
[----:B------:R-:W-:Y:S02]  /*6310*/  @P1 IADD3 R3, PT, PT, R3, 0x1, RZ ;  /* 0x0000000103031810 */ /* 0x000fe40007ffe0ff */
[----:B------:R-:W-:-:S05]  /*6320*/  @!P2 LOP3.LUT R3, RZ, R12, RZ, 0x33, !PT ;  /* 0x0000000cff03a212 */ /* 0x000fca00078e33ff */
[----:B------:R-:W-:-:S04]  /*6330*/  IMAD.MOV R7, RZ, RZ, -R3 ;  /* 0x000000ffff077224 */ /* 0x000fc800078e0a03 */
[----:B------:R-:W-:Y:S01]  /*6340*/  IMAD R4, R12, R7, R10 ;  /* 0x000000070c047224 */ /* 0x000fe200078e020a */
[----:B------:R-:W-:Y:S01]  /*6350*/  MOV R12, R3 ;  /* 0x00000003000c7202 */ /* 0x000fe20000000f00 */
[----:B------:R-:W-:Y:S06]  /*6360*/  BRA `(.L_x_757) ;  /* 0x0000000000407947 */ /* 0x000fec0003800000 */
.L_x_756:
        /* <DEDUP_REMOVED lines=8> */
[----:B------:R-:W-:-:S03]  /*63f0*/  MOV R4, R10 ;  /* 0x0000000a00047202 */ /* 0x000fc60000000f00 */
[----:B------:R-:W-:Y:S02]  /*6400*/  IMAD.X R7, RZ, RZ, ~R3, P0 ;  /* 0x000000ffff077224 */ /* 0x000fe400000e0e03 */
[----:B------:R-:W-:-:S04]  /*6410*/  IMAD.WIDE.U32 R4, R12, R17, R4 ;  /* 0x000000110c047225 */ /* 0x000fc800078e0004 */
[----:B------:R-:W-:Y:S01]  /*6420*/  IMAD R7, R7, R12, RZ ;  /* 0x0000000c07077224 */ /* 0x000fe200078e02ff */
[----:B------:R-:W-:-:S03]  /*6430*/  MOV R12, R2 ;  /* 0x00000002000c7202 */ /* 0x000fc60000000f00 */
[----:B------:R-:W-:Y:S01]  /*6440*/  IMAD R7, R13, R17, R7 ;  /* 0x000000110d077224 */ /* 0x000fe200078e0207 */
[----:B------:R-:W-:-:S03]  /*6450*/  MOV R13, R3 ;  /* 0x00000003000d7202 */ /* 0x000fc60000000f00 */
[----:B------:R-:W-:-:S07]  /*6460*/  IMAD.IADD R5, R5, 0x1, R7 ;  /* 0x0000000105057824 */ /* 0x000fce00078e0207 */
.L_x_757:
[----:B------:R-:W-:Y:S05]  /*6470*/  BSYNC.RECONVERGENT B2 ;  /* 0x0000000000027941 */ /* 0x000fea0003800200 */
.L_x_755:
[----:B------:R-:W0:Y:S01]  /*6480*/  LDC.64 R2, c[0x0][R8+0x450] ;  /* 0x0001140008027b82 */ /* 0x000e220000000a00 */
[----:B------:R-:W-:Y:S02]  /*6490*/  IMAD.MOV.U32 R15, RZ, RZ, R16 ;  /* 0x000000ffff0f7224 */ /* 0x000fe400078e0010 */
[-C--:B0-----:R-:W-:Y:S02]  /*64a0*/  IMAD R0, R3, R4.reuse, RZ ;  /* 0x0000000403007224 */ /* 0x081fe400078e02ff */
[----:B------:R-:W-:-:S04]  /*64b0*/  IMAD.WIDE.U32 R14, R2, R4, R14 ;  /* 0x00000004020e7225 */ /* 0x000fc800078e000e */
[----:B------:R-:W-:-:S05]  /*64c0*/  IMAD R5, R2, R5, R0 ;  /* 0x0000000502057224 */ /* 0x000fca00078e0200 */
[----:B------:R-:W-:-:S07]  /*64d0*/  IADD3 R15, PT, PT, R15, R5, RZ ;  /* 0x000000050f0f7210 */ /* 0x000fce0007ffe0ff */
.L_x_745:
[----:B------:R-:W-:-:S13]  /*64e0*/  ISETP.NE.AND P0, PT, R28, RZ, PT ;  /* 0x000000ff1c00720c */ /* 0x000fda0003f05270 */
[----:B------:R-:W-:Y:S05]  /*64f0*/  @!P0 BRA `(.L_x_744) ;  /* 0x00000008008c8947 */ /* 0x000fea0003800000 */
[----:B------:R-:W-:-:S13]  /*6500*/  ISETP.NE.AND P0, PT, R51, 0x1, PT ;  /* 0x000000013300780c */ /* 0x000fda0003f05270 */
[----:B------:R-:W-:Y:S05]  /*6510*/  @!P0 BRA `(.L_x_758) ;  /* 0x0000000400ac8947 */ /* 0x000fea0003800000 */
[----:B------:R-:W-:Y:S01]  /*6520*/  VIADD R16, R9, 0xffffffff ;  /* 0xffffffff09107836 */ /* 0x000fe20000000000 */
[----:B------:R-:W-:Y:S01]  /*6530*/  UMOV UR4, 0x1a0 ;  /* 0x000001a000047882 */ /* 0x000fe20000000000 */
[----:B------:R-:W-:Y:S03]  /*6540*/  BSSY.RECONVERGENT B2, `(.L_x_759) ;  /* 0x000002c000027945 */ /* 0x000fe60003800200 */
[----:B------:R-:W-:-:S04]  /*6550*/  LEA R16, R16, UR4, 0x3 ;  /* 0x0000000410107c11 */ /* 0x000fc8000f8e18ff */
        /* <DEDUP_REMOVED lines=28> */
.L_x_760:
        /* <DEDUP_REMOVED lines=14> */
.L_x_761:
[----:B------:R-:W-:Y:S05]  /*6800*/  BSYNC.RECONVERGENT B2 ;  /* 0x0000000000027941 */ /* 0x000fea0003800200 */
.L_x_759:
        /* <DEDUP_REMOVED lines=37> */
.L_x_763:
        /* <DEDUP_REMOVED lines=11> */
[----:B------:R-:W-:Y:S02]  /*6b10*/  IMAD R7, R7, R12, RZ ;  /* 0x0000000c07077224 */ /* 0x000fe400078e02ff */
[----:B------:R-:W-:Y:S02]  /*6b20*/  IMAD.MOV.U32 R12, RZ, RZ, R2 ;  /* 0x000000ffff0c7224 */ /* 0x000fe400078e0002 */
[----:B------:R-:W-:Y:S02]  /*6b30*/  IMAD R7, R13, R17, R7 ;  /* 0x000000110d077224 */ /* 0x000fe400078e0207 */
[----:B------:R-:W-:-:S03]  /*6b40*/  IMAD.MOV.U32 R13, RZ, RZ, R3 ;  /* 0x000000ffff0d7224 */ /* 0x000fc600078e0003 */
[----:B------:R-:W-:-:S07]  /*6b50*/  IADD3 R5, PT, PT, R5, R7, RZ ;  /* 0x0000000705057210 */ /* 0x000fce0007ffe0ff */
.L_x_764:
[----:B------:R-:W-:Y:S05]  /*6b60*/  BSYNC.RECONVERGENT B2 ;  /* 0x0000000000027941 */ /* 0x000fea0003800200 */
.L_x_762:
[----:B------:R-:W0:Y:S01]  /*6b70*/  LDC.64 R2, c[0x0][R8+0x450] ;  /* 0x0001140008027b82 */ /* 0x000e220000000a00 */
[----:B------:R-:W-:Y:S01]  /*6b80*/  MOV R15, R16 ;  /* 0x00000010000f7202 */ /* 0x000fe20000000f00 */
[-C--:B0-----:R-:W-:Y:S02]  /*6b90*/  IMAD R0, R3, R4.reuse, RZ ;  /* 0x0000000403007224 */ /* 0x081fe400078e02ff */
[----:B------:R-:W-:-:S04]  /*6ba0*/  IMAD.WIDE.U32 R14, R2, R4, R14 ;  /* 0x00000004020e7225 */ /* 0x000fc800078e000e */
[----:B------:R-:W-:-:S04]  /*6bb0*/  IMAD R5, R2, R5, R0 ;  /* 0x0000000502057224 */ /* 0x000fc800078e0200 */
[----:B------:R-:W-:-:S07]  /*6bc0*/  IMAD.IADD R15, R15, 0x1, R5 ;  /* 0x000000010f0f7824 */ /* 0x000fce00078e0205 */
.L_x_758:
[----:B------:R-:W-:-:S13]  /*6bd0*/  ISETP.NE.AND P0, PT, R52, RZ, PT ;  /* 0x000000ff3400720c */ /* 0x000fda0003f05270 */
        /* <DEDUP_REMOVED lines=33> */
.L_x_766:
        /* <DEDUP_REMOVED lines=9> */
[----:B------:R-:W-:Y:S02]  /*6e80*/  IMAD R7, R7, R8, RZ ;  /* 0x0000000807077224 */ /* 0x000fe400078e02ff */
[----:B------:R-:W-:Y:S02]  /*6e90*/  IMAD.MOV.U32 R12, RZ, RZ, R2 ;  /* 0x000000ffff0c7224 */ /* 0x000fe400078e0002 */
[----:B------:R-:W-:Y:S02]  /*6ea0*/  IMAD R7, R9, R11, R7 ;  /* 0x0000000b09077224 */ /* 0x000fe400078e0207 */
[----:B------:R-:W-:-:S03]  /*6eb0*/  IMAD.MOV.U32 R13, RZ, RZ, R3 ;  /* 0x000000ffff0d7224 */ /* 0x000fc600078e0003 */
[----:B------:R-:W-:-:S07]  /*6ec0*/  IADD3 R5, PT, PT, R5, R7, RZ ;  /* 0x0000000705057210 */ /* 0x000fce0007ffe0ff */
.L_x_767:
[----:B------:R-:W-:Y:S05]  /*6ed0*/  BSYNC.RECONVERGENT B2 ;  /* 0x0000000000027941 */ /* 0x000fea0003800200 */
.L_x_765:
[----:B------:R-:W0:Y:S02]  /*6ee0*/  LDC.64 R10, c[0x0][R10+0x450] ;  /* 0x000114000a0a7b82 */ /* 0x000e240000000a00 */
[-C--:B0-----:R-:W-:Y:S02]  /*6ef0*/  IMAD R0, R11, R4.reuse, RZ ;  /* 0x000000040b007224 */ /* 0x081fe400078e02ff */
[----:B------:R-:W-:-:S04]  /*6f00*/  IMAD.WIDE.U32 R14, R10, R4, R14 ;  /* 0x000000040a0e7225 */ /* 0x000fc800078e000e */
[----:B------:R-:W-:-:S05]  /*6f10*/  IMAD R5, R10, R5, R0 ;  /* 0x000000050a057224 */ /* 0x000fca00078e0200 */
[----:B------:R-:W-:-:S07]  /*6f20*/  IADD3 R15, PT, PT, R15, R5, RZ ;  /* 0x000000050f0f7210 */ /* 0x000fce0007ffe0ff */
.L_x_744:
[----:B------:R-:W-:Y:S05]  /*6f30*/  BSYNC.RECONVERGENT B1 ;  /* 0x0000000000017941 */ /* 0x000fea0003800200 */
.L_x_717:
[----:B------:R-:W0:Y:S02]  /*6f40*/  LDCU.64 UR4, c[0x0][0x5f0] ;  /* 0x0000be00ff0477ac */ /* 0x000e240008000a00 */
[----:B0-----:R-:W-:Y:S02]  /*6f50*/  IMAD R5, R13, UR4, RZ ;  /* 0x000000040d057c24 */ /* 0x001fe4000f8e02ff */
[----:B------:R-:W-:-:S04]  /*6f60*/  IMAD.WIDE.U32 R2, R12, UR4, R14 ;  /* 0x000000040c027c25 */ /* 0x000fc8000f8e000e */
[----:B------:R-:W-:Y:S02]  /*6f70*/  IMAD R5, R12, UR5, R5 ;  /* 0x000000050c057c24 */ /* 0x000fe4000f8e0205 */
[----:B------:R-:W-:-:S03]  /*6f80*/  IMAD.MOV.U32 R41, RZ, RZ, R2 ;  /* 0x000000ffff297224 */ /* 0x000fc600078e0002 */
[----:B------:R-:W-:-:S07]  /*6f90*/  IADD3 R44, PT, PT, R3, R5, RZ ;  /* 0x00000005032c7210 */ /* 0x000fce0007ffe0ff */
.L_x_665:
[----:B------:R-:W-:Y:S05]  /*6fa0*/  BSYNC.RECONVERGENT B0 ;  /* 0x0000000000007941 */ /* 0x000fea0003800200 */
.L_x_664:
[----:B------:R-:W-:Y:S01]  /*6fb0*/  ISETP.GE.AND P0, PT, R37, 0x2, PT ;  /* 0x000000022500780c */ /* 0x000fe20003f06270 */
[----:B------:R-:W-:Y:S01]  /*6fc0*/  BSSY.RECONVERGENT B0, `(.L_x_768) ;  /* 0x00006db000007945 */ /* 0x000fe20003800200 */
[----:B------:R-:W-:Y:S01]  /*6fd0*/  IADD3 R11, P1, PT, R29, 0x1, RZ ;  /* 0x000000011d0b7810 */ /* 0x000fe20007f3e0ff */
[----:B------:R-:W-:Y:S01]  /*6fe0*/  HFMA2 R40, -RZ, RZ, 0, 0 ;  /* 0x00000000ff287431 */ /* 0x000fe200000001ff */
[----:B------:R-:W-:Y:S02]  /*6ff0*/  LOP3.LUT R32, R54, 0xfffffff8, RZ, 0xc0, !PT ;  /* 0xfffffff836207812 */ /* 0x000fe400078ec0ff */
[----:B------:R-:W-:Y:S01]  /*7000*/  CS2R R42, SRZ ;  /* 0x00000000002a7805 */ /* 0x000fe2000001ff00 */
[----:B------:R-:W-:Y:S02]  /*7010*/  IMAD.MOV.U32 R33, RZ, RZ, RZ ;  /* 0x000000ffff217224 */ /* 0x000fe400078e00ff */
[----:B------:R-:W-:-:S04]  /*7020*/  IMAD.X R10, RZ, RZ, R30, P1 ;  /* 0x000000ffff0a7224 */ /* 0x000fc800008e061e */
[----:B------:R-:W-:Y:S05]  /*7030*/  @!P0 BRA `(.L_x_769) ;  /* 0x0000006c004c8947 */ /* 0x000fea0003800000 */
[----:B------:R-:W0:Y:S01]  /*7040*/  LDCU UR4, c[0x0][0x518] ;  /* 0x0000a300ff0477ac */ /* 0x000e220008000800 */
[----:B------:R-:W-:Y:S02]  /*7050*/  CS2R R12, SRZ ;  /* 0x00000000000c7805 */ /* 0x000fe4000001ff00 */
[----:B------:R-:W-:Y:S01]  /*7060*/  MOV R16, R11 ;  /* 0x0000000b00107202 */ /* 0x000fe20000000f00 */
[----:B------:R-:W-:Y:S01]  /*7070*/  IMAD.MOV.U32 R17, RZ, RZ, R10 ;  /* 0x000000ffff117224 */ /* 0x000fe200078e000a */
[----:B0-----:R-:W-:-:S09]  /*7080*/  UISETP.GE.AND UP0, UPT, UR4, 0x2, UPT ;  /* 0x000000020400788c */ /* 0x001fd2000bf06270 */
[----:B------:R-:W-:Y:S05]  /*7090*/  BRA.U !UP0, `(.L_x_770) ;  /* 0x0000003508987547 */ /* 0x000fea000b800000 */
        /* <DEDUP_REMOVED lines=9> */
.L_x_796:
[----:B------:R-:W-:Y:S01]  /*7130*/  IADD3 R23, PT, PT, R9, -0x1, RZ ;  /* 0xffffffff09177810 */ /* 0x000fe20007ffe0ff */
[----:B------:R-:W-:Y:S01]  /*7140*/  BSSY.RECONVERGENT B2, `(.L_x_772) ;  /* 0x0000030000027945 */ /* 0x000fe20003800200 */
[----:B------:R-:W-:-:S03]  /*7150*/  IADD3 R8, PT, PT, R8, 0x8, RZ ;  /* 0x0000000808087810 */ /* 0x000fc60007ffe0ff */
[----:B------:R-:W-:Y:S01]  /*7160*/  IMAD.SHL.U32 R14, R23, 0x8, RZ ;  /* 0x00000008170e7824 */ /* 0x000fe200078e00ff */
[----:B------:R-:W-:-:S05]  /*7170*/  ISETP.NE.AND P0, PT, R8, R32, PT ;  /* 0x000000200800720c */ /* 0x000fca0003f05270 */
        /* <DEDUP_REMOVED lines=28> */
.L_x_773:
        /* <DEDUP_REMOVED lines=16> */
.L_x_774:
[----:B------:R-:W-:Y:S05]  /*7440*/  BSYNC.RECONVERGENT B2 ;  /* 0x0000000000027941 */ /* 0x000fea0003800200 */
.L_x_772:
[----:B------:R-:W-:Y:S01]  /*7450*/  IADD3 R24, PT, PT, R9, -0x2, RZ ;  /* 0xfffffffe09187810 */ /* 0x000fe20007ffe0ff */
[----:B------:R-:W-:Y:S01]  /*7460*/  UMOV UR4, 0xd0 ;  /* 0x000000d000047882 */ /* 0x000fe20000000000 */
[----:B------:R-:W-:Y:S01]  /*7470*/  BSSY.RECONVERGENT B2, `(.L_x_775) ;  /* 0x0000034000027945 */ /* 0x000fe20003800200 */
[----:B------:R-:W-:Y:S02]  /*7480*/  LEA R2, R23, UR4, 0x3 ;  /* 0x0000000417027c11 */ /* 0x000fe4000f8e18ff */
[----:B------:R-:W-:-:S04]  /*7490*/  IMAD.SHL.U32 R16, R24, 0x8, RZ ;  /* 0x0000000818107824 */ /* 0x000fc800078e00ff */
        /* <DEDUP_REMOVED lines=33> */
.L_x_776:
        /* <DEDUP_REMOVED lines=16> */
.L_x_777:
[----:B------:R-:W-:Y:S05]  /*77b0*/  BSYNC.RECONVERGENT B2 ;  /* 0x0000000000027941 */ /* 0x000fea0003800200 */
.L_x_775:
        /* <DEDUP_REMOVED lines=39> */
.L_x_779:
        /* <DEDUP_REMOVED lines=16> */
.L_x_780:
[----:B------:R-:W-:Y:S05]  /*7b30*/  BSYNC.RECONVERGENT B2 ;  /* 0x0000000000027941 */ /* 0x000fea0003800200 */
.L_x_778:
        /* <DEDUP_REMOVED lines=39> */
.L_x_782:
        /* <DEDUP_REMOVED lines=16> */
.L_x_783:
[----:B------:R-:W-:Y:S05]  /*7eb0*/  BSYNC.RECONVERGENT B2 ;  /* 0x0000000000027941 */ /* 0x000fea0003800200 */
.L_x_781:
        /* <DEDUP_REMOVED lines=39> */
.L_x_785:
        /* <DEDUP_REMOVED lines=11> */
[----:B------:R-:W-:Y:S02]  /*81e0*/  IMAD R7, R7, R16, RZ ;  /* 0x0000001007077224 */ /* 0x000fe400078e02ff */
[----:B------:R-:W-:Y:S02]  /*81f0*/  IMAD.MOV.U32 R16, RZ, RZ, R2 ;  /* 0x000000ffff107224 */ /* 0x000fe400078e0002 */
[----:B------:R-:W-:Y:S01]  /*8200*/  IMAD R7, R17, R19, R7 ;  /* 0x0000001311077224 */ /* 0x000fe200078e0207 */
[----:B------:R-:W-:-:S04]  /*8210*/  MOV R17, R3 ;  /* 0x0000000300117202 */ /* 0x000fc80000000f00 */
[----:B------:R-:W-:-:S07]  /*8220*/  IADD3 R5, PT, PT, R5, R7, RZ ;  /* 0x0000000705057210 */ /* 0x000fce0007ffe0ff */
.L_x_786:
[----:B------:R-:W-:Y:S05]  /*8230*/  BSYNC.RECONVERGENT B2 ;  /* 0x0000000000027941 */ /* 0x000fea0003800200 */
.L_x_784:
        /* <DEDUP_REMOVED lines=39> */
.L_x_788:
        /* <DEDUP_REMOVED lines=16> */
.L_x_789:
[----:B------:R-:W-:Y:S05]  /*85b0*/  BSYNC.RECONVERGENT B2 ;  /* 0x0000000000027941 */ /* 0x000fea0003800200 */
.L_x_787:
        /* <DEDUP_REMOVED lines=39> */
.L_x_791:
        /* <DEDUP_REMOVED lines=16> */
.L_x_792:
[----:B------:R-:W-:Y:S05]  /*8930*/  BSYNC.RECONVERGENT B2 ;  /* 0x0000000000027941 */ /* 0x000fea0003800200 */
.L_x_790:
        /* <DEDUP_REMOVED lines=39> */
.L_x_794:
        /* <DEDUP_REMOVED lines=17> */
.L_x_795:
[----:B------:R-:W-:Y:S05]  /*8cc0*/  BSYNC.RECONVERGENT B2 ;  /* 0x0000000000027941 */ /* 0x000fea0003800200 */
.L_x_793:
        /* <DEDUP_REMOVED lines=9> */
[----:B------:R-:W-:Y:S01]  /*8d60*/  IADD3 R13, PT, PT, R5, R7, RZ ;  /* 0x00000007050d7210 */ /* 0x000fe20007ffe0ff */
[----:B------:R-:W-:Y:S06]  /*8d70*/  @P0 BRA `(.L_x_796) ;  /* 0xffffffe000ec0947 */ /* 0x000fec000383ffff */
[----:B------:R-:W-:Y:S05]  /*8d80*/  BSYNC.RECONVERGENT B1 ;  /* 0x0000000000017941 */ /* 0x000fea0003800200 */
.L_x_771:
        /* <DEDUP_REMOVED lines=35> */
.L_x_799:
        /* <DEDUP_REMOVED lines=16> */
.L_x_800:
[----:B------:R-:W-:Y:S05]  /*90c0*/  BSYNC.RECONVERGENT B1 ;  /* 0x0000000000017941 */ /* 0x000fea0003800200 */
.L_x_798:
[----:B------:R-:W-:Y:S01]  /*90d0*/  IADD3 R23, PT, PT, R9, -0x2, RZ ;  /* 0xfffffffe09177810 */ /* 0x000fe20007ffe0ff */
[----:B------:R-:W-:Y:S01]  /*90e0*/  UMOV UR4, 0xd0 ;  /* 0x000000d000047882 */ /* 0x000fe20000000000 */
[----:B------:R-:W-:Y:S01]  /*90f0*/  MOV R24, R12 ;  /* 0x0000000c00187202 */ /* 0x000fe20000000f00 */
[----:B------:R-:W-:Y:S01]  /*9100*/  IMAD.MOV.U32 R25, RZ, RZ, R13 ;  /* 0x000000ffff197224 */ /* 0x000fe200078e000d */
[----:B------:R-:W-:Y:S01]  /*9110*/  LEA R2, R8, UR4, 0x3 ;  /* 0x0000000408027c11 */ /* 0x000fe2000f8e18ff */
[----:B------:R-:W-:Y:S01]  /*9120*/  IMAD.SHL.U32 R16, R23, 0x8, RZ ;  /* 0x0000000817107824 */ /* 0x000fe200078e00ff */
[----:B------:R-:W-:Y:S04]  /*9130*/  BSSY.RECONVERGENT B1, `(.L_x_801) ;  /* 0x0000031000017945 */ /* 0x000fe80003800200 */
[----:B------:R-:W0:Y:S08]  /*9140*/  LDC.64 R2, c[0x0][R2+0x380] ;  /* 0x0000e00002027b82 */ /* 0x000e300000000a00 */
        /* <DEDUP_REMOVED lines=17> */
[----:B------:R-:W-:-:S04]  /*9260*/  IMAD.HI.U32 R3, R3, R5, R2 ;  /* 0x0000000503037227 */ /* 0x000fc800078e0002 */
[----:B------:R-:W-:Y:S02]  /*9270*/  IMAD.MOV.U32 R5, RZ, RZ, RZ ;  /* 0x000000ffff057224 */ /* 0x000fe400078e00ff */
        /* <DEDUP_REMOVED lines=10> */
[----:B------:R-:W-:Y:S01]  /*9320*/  IMAD R4, R16, R3, R14 ;  /* 0x0000000310047224 */ /* 0x000fe200078e020e */
[----:B------:R-:W-:Y:S06]  /*9330*/  BRA `(.L_x_803) ;  /* 0x0000000000407947 */ /* 0x000fec0003800000 */
.L_x_802:
        /* <DEDUP_REMOVED lines=9> */
[----:B------:R-:W-:Y:S02]  /*93d0*/  IMAD.MOV.U32 R12, RZ, RZ, R2 ;  /* 0x000000ffff0c7224 */ /* 0x000fe400078e0002 */
[----:B------:R-:W-:Y:S02]  /*93e0*/  IMAD.X R7, RZ, RZ, ~R3, P0 ;  /* 0x000000ffff077224 */ /* 0x000fe400000e0e03 */
[----:B------:R-:W-:-:S04]  /*93f0*/  IMAD.WIDE.U32 R4, R16, R13, R4 ;  /* 0x0000000d10047225 */ /* 0x000fc800078e0004 */
[----:B------:R-:W-:-:S04]  /*9400*/  IMAD R7, R7, R16, RZ ;  /* 0x0000001007077224 */ /* 0x000fc800078e02ff */
[----:B------:R-:W-:Y:S01]  /*9410*/  IMAD R7, R17, R13, R7 ;  /* 0x0000000d11077224 */ /* 0x000fe200078e0207 */
[----:B------:R-:W-:-:S04]  /*9420*/  MOV R13, R3 ;  /* 0x00000003000d7202 */ /* 0x000fc80000000f00 */
[----:B------:R-:W-:-:S07]  /*9430*/  IADD3 R5, PT, PT, R5, R7, RZ ;  /* 0x0000000705057210 */ /* 0x000fce0007ffe0ff */
.L_x_803:
[----:B------:R-:W-:Y:S05]  /*9440*/  BSYNC.RECONVERGENT B1 ;  /* 0x0000000000017941 */ /* 0x000fea0003800200 */
.L_x_801:
[----:B------:R-:W-:Y:S01]  /*9450*/  VIADD R8, R9, 0xfffffffd ;  /* 0xfffffffd09087836 */ /* 0x000fe20000000000 */
[----:B------:R-:W-:Y:S01]  /*9460*/  UMOV UR4, 0xd0 ;  /* 0x000000d000047882 */ /* 0x000fe20000000000 */
[----:B------:R-:W-:Y:S01]  /*9470*/  MOV R17, R26 ;  /* 0x0000001a00117202 */ /* 0x000fe20000000f00 */
        /* <DEDUP_REMOVED lines=37> */
.L_x_805:
        /* <DEDUP_REMOVED lines=16> */
.L_x_806:
[----:B------:R-:W-:Y:S05]  /*97d0*/  BSYNC.RECONVERGENT B1 ;  /* 0x0000000000017941 */ /* 0x000fea0003800200 */
.L_x_804:
        /* <DEDUP_REMOVED lines=39> */
.L_x_808:
        /* <DEDUP_REMOVED lines=17> */
.L_x_809:
[----:B------:R-:W-:Y:S05]  /*9b60*/  BSYNC.RECONVERGENT B1 ;  /* 0x0000000000017941 */ /* 0x000fea0003800200 */
.L_x_807:
        /* <DEDUP_REMOVED lines=10> */
.L_x_797:
        /* <DEDUP_REMOVED lines=35> */
.L_x_812:
        /* <DEDUP_REMOVED lines=16> */
.L_x_813:
[----:B------:R-:W-:Y:S05]  /*9f40*/  BSYNC.RECONVERGENT B1 ;  /* 0x0000000000017941 */ /* 0x000fea0003800200 */
.L_x_811:
        /* <DEDUP_REMOVED lines=38> */
.L_x_815:
        /* <DEDUP_REMOVED lines=12> */
[----:B------:R-:W-:Y:S01]  /*a270*/  MOV R15, R4 ;  /* 0x00000004000f7202 */ /* 0x000fe20000000f00 */
[----:B------:R-:W-:Y:S02]  /*a280*/  IMAD.MOV.U32 R16, RZ, RZ, R2 ;  /* 0x000000ffff107224 */ /* 0x000fe400078e0002 */
[----:B------:R-:W-:Y:S01]  /*a290*/  IMAD R7, R17, R19, R7 ;  /* 0x0000001311077224 */ /* 0x000fe200078e0207 */
[----:B------:R-:W-:-:S03]  /*a2a0*/  MOV R17, R3 ;  /* 0x0000000300117202 */ /* 0x000fc60000000f00 */
[----:B------:R-:W-:-:S07]  /*a2b0*/  IMAD.IADD R7, R5, 0x1, R7 ;  /* 0x0000000105077824 */ /* 0x000fce00078e0207 */
.L_x_816:
[----:B------:R-:W-:Y:S05]  /*a2c0*/  BSYNC.RECONVERGENT B1 ;  /* 0x0000000000017941 */ /* 0x000fea0003800200 */
.L_x_814:
        /* <DEDUP_REMOVED lines=10> */
.L_x_810:
        /* <DEDUP_REMOVED lines=33> */
.L_x_818:
        /* <DEDUP_REMOVED lines=16> */
.L_x_819:
[----:B------:R-:W-:Y:S05]  /*a680*/  BSYNC.RECONVERGENT B1 ;  /* 0x0000000000017941 */ /* 0x000fea0003800200 */
.L_x_817:
[----:B------:R-:W-:Y:S02]  /*a690*/  UMOV UR4, 0xd0 ;  /* 0x000000d000047882 */ /* 0x000fe40000000000 */
[----:B------:R-:W-:-:S06]  /*a6a0*/  LEA R2, R14, UR4, 0x3 ;  /* 0x000000040e027c11 */ /* 0x000fcc000f8e18ff */
[----:B------:R-:W0:Y:S02]  /*a6b0*/  LDC.64 R2, c[0x0][R2+0x380] ;  /* 0x0000e00002027b82 */ /* 0x000e240000000a00 */
[-C--:B0-----:R-:W-:Y:S02]  /*a6c0*/  IMAD R0, R3, R4.reuse, RZ ;  /* 0x0000000403007224 */ /* 0x081fe400078e02ff */
[----:B------:R-:W-:-:S04]  /*a6d0*/  IMAD.WIDE.U32 R12, R2, R4, R12 ;  /* 0x00000004020c7225 */ /* 0x000fc800078e000c */
[----:B------:R-:W-:-:S05]  /*a6e0*/  IMAD R5, R2, R5, R0 ;  /* 0x0000000502057224 */ /* 0x000fca00078e0200 */
[----:B------:R-:W-:-:S07]  /*a6f0*/  IADD3 R13, PT, PT, R13, R5, RZ ;  /* 0x000000050d0d7210 */ /* 0x000fce0007ffe0ff */
.L_x_770:
[----:B------:R-:W0:Y:S01]  /*a700*/  LDCU UR4, c[0x0][0x6b8] ;  /* 0x0000d700ff0477ac */ /* 0x000e220008000800 */
[----:B------:R-:W1:Y:S01]  /*a710*/  LDCU.64 UR6, c[0x0][0x450] ;  /* 0x00008a00ff0677ac */ /* 0x000e620008000a00 */
[----:B0-----:R-:W-:Y:S01]  /*a720*/  UISETP.GE.AND UP0, UPT, UR4, 0x2, UPT ;  /* 0x000000020400788c */ /* 0x001fe2000bf06270 */
[----:B-1----:R-:W-:Y:S02]  /*a730*/  IMAD R5, R17, UR6, RZ ;  /* 0x0000000611057c24 */ /* 0x002fe4000f8e02ff */
[----:B------:R-:W-:-:S04]  /*a740*/  IMAD.WIDE.U32 R2, R16, UR6, R12 ;  /* 0x0000000610027c25 */ /* 0x000fc8000f8e000c */
[----:B------:R-:W-:Y:S01]  /*a750*/  IMAD R5, R16, UR7, R5 ;  /* 0x0000000710057c24 */ /* 0x000fe2000f8e0205 */
[----:B------:R-:W-:Y:S01]  /*a760*/  CS2R R16, SRZ ;  /* 0x0000000000107805 */ /* 0x000fe2000001ff00 */
[----:B------:R-:W-:-:S03]  /*a770*/  IMAD.MOV.U32 R43, RZ, RZ, R2 ;  /* 0x000000ffff2b7224 */ /* 0x000fc600078e0002 */
[----:B------:R-:W-:Y:S01]  /*a780*/  IADD3 R42, PT, PT, R3, R5, RZ ;  /* 0x00000005032a7210 */ /* 0x000fe20007ffe0ff */
[----:B------:R-:W-:Y:S06]  /*a790*/  BRA.U !UP0, `(.L_x_820) ;  /* 0x00000035085c7547 */ /* 0x000fec000b800000 */
[----:B------:R-:W0:Y:S01]  /*a7a0*/  LDCU UR4, c[0x0][0x6b8] ;  /* 0x0000d700ff0477ac */ /* 0x000e220008000800 */
[----:B------:R-:W-:Y:S02]  /*a7b0*/  ISETP.GE.U32.AND P0, PT, R55, 0x7, PT ;  /* 0x000000073700780c */ /* 0x000fe40003f06070 */
[----:B------:R-:W-:Y:S01]  /*a7c0*/  CS2R R16, SRZ ;  /* 0x0000000000107805 */ /* 0x000fe2000001ff00 */
[----:B0-----:R-:W-:-:S10]  /*a7d0*/  IMAD.U32 R9, RZ, RZ, UR4 ;  /* 0x00000004ff097e24 */ /* 0x001fd4000f8e00ff */
[----:B------:R-:W-:Y:S05]  /*a7e0*/  @!P0 BRA `(.L_x_821) ;  /* 0x0000001c000c8947 */ /* 0x000fea0003800000 */
[----:B------:R-:W-:Y:S01]  /*a7f0*/  HFMA2 R8, -RZ, RZ, 0, 0 ;  /* 0x00000000ff087431 */ /* 0x000fe200000001ff */
[----:B------:R-:W-:Y:S06]  /*a800*/  BSSY.RECONVERGENT B1, `(.L_x_821) ;  /* 0x00001c1000017945 */ /* 0x000fec0003800200 */
.L_x_846:
[----:B------:R-:W-:Y:S01]  /*a810*/  VIADD R24, R9, 0xffffffff ;  /* 0xffffffff09187836 */ /* 0x000fe20000000000 */
[----:B------:R-:W-:Y:S01]  /*a820*/  UMOV UR4, 0x1a0 ;  /* 0x000001a000047882 */ /* 0x000fe20000000000 */
[----:B------:R-:W-:Y:S01]  /*a830*/  IADD3 R8, PT, PT, R8, 0x8, RZ ;  /* 0x0000000808087810 */ /* 0x000fe20007ffe0ff */
[----:B------:R-:W-:Y:S02]  /*a840*/  BSSY.RECONVERGENT B2, `(.L_x_822) ;  /* 0x0000030000027945 */ /* 0x000fe40003800200 */
[----:B------:R-:W-:Y:S02]  /*a850*/  LEA R24, R24, UR4, 0x3 ;  /* 0x0000000418187c11 */ /* 0x000fe4000f8e18ff */
[----:B------:R-:W-:Y:S02]  /*a860*/  ISETP.NE.AND P0, PT, R8, R22, PT ;  /* 0x000000160800720c */ /* 0x000fe40003f05270 */
        /* <DEDUP_REMOVED lines=26> */
[----:B------:R-:W-:Y:S01]  /*aa10*/  MOV R12, R4 ;  /* 0x00000004000c7202 */ /* 0x000fe20000000f00 */
[----:B------:R-:W-:Y:S06]  /*aa20*/  BRA `(.L_x_824) ;  /* 0x0000000000447947 */ /* 0x000fec0003800000 */
.L_x_823:
        /* <DEDUP_REMOVED lines=15> */
[----:B------:R-:W-:Y:S02]  /*ab20*/  IADD3 R5, PT, PT, R5, R13, RZ ;  /* 0x0000000d05057210 */ /* 0x000fe40007ffe0ff */
[----:B------:R-:W-:-:S07]  /*ab30*/  MOV R13, R3 ;  /* 0x00000003000d7202 */ /* 0x000fce0000000f00 */
.L_x_824:
[----:B------:R-:W-:Y:S05]  /*ab40*/  BSYNC.RECONVERGENT B2 ;  /* 0x0000000000027941 */ /* 0x000fea0003800200 */
.L_x_822:
[----:B------:R-:W-:Y:S01]  /*ab50*/  VIADD R23, R9, 0xfffffffe ;  /* 0xfffffffe09177836 */ /* 0x000fe20000000000 */
[----:B------:R-:W-:Y:S01]  /*ab60*/  UMOV UR4, 0x1a0 ;  /* 0x000001a000047882 */ /* 0x000fe20000000000 */
[----:B------:R-:W0:Y:S01]  /*ab70*/  LDC.64 R24, c[0x0][R24+0x450] ;  /* 0x0001140018187b82 */ /* 0x000e220000000a00 */
[----:B------:R-:W-:Y:S01]  /*ab80*/  MOV R10, R16 ;  /* 0x00000010000a7202 */ /* 0x000fe20000000f00 */
[----:B------:R-:W-:Y:S01]  /*ab90*/  IMAD.MOV.U32 R11, RZ, RZ, R17 ;  /* 0x000000ffff0b7224 */ /* 0x000fe200078e0011 */
[----:B------:R-:W-:Y:S01]  /*aba0*/  LEA R23, R23, UR4, 0x3 ;  /* 0x0000000417177c11 */ /* 0x000fe2000f8e18ff */
[----:B------:R-:W-:Y:S04]  /*abb0*/  BSSY.RECONVERGENT B2, `(.L_x_825) ;  /* 0x0000031000027945 */ /* 0x000fe80003800200 */
        /* <DEDUP_REMOVED lines=32> */
.L_x_826:
        /* <DEDUP_REMOVED lines=16> */
.L_x_827:
[----:B------:R-:W-:Y:S05]  /*aec0*/  BSYNC.RECONVERGENT B2 ;  /* 0x0000000000027941 */ /* 0x000fea0003800200 */
.L_x_825:
        /* <DEDUP_REMOVED lines=38> */
.L_x_829:
        /* <DEDUP_REMOVED lines=16> */
.L_x_830:
[----:B------:R-:W-:Y:S05]  /*b230*/  BSYNC.RECONVERGENT B2 ;  /* 0x0000000000027941 */ /* 0x000fea0003800200 */
.L_x_828:
        /* <DEDUP_REMOVED lines=38> */
.L_x_832:
        /* <DEDUP_REMOVED lines=16> */
.L_x_833:
[----:B------:R-:W-:Y:S05]  /*b5a0*/  BSYNC.RECONVERGENT B2 ;  /* 0x0000000000027941 */ /* 0x000fea0003800200 */
.L_x_831:
        /* <DEDUP_REMOVED lines=38> */
.L_x_835:
        /* <DEDUP_REMOVED lines=16> */
.L_x_836:
[----:B------:R-:W-:Y:S05]  /*b910*/  BSYNC.RECONVERGENT B2 ;  /* 0x0000000000027941 */ /* 0x000fea0003800200 */
.L_x_834:
        /* <DEDUP_REMOVED lines=38> */
.L_x_838:
        /* <DEDUP_REMOVED lines=16> */
.L_x_839:
[----:B------:R-:W-:Y:S05]  /*bc80*/  BSYNC.RECONVERGENT B2 ;  /* 0x0000000000027941 */ /* 0x000fea0003800200 */
.L_x_837:
        /* <DEDUP_REMOVED lines=38> */
.L_x_841:
        /* <DEDUP_REMOVED lines=16> */
.L_x_842:
[----:B------:R-:W-:Y:S05]  /*bff0*/  BSYNC.RECONVERGENT B2 ;  /* 0x0000000000027941 */ /* 0x000fea0003800200 */
.L_x_840:
[----:B------:R-:W-:Y:S01]  /*c000*/  IADD3 R9, PT, PT, R9, -0x8, RZ ;  /* 0xfffffff809097810 */ /* 0x000fe20007ffe0ff */
        /* <DEDUP_REMOVED lines=37> */
.L_x_844:
        /* <DEDUP_REMOVED lines=9> */
[-C--:B------:R-:W-:Y:S02]  /*c2f0*/  IADD3.X R7, PT, PT, RZ, ~R3.reuse, RZ, P1, !PT ;  /* 0x80000003ff077210 */ /* 0x080fe40000ffe4ff */
[----:B------:R-:W-:Y:S01]  /*c300*/  MOV R10, R3 ;  /* 0x00000003000a7202 */ /* 0x000fe20000000f00 */
[----:B------:R-:W-:-:S04]  /*c310*/  IMAD.WIDE.U32 R4, R16, R11, R4 ;  /* 0x0000000b10047225 */ /* 0x000fc800078e0004 */
[----:B------:R-:W-:Y:S01]  /*c320*/  IMAD R7, R7, R16, RZ ;  /* 0x0000001007077224 */ /* 0x000fe200078e02ff */
[----:B------:R-:W-:-:S03]  /*c330*/  MOV R15, R4 ;  /* 0x00000004000f7202 */ /* 0x000fc60000000f00 */
[----:B------:R-:W-:Y:S02]  /*c340*/  IMAD R7, R17, R11, R7 ;  /* 0x0000000b11077224 */ /* 0x000fe400078e0207 */
[----:B------:R-:W-:Y:S02]  /*c350*/  IMAD.MOV.U32 R11, RZ, RZ, R2 ;  /* 0x000000ffff0b7224 */ /* 0x000fe400078e0002 */
[----:B------:R-:W-:-:S07]  /*c360*/  IMAD.IADD R7, R5, 0x1, R7 ;  /* 0x0000000105077824 */ /* 0x000fce00078e0207 */
.L_x_845:
[----:B------:R-:W-:Y:S05]  /*c370*/  BSYNC.RECONVERGENT B2 ;  /* 0x0000000000027941 */ /* 0x000fea0003800200 */
.L_x_843:
[----:B------:R-:W0:Y:S01]  /*c380*/  LDC.64 R2, c[0x0][R25+0x450] ;  /* 0x0001140019027b82 */ /* 0x000e220000000a00 */
[----:B------:R-:W-:Y:S01]  /*c390*/  MOV R5, R23 ;  /* 0x0000001700057202 */ /* 0x000fe20000000f00 */
[----:B------:R-:W-:Y:S02]  /*c3a0*/  IMAD.MOV.U32 R4, RZ, RZ, R12 ;  /* 0x000000ffff047224 */ /* 0x000fe400078e000c */
[-C--:B0-----:R-:W-:Y:S02]  /*c3b0*/  IMAD R0, R3, R15.reuse, RZ ;  /* 0x0000000f03007224 */ /* 0x081fe400078e02ff */
[----:B------:R-:W-:-:S04]  /*c3c0*/  IMAD.WIDE.U32 R4, R2, R15, R4 ;  /* 0x0000000f02047225 */ /* 0x000fc800078e0004 */
[----:B------:R-:W-:Y:S02]  /*c3d0*/  IMAD R7, R2, R7, R0 ;  /* 0x0000000702077224 */ /* 0x000fe400078e0200 */
[----:B------:R-:W-:-:S03]  /*c3e0*/  IMAD.MOV.U32 R16, RZ, RZ, R4 ;  /* 0x000000ffff107224 */ /* 0x000fc600078e0004 */
[----:B------:R-:W-:Y:S01]  /*c3f0*/  IADD3 R17, PT, PT, R5, R7, RZ ;  /* 0x0000000705117210 */ /* 0x000fe20007ffe0ff */
[----:B------:R-:W-:Y:S06]  /*c400*/  @P0 BRA `(.L_x_846) ;  /* 0xffffffe400000947 */ /* 0x000fec000383ffff */
[----:B------:R-:W-:Y:S05]  /*c410*/  BSYNC.RECONVERGENT B1 ;  /* 0x0000000000017941 */ /* 0x000fea0003800200 */
.L_x_821:
[----:B------:R-:W-:Y:S01]  /*c420*/  ISETP.NE.AND P0, PT, R39, RZ, PT ;  /* 0x000000ff2700720c */ /* 0x000fe20003f05270 */
[----:B------:R-:W-:-:S12]  /*c430*/  BSSY.RECONVERGENT B1, `(.L_x_820) ;  /* 0x000018d000017945 */ /* 0x000fd80003800200 */
[----:B------:R-:W-:Y:S05]  /*c440*/  @!P0 BRA `(.L_x_847) ;  /* 0x00000018002c8947 */ /* 0x000fea0003800000 */
[----:B------:R-:W-:-:S13]  /*c450*/  ISETP.GE.U32.AND P0, PT, R38, 0x3, PT ;  /* 0x000000032600780c */ /* 0x000fda0003f06070 */
        /* <DEDUP_REMOVED lines=11> */
[----:B------:R-:W-:-:S06]  /*c510*/  ISETP.NE.U32.AND P2, PT, R12, RZ, PT ;  /* 0x000000ff0c00720c */ /* 0x000fcc0003f45070 */
[----:B0-----:R-:W0:Y:S02]  /*c520*/  MUFU.RCP R0, R0 ;  /* 0x0000000000007308 */ /* 0x001e240000001000 */
[----:B0-----:R-:W-:-:S06]  /*c530*/  IADD3 R2, PT, PT, R0, 0xffffffe, RZ ;  /* 0x0ffffffe00027810 */ /* 0x001fcc0007ffe0ff */
[----:B------:R0:W1:Y:S02]  /*c540*/  F2I.FTZ.U32.TRUNC.NTZ R3, R2 ;  /* 0x0000000200037305 */ /* 0x000064000021f000 */
[----:B0-----:R-:W-:Y:S02]  /*c550*/  HFMA2 R2, -RZ, RZ, 0, 0 ;  /* 0x00000000ff027431 */ /* 0x001fe400000001ff */
[----:B-1----:R-:W-:-:S04]  /*c560*/  IMAD R5, R5, R3, RZ ;  /* 0x0000000305057224 */ /* 0x002fc800078e02ff */
[----:B------:R-:W-:Y:S01]  /*c570*/  IMAD.HI.U32 R4, R3, R5, R2 ;  /* 0x0000000503047227 */ /* 0x000fe200078e0002 */
[----:B------:R-:W-:-:S05]  /*c580*/  MOV R5, RZ ;  /* 0x000000ff00057202 */ /* 0x000fca0000000f00 */
        /* <DEDUP_REMOVED lines=10> */
[----:B------:R-:W-:Y:S02]  /*c630*/  IMAD R4, R12, R4, R11 ;  /* 0x000000040c047224 */ /* 0x000fe400078e020b */
[----:B------:R-:W-:Y:S01]  /*c640*/  IMAD.MOV.U32 R11, RZ, RZ, RZ ;  /* 0x000000ffff0b7224 */ /* 0x000fe200078e00ff */
[----:B------:R-:W-:Y:S06]  /*c650*/  BRA `(.L_x_851) ;  /* 0x0000000000407947 */ /* 0x000fec0003800000 */
.L_x_850:
        /* <DEDUP_REMOVED lines=16> */
.L_x_851:
[----:B------:R-:W-:Y:S05]  /*c760*/  BSYNC.RECONVERGENT B2 ;  /* 0x0000000000027941 */ /* 0x000fea0003800200 */
.L_x_849:
        /* <DEDUP_REMOVED lines=39> */
.L_x_853:
        /* <DEDUP_REMOVED lines=16> */
.L_x_854:
[----:B------:R-:W-:Y:S05]  /*cae0*/  BSYNC.RECONVERGENT B2 ;  /* 0x0000000000027941 */ /* 0x000fea0003800200 */
.L_x_852:
        /* <DEDUP_REMOVED lines=39> */
.L_x_856:
        /* <DEDUP_REMOVED lines=16> */
.L_x_857:
[----:B------:R-:W-:Y:S05]  /*ce60*/  BSYNC.RECONVERGENT B2 ;  /* 0x0000000000027941 */ /* 0x000fea0003800200 */
.L_x_855:
        /* <DEDUP_REMOVED lines=37> */
.L_x_859:
        /* <DEDUP_REMOVED lines=9> */
[--C-:B------:R-:W-:Y:S02]  /*d150*/  IMAD.MOV.U32 R10, RZ, RZ, R3.reuse ;  /* 0x000000ffff0a7224 */ /* 0x100fe400078e0003 */
[----:B------:R-:W-:Y:S02]  /*d160*/  IMAD.X R7, RZ, RZ, ~R3, P0 ;  /* 0x000000ffff077224 */ /* 0x000fe400000e0e03 */
[----:B------:R-:W-:-:S04]  /*d170*/  IMAD.WIDE.U32 R4, R14, R11, R4 ;  /* 0x0000000b0e047225 */ /* 0x000fc800078e0004 */
[----:B------:R-:W-:Y:S02]  /*d180*/  IMAD R7, R7, R14, RZ ;  /* 0x0000000e07077224 */ /* 0x000fe400078e02ff */
[----:B------:R-:W-:Y:S02]  /*d190*/  IMAD.MOV.U32 R13, RZ, RZ, R4 ;  /* 0x000000ffff0d7224 */ /* 0x000fe400078e0004 */
[----:B------:R-:W-:Y:S01]  /*d1a0*/  IMAD R7, R15, R11, R7 ;  /* 0x0000000b0f077224 */ /* 0x000fe200078e0207 */
[----:B------:R-:W-:-:S04]  /*d1b0*/  MOV R11, R2 ;  /* 0x00000002000b7202 */ /* 0x000fc80000000f00 */
[----:B------:R-:W-:-:S07]  /*d1c0*/  IADD3 R7, PT, PT, R5, R7, RZ ;  /* 0x0000000705077210 */ /* 0x000fce0007ffe0ff */
.L_x_860:
[----:B------:R-:W-:Y:S05]  /*d1d0*/  BSYNC.RECONVERGENT B2 ;  /* 0x0000000000027941 */ /* 0x000fea0003800200 */
.L_x_858:
[----:B------:R-:W0:Y:S01]  /*d1e0*/  LDC.64 R2, c[0x0][R8+0x450] ;  /* 0x0001140008027b82 */ /* 0x000e220000000a00 */
[----:B------:R-:W-:Y:S01]  /*d1f0*/  MOV R4, R16 ;  /* 0x0000001000047202 */ /* 0x000fe20000000f00 */
[----:B------:R-:W-:Y:S02]  /*d200*/  IMAD.MOV.U32 R5, RZ, RZ, R23 ;  /* 0x000000ffff057224 */ /* 0x000fe400078e0017 */
[-C--:B0-----:R-:W-:Y:S02]  /*d210*/  IMAD R0, R3, R13.reuse, RZ ;  /* 0x0000000d03007224 */ /* 0x081fe400078e02ff */
[----:B------:R-:W-:-:S04]  /*d220*/  IMAD.WIDE.U32 R4, R2, R13, R4 ;  /* 0x0000000d02047225 */ /* 0x000fc800078e0004 */
[----:B------:R-:W-:Y:S01]  /*d230*/  IMAD R7, R2, R7, R0 ;  /* 0x0000000702077224 */ /* 0x000fe200078e0200 */
[----:B------:R-:W-:-:S03]  /*d240*/  MOV R16, R4 ;  /* 0x0000000400107202 */ /* 0x000fc60000000f00 */
[----:B------:R-:W-:-:S07]  /*d250*/  IMAD.IADD R17, R5, 0x1, R7 ;  /* 0x0000000105117824 */ /* 0x000fce00078e0207 */
.L_x_848:
[----:B------:R-:W-:-:S13]  /*d260*/  ISETP.NE.AND P0, PT, R28, RZ, PT ;  /* 0x000000ff1c00720c */ /* 0x000fda0003f05270 */
[----:B------:R-:W-:Y:S05]  /*d270*/  @!P0 BRA `(.L_x_847) ;  /* 0x0000000800a08947 */ /* 0x000fea0003800000 */
[----:B------:R-:W-:-:S13]  /*d280*/  ISETP.NE.AND P0, PT, R51, 0x1, PT ;  /* 0x000000013300780c */ /* 0x000fda0003f05270 */
        /* <DEDUP_REMOVED lines=33> */
.L_x_863:
        /* <DEDUP_REMOVED lines=13> */
[----:B------:R-:W-:Y:S01]  /*d570*/  IMAD R7, R13, R15, R7 ;  /* 0x0000000f0d077224 */ /* 0x000fe200078e0207 */
[----:B------:R-:W-:Y:S01]  /*d580*/  MOV R13, R3 ;  /* 0x00000003000d7202 */ /* 0x000fe20000000f00 */
[----:B------:R-:W-:-:S03]  /*d590*/  IMAD.MOV.U32 R12, RZ, RZ, R2 ;  /* 0x000000ffff0c7224 */ /* 0x000fc600078e0002 */
[----:B------:R-:W-:-:S07]  /*d5a0*/  IADD3 R5, PT, PT, R5, R7, RZ ;  /* 0x0000000705057210 */ /* 0x000fce0007ffe0ff */
.L_x_864:
[----:B------:R-:W-:Y:S05]  /*d5b0*/  BSYNC.RECONVERGENT B2 ;  /* 0x0000000000027941 */ /* 0x000fea0003800200 */
.L_x_862:
        /* <DEDUP_REMOVED lines=23> */
[----:B------:R-:W-:Y:S02]  /*d730*/  HFMA2 R5, -RZ, RZ, 0, 0 ;  /* 0x00000000ff057431 */ /* 0x000fe400000001ff */
        /* <DEDUP_REMOVED lines=12> */
.L_x_866:
        /* <DEDUP_REMOVED lines=8> */
[----:B------:R-:W-:Y:S02]  /*d880*/  MOV R4, R12 ;  /* 0x0000000c00047202 */ /* 0x000fe40000000f00 */
[----:B------:R-:W-:Y:S01]  /*d890*/  MOV R10, R3 ;  /* 0x00000003000a7202 */ /* 0x000fe20000000f00 */
[----:B------:R-:W-:Y:S02]  /*d8a0*/  IMAD.X R7, RZ, RZ, ~R3, P0 ;  /* 0x000000ffff077224 */ /* 0x000fe400000e0e03 */
[----:B------:R-:W-:-:S04]  /*d8b0*/  IMAD.WIDE.U32 R4, R14, R11, R4 ;  /* 0x0000000b0e047225 */ /* 0x000fc800078e0004 */
[----:B------:R-:W-:-:S04]  /*d8c0*/  IMAD R7, R7, R14, RZ ;  /* 0x0000000e07077224 */ /* 0x000fc800078e02ff */
[----:B------:R-:W-:Y:S01]  /*d8d0*/  IMAD R7, R15, R11, R7 ;  /* 0x0000000b0f077224 */ /* 0x000fe200078e0207 */
[----:B------:R-:W-:-:S03]  /*d8e0*/  MOV R11, R2 ;  /* 0x00000002000b7202 */ /* 0x000fc60000000f00 */
[----:B------:R-:W-:-:S07]  /*d8f0*/  IMAD.IADD R5, R5, 0x1, R7 ;  /* 0x0000000105057824 */ /* 0x000fce00078e0207 */
.L_x_867:
[----:B------:R-:W-:Y:S05]  /*d900*/  BSYNC.RECONVERGENT B2 ;  /* 0x0000000000027941 */ /* 0x000fea0003800200 */
.L_x_865:
[----:B------:R-:W0:Y:S01]  /*d910*/  LDC.64 R2, c[0x0][R8+0x450] ;  /* 0x0001140008027b82 */ /* 0x000e220000000a00 */
[----:B------:R-:W-:Y:S02]  /*d920*/  IMAD.MOV.U32 R17, RZ, RZ, R23 ;  /* 0x000000ffff117224 */ /* 0x000fe400078e0017 */
[-C--:B0-----:R-:W-:Y:S02]  /*d930*/  IMAD R0, R3, R4.reuse, RZ ;  /* 0x0000000403007224 */ /* 0x081fe400078e02ff */
[----:B------:R-:W-:-:S04]  /*d940*/  IMAD.WIDE.U32 R16, R2, R4, R16 ;  /* 0x0000000402107225 */ /* 0x000fc800078e0010 */
[----:B------:R-:W-:-:S05]  /*d950*/  IMAD R5, R2, R5, R0 ;  /* 0x0000000502057224 */ /* 0x000fca00078e0200 */
[----:B------:R-:W-:-:S07]  /*d960*/  IADD3 R17, PT, PT, R17, R5, RZ ;  /* 0x0000000511117210 */ /* 0x000fce0007ffe0ff */
.L_x_861:
[----:B------:R-:W-:-:S13]  /*d970*/  ISETP.NE.AND P0, PT, R52, RZ, PT ;  /* 0x000000ff3400720c */ /* 0x000fda0003f05270 */
        /* <DEDUP_REMOVED lines=18> */
[----:B------:R-:W-:-:S04]  /*daa0*/  IMAD.HI.U32 R4, R3, R5, R2 ;  /* 0x0000000503047227 */ /* 0x000fc800078e0002 */
[----:B------:R-:W-:Y:S02]  /*dab0*/  IMAD.MOV.U32 R5, RZ, RZ, RZ ;  /* 0x000000ffff057224 */ /* 0x000fe400078e00ff */
        /* <DEDUP_REMOVED lines=11> */
[----:B------:R-:W-:Y:S01]  /*db70*/  MOV R11, R4 ;  /* 0x00000004000b7202 */ /* 0x000fe20000000f00 */
[----:B------:R-:W-:Y:S06]  /*db80*/  BRA `(.L_x_870) ;  /* 0x0000000000447947 */ /* 0x000fec0003800000 */
.L_x_869:
[----:B------:R-:W-:Y:S01]  /*db90*/  IMAD.MOV.U32 R4, RZ, RZ, R11 ;  /* 0x000000ffff047224 */ /* 0x000fe200078e000b */
[----:B------:R-:W-:Y:S01]  /*dba0*/  MOV R5, R10 ;  /* 0x0000000a00057202 */ /* 0x000fe20000000f00 */
[----:B------:R-:W-:Y:S01]  /*dbb0*/  IMAD.MOV.U32 R2, RZ, RZ, R8 ;  /* 0x000000ffff027224 */ /* 0x000fe200078e0008 */
[----:B------:R-:W-:Y:S02]  /*dbc0*/  MOV R3, R9 ;  /* 0x0000000900037202 */ /* 0x000fe40000000f00 */
[----:B------:R-:W-:-:S07]  /*dbd0*/  MOV R0, 0xdbf0 ;  /* 0x0000dbf000007802 */ /* 0x000fce0000000f00 */
[----:B------:R-:W-:Y:S05]  /*dbe0*/  CALL.REL.NOINC `($__internal_40_$__cuda_sm20_div_u64) ;  /* 0x000000f000387944 */ /* 0x000fea0003c00000 */
[-C--:B------:R-:W-:Y:S01]  /*dbf0*/  IADD3 R13, P0, PT, RZ, -R2.reuse, RZ ;  /* 0x80000002ff0d7210 */ /* 0x080fe20007f1e0ff */
[----:B------:R-:W-:Y:S01]  /*dc00*/  IMAD.MOV.U32 R5, RZ, RZ, R10 ;  /* 0x000000ffff057224 */ /* 0x000fe200078e000a */
[----:B------:R-:W-:Y:S01]  /*dc10*/  MOV R4, R11 ;  /* 0x0000000b00047202 */ /* 0x000fe20000000f00 */
[--C-:B------:R-:W-:Y:S01]  /*dc20*/  IMAD.MOV.U32 R10, RZ, RZ, R3.reuse ;  /* 0x000000ffff0a7224 */ /* 0x100fe200078e0003 */
[----:B------:R-:W-:Y:S01]  /*dc30*/  MOV R11, R2 ;  /* 0x00000002000b7202 */ /* 0x000fe20000000f00 */
[----:B------:R-:W-:Y:S02]  /*dc40*/  IMAD.X R7, RZ, RZ, ~R3, P0 ;  /* 0x000000ffff077224 */ /* 0x000fe400000e0e03 */
[----:B------:R-:W-:-:S04]  /*dc50*/  IMAD.WIDE.U32 R4, R8, R13, R4 ;  /* 0x0000000d08047225 */ /* 0x000fc800078e0004 */
[----:B------:R-:W-:-:S04]  /*dc60*/  IMAD R7, R7, R8, RZ ;  /* 0x0000000807077224 */ /* 0x000fc800078e02ff */
[----:B------:R-:W-:Y:S02]  /*dc70*/  IMAD R7, R9, R13, R7 ;  /* 0x0000000d09077224 */ /* 0x000fe400078e0207 */
[----:B------:R-:W-:-:S03]  /*dc80*/  IMAD.MOV.U32 R9, RZ, RZ, R4 ;  /* 0x000000ffff097224 */ /* 0x000fc600078e0004 */
[----:B------:R-:W-:-:S07]  /*dc90*/  IADD3 R5, PT, PT, R5, R7, RZ ;  /* 0x0000000705057210 */ /* 0x000fce0007ffe0ff */
.L_x_870:
[----:B------:R-:W-:Y:S05]  /*dca0*/  BSYNC.RECONVERGENT B2 ;  /* 0x0000000000027941 */ /* 0x000fea0003800200 */
.L_x_868:
[----:B------:R-:W0:Y:S02]  /*dcb0*/  LDC.64 R12, c[0x0][R12+0x450] ;  /* 0x000114000c0c7b82 */ /* 0x000e240000000a00 */
[-C--:B0-----:R-:W-:Y:S02]  /*dcc0*/  IMAD R0, R13, R9.reuse, RZ ;  /* 0x000000090d007224 */ /* 0x081fe400078e02ff */
[----:B------:R-:W-:-:S04]  /*dcd0*/  IMAD.WIDE.U32 R16, R12, R9, R16 ;  /* 0x000000090c107225 */ /* 0x000fc800078e0010 */
[----:B------:R-:W-:-:S05]  /*dce0*/  IMAD R5, R12, R5, R0 ;  /* 0x000000050c057224 */ /* 0x000fca00078e0200 */
[----:B------:R-:W-:-:S07]  /*dcf0*/  IADD3 R17, PT, PT, R17, R5, RZ ;  /* 0x0000000511117210 */ /* 0x000fce0007ffe0ff */
.L_x_847:
[----:B------:R-:W-:Y:S05]  /*dd00*/  BSYNC.RECONVERGENT B1 ;  /* 0x0000000000017941 */ /* 0x000fea0003800200 */
.L_x_820:
[----:B------:R-:W0:Y:S02]  /*dd10*/  LDCU.64 UR4, c[0x0][0x5f0] ;  /* 0x0000be00ff0477ac */ /* 0x000e240008000a00 */
[----:B0-----:R-:W-:Y:S02]  /*dd20*/  IMAD R10, R10, UR4, RZ ;  /* 0x000000040a0a7c24 */ /* 0x001fe4000f8e02ff */
[----:B------:R-:W-:-:S04]  /*dd30*/  IMAD.WIDE.U32 R2, R11, UR4, R16 ;  /* 0x000000040b027c25 */ /* 0x000fc8000f8e0010 */
[----:B------:R-:W-:Y:S02]  /*dd40*/  IMAD R11, R11, UR5, R10 ;  /* 0x000000050b0b7c24 */ /* 0x000fe4000f8e020a */
[----:B------:R-:W-:-:S03]  /*dd50*/  IMAD.MOV.U32 R33, RZ, RZ, R2 ;  /* 0x000000ffff217224 */ /* 0x000fc600078e0002 */
[----:B------:R-:W-:-:S07]  /*dd60*/  IADD3 R40, PT, PT, R3, R11, RZ ;  /* 0x0000000b03287210 */ /* 0x000fce0007ffe0ff */
.L_x_769:
[----:B------:R-:W-:Y:S05]  /*dd70*/  BSYNC.RECONVERGENT B0 ;  /* 0x0000000000007941 */ /* 0x000fea0003800200 */
.L_x_768:
[----:B------:R-:W-:Y:S01]  /*dd80*/  ISETP.GE.AND P0, PT, R37, 0x3, PT ;  /* 0x000000032500780c */ /* 0x000fe20003f06270 */
[----:B------:R-:W-:Y:S01]  /*dd90*/  BSSY.RECONVERGENT B0, `(.L_x_871) ;  /* 0x00006e2000007945 */ /* 0x000fe20003800200 */
[----:B------:R-:W-:Y:S01]  /*dda0*/  IADD3 R11, P1, PT, R29, 0x2, RZ ;  /* 0x000000021d0b7810 */ /* 0x000fe20007f3e0ff */
[----:B------:R-:W-:Y:S02]  /*ddb0*/  HFMA2 R35, -RZ, RZ, 0, 0 ;  /* 0x00000000ff237431 */ /* 0x000fe400000001ff */
[----:B------:R-:W-:Y:S01]  /*ddc0*/  IMAD.MOV.U32 R36, RZ, RZ, RZ ;  /* 0x000000ffff247224 */ /* 0x000fe200078e00ff */
[----:B------:R-:W-:Y:S01]  /*ddd0*/  MOV R31, RZ ;  /* 0x000000ff001f7202 */ /* 0x000fe20000000f00 */
        /* <DEDUP_REMOVED lines=18> */
.L_x_899:
        /* <DEDUP_REMOVED lines=33> */
.L_x_876:
        /* <DEDUP_REMOVED lines=16> */
.L_x_877:
[----:B------:R-:W-:Y:S05]  /*e210*/  BSYNC.RECONVERGENT B2 ;  /* 0x0000000000027941 */ /* 0x000fea0003800200 */
.L_x_875:
        /* <DEDUP_REMOVED lines=38> */
.L_x_879:
        /* <DEDUP_REMOVED lines=16> */
.L_x_880:
[----:B------:R-:W-:Y:S05]  /*e580*/  BSYNC.RECONVERGENT B2 ;  /* 0x0000000000027941 */ /* 0x000fea0003800200 */
.L_x_878:
        /* <DEDUP_REMOVED lines=39> */
.L_x_882:
        /* <DEDUP_REMOVED lines=16> */
.L_x_883:
[----:B------:R-:W-:Y:S05]  /*e900*/  BSYNC.RECONVERGENT B2 ;  /* 0x0000000000027941 */ /* 0x000fea0003800200 */
.L_x_881:
        /* <DEDUP_REMOVED lines=39> */
.L_x_885:
        /* <DEDUP_REMOVED lines=16> */
.L_x_886:
[----:B------:R-:W-:Y:S05]  /*ec80*/  BSYNC.RECONVERGENT B2 ;  /* 0x0000000000027941 */ /* 0x000fea0003800200 */
.L_x_884:
        /* <DEDUP_REMOVED lines=39> */
.L_x_888:
        /* <DEDUP_REMOVED lines=16> */
.L_x_889:
[----:B------:R-:W-:Y:S05]  /*f000*/  BSYNC.RECONVERGENT B2 ;  /* 0x0000000000027941 */ /* 0x000fea0003800200 */
.L_x_887:
        /* <DEDUP_REMOVED lines=39> */
.L_x_891:
        /* <DEDUP_REMOVED lines=16> */
.L_x_892:
[----:B------:R-:W-:Y:S05]  /*f380*/  BSYNC.RECONVERGENT B2 ;  /* 0x0000000000027941 */ /* 0x000fea0003800200 */
.L_x_890:
        /* <DEDUP_REMOVED lines=39> */
.L_x_894:
        /* <DEDUP_REMOVED lines=16> */
.L_x_895:
[----:B------:R-:W-:Y:S05]  /*f700*/  BSYNC.RECONVERGENT B2 ;  /* 0x0000000000027941 */ /* 0x000fea0003800200 */
.L_x_893:
        /* <DEDUP_REMOVED lines=39> */
.L_x_897:
        /* <DEDUP_REMOVED lines=17> */
.L_x_898:
[----:B------:R-:W-:Y:S05]  /*fa90*/  BSYNC.RECONVERGENT B2 ;  /* 0x0000000000027941 */ /* 0x000fea0003800200 */
.L_x_896:
        /* <DEDUP_REMOVED lines=12> */
.L_x_874:
        /* <DEDUP_REMOVED lines=35> */
.L_x_902:
        /* <DEDUP_REMOVED lines=16> */
.L_x_903:
[----:B------:R-:W-:Y:S05]  /*fe90*/  BSYNC.RECONVERGENT B1 ;  /* 0x0000000000017941 */ /* 0x000fea0003800200 */
.L_x_901:
        /* <DEDUP_REMOVED lines=38> */
.L_x_905:
        /* <DEDUP_REMOVED lines=16> */
.L_x_906:
[----:B------:R-:W-:Y:S05]  /*10200*/  BSYNC.RECONVERGENT B1 ;  /* 0x0000000000017941 */ /* 0x000fea0003800200 */
.L_x_904:
        /* <DEDUP_REMOVED lines=39> */
.L_x_908:
        /* <DEDUP_REMOVED lines=16> */
.L_x_909:
[----:B------:R-:W-:Y:S05]  /*10580*/  BSYNC.RECONVERGENT B1 ;  /* 0x0000000000017941 */ /* 0x000fea0003800200 */
.L_x_907:
        /* <DEDUP_REMOVED lines=39> */
.L_x_911:
        /* <DEDUP_REMOVED lines=17> */
.L_x_912:
[----:B------:R-:W-:Y:S05]  /*10910*/  BSYNC.RECONVERGENT B1 ;  /* 0x0000000000017941 */ /* 0x000fea0003800200 */
.L_x_910:
        /* <DEDUP_REMOVED lines=10> */
.L_x_900:
[----:B------:R-:W0:Y:S02]  /*109c0*/  LDCU UR4, c[0x0][0x518] ;  /* 0x0000a300ff0477ac */ /* 0x000e240008000800 */
[----:B0-----:R-:W-:-:S04]  /*109d0*/  ULOP3.LUT UR4, UR4, 0x3, URZ, 0xc0, !UPT ;  /* 0x0000000304047892 */ /* 0x001fc8000f8ec0ff */
[----:B------:R-:W-:-:S09]  /*109e0*/  UISETP.NE.AND UP0, UPT, UR4, 0x1, UPT ;  /* 0x000000010400788c */ /* 0x000fd2000bf05270 */
[----:B------:R-:W-:Y:S05]  /*109f0*/  BRA.U !UP0, `(.L_x_873) ;  /* 0x0000000908b87547 */ /* 0x000fea000b800000 */
        /* <DEDUP_REMOVED lines=33> */
.L_x_915:
        /* <DEDUP_REMOVED lines=16> */
.L_x_916:
[----:B------:R-:W-:Y:S05]  /*10d10*/  BSYNC.RECONVERGENT B1 ;  /* 0x0000000000017941 */ /* 0x000fea0003800200 */
.L_x_914:
        /* <DEDUP_REMOVED lines=38> */
.L_x_918:
        /* <DEDUP_REMOVED lines=17> */
.L_x_919:
[----:B------:R-:W-:Y:S05]  /*11090*/  BSYNC.RECONVERGENT B1 ;  /* 0x0000000000017941 */ /* 0x000fea0003800200 */
.L_x_917:
        /* <DEDUP_REMOVED lines=10> */
.L_x_913:
        /* <DEDUP_REMOVED lines=33> */
.L_x_921:
        /* <DEDUP_REMOVED lines=16> */
.L_x_922:
[----:B------:R-:W-:Y:S05]  /*11450*/  BSYNC.RECONVERGENT B1 ;  /* 0x0000000000017941 */ /* 0x000fea0003800200 */
.L_x_920:
[----:B------:R-:W-:Y:S02]  /*11460*/  UMOV UR4, 0xd0 ;  /* 0x000000d000047882 */ /* 0x000fe40000000000 */
[----:B------:R-:W-:-:S06]  /*11470*/  LEA R2, R12, UR4, 0x3 ;  /* 0x000000040c027c11 */ /* 0x000fcc000f8e18ff */
[----:B------:R-:W0:Y:S02]  /*11480*/  LDC.64 R2, c[0x0][R2+0x380] ;  /* 0x0000e00002027b82 */ /* 0x000e240000000a00 */
[-C--:B0-----:R-:W-:Y:S02]  /*11490*/  IMAD R0, R3, R4.reuse, RZ ;  /* 0x0000000403007224 */ /* 0x081fe400078e02ff */
[----:B------:R-:W-:-:S04]  /*114a0*/  IMAD.WIDE.U32 R4, R2, R4, R16 ;  /* 0x0000000402047225 */ /* 0x000fc800078e0010 */
[----:B------:R-:W-:Y:S01]  /*114b0*/  IMAD R7, R2, R7, R0 ;  /* 0x0000000702077224 */ /* 0x000fe200078e0200 */
[----:B------:R-:W-:-:S03]  /*114c0*/  MOV R16, R4 ;  /* 0x0000000400107202 */ /* 0x000fc60000000f00 */
[----:B------:R-:W-:-:S07]  /*114d0*/  IMAD.IADD R17, R5, 0x1, R7 ;  /* 0x0000000105117824 */ /* 0x000fce00078e0207 */
.L_x_873:
[----:B------:R-:W0:Y:S01]  /*114e0*/  LDCU UR4, c[0x0][0x6b8] ;  /* 0x0000d700ff0477ac */ /* 0x000e220008000800 */
[----:B------:R-:W1:Y:S01]  /*114f0*/  LDCU.64 UR6, c[0x0][0x450] ;  /* 0x00008a00ff0677ac */ /* 0x000e620008000a00 */
[----:B0-----:R-:W-:Y:S01]  /*11500*/  UISETP.GE.AND UP0, UPT, UR4, 0x2, UPT ;  /* 0x000000020400788c */ /* 0x001fe2000bf06270 */
[----:B-1----:R-:W-:Y:S02]  /*11510*/  IMAD R5, R15, UR6, RZ ;  /* 0x000000060f057c24 */ /* 0x002fe4000f8e02ff */
[----:B------:R-:W-:Y:S01]  /*11520*/  IMAD.WIDE.U32 R2, R14, UR6, R16 ;  /* 0x000000060e027c25 */ /* 0x000fe2000f8e0010 */
[----:B------:R-:W-:-:S03]  /*11530*/  CS2R R16, SRZ ;  /* 0x0000000000107805 */ /* 0x000fc6000001ff00 */
[----:B------:R-:W-:Y:S01]  /*11540*/  IMAD R5, R14, UR7, R5 ;  /* 0x000000070e057c24 */ /* 0x000fe2000f8e0205 */
[----:B------:R-:W-:-:S03]  /*11550*/  MOV R36, R2 ;  /* 0x0000000200247202 */ /* 0x000fc60000000f00 */
[----:B------:R-:W-:Y:S01]  /*11560*/  IMAD.IADD R35, R3, 0x1, R5 ;  /* 0x0000000103237824 */ /* 0x000fe200078e0205 */
[----:B------:R-:W-:Y:S06]  /*11570*/  BRA.U !UP0, `(.L_x_923) ;  /* 0x0000003508747547 */ /* 0x000fec000b800000 */
[----:B------:R-:W0:Y:S01]  /*11580*/  LDCU UR4, c[0x0][0x6b8] ;  /* 0x0000d700ff0477ac */ /* 0x000e220008000800 */
[----:B------:R-:W-:Y:S02]  /*11590*/  ISETP.GE.U32.AND P0, PT, R55, 0x7, PT ;  /* 0x000000073700780c */ /* 0x000fe40003f06070 */
[----:B------:R-:W-:Y:S02]  /*115a0*/  CS2R R16, SRZ ;  /* 0x0000000000107805 */ /* 0x000fe4000001ff00 */
[----:B0-----:R-:W-:-:S09]  /*115b0*/  MOV R9, UR4 ;  /* 0x0000000400097c02 */ /* 0x001fd20008000f00 */
[----:B------:R-:W-:Y:S05]  /*115c0*/  @!P0 BRA `(.L_x_924) ;  /* 0x0000001c000c8947 */ /* 0x000fea0003800000 */
[----:B------:R-:W-:Y:S01]  /*115d0*/  BSSY.RECONVERGENT B1, `(.L_x_924) ;  /* 0x00001c2000017945 */ /* 0x000fe20003800200 */
[----:B------:R-:W-:-:S07]  /*115e0*/  IMAD.MOV.U32 R8, RZ, RZ, RZ ;  /* 0x000000ffff087224 */ /* 0x000fce00078e00ff */
.L_x_949:
        /* <DEDUP_REMOVED lines=32> */
[----:B------:R-:W-:Y:S01]  /*117f0*/  IMAD.MOV.U32 R12, RZ, RZ, R4 ;  /* 0x000000ffff0c7224 */ /* 0x000fe200078e0004 */
[----:B------:R-:W-:Y:S06]  /*11800*/  BRA `(.L_x_927) ;  /* 0x0000000000447947 */ /* 0x000fec0003800000 */
.L_x_926:
        /* <DEDUP_REMOVED lines=15> */
[----:B------:R-:W-:Y:S02]  /*11900*/  IMAD.IADD R5, R5, 0x1, R13 ;  /* 0x0000000105057824 */ /* 0x000fe400078e020d */
[----:B------:R-:W-:-:S07]  /*11910*/  IMAD.MOV.U32 R13, RZ, RZ, R3 ;  /* 0x000000ffff0d7224 */ /* 0x000fce00078e0003 */
.L_x_927:
[----:B------:R-:W-:Y:S05]  /*11920*/  BSYNC.RECONVERGENT B2 ;  /* 0x0000000000027941 */ /* 0x000fea0003800200 */
.L_x_925:
        /* <DEDUP_REMOVED lines=39> */
.L_x_929:
        /* <DEDUP_REMOVED lines=16> */
.L_x_930:
[----:B------:R-:W-:Y:S05]  /*11ca0*/  BSYNC.RECONVERGENT B2 ;  /* 0x0000000000027941 */ /* 0x000fea0003800200 */
.L_x_928:
        /* <DEDUP_REMOVED lines=38> */
.L_x_932:
        /* <DEDUP_REMOVED lines=16> */
.L_x_933:
[----:B------:R-:W-:Y:S05]  /*12010*/  BSYNC.RECONVERGENT B2 ;  /* 0x0000000000027941 */ /* 0x000fea0003800200 */
.L_x_931:
        /* <DEDUP_REMOVED lines=38> */
.L_x_935:
        /* <DEDUP_REMOVED lines=16> */
.L_x_936:
[----:B------:R-:W-:Y:S05]  /*12380*/  BSYNC.RECONVERGENT B2 ;  /* 0x0000000000027941 */ /* 0x000fea0003800200 */
.L_x_934:
        /* <DEDUP_REMOVED lines=38> */
.L_x_938:
        /* <DEDUP_REMOVED lines=16> */
.L_x_939:
[----:B------:R-:W-:Y:S05]  /*126f0*/  BSYNC.RECONVERGENT B2 ;  /* 0x0000000000027941 */ /* 0x000fea0003800200 */
.L_x_937:
        /* <DEDUP_REMOVED lines=38> */
.L_x_941:
        /* <DEDUP_REMOVED lines=16> */
.L_x_942:
[----:B------:R-:W-:Y:S05]  /*12a60*/  BSYNC.RECONVERGENT B2 ;  /* 0x0000000000027941 */ /* 0x000fea0003800200 */
.L_x_940:
        /* <DEDUP_REMOVED lines=38> */
.L_x_944:
        /* <DEDUP_REMOVED lines=16> */
.L_x_945:
[----:B------:R-:W-:Y:S05]  /*12dd0*/  BSYNC.RECONVERGENT B2 ;  /* 0x0000000000027941 */ /* 0x000fea0003800200 */
.L_x_943:
        /* <DEDUP_REMOVED lines=38> */
.L_x_947:
        /* <DEDUP_REMOVED lines=17> */
.L_x_948:
[----:B------:R-:W-:Y:S05]  /*13150*/  BSYNC.RECONVERGENT B2 ;  /* 0x0000000000027941 */ /* 0x000fea0003800200 */
.L_x_946:
[----:B------:R-:W0:Y:S01]  /*13160*/  LDC.64 R2, c[0x0][R25+0x450] ;  /* 0x0001140019027b82 */ /* 0x000e220000000a00 */
[----:B------:R-:W-:Y:S01]  /*13170*/  MOV R4, R12 ;  /* 0x0000000c00047202 */ /* 0x000fe20000000f00 */
[----:B------:R-:W-:Y:S02]  /*13180*/  IMAD.MOV.U32 R5, RZ, RZ, R23 ;  /* 0x000000ffff057224 */ /* 0x000fe400078e0017 */
[-C--:B0-----:R-:W-:Y:S02]  /*13190*/  IMAD R0, R3, R15.reuse, RZ ;  /* 0x0000000f03007224 */ /* 0x081fe400078e02ff */
[----:B------:R-:W-:-:S04]  /*131a0*/  IMAD.WIDE.U32 R4, R2, R15, R4 ;  /* 0x0000000f02047225 */ /* 0x000fc800078e0004 */
[----:B------:R-:W-:Y:S01]  /*131b0*/  IMAD R7, R2, R7, R0 ;  /* 0x0000000702077224 */ /* 0x000fe200078e0200 */
[----:B------:R-:W-:-:S03]  /*131c0*/  MOV R16, R4 ;  /* 0x0000000400107202 */ /* 0x000fc60000000f00 */
[----:B------:R-:W-:Y:S01]  /*131d0*/  IMAD.IADD R17, R5, 0x1, R7 ;  /* 0x0000000105117824 */ /* 0x000fe200078e0207 */
[----:B------:R-:W-:Y:S06]  /*131e0*/  @P0 BRA `(.L_x_949) ;  /* 0xffffffe400000947 */ /* 0x000fec000383ffff */
[----:B------:R-:W-:Y:S05]  /*131f0*/  BSYNC.RECONVERGENT B1 ;  /* 0x0000000000017941 */ /* 0x000fea0003800200 */
.L_x_924:
        /* <DEDUP_REMOVED lines=14> */
[----:B------:R-:W-:Y:S02]  /*132e0*/  IADD3 R5, PT, PT, RZ, -R12, RZ ;  /* 0x8000000cff057210 */ /* 0x000fe40007ffe0ff */
        /* <DEDUP_REMOVED lines=19> */
[----:B------:R-:W-:Y:S01]  /*13420*/  HFMA2 R11, -RZ, RZ, 0, 0 ;  /* 0x00000000ff0b7431 */ /* 0x000fe200000001ff */
[----:B------:R-:W-:Y:S06]  /*13430*/  BRA `(.L_x_954) ;  /* 0x0000000000407947 */ /* 0x000fec0003800000 */
.L_x_953:
        /* <DEDUP_REMOVED lines=16> */
.L_x_954:
[----:B------:R-:W-:Y:S05]  /*13540*/  BSYNC.RECONVERGENT B2 ;  /* 0x0000000000027941 */ /* 0x000fea0003800200 */
.L_x_952:
        /* <DEDUP_REMOVED lines=39> */
.L_x_956:
        /* <DEDUP_REMOVED lines=16> */
.L_x_957:
[----:B------:R-:W-:Y:S05]  /*138c0*/  BSYNC.RECONVERGENT B2 ;  /* 0x0000000000027941 */ /* 0x000fea0003800200 */
.L_x_955:
        /* <DEDUP_REMOVED lines=39> */
.L_x_959:
        /* <DEDUP_REMOVED lines=16> */
.L_x_960:
[----:B------:R-:W-:Y:S05]  /*13c40*/  BSYNC.RECONVERGENT B2 ;  /* 0x0000000000027941 */ /* 0x000fea0003800200 */
.L_x_958:
        /* <DEDUP_REMOVED lines=37> */
.L_x_962:
        /* <DEDUP_REMOVED lines=17> */
.L_x_963:
[----:B------:R-:W-:Y:S05]  /*13fb0*/  BSYNC.RECONVERGENT B2 ;  /* 0x0000000000027941 */ /* 0x000fea0003800200 */
.L_x_961:
[----:B------:R-:W0:Y:S01]  /*13fc0*/  LDC.64 R2, c[0x0][R8+0x450] ;  /* 0x0001140008027b82 */ /* 0x000e220000000a00 */
[----:B------:R-:W-:Y:S01]  /*13fd0*/  MOV R5, R23 ;  /* 0x0000001700057202 */ /* 0x000fe20000000f00 */
[----:B------:R-:W-:Y:S02]  /*13fe0*/  IMAD.MOV.U32 R4, RZ, RZ, R16 ;  /* 0x000000ffff047224 */ /* 0x000fe400078e0010 */
[-C--:B0-----:R-:W-:Y:S02]  /*13ff0*/  IMAD R0, R3, R13.reuse, RZ ;  /* 0x0000000d03007224 */ /* 0x081fe400078e02ff */
[----:B------:R-:W-:-:S04]  /*14000*/  IMAD.WIDE.U32 R4, R2, R13, R4 ;  /* 0x0000000d02047225 */ /* 0x000fc800078e0004 */
[----:B------:R-:W-:Y:S02]  /*14010*/  IMAD R7, R2, R7, R0 ;  /* 0x0000000702077224 */ /* 0x000fe400078e0200 */
[----:B------:R-:W-:-:S03]  /*14020*/  IMAD.MOV.U32 R16, RZ, RZ, R4 ;  /* 0x000000ffff107224 */ /* 0x000fc600078e0004 */
[----:B------:R-:W-:-:S07]  /*14030*/  IADD3 R17, PT, PT, R5, R7, RZ ;  /* 0x0000000705117210 */ /* 0x000fce0007ffe0ff */
.L_x_951:
[----:B------:R-:W0:Y:S02]  /*14040*/  LDCU UR4, c[0x0][0x6b8] ;  /* 0x0000d700ff0477ac */ /* 0x000e240008000800 */
[----:B0-----:R-:W-:-:S04]  /*14050*/  ULOP3.LUT UR4, UR4, 0x3, URZ, 0xc0, !UPT ;  /* 0x0000000304047892 */ /* 0x001fc8000f8ec0ff */
[----:B------:R-:W-:-:S09]  /*14060*/  UISETP.NE.AND UP0, UPT, UR4, 0x1, UPT ;  /* 0x000000010400788c */ /* 0x000fd2000bf05270 */
[----:B------:R-:W-:Y:S05]  /*14070*/  BRA.U !UP0, `(.L_x_950) ;  /* 0x0000000908b07547 */ /* 0x000fea000b800000 */
        /* <DEDUP_REMOVED lines=34> */
.L_x_966:
        /* <DEDUP_REMOVED lines=12> */
[----:B------:R-:W-:Y:S02]  /*14360*/  MOV R11, R4 ;  /* 0x00000004000b7202 */ /* 0x000fe40000000f00 */
[----:B------:R-:W-:Y:S01]  /*14370*/  MOV R12, R2 ;  /* 0x00000002000c7202 */ /* 0x000fe20000000f00 */
[----:B------:R-:W-:Y:S02]  /*14380*/  IMAD R7, R13, R15, R7 ;  /* 0x0000000f0d077224 */ /* 0x000fe400078e0207 */
[----:B------:R-:W-:Y:S02]  /*14390*/  IMAD.MOV.U32 R13, RZ, RZ, R3 ;  /* 0x000000ffff0d7224 */ /* 0x000fe400078e0003 */
[----:B------:R-:W-:-:S07]  /*143a0*/  IMAD.IADD R5, R5, 0x1, R7 ;  /* 0x0000000105057824 */ /* 0x000fce00078e0207 */
.L_x_967:
[----:B------:R-:W-:Y:S05]  /*143b0*/  BSYNC.RECONVERGENT B2 ;  /* 0x0000000000027941 */ /* 0x000fea0003800200 */
.L_x_965:
        /* <DEDUP_REMOVED lines=36> */
.L_x_969:
        /* <DEDUP_REMOVED lines=17> */
.L_x_970:
[----:B------:R-:W-:Y:S05]  /*14710*/  BSYNC.RECONVERGENT B2 ;  /* 0x0000000000027941 */ /* 0x000fea0003800200 */
.L_x_968:
        /* <DEDUP_REMOVED lines=8> */
.L_x_964:
        /* <DEDUP_REMOVED lines=34> */
.L_x_972:
        /* <DEDUP_REMOVED lines=17> */
.L_x_973:
[----:B------:R-:W-:Y:S05]  /*14ad0*/  BSYNC.RECONVERGENT B2 ;  /* 0x0000000000027941 */ /* 0x000fea0003800200 */
.L_x_971:
[----:B------:R-:W0:Y:S02]  /*14ae0*/  LDC.64 R12, c[0x0][R12+0x450] ;  /* 0x000114000c0c7b82 */ /* 0x000e240000000a00 */
[-C--:B0-----:R-:W-:Y:S02]  /*14af0*/  IMAD R0, R13, R9.reuse, RZ ;  /* 0x000000090d007224 */ /* 0x081fe400078e02ff */
[----:B------:R-:W-:-:S04]  /*14b00*/  IMAD.WIDE.U32 R2, R12, R9, R16 ;  /* 0x000000090c027225 */ /* 0x000fc800078e0010 */
[----:B------:R-:W-:Y:S01]  /*14b10*/  IMAD R5, R12, R5, R0 ;  /* 0x000000050c057224 */ /* 0x000fe200078e0200 */
[----:B------:R-:W-:-:S03]  /*14b20*/  MOV R16, R2 ;  /* 0x0000000200107202 */ /* 0x000fc60000000f00 */
[----:B------:R-:W-:-:S07]  /*14b30*/  IMAD.IADD R17, R3, 0x1, R5 ;  /* 0x0000000103117824 */ /* 0x000fce00078e0205 */
.L_x_950:
[----:B------:R-:W-:Y:S05]  /*14b40*/  BSYNC.RECONVERGENT B1 ;  /* 0x0000000000017941 */ /* 0x000fea0003800200 */
.L_x_923:
[----:B------:R-:W0:Y:S02]  /*14b50*/  LDCU.64 UR4, c[0x0][0x5f0] ;  /* 0x0000be00ff0477ac */ /* 0x000e240008000a00 */
[----:B0-----:R-:W-:Y:S02]  /*14b60*/  IMAD R10, R10, UR4, RZ ;  /* 0x000000040a0a7c24 */ /* 0x001fe4000f8e02ff */
[----:B------:R-:W-:-:S04]  /*14b70*/  IMAD.WIDE.U32 R2, R11, UR4, R16 ;  /* 0x000000040b027c25 */ /* 0x000fc8000f8e0010 */
[----:B------:R-:W-:Y:S01]  /*14b80*/  IMAD R11, R11, UR5, R10 ;  /* 0x000000050b0b7c24 */ /* 0x000fe2000f8e020a */
[----:B------:R-:W-:-:S03]  /*14b90*/  MOV R28, R2 ;  /* 0x00000002001c7202 */ /* 0x000fc60000000f00 */
[----:B------:R-:W-:-:S07]  /*14ba0*/  IMAD.IADD R31, R3, 0x1, R11 ;  /* 0x00000001031f7824 */ /* 0x000fce00078e020b */
.L_x_872:
[----:B------:R-:W-:Y:S05]  /*14bb0*/  BSYNC.RECONVERGENT B0 ;  /* 0x0000000000007941 */ /* 0x000fea0003800200 */
.L_x_871:
[----:B------:R-:W-:Y:S01]  /*14bc0*/  ISETP.GE.AND P0, PT, R37, 0x4, PT ;  /* 0x000000042500780c */ /* 0x000fe20003f06270 */
[----:B------:R-:W-:Y:S01]  /*14bd0*/  BSSY.RECONVERGENT B0, `(.L_x_974) ;  /* 0x00006d8000007945 */ /* 0x000fe20003800200 */
[----:B------:R-:W-:Y:S01]  /*14be0*/  IADD3 R11, P1, PT, R29, 0x3, RZ ;  /* 0x000000031d0b7810 */ /* 0x000fe20007f3e0ff */
[----:B------:R-:W-:Y:S01]  /*14bf0*/  HFMA2 R0, -RZ, RZ, 0, 0 ;  /* 0x00000000ff007431 */ /* 0x000fe200000001ff */
[----:B------:R-:W-:Y:S01]  /*14c00*/  CS2R R26, SRZ ;  /* 0x00000000001a7805 */ /* 0x000fe2000001ff00 */
[----:B------:R-:W-:Y:S01]  /*14c10*/  IMAD.MOV.U32 R2, RZ, RZ, RZ ;  /* 0x000000ffff027224 */ /* 0x000fe200078e00ff */
[----:B------:R-:W-:-:S07]  /*14c20*/  IADD3.X R10, PT, PT, RZ, R30, RZ, P1, !PT ;  /* 0x0000001eff0a7210 */ /* 0x000fce0000ffe4ff */
[----:B------:R-:W-:Y:S05]  /*14c30*/  @!P0 BRA `(.L_x_975) ;  /* 0x0000006c00448947 */ /* 0x000fea0003800000 */
[----:B------:R-:W0:Y:S01]  /*14c40*/  LDCU UR4, c[0x0][0x518] ;  /* 0x0000a300ff0477ac */ /* 0x000e220008000800 */
[----:B------:R-:W-:Y:S01]  /*14c50*/  CS2R R16, SRZ ;  /* 0x0000000000107805 */ /* 0x000fe2000001ff00 */
[----:B------:R-:W-:Y:S01]  /*14c60*/  IMAD.MOV.U32 R14, RZ, RZ, R11 ;  /* 0x000000ffff0e7224 */ /* 0x000fe200078e000b */
[----:B------:R-:W-:Y:S01]  /*14c70*/  MOV R15, R10 ;  /* 0x0000000a000f7202 */ /* 0x000fe20000000f00 */
[----:B0-----:R-:W-:-:S09]  /*14c80*/  UISETP.GE.AND UP0, UPT, UR4, 0x2, UPT ;  /* 0x000000020400788c */ /* 0x001fd2000bf06270 */
[----:B------:R-:W-:Y:S05]  /*14c90*/  BRA.U !UP0, `(.L_x_976) ;  /* 0x0000003508987547 */ /* 0x000fea000b800000 */
[----:B------:R-:W0:Y:S01]  /*14ca0*/  LDCU UR4, c[0x0][0x518] ;  /* 0x0000a300ff0477ac */ /* 0x000e220008000800 */
[----:B------:R-:W-:Y:S02]  /*14cb0*/  ISETP.GE.U32.AND P0, PT, R53, 0x7, PT ;  /* 0x000000073500780c */ /* 0x000fe40003f06070 */
[----:B------:R-:W-:Y:S01]  /*14cc0*/  CS2R R16, SRZ ;  /* 0x0000000000107805 */ /* 0x000fe2000001ff00 */
[----:B------:R-:W-:Y:S01]  /*14cd0*/  IMAD.MOV.U32 R14, RZ, RZ, R11 ;  /* 0x000000ffff0e7224 */ /* 0x000fe200078e000b */
[----:B------:R-:W-:Y:S01]  /*14ce0*/  MOV R15, R10 ;  /* 0x0000000a000f7202 */ /* 0x000fe20000000f00 */
[----:B0-----:R-:W-:-:S08]  /*14cf0*/  IMAD.U32 R9, RZ, RZ, UR4 ;  /* 0x00000004ff097e24 */ /* 0x001fd0000f8e00ff */
[----:B------:R-:W-:Y:S05]  /*14d00*/  @!P0 BRA `(.L_x_977) ;  /* 0x0000001c00208947 */ /* 0x000fea0003800000 */
[----:B------:R-:W-:Y:S01]  /*14d10*/  HFMA2 R8, -RZ, RZ, 0, 0 ;  /* 0x00000000ff087431 */ /* 0x000fe200000001ff */
[----:B------:R-:W-:Y:S06]  /*14d20*/  BSSY.RECONVERGENT B1, `(.L_x_977) ;  /* 0x00001c6000017945 */ /* 0x000fec0003800200 */
.L_x_1002:
[----:B------:R-:W-:Y:S01]  /*14d30*/  VIADD R23, R9, 0xffffffff ;  /* 0xffffffff09177836 */ /* 0x000fe20000000000 */
[----:B------:R-:W-:Y:S01]  /*14d40*/  BSSY.RECONVERGENT B2, `(.L_x_978) ;  /* 0x0000030000027945 */ /* 0x000fe20003800200 */
[----:B------:R-:W-:-:S03]  /*14d50*/  VIADD R8, R8, 0x8 ;  /* 0x0000000808087836 */ /* 0x000fc60000000000 */
[----:B------:R-:W-:Y:S02]  /*14d60*/  SHF.L.U32 R12, R23, 0x3, RZ ;  /* 0x00000003170c7819 */ /* 0x000fe400000006ff */
[----:B------:R-:W-:-:S04]  /*14d70*/  ISETP.NE.AND P0, PT, R8, R32, PT ;  /* 0x000000200800720c */ /* 0x000fc80003f05270 */
        /* <DEDUP_REMOVED lines=11> */
[----:B0-----:R-:W-:Y:S01]  /*14e30*/  MOV R2, RZ ;  /* 0x000000ff00027202 */ /* 0x001fe20000000f00 */
        /* <DEDUP_REMOVED lines=9> */
[----:B------:R-:W-:-:S12]  /*14ed0*/  HFMA2 R5, -RZ, RZ, 0, 0 ;  /* 0x00000000ff057431 */ /* 0x000fd800000001ff */
[----:B------:R-:W-:Y:S02]  /*14ee0*/  @P2 IADD3 R3, PT, PT, R3, 0x1, RZ ;  /* 0x0000000103032810 */ /* 0x000fe40007ffe0ff */
[----:B------:R-:W-:-:S05]  /*14ef0*/  @!P3 LOP3.LUT R3, RZ, R12, RZ, 0x33, !PT ;  /* 0x0000000cff03b212 */ /* 0x000fca00078e33ff */
[----:B------:R-:W-:-:S04]  /*14f00*/  IMAD.MOV R7, RZ, RZ, -R3 ;  /* 0x000000ffff077224 */ /* 0x000fc800078e0a03 */
[----:B------:R-:W-:Y:S02]  /*14f10*/  IMAD R4, R12, R7, R14 ;  /* 0x000000070c047224 */ /* 0x000fe400078e020e */
[----:B------:R-:W-:Y:S01]  /*14f20*/  IMAD.MOV.U32 R12, RZ, RZ, R3 ;  /* 0x000000ffff0c7224 */ /* 0x000fe200078e0003 */
[----:B------:R-:W-:Y:S06]  /*14f30*/  BRA `(.L_x_980) ;  /* 0x0000000000407947 */ /* 0x000fec0003800000 */
.L_x_979:
        /* <DEDUP_REMOVED lines=16> */
.L_x_980:
[----:B------:R-:W-:Y:S05]  /*15040*/  BSYNC.RECONVERGENT B2 ;  /* 0x0000000000027941 */ /* 0x000fea0003800200 */
.L_x_978:
[----:B------:R-:W-:Y:S01]  /*15050*/  VIADD R24, R9, 0xfffffffe ;  /* 0xfffffffe09187836 */ /* 0x000fe20000000000 */
[----:B------:R-:W-:Y:S01]  /*15060*/  UMOV UR4, 0xd0 ;  /* 0x000000d000047882 */ /* 0x000fe20000000000 */
[----:B------:R-:W-:Y:S01]  /*15070*/  BSSY.RECONVERGENT B2, `(.L_x_981) ;  /* 0x0000034000027945 */ /* 0x000fe20003800200 */
[----:B------:R-:W-:Y:S02]  /*15080*/  LEA R2, R23, UR4, 0x3 ;  /* 0x0000000417027c11 */ /* 0x000fe4000f8e18ff */
        /* <DEDUP_REMOVED lines=34> */
.L_x_982:
        /* <DEDUP_REMOVED lines=16> */
.L_x_983:
[----:B------:R-:W-:Y:S05]  /*153b0*/  BSYNC.RECONVERGENT B2 ;  /* 0x0000000000027941 */ /* 0x000fea0003800200 */
.L_x_981:
        /* <DEDUP_REMOVED lines=39> */
.L_x_985:
        /* <DEDUP_REMOVED lines=16> */
.L_x_986:
[----:B------:R-:W-:Y:S05]  /*15730*/  BSYNC.RECONVERGENT B2 ;  /* 0x0000000000027941 */ /* 0x000fea0003800200 */
.L_x_984:
        /* <DEDUP_REMOVED lines=39> */
.L_x_988:
        /* <DEDUP_REMOVED lines=16> */
.L_x_989:
[----:B------:R-:W-:Y:S05]  /*15ab0*/  BSYNC.RECONVERGENT B2 ;  /* 0x0000000000027941 */ /* 0x000fea0003800200 */
.L_x_987:
        /* <DEDUP_REMOVED lines=39> */
.L_x_991:
        /* <DEDUP_REMOVED lines=16> */
.L_x_992:
[----:B------:R-:W-:Y:S05]  /*15e30*/  BSYNC.RECONVERGENT B2 ;  /* 0x0000000000027941 */ /* 0x000fea0003800200 */
.L_x_990:
        /* <DEDUP_REMOVED lines=39> */
.L_x_994:
        /* <DEDUP_REMOVED lines=16> */
.L_x_995:
[----:B------:R-:W-:Y:S05]  /*161b0*/  BSYNC.RECONVERGENT B2 ;  /* 0x0000000000027941 */ /* 0x000fea0003800200 */
.L_x_993:
        /* <DEDUP_REMOVED lines=39> */
.L_x_997:
        /* <DEDUP_REMOVED lines=16> */
.L_x_998:
[----:B------:R-:W-:Y:S05]  /*16530*/  BSYNC.RECONVERGENT B2 ;  /* 0x0000000000027941 */ /* 0x000fea0003800200 */
.L_x_996:
        /* <DEDUP_REMOVED lines=39> */
.L_x_1000:
        /* <DEDUP_REMOVED lines=17> */
.L_x_1001:
[----:B------:R-:W-:Y:S05]  /*168c0*/  BSYNC.RECONVERGENT B2 ;  /* 0x0000000000027941 */ /* 0x000fea0003800200 */
.L_x_999:
        /* <DEDUP_REMOVED lines=12> */
.L_x_977:
[----:B------:R-:W-:-:S13]  /*16990*/  ISETP.NE.AND P0, PT, R50, RZ, PT ;  /* 0x000000ff3200720c */ /* 0x000fda0003f05270 */
[----:B------:R-:W-:Y:S05]  /*169a0*/  @!P0 BRA `(.L_x_976) ;  /* 0x0000001800548947 */ /* 0x000fea0003800000 */
[----:B------:R-:W-:-:S13]  /*169b0*/  ISETP.GE.U32.AND P0, PT, R34, 0x3, PT ;  /* 0x000000032200780c */ /* 0x000fda0003f06070 */
[----:B------:R-:W-:Y:S05]  /*169c0*/  @!P0 BRA `(.L_x_1003) ;  /* 0x0000000c00888947 */ /* 0x000fea0003800000 */
[----:B------:R-:W-:Y:S01]  /*169d0*/  IADD3 R8, PT, PT, R9, -0x1, RZ ;  /* 0xffffffff09087810 */ /* 0x000fe20007ffe0ff */
[----:B------:R-:W-:Y:S04]  /*169e0*/  BSSY.RECONVERGENT B1, `(.L_x_1004) ;  /* 0x000002e000017945 */ /* 0x000fe80003800200 */
[----:B------:R-:W-:-:S06]  /*169f0*/  IMAD.SHL.U32 R12, R8, 0x8, RZ ;  /* 0x00000008080c7824 */ /* 0x000fcc00078e00ff */
        /* <DEDUP_REMOVED lines=28> */
.L_x_1005:
        /* <DEDUP_REMOVED lines=16> */
.L_x_1006:
[----:B------:R-:W-:Y:S05]  /*16cc0*/  BSYNC.RECONVERGENT B1 ;  /* 0x0000000000017941 */ /* 0x000fea0003800200 */
.L_x_1004:
        /* <DEDUP_REMOVED lines=38> */
.L_x_1008:
        /* <DEDUP_REMOVED lines=16> */
.L_x_1009:
[----:B------:R-:W-:Y:S05]  /*17030*/  BSYNC.RECONVERGENT B1 ;  /* 0x0000000000017941 */ /* 0x000fea0003800200 */
.L_x_1007:
        /* <DEDUP_REMOVED lines=39> */
.L_x_1011:
        /* <DEDUP_REMOVED lines=16> */
.L_x_1012:
[----:B------:R-:W-:Y:S05]  /*173b0*/  BSYNC.RECONVERGENT B1 ;  /* 0x0000000000017941 */ /* 0x000fea0003800200 */
.L_x_1010:
        /* <DEDUP_REMOVED lines=39> */
.L_x_1014:
        /* <DEDUP_REMOVED lines=12> */
[----:B------:R-:W-:Y:S01]  /*176f0*/  MOV R14, R2 ;  /* 0x00000002000e7202 */ /* 0x000fe20000000f00 */
[----:B------:R-:W-:Y:S02]  /*17700*/  IMAD.MOV.U32 R13, RZ, RZ, R4 ;  /* 0x000000ffff0d7224 */ /* 0x000fe400078e0004 */
[----:B------:R-:W-:Y:S02]  /*17710*/  IMAD R7, R15, R19, R7 ;  /* 0x000000130f077224 */ /* 0x000fe400078e0207 */
[----:B------:R-:W-:-:S03]  /*17720*/  IMAD.MOV.U32 R15, RZ, RZ, R3 ;  /* 0x000000ffff0f7224 */ /* 0x000fc600078e0003 */
[----:B------:R-:W-:-:S07]  /*17730*/  IADD3 R7, PT, PT, R5, R7, RZ ;  /* 0x0000000705077210 */ /* 0x000fce0007ffe0ff */
.L_x_1015:
[----:B------:R-:W-:Y:S05]  /*17740*/  BSYNC.RECONVERGENT B1 ;  /* 0x0000000000017941 */ /* 0x000fea0003800200 */
.L_x_1013:
        /* <DEDUP_REMOVED lines=10> */
.L_x_1003:
[----:B------:R-:W-:-:S13]  /*177f0*/  LOP3.LUT P0, R54, R54, 0x3, RZ, 0xc0, !PT ;  /* 0x0000000336367812 */ /* 0x000fda000780c0ff */
[----:B------:R-:W-:Y:S05]  /*17800*/  @!P0 BRA `(.L_x_976) ;  /* 0x0000000800bc8947 */ /* 0x000fea0003800000 */
[----:B------:R-:W-:-:S13]  /*17810*/  ISETP.NE.AND P0, PT, R54, 0x1, PT ;  /* 0x000000013600780c */ /* 0x000fda0003f05270 */
        /* <DEDUP_REMOVED lines=32> */
.L_x_1018:
        /* <DEDUP_REMOVED lines=16> */
.L_x_1019:
[----:B------:R-:W-:Y:S05]  /*17b20*/  BSYNC.RECONVERGENT B1 ;  /* 0x0000000000017941 */ /* 0x000fea0003800200 */
.L_x_1017:
        /* <DEDUP_REMOVED lines=38> */
.L_x_1021:
        /* <DEDUP_REMOVED lines=17> */
.L_x_1022:
[----:B------:R-:W-:Y:S05]  /*17ea0*/  BSYNC.RECONVERGENT B1 ;  /* 0x0000000000017941 */ /* 0x000fea0003800200 */
.L_x_1020:
        /* <DEDUP_REMOVED lines=10> */
.L_x_1016:
[----:B------:R-:W0:Y:S02]  /*17f50*/  LDCU UR4, c[0x0][0x518] ;  /* 0x0000a300ff0477ac */ /* 0x000e240008000800 */
[----:B0-----:R-:W-:-:S04]  /*17f60*/  ULOP3.LUT UR4, UR4, 0x1, URZ, 0xc0, !UPT ;  /* 0x0000000104047892 */ /* 0x001fc8000f8ec0ff */
[----:B------:R-:W-:-:S09]  /*17f70*/  UISETP.NE.U32.AND UP0, UPT, UR4, 0x1, UPT ;  /* 0x000000010400788c */ /* 0x000fd2000bf05070 */
[----:B------:R-:W-:Y:S05]  /*17f80*/  BRA.U !UP0, `(.L_x_976) ;  /* 0x0000000108dc7547 */ /* 0x000fea000b800000 */
        /* <DEDUP_REMOVED lines=31> */
.L_x_1024:
        /* <DEDUP_REMOVED lines=10> */
[----:B------:R-:W-:Y:S01]  /*18220*/  IMAD.X R7, RZ, RZ, ~R3, P0 ;  /* 0x000000ffff077224 */ /* 0x000fe200000e0e03 */
[----:B------:R-:W-:Y:S01]  /*18230*/  MOV R15, R3 ;  /* 0x00000003000f7202 */ /* 0x000fe20000000f00 */
[----:B------:R-:W-:-:S04]  /*18240*/  IMAD.WIDE.U32 R4, R8, R13, R4 ;  /* 0x0000000d08047225 */ /* 0x000fc800078e0004 */
[----:B------:R-:W-:-:S04]  /*18250*/  IMAD R7, R7, R8, RZ ;  /* 0x0000000807077224 */ /* 0x000fc800078e02ff */
[----:B------:R-:W-:-:S04]  /*18260*/  IMAD R7, R9, R13, R7 ;  /* 0x0000000d09077224 */ /* 0x000fc800078e0207 */
[----:B------:R-:W-:-:S07]  /*18270*/  IMAD.IADD R5, R5, 0x1, R7 ;  /* 0x0000000105057824 */ /* 0x000fce00078e0207 */
.L_x_1025:
[----:B------:R-:W-:Y:S05]  /*18280*/  BSYNC.RECONVERGENT B1 ;  /* 0x0000000000017941 */ /* 0x000fea0003800200 */
.L_x_1023:
[----:B------:R-:W-:Y:S02]  /*18290*/  UMOV UR4, 0xd0 ;  /* 0x000000d000047882 */ /* 0x000fe40000000000 */
[----:B------:R-:W-:-:S06]  /*182a0*/  LEA R2, R12, UR4, 0x3 ;  /* 0x000000040c027c11 */ /* 0x000fcc000f8e18ff */
[----:B------:R-:W0:Y:S02]  /*182b0*/  LDC.64 R2, c[0x0][R2+0x380] ;  /* 0x0000e00002027b82 */ /* 0x000e240000000a00 */
[-C--:B0-----:R-:W-:Y:S02]  /*182c0*/  IMAD R0, R3, R4.reuse, RZ ;  /* 0x0000000403007224 */ /* 0x081fe400078e02ff */
[----:B------:R-:W-:-:S04]  /*182d0*/  IMAD.WIDE.U32 R16, R2, R4, R16 ;  /* 0x0000000402107225 */ /* 0x000fc800078e0010 */
[----:B------:R-:W-:-:S04]  /*182e0*/  IMAD R5, R2, R5, R0 ;  /* 0x0000000502057224 */ /* 0x000fc800078e0200 */
[----:B------:R-:W-:-:S07]  /*182f0*/  IMAD.IADD R17, R17, 0x1, R5 ;  /* 0x0000000111117824 */ /* 0x000fce00078e0205 */
.L_x_976:
        /* <DEDUP_REMOVED lines=17> */
.L_x_1052:
        /* <DEDUP_REMOVED lines=34> */
.L_x_1029:
        /* <DEDUP_REMOVED lines=17> */
.L_x_1030:
[----:B------:R-:W-:Y:S05]  /*18740*/  BSYNC.RECONVERGENT B2 ;  /* 0x0000000000027941 */ /* 0x000fea0003800200 */
.L_x_1028:
        /* <DEDUP_REMOVED lines=39> */
.L_x_1032:
        /* <DEDUP_REMOVED lines=16> */
.L_x_1033:
[----:B------:R-:W-:Y:S05]  /*18ac0*/  BSYNC.RECONVERGENT B2 ;  /* 0x0000000000027941 */ /* 0x000fea0003800200 */
.L_x_1031:
        /* <DEDUP_REMOVED lines=38> */
.L_x_1035:
        /* <DEDUP_REMOVED lines=16> */
.L_x_1036:
[----:B------:R-:W-:Y:S05]  /*18e30*/  BSYNC.RECONVERGENT B2 ;  /* 0x0000000000027941 */ /* 0x000fea0003800200 */
.L_x_1034:
        /* <DEDUP_REMOVED lines=38> */
.L_x_1038:
        /* <DEDUP_REMOVED lines=16> */
.L_x_1039:
[----:B------:R-:W-:Y:S05]  /*191a0*/  BSYNC.RECONVERGENT B2 ;  /* 0x0000000000027941 */ /* 0x000fea0003800200 */
.L_x_1037:
        /* <DEDUP_REMOVED lines=38> */
.L_x_1041:
        /* <DEDUP_REMOVED lines=16> */
.L_x_1042:
[----:B------:R-:W-:Y:S05]  /*19510*/  BSYNC.RECONVERGENT B2 ;  /* 0x0000000000027941 */ /* 0x000fea0003800200 */
.L_x_1040:
        /* <DEDUP_REMOVED lines=38> */
.L_x_1044:
[----:B------:R-:W-:Y:S01]  /*19780*/  IMAD.MOV.U32 R4, RZ, RZ, R12 ;  /* 0x000000ffff047224 */ /* 0x000fe200078e000c */
[----:B------:R-:W-:Y:S01]  /*19790*/  MOV R5, R13 ;  /* 0x0000000d00057202 */ /* 0x000fe20000000f00 */
[----:B------:R-:W-:Y:S01]  /*197a0*/  IMAD.MOV.U32 R2, RZ, RZ, R14 ;  /* 0x000000ffff027224 */ /* 0x000fe200078e000e */
[----:B------:R-:W-:Y:S02]  /*197b0*/  MOV R3, R15 ;  /* 0x0000000f00037202 */ /* 0x000fe40000000f00 */
[----:B------:R-:W-:-:S07]  /*197c0*/  MOV R0, 0x197e0 ;  /* 0x000197e000007802 */ /* 0x000fce0000000f00 */
[----:B------:R-:W-:Y:S05]  /*197d0*/  CALL.REL.NOINC `($__internal_40_$__cuda_sm20_div_u64) ;  /* 0x00000034003c7944 */ /* 0x000fea0003c00000 */
[----:B------:R-:W-:Y:S02]  /*197e0*/  IADD3 R19, P1, PT, RZ, -R2, RZ ;  /* 0x80000002ff137210 */ /* 0x000fe40007f3e0ff */
[----:B------:R-:W-:Y:S02]  /*197f0*/  MOV R4, R12 ;  /* 0x0000000c00047202 */ /* 0x000fe40000000f00 */
[----:B------:R-:W-:Y:S01]  /*19800*/  MOV R5, R13 ;  /* 0x0000000d00057202 */ /* 0x000fe20000000f00 */
[----:B------:R-:W-:Y:S01]  /*19810*/  IMAD.X R7, RZ, RZ, ~R3, P1 ;  /* 0x000000ffff077224 */ /* 0x000fe200008e0e03 */
[----:B------:R-:W-:Y:S02]  /*19820*/  MOV R12, R2 ;  /* 0x00000002000c7202 */ /* 0x000fe40000000f00 */
[----:B------:R-:W-:Y:S01]  /*19830*/  MOV R13, R3 ;  /* 0x00000003000d7202 */ /* 0x000fe20000000f00 */
[----:B------:R-:W-:Y:S02]  /*19840*/  IMAD R7, R7, R14, RZ ;  /* 0x0000000e07077224 */ /* 0x000fe400078e02ff */
[----:B------:R-:W-:-:S04]  /*19850*/  IMAD.WIDE.U32 R4, R14, R19, R4 ;  /* 0x000000130e047225 */ /* 0x000fc800078e0004 */
[----:B------:R-:W-:-:S04]  /*19860*/  IMAD R7, R15, R19, R7 ;  /* 0x000000130f077224 */ /* 0x000fc800078e0207 */
[----:B------:R-:W-:-:S07]  /*19870*/  IMAD.IADD R5, R5, 0x1, R7 ;  /* 0x0000000105057824 */ /* 0x000fce00078e0207 */
.L_x_1045:
[----:B------:R-:W-:Y:S05]  /*19880*/  BSYNC.RECONVERGENT B2 ;  /* 0x0000000000027941 */ /* 0x000fea0003800200 */
.L_x_1043:
        /* <DEDUP_REMOVED lines=28> */
[----:B------:R-:W-:Y:S02]  /*19a50*/  @P1 IADD3 R5, PT, PT, -R14, R5, RZ ;  /* 0x000000050e051210 */ /* 0x000fe40007ffe1ff */
[----:B------:R-:W-:Y:S02]  /*19a60*/  @P1 IADD3 R3, PT, PT, R3, 0x1, RZ ;  /* 0x0000000103031810 */ /* 0x000fe40007ffe0ff */
[----:B------:R-:W-:Y:S02]  /*19a70*/  ISETP.GE.U32.AND P2, PT, R5, R14, PT ;  /* 0x0000000e0500720c */ /* 0x000fe40003f46070 */
[----:B------:R-:W-:-:S11]  /*19a80*/  MOV R5, RZ ;  /* 0x000000ff00057202 */ /* 0x000fd60000000f00 */
[----:B------:R-:W-:Y:S01]  /*19a90*/  @P2 VIADD R3, R3, 0x1 ;  /* 0x0000000103032836 */ /* 0x000fe20000000000 */
[----:B------:R-:W-:-:S04]  /*19aa0*/  @!P3 LOP3.LUT R3, RZ, R14, RZ, 0x33, !PT ;  /* 0x0000000eff03b212 */ /* 0x000fc800078e33ff */
[----:B------:R-:W-:-:S05]  /*19ab0*/  IADD3 R7, PT, PT, -R3, RZ, RZ ;  /* 0x000000ff03077210 */ /* 0x000fca0007ffe1ff */
[----:B------:R-:W-:Y:S02]  /*19ac0*/  IMAD R4, R14, R7, R12 ;  /* 0x000000070e047224 */ /* 0x000fe400078e020c */
[----:B------:R-:W-:Y:S01]  /*19ad0*/  IMAD.MOV.U32 R14, RZ, RZ, R3 ;  /* 0x000000ffff0e7224 */ /* 0x000fe200078e0003 */
[----:B------:R-:W-:Y:S06]  /*19ae0*/  BRA `(.L_x_1048) ;  /* 0x0000000000407947 */ /* 0x000fec0003800000 */
.L_x_1047:
[----:B------:R-:W-:Y:S01]  /*19af0*/  MOV R4, R12 ;  /* 0x0000000c00047202 */ /* 0x000fe20000000f00 */
[----:B------:R-:W-:Y:S01]  /*19b00*/  IMAD.MOV.U32 R5, RZ, RZ, R13 ;  /* 0x000000ffff057224 */ /* 0x000fe200078e000d */
[----:B------:R-:W-:Y:S02]  /*19b10*/  MOV R2, R14 ;  /* 0x0000000e00027202 */ /* 0x000fe40000000f00 */
[----:B------:R-:W-:Y:S02]  /*19b20*/  MOV R3, R15 ;  /* 0x0000000f00037202 */ /* 0x000fe40000000f00 */
[----:B------:R-:W-:-:S07]  /*19b30*/  MOV R0, 0x19b50 ;  /* 0x00019b5000007802 */ /* 0x000fce0000000f00 */
[----:B------:R-:W-:Y:S05]  /*19b40*/  CALL.REL.NOINC `($__internal_40_$__cuda_sm20_div_u64) ;  /* 0x0000003000607944 */ /* 0x000fea0003c00000 */
[----:B------:R-:W-:Y:S02]  /*19b50*/  IADD3 R17, P1, PT, RZ, -R2, RZ ;  /* 0x80000002ff117210 */ /* 0x000fe40007f3e0ff */
[----:B------:R-:W-:Y:S02]  /*19b60*/  MOV R4, R12 ;  /* 0x0000000c00047202 */ /* 0x000fe40000000f00 */
[----:B------:R-:W-:Y:S01]  /*19b70*/  MOV R5, R13 ;  /* 0x0000000d00057202 */ /* 0x000fe20000000f00 */
[----:B------:R-:W-:-:S04]  /*19b80*/  IMAD.X R7, RZ, RZ, ~R3, P1 ;  /* 0x000000ffff077224 */ /* 0x000fc800008e0e03 */
[----:B------:R-:W-:Y:S02]  /*19b90*/  IMAD R7, R7, R14, RZ ;  /* 0x0000000e07077224 */ /* 0x000fe400078e02ff */
[----:B------:R-:W-:Y:S01]  /*19ba0*/  IMAD.WIDE.U32 R4, R14, R17, R4 ;  /* 0x000000110e047225 */ /* 0x000fe200078e0004 */
[----:B------:R-:W-:-:S03]  /*19bb0*/  MOV R14, R2 ;  /* 0x00000002000e7202 */ /* 0x000fc60000000f00 */
[----:B------:R-:W-:Y:S01]  /*19bc0*/  IMAD R7, R15, R17, R7 ;  /* 0x000000110f077224 */ /* 0x000fe200078e0207 */
[----:B------:R-:W-:-:S03]  /*19bd0*/  MOV R15, R3 ;  /* 0x00000003000f7202 */ /* 0x000fc60000000f00 */
[----:B------:R-:W-:-:S07]  /*19be0*/  IMAD.IADD R5, R5, 0x1, R7 ;  /* 0x0000000105057824 */ /* 0x000fce00078e0207 */
.L_x_1048:
[----:B------:R-:W-:Y:S05]  /*19bf0*/  BSYNC.RECONVERGENT B2 ;  /* 0x0000000000027941 */ /* 0x000fea0003800200 */
.L_x_1046:
[----:B------:R-:W-:Y:S01]  /*19c00*/  VIADD R9, R9, 0xfffffff8 ;  /* 0xfffffff809097836 */ /* 0x000fe20000000000 */
[----:B------:R-:W-:Y:S01]  /*19c10*/  UMOV UR4, 0x1a0 ;  /* 0x000001a000047882 */ /* 0x000fe20000000000 */
[----:B------:R-:W0:Y:S01]  /*19c20*/  LDC.64 R2, c[0x0][R23+0x450] ;  /* 0x0001140017027b82 */ /* 0x000e220000000a00 */
[----:B------:R-:W-:Y:S01]  /*19c30*/  MOV R12, R10 ;  /* 0x0000000a000c7202 */ /* 0x000fe20000000f00 */
[----:B------:R-:W-:Y:S01]  /*19c40*/  BSSY.RECONVERGENT B2, `(.L_x_1049) ;  /* 0x0000033000027945 */ /* 0x000fe20003800200 */
[----:B------:R-:W-:Y:S02]  /*19c50*/  LEA R25, R9, UR4, 0x3 ;  /* 0x0000000409197c11 */ /* 0x000fe4000f8e18ff */
[----:B------:R-:W-:-:S03]  /*19c60*/  MOV R13, R24 ;  /* 0x00000018000d7202 */ /* 0x000fc60000000f00 */
        /* <DEDUP_REMOVED lines=14> */
[----:B0-----:R-:W-:-:S06]  /*19d50*/  IADD3 R2, PT, PT, R0, 0xffffffe, RZ ;  /* 0x0ffffffe00027810 */ /* 0x001fcc0007ffe0ff */
        /* <DEDUP_REMOVED lines=8> */
[----:B------:R-:W-:Y:S01]  /*19de0*/  @P1 IADD3 R3, PT, PT, -R16, R3, RZ ;  /* 0x0000000310031210 */ /* 0x000fe20007ffe1ff */
[----:B------:R-:W-:-:S03]  /*19df0*/  @P1 VIADD R11, R11, 0x1 ;  /* 0x000000010b0b1836 */ /* 0x000fc60000000000 */
[----:B------:R-:W-:-:S13]  /*19e00*/  ISETP.GE.U32.AND P2, PT, R3, R16, PT ;  /* 0x000000100300720c */ /* 0x000fda0003f46070 */
[----:B------:R-:W-:Y:S02]  /*19e10*/  @P2 IADD3 R11, PT, PT, R11, 0x1, RZ ;  /* 0x000000010b0b2810 */ /* 0x000fe40007ffe0ff */
[----:B------:R-:W-:-:S04]  /*19e20*/  @!P3 LOP3.LUT R11, RZ, R16, RZ, 0x33, !PT ;  /* 0x00000010ff0bb212 */ /* 0x000fc800078e33ff */
[----:B------:R-:W-:-:S05]  /*19e30*/  IADD3 R15, PT, PT, -R11, RZ, RZ ;  /* 0x000000ff0b0f7210 */ /* 0x000fca0007ffe1ff */
[----:B------:R-:W-:Y:S01]  /*19e40*/  IMAD R15, R16, R15, R14 ;  /* 0x0000000f100f7224 */ /* 0x000fe200078e020e */
[----:B------:R-:W-:Y:S06]  /*19e50*/  BRA `(.L_x_1051) ;  /* 0x0000000000447947 */ /* 0x000fec0003800000 */
.L_x_1050:
[----:B------:R-:W-:Y:S01]  /*19e60*/  MOV R4, R14 ;  /* 0x0000000e00047202 */ /* 0x000fe20000000f00 */
[----:B------:R-:W-:Y:S01]  /*19e70*/  IMAD.MOV.U32 R5, RZ, RZ, R15 ;  /* 0x000000ffff057224 */ /* 0x000fe200078e000f */
[----:B------:R-:W-:Y:S02]  /*19e80*/  MOV R2, R16 ;  /* 0x0000001000027202 */ /* 0x000fe40000000f00 */
[----:B------:R-:W-:Y:S02]  /*19e90*/  MOV R3, R17 ;  /* 0x0000001100037202 */ /* 0x000fe40000000f00 */
[----:B------:R-:W-:-:S07]  /*19ea0*/  MOV R0, 0x19ec0 ;  /* 0x00019ec000007802 */ /* 0x000fce0000000f00 */
[----:B------:R-:W-:Y:S05]  /*19eb0*/  CALL.REL.NOINC `($__internal_40_$__cuda_sm20_div_u64) ;  /* 0x0000002c00847944 */ /* 0x000fea0003c00000 */
[----:B------:R-:W-:Y:S01]  /*19ec0*/  IADD3 R11, P1, PT, RZ, -R2, RZ ;  /* 0x80000002ff0b7210 */ /* 0x000fe20007f3e0ff */
[--C-:B------:R-:W-:Y:S01]  /*19ed0*/  IMAD.MOV.U32 R10, RZ, RZ, R3.reuse ;  /* 0x000000ffff0a7224 */ /* 0x100fe200078e0003 */
[----:B------:R-:W-:Y:S02]  /*19ee0*/  MOV R4, R14 ;  /* 0x0000000e00047202 */ /* 0x000fe40000000f00 */
[----:B------:R-:W-:Y:S01]  /*19ef0*/  MOV R5, R15 ;  /* 0x0000000f00057202 */ /* 0x000fe20000000f00 */
[----:B------:R-:W-:-:S04]  /*19f00*/  IMAD.X R7, RZ, RZ, ~R3, P1 ;  /* 0x000000ffff077224 */ /* 0x000fc800008e0e03 */
[----:B------:R-:W-:Y:S02]  /*19f10*/  IMAD R7, R7, R16, RZ ;  /* 0x0000001007077224 */ /* 0x000fe400078e02ff */
[----:B------:R-:W-:-:S04]  /*19f20*/  IMAD.WIDE.U32 R4, R16, R11, R4 ;  /* 0x0000000b10047225 */ /* 0x000fc800078e0004 */
[----:B------:R-:W-:Y:S01]  /*19f30*/  IMAD R7, R17, R11, R7 ;  /* 0x0000000b11077224 */ /* 0x000fe200078e0207 */
[----:B------:R-:W-:Y:S01]  /*19f40*/  MOV R15, R4 ;  /* 0x00000004000f7202 */ /* 0x000fe20000000f00 */
[----:B------:R-:W-:-:S03]  /*19f50*/  IMAD.MOV.U32 R11, RZ, RZ, R2 ;  /* 0x000000ffff0b7224 */ /* 0x000fc600078e0002 */
[----:B------:R-:W-:-:S07]  /*19f60*/  IADD3 R7, PT, PT, R5, R7, RZ ;  /* 0x0000000705077210 */ /* 0x000fce0007ffe0ff */
.L_x_1051:
[----:B------:R-:W-:Y:S05]  /*19f70*/  BSYNC.RECONVERGENT B2 ;  /* 0x0000000000027941 */ /* 0x000fea0003800200 */
.L_x_1049:
[----:B------:R-:W0:Y:S01]  /*19f80*/  LDC.64 R2, c[0x0][R25+0x450] ;  /* 0x0001140019027b82 */ /* 0x000e220000000a00 */
[----:B------:R-:W-:Y:S02]  /*19f90*/  MOV R4, R12 ;  /* 0x0000000c00047202 */ /* 0x000fe40000000f00 */
[----:B------:R-:W-:Y:S01]  /*19fa0*/  MOV R5, R23 ;  /* 0x0000001700057202 */ /* 0x000fe20000000f00 */
[-C--:B0-----:R-:W-:Y:S02]  /*19fb0*/  IMAD R0, R3, R15.reuse, RZ ;  /* 0x0000000f03007224 */ /* 0x081fe400078e02ff */
[----:B------:R-:W-:-:S04]  /*19fc0*/  IMAD.WIDE.U32 R4, R2, R15, R4 ;  /* 0x0000000f02047225 */ /* 0x000fc800078e0004 */
[----:B------:R-:W-:Y:S02]  /*19fd0*/  IMAD R7, R2, R7, R0 ;  /* 0x0000000702077224 */ /* 0x000fe400078e0200 */
[----:B------:R-:W-:-:S03]  /*19fe0*/  IMAD.MOV.U32 R16, RZ, RZ, R4 ;  /* 0x000000ffff107224 */ /* 0x000fc600078e0004 */
[----:B------:R-:W-:Y:S01]  /*19ff0*/  IADD3 R17, PT, PT, R5, R7, RZ ;  /* 0x0000000705117210 */ /* 0x000fe20007ffe0ff */
[----:B------:R-:W-:Y:S06]  /*1a000*/  @P0 BRA `(.L_x_1052) ;  /* 0xffffffe400000947 */ /* 0x000fec000383ffff */
[----:B------:R-:W-:Y:S05]  /*1a010*/  BSYNC.RECONVERGENT B1 ;  /* 0x0000000000017941 */ /* 0x000fea0003800200 */
.L_x_1027:
        /* <DEDUP_REMOVED lines=27> */
[----:B------:R-:W-:Y:S02]  /*1a1d0*/  @P0 IADD3 R3, PT, PT, -R12, R3, RZ ;  /* 0x000000030c030210 */ /* 0x000fe40007ffe1ff */
[----:B------:R-:W-:Y:S02]  /*1a1e0*/  @P0 IADD3 R10, PT, PT, R10, 0x1, RZ ;  /* 0x000000010a0a0810 */ /* 0x000fe40007ffe0ff */
[----:B------:R-:W-:-:S13]  /*1a1f0*/  ISETP.GE.U32.AND P1, PT, R3, R12, PT ;  /* 0x0000000c0300720c */ /* 0x000fda0003f26070 */
[----:B------:R-:W-:Y:S01]  /*1a200*/  @P1 VIADD R10, R10, 0x1 ;  /* 0x000000010a0a1836 */ /* 0x000fe20000000000 */
[----:B------:R-:W-:-:S04]  /*1a210*/  @!P2 LOP3.LUT R10, RZ, R12, RZ, 0x33, !PT ;  /* 0x0000000cff0aa212 */ /* 0x000fc800078e33ff */
[----:B------:R-:W-:-:S05]  /*1a220*/  IADD3 R4, PT, PT, -R10, RZ, RZ ;  /* 0x000000ff0a047210 */ /* 0x000fca0007ffe1ff */
[----:B------:R-:W-:Y:S02]  /*1a230*/  IMAD R4, R12, R4, R11 ;  /* 0x000000040c047224 */ /* 0x000fe400078e020b */
[----:B------:R-:W-:Y:S01]  /*1a240*/  IMAD.MOV.U32 R11, RZ, RZ, RZ ;  /* 0x000000ffff0b7224 */ /* 0x000fe200078e00ff */
[----:B------:R-:W-:Y:S06]  /*1a250*/  BRA `(.L_x_1057) ;  /* 0x0000000000407947 */ /* 0x000fec0003800000 */
.L_x_1056:
[----:B------:R-:W-:Y:S01]  /*1a260*/  MOV R4, R11 ;  /* 0x0000000b00047202 */ /* 0x000fe20000000f00 */
[----:B------:R-:W-:Y:S01]  /*1a270*/  IMAD.MOV.U32 R2, RZ, RZ, R12 ;  /* 0x000000ffff027224 */ /* 0x000fe200078e000c */
[----:B------:R-:W-:Y:S02]  /*1a280*/  MOV R5, R10 ;  /* 0x0000000a00057202 */ /* 0x000fe40000000f00 */
[----:B------:R-:W-:Y:S02]  /*1a290*/  MOV R3, R13 ;  /* 0x0000000d00037202 */ /* 0x000fe40000000f00 */
        /* <DEDUP_REMOVED lines=10> */
[----:B------:R-:W-:-:S05]  /*1a340*/  IMAD R7, R13, R15, R7 ;  /* 0x0000000f0d077224 */ /* 0x000fca00078e0207 */
[----:B------:R-:W-:-:S07]  /*1a350*/  IADD3 R5, PT, PT, R5, R7, RZ ;  /* 0x0000000705057210 */ /* 0x000fce0007ffe0ff */
.L_x_1057:
[----:B------:R-:W-:Y:S05]  /*1a360*/  BSYNC.RECONVERGENT B2 ;  /* 0x0000000000027941 */ /* 0x000fea0003800200 */
.L_x_1055:
        /* <DEDUP_REMOVED lines=29> */
[----:B------:R-:W-:Y:S01]  /*1a540*/  ISETP.GE.U32.AND P1, PT, R5, R12, PT ;  /* 0x0000000c0500720c */ /* 0x000fe20003f26070 */
[----:B------:R-:W-:-:S12]  /*1a550*/  IMAD.MOV.U32 R5, RZ, RZ, RZ ;  /* 0x000000ffff057224 */ /* 0x000fd800078e00ff */
[----:B------:R-:W-:Y:S02]  /*1a560*/  @P1 IADD3 R3, PT, PT, R3, 0x1, RZ ;  /* 0x0000000103031810 */ /* 0x000fe40007ffe0ff */
[----:B------:R-:W-:-:S04]  /*1a570*/  @!P2 LOP3.LUT R3, RZ, R12, RZ, 0x33, !PT ;  /* 0x0000000cff03a212 */ /* 0x000fc800078e33ff */
[----:B------:R-:W-:-:S05]  /*1a580*/  IADD3 R7, PT, PT, -R3, RZ, RZ ;  /* 0x000000ff03077210 */ /* 0x000fca0007ffe1ff */
[----:B------:R-:W-:Y:S01]  /*1a590*/  IMAD R4, R12, R7, R10 ;  /* 0x000000070c047224 */ /* 0x000fe200078e020a */
[----:B------:R-:W-:Y:S01]  /*1a5a0*/  MOV R10, R3 ;  /* 0x00000003000a7202 */ /* 0x000fe20000000f00 */
[----:B------:R-:W-:Y:S06]  /*1a5b0*/  BRA `(.L_x_1060) ;  /* 0x0000000000407947 */ /* 0x000fec0003800000 */
.L_x_1059:
        /* <DEDUP_REMOVED lines=14> */
[----:B------:R-:W-:-:S05]  /*1a6a0*/  IMAD R7, R13, R17, R7 ;  /* 0x000000110d077224 */ /* 0x000fca00078e0207 */
[----:B------:R-:W-:-:S07]  /*1a6b0*/  IADD3 R5, PT, PT, R5, R7, RZ ;  /* 0x0000000705057210 */ /* 0x000fce0007ffe0ff */
.L_x_1060:
[----:B------:R-:W-:Y:S05]  /*1a6c0*/  BSYNC.RECONVERGENT B2 ;  /* 0x0000000000027941 */ /* 0x000fea0003800200 */
.L_x_1058:
        /* <DEDUP_REMOVED lines=31> */
[----:B------:R-:W-:Y:S02]  /*1a8c0*/  ISETP.GE.U32.AND P1, PT, R5, R12, PT ;  /* 0x0000000c0500720c */ /* 0x000fe40003f26070 */
[----:B------:R-:W-:-:S11]  /*1a8d0*/  MOV R5, RZ ;  /* 0x000000ff00057202 */ /* 0x000fd60000000f00 */
[----:B------:R-:W-:Y:S02]  /*1a8e0*/  @P1 IADD3 R3, PT, PT, R3, 0x1, RZ ;  /* 0x0000000103031810 */ /* 0x000fe40007ffe0ff */
[----:B------:R-:W-:-:S05]  /*1a8f0*/  @!P2 LOP3.LUT R3, RZ, R12, RZ, 0x33, !PT ;  /* 0x0000000cff03a212 */ /* 0x000fca00078e33ff */
[----:B------:R-:W-:-:S04]  /*1a900*/  IMAD.MOV R7, RZ, RZ, -R3 ;  /* 0x000000ffff077224 */ /* 0x000fc800078e0a03 */
[----:B------:R-:W-:Y:S01]  /*1a910*/  IMAD R4, R12, R7, R10 ;  /* 0x000000070c047224 */ /* 0x000fe200078e020a */
[----:B------:R-:W-:Y:S01]  /*1a920*/  MOV R12, R3 ;  /* 0x00000003000c7202 */ /* 0x000fe20000000f00 */
[----:B------:R-:W-:Y:S06]  /*1a930*/  BRA `(.L_x_1063) ;  /* 0x0000000000407947 */ /* 0x000fec0003800000 */
.L_x_1062:
        /* <DEDUP_REMOVED lines=14> */
[----:B------:R-:W-:-:S04]  /*1aa20*/  MOV R13, R3 ;  /* 0x00000003000d7202 */ /* 0x000fc80000000f00 */
[----:B------:R-:W-:-:S07]  /*1aa30*/  IADD3 R5, PT, PT, R5, R7, RZ ;  /* 0x0000000705057210 */ /* 0x000fce0007ffe0ff */
.L_x_1063:
[----:B------:R-:W-:Y:S05]  /*1aa40*/  BSYNC.RECONVERGENT B2 ;  /* 0x0000000000027941 */ /* 0x000fea0003800200 */
.L_x_1061:
        /* <DEDUP_REMOVED lines=32> */
[----:B------:R-:W-:Y:S02]  /*1ac50*/  @P1 IADD3 R11, PT, PT, R11, 0x1, RZ ;  /* 0x000000010b0b1810 */ /* 0x000fe40007ffe0ff */
[----:B------:R-:W-:-:S05]  /*1ac60*/  @!P2 LOP3.LUT R11, RZ, R14, RZ, 0x33, !PT ;  /* 0x0000000eff0ba212 */ /* 0x000fca00078e33ff */
[----:B------:R-:W-:-:S04]  /*1ac70*/  IMAD.MOV R3, RZ, RZ, -R11 ;  /* 0x000000ffff037224 */ /* 0x000fc800078e0a0b */
[----:B------:R-:W-:Y:S01]  /*1ac80*/  IMAD R4, R14, R3, R12 ;  /* 0x000000030e047224 */ /* 0x000fe200078e020c */
[----:B------:R-:W-:Y:S06]  /*1ac90*/  BRA `(.L_x_1066) ;  /* 0x0000000000407947 */ /* 0x000fec0003800000 */
.L_x_1065:
        /* <DEDUP_REMOVED lines=10> */
[----:B------:R-:W-:-:S03]  /*1ad40*/  IADD3.X R7, PT, PT, RZ, ~R3, RZ, P0, !PT ;  /* 0x80000003ff077210 */ /* 0x000fc600007fe4ff */
[----:B------:R-:W-:-:S04]  /*1ad50*/  IMAD.WIDE.U32 R4, R14, R11, R4 ;  /* 0x0000000b0e047225 */ /* 0x000fc800078e0004 */
[----:B------:R-:W-:-:S04]  /*1ad60*/  IMAD R7, R7, R14, RZ ;  /* 0x0000000e07077224 */ /* 0x000fc800078e02ff */
[----:B------:R-:W-:Y:S01]  /*1ad70*/  IMAD R7, R15, R11, R7 ;  /* 0x0000000b0f077224 */ /* 0x000fe200078e0207 */
[----:B------:R-:W-:-:S04]  /*1ad80*/  MOV R11, R2 ;  /* 0x00000002000b7202 */ /* 0x000fc80000000f00 */
[----:B------:R-:W-:-:S07]  /*1ad90*/  IADD3 R5, PT, PT, R5, R7, RZ ;  /* 0x0000000705057210 */ /* 0x000fce0007ffe0ff */
.L_x_1066:
[----:B------:R-:W-:Y:S05]  /*1ada0*/  BSYNC.RECONVERGENT B2 ;  /* 0x0000000000027941 */ /* 0x000fea0003800200 */
.L_x_1064:
[----:B------:R-:W0:Y:S01]  /*1adb0*/  LDC.64 R2, c[0x0][R8+0x450] ;  /* 0x0001140008027b82 */ /* 0x000e220000000a00 */
[----:B------:R-:W-:Y:S01]  /*1adc0*/  MOV R17, R23 ;  /* 0x0000001700117202 */ /* 0x000fe20000000f00 */
[-C--:B0-----:R-:W-:Y:S02]  /*1add0*/  IMAD R0, R3, R4.reuse, RZ ;  /* 0x0000000403007224 */ /* 0x081fe400078e02ff */
[----:B------:R-:W-:-:S04]  /*1ade0*/  IMAD.WIDE.U32 R16, R2, R4, R16 ;  /* 0x0000000402107225 */ /* 0x000fc800078e0010 */
[----:B------:R-:W-:-:S05]  /*1adf0*/  IMAD R5, R2, R5, R0 ;  /* 0x0000000502057224 */ /* 0x000fca00078e0200 */
[----:B------:R-:W-:-:S07]  /*1ae00*/  IADD3 R17, PT, PT, R17, R5, RZ ;  /* 0x0000000511117210 */ /* 0x000fce0007ffe0ff */
.L_x_1054:
[----:B------:R-:W0:Y:S02]  /*1ae10*/  LDCU UR4, c[0x0][0x6b8] ;  /* 0x0000d700ff0477ac */ /* 0x000e240008000800 */
[----:B0-----:R-:W-:-:S06]  /*1ae20*/  UIADD3 UR4, UPT, UPT, UR4, -0x1, URZ ;  /* 0xffffffff04047890 */ /* 0x001fcc000fffe0ff */
[----:B------:R-:W-:-:S05]  /*1ae30*/  IMAD.U32 R47, RZ, RZ, UR4 ;  /* 0x00000004ff2f7e24 */ /* 0x000fca000f8e00ff */
[----:B------:R-:W-:-:S13]  /*1ae40*/  LOP3.LUT P0, RZ, R47, 0x3, RZ, 0xc0, !PT ;  /* 0x000000032fff7812 */ /* 0x000fda000780c0ff */
        /* <DEDUP_REMOVED lines=20> */
[----:B------:R-:W-:Y:S01]  /*1af90*/  IMAD.HI.U32 R4, R3, R5, R2 ;  /* 0x0000000503047227 */ /* 0x000fe200078e0002 */
[----:B------:R-:W-:-:S05]  /*1afa0*/  MOV R5, RZ ;  /* 0x000000ff00057202 */ /* 0x000fca0000000f00 */
        /* <DEDUP_REMOVED lines=11> */
[----:B------:R-:W-:Y:S01]  /*1b060*/  MOV R12, R4 ;  /* 0x00000004000c7202 */ /* 0x000fe20000000f00 */
[----:B------:R-:W-:Y:S06]  /*1b070*/  BRA `(.L_x_1070) ;  /* 0x0000000000447947 */ /* 0x000fec0003800000 */
.L_x_1069:
        /* <DEDUP_REMOVED lines=12> */
[----:B------:R-:W-:Y:S02]  /*1b140*/  MOV R11, R4 ;  /* 0x00000004000b7202 */ /* 0x000fe40000000f00 */
[----:B------:R-:W-:Y:S01]  /*1b150*/  MOV R12, R2 ;  /* 0x00000002000c7202 */ /* 0x000fe20000000f00 */
[----:B------:R-:W-:Y:S01]  /*1b160*/  IMAD R7, R13, R15, R7 ;  /* 0x0000000f0d077224 */ /* 0x000fe200078e0207 */
[----:B------:R-:W-:-:S03]  /*1b170*/  MOV R13, R3 ;  /* 0x00000003000d7202 */ /* 0x000fc60000000f00 */
[----:B------:R-:W-:-:S07]  /*1b180*/  IMAD.IADD R5, R5, 0x1, R7 ;  /* 0x0000000105057824 */ /* 0x000fce00078e0207 */
.L_x_1070:
[----:B------:R-:W-:Y:S05]  /*1b190*/  BSYNC.RECONVERGENT B2 ;  /* 0x0000000000027941 */ /* 0x000fea0003800200 */
.L_x_1068:
        /* <DEDUP_REMOVED lines=36> */
.L_x_1072:
        /* <DEDUP_REMOVED lines=16> */
.L_x_1073:
[----:B------:R-:W-:Y:S05]  /*1b4e0*/  BSYNC.RECONVERGENT B2 ;  /* 0x0000000000027941 */ /* 0x000fea0003800200 */
.L_x_1071:
[----:B------:R-:W0:Y:S01]  /*1b4f0*/  LDC.64 R2, c[0x0][R8+0x450] ;  /* 0x0001140008027b82 */ /* 0x000e220000000a00 */
[----:B------:R-:W-:Y:S01]  /*1b500*/  MOV R17, R23 ;  /* 0x0000001700117202 */ /* 0x000fe20000000f00 */
[-C--:B0-----:R-:W-:Y:S02]  /*1b510*/  IMAD R0, R3, R4.reuse, RZ ;  /* 0x0000000403007224 */ /* 0x081fe400078e02ff */
[----:B------:R-:W-:-:S04]  /*1b520*/  IMAD.WIDE.U32 R16, R2, R4, R16 ;  /* 0x0000000402107225 */ /* 0x000fc800078e0010 */
[----:B------:R-:W-:-:S05]  /*1b530*/  IMAD R5, R2, R5, R0 ;  /* 0x0000000502057224 */ /* 0x000fca00078e0200 */
[----:B------:R-:W-:-:S07]  /*1b540*/  IADD3 R17, PT, PT, R17, R5, RZ ;  /* 0x0000000511117210 */ /* 0x000fce0007ffe0ff */
.L_x_1067:
        /* <DEDUP_REMOVED lines=15> */
[----:B0-----:R-:W-:-:S06]  /*1b640*/  IADD3 R2, PT, PT, R0, 0xffffffe, RZ ;  /* 0x0ffffffe00027810 */ /* 0x001fcc0007ffe0ff */
        /* <DEDUP_REMOVED lines=16> */
[----:B------:R-:W-:Y:S01]  /*1b750*/  MOV R11, R4 ;  /* 0x00000004000b7202 */ /* 0x000fe20000000f00 */
[----:B------:R-:W-:Y:S06]  /*1b760*/  BRA `(.L_x_1076) ;  /* 0x0000000000447947 */ /* 0x000fec0003800000 */
.L_x_1075:
        /* <DEDUP_REMOVED lines=8> */
[----:B------:R-:W-:Y:S02]  /*1b7f0*/  MOV R4, R11 ;  /* 0x0000000b00047202 */ /* 0x000fe40000000f00 */
[----:B------:R-:W-:Y:S02]  /*1b800*/  IADD3.X R7, PT, PT, RZ, ~R3, RZ, P0, !PT ;  /* 0x80000003ff077210 */ /* 0x000fe400007fe4ff */
[----:B------:R-:W-:Y:S01]  /*1b810*/  MOV R11, R2 ;  /* 0x00000002000b7202 */ /* 0x000fe20000000f00 */
[----:B------:R-:W-:Y:S01]  /*1b820*/  IMAD.WIDE.U32 R4, R8, R13, R4 ;  /* 0x0000000d08047225 */ /* 0x000fe200078e0004 */
[----:B------:R-:W-:-:S03]  /*1b830*/  MOV R10, R3 ;  /* 0x00000003000a7202 */ /* 0x000fc60000000f00 */
[----:B------:R-:W-:-:S04]  /*1b840*/  IMAD R7, R7, R8, RZ ;  /* 0x0000000807077224 */ /* 0x000fc800078e02ff */
[----:B------:R-:W-:Y:S01]  /*1b850*/  IMAD R7, R9, R13, R7 ;  /* 0x0000000d09077224 */ /* 0x000fe200078e0207 */
[----:B------:R-:W-:-:S03]  /*1b860*/  MOV R9, R4 ;  /* 0x0000000400097202 */ /* 0x000fc60000000f00 */
[----:B------:R-:W-:-:S07]  /*1b870*/  IMAD.IADD R5, R5, 0x1, R7 ;  /* 0x0000000105057824 */ /* 0x000fce00078e0207 */
.L_x_1076:
[----:B------:R-:W-:Y:S05]  /*1b880*/  BSYNC.RECONVERGENT B2 ;  /* 0x0000000000027941 */ /* 0x000fea0003800200 */
.L_x_1074:
[----:B------:R-:W0:Y:S02]  /*1b890*/  LDC.64 R12, c[0x0][R12+0x450] ;  /* 0x000114000c0c7b82 */ /* 0x000e240000000a00 */
[-C--:B0-----:R-:W-:Y:S02]  /*1b8a0*/  IMAD R0, R13, R9.reuse, RZ ;  /* 0x000000090d007224 */ /* 0x081fe400078e02ff */
[----:B------:R-:W-:-:S04]  /*1b8b0*/  IMAD.WIDE.U32 R16, R12, R9, R16 ;  /* 0x000000090c107225 */ /* 0x000fc800078e0010 */
[----:B------:R-:W-:-:S05]  /*1b8c0*/  IMAD R5, R12, R5, R0 ;  /* 0x000000050c057224 */ /* 0x000fca00078e0200 */
[----:B------:R-:W-:-:S07]  /*1b8d0*/  IADD3 R17, PT, PT, R17, R5, RZ ;  /* 0x0000000511117210 */ /* 0x000fce0007ffe0ff */
.L_x_1053:
[----:B------:R-:W-:Y:S05]  /*1b8e0*/  BSYNC.RECONVERGENT B1 ;  /* 0x0000000000017941 */ /* 0x000fea0003800200 */
.L_x_1026:
[----:B------:R-:W0:Y:S02]  /*1b8f0*/  LDCU.64 UR4, c[0x0][0x5f0] ;  /* 0x0000be00ff0477ac */ /* 0x000e240008000a00 */
[----:B0-----:R-:W-:Y:S02]  /*1b900*/  IMAD R10, R10, UR4, RZ ;  /* 0x000000040a0a7c24 */ /* 0x001fe4000f8e02ff */
[----:B------:R-:W-:-:S04]  /*1b910*/  IMAD.WIDE.U32 R2, R11, UR4, R16 ;  /* 0x000000040b027c25 */ /* 0x000fc8000f8e0010 */
[----:B------:R-:W-:Y:S02]  /*1b920*/  IMAD R11, R11, UR5, R10 ;  /* 0x000000050b0b7c24 */ /* 0x000fe4000f8e020a */
[----:B------:R-:W-:-:S03]  /*1b930*/  IMAD.MOV.U32 R0, RZ, RZ, R2 ;  /* 0x000000ffff007224 */ /* 0x000fc600078e0002 */
[----:B------:R-:W-:-:S07]  /*1b940*/  IADD3 R2, PT, PT, R3, R11, RZ ;  /* 0x0000000b03027210 */ /* 0x000fce0007ffe0ff */
.L_x_975:
[----:B------:R-:W-:Y:S05]  /*1b950*/  BSYNC.RECONVERGENT B0 ;  /* 0x0000000000007941 */ /* 0x000fea0003800200 */
.L_x_974:
[----:B------:R-:W-:Y:S01]  /*1b960*/  ISETP.NE.AND P0, PT, RZ, UR38, PT ;  /* 0x00000026ff007c0c */ /* 0x000fe2000bf05270 */
[----:B------:R-:W0:-:S12]  /*1b970*/  LDC.64 R4, c[0x0][0x6c8] ;  /* 0x0001b200ff047b82 */ /* 0x000e180000000a00 */
[----:B------:R-:W1:Y:S08]  /*1b980*/  @P0 LDC.64 R6, c[0x0][0x6d0] ;  /* 0x0001b400ff060b82 */ /* 0x000e700000000a00 */
[----:B------:R-:W2:Y:S01]  /*1b990*/  LDC R3, c[0x0][0x6d0] ;  /* 0x0001b400ff037b82 */ /* 0x000ea20000000800 */
[----:B0-----:R-:W3:Y:S07]  /*1b9a0*/  @P0 LDG.E.64 R4, desc[UR36][R4.64] ;  /* 0x0000002404040981 */ /* 0x001eee000c1e1b00 */
[----:B------:R-:W2:Y:S01]  /*1b9b0*/  @P0 LDC R9, c[0x0][0x6d8] ;  /* 0x0001b600ff090b82 */ /* 0x000ea20000000800 */
[----:B-1----:R-:W2:Y:S07]  /*1b9c0*/  @P0 LDG.E.64 R6, desc[UR36][R6.64] ;  /* 0x0000002406060981 */ /* 0x002eae000c1e1b00 */
[----:B------:R-:W0:Y:S01]  /*1b9d0*/  LDC R12, c[0x0][0x6d4] ;  /* 0x0001b500ff0c7b82 */ /* 0x000e220000000800 */
[----:B------:R-:W1:Y:S07]  /*1b9e0*/  S2R R11, SR_TID.X ;  /* 0x00000000000b7919 */ /* 0x000e6e0000002100 */
[----:B------:R-:W1:Y:S08]  /*1b9f0*/  S2UR UR6, SR_CTAID.X ;  /* 0x00000000000679c3 */ /* 0x000e700000002500 */
[----:B------:R-:W1:Y:S01]  /*1ba00*/  LDC R18, c[0x0][0x360] ;  /* 0x0000d800ff127b82 */ /* 0x000e620000000800 */
[----:B------:R-:W3:Y:S01]  /*1ba10*/  LDCU.64 UR4, c[0x0][0x6c8] ;  /* 0x0000d900ff0477ac */ /* 0x000ee20008000a00 */
[----:B--2---:R-:W-:-:S04]  /*1ba20*/  @P0 IADD3 R3, P1, PT, R6, R9, RZ ;  /* 0x0000000906030210 */ /* 0x004fc80007f3e0ff */
[----:B0-----:R-:W-:-:S04]  /*1ba30*/  @P0 IADD3.X R12, PT, PT, RZ, R7, RZ, P1, !PT ;  /* 0x00000007ff0c0210 */ /* 0x001fc80000ffe4ff */
[----:B------:R-:W-:-:S05]  /*1ba40*/  SHF.R.U64 R9, R3, 0x2, R12 ;  /* 0x0000000203097819 */ /* 0x000fca000000120c */
[----:B------:R-:W-:Y:S01]  /*1ba50*/  VIADD R8, R9, 0x1 ;  /* 0x0000000109087836 */ /* 0x000fe20000000000 */
[----:B---3--:R-:W-:-:S04]  /*1ba60*/  @P0 R2UR UR4, R4 ;  /* 0x00000000040402ca */ /* 0x008fc800000e0000 */
[----:B------:R-:W-:Y:S02]  /*1ba70*/  ISETP.NE.AND P1, PT, R8, RZ, PT ;  /* 0x000000ff0800720c */ /* 0x000fe40003f25270 */
[----:B------:R-:W-:Y:S01]  /*1ba80*/  @P0 R2UR UR5, R5 ;  /* 0x00000000050502ca */ /* 0x000fe200000e0000 */
[----:B-1----:R-:W-:Y:S01]  /*1ba90*/  IMAD R6, R18, UR6, R11 ;  /* 0x0000000612067c24 */ /* 0x002fe2000f8e020b */
[----:B------:R-:W-:Y:S01]  /*1baa0*/  SHF.R.U32.HI R12, RZ, 0x2, R12 ;  /* 0x00000002ff0c7819 */ /* 0x000fe2000001160c */
[----:B------:R-:W-:-:S04]  /*1bab0*/  IMAD.WIDE.U32 R4, R9, -0x2daee0ad, RZ ;  /* 0xd2511f5309047825 */ /* 0x000fc800078e00ff */
[----:B------:R-:W-:Y:S01]  /*1bac0*/  IMAD.HI.U32 R7, R6, -0x326172a9, RZ ;  /* 0xcd9e8d5706077827 */ /* 0x000fe200078e00ff */
[----:B------:R-:W-:-:S03]  /*1bad0*/  IADD3 R10, PT, PT, R12, 0x1, RZ ;  /* 0x000000010c0a7810 */ /* 0x000fc60007ffe0ff */
[----:B------:R-:W-:Y:S01]  /*1bae0*/  IMAD.HI.U32 R8, R8, -0x2daee0ad, RZ ;  /* 0xd2511f5308087827 */ /* 0x000fe200078e00ff */
[C---:B------:R-:W-:Y:S02]  /*1baf0*/  @P1 IADD3 R10, PT, PT, R12.reuse, RZ, RZ ;  /* 0x000000ff0c0a1210 */ /* 0x040fe40007ffe0ff */
[----:B------:R-:W-:Y:S02]  /*1bb00*/  LOP3.LUT R12, R12, UR4, R7, 0x96, !PT ;  /* 0x000000040c0c7c12 */ /* 0x000fe4000f8e9607 */
[----:B------:R-:W-:Y:S02]  /*1bb10*/  LOP3.LUT R14, R5, UR5, RZ, 0x3c, !PT ;  /* 0x00000005050e7c12 */ /* 0x000fe4000f8e3cff */
[----:B------:R-:W-:Y:S01]  /*1bb20*/  LOP3.LUT R8, R8, UR5, RZ, 0x3c, !PT ;  /* 0x0000000508087c12 */ /* 0x000fe2000f8e3cff */
[----:B------:R-:W-:Y:S01]  /*1bb30*/  UIADD3 UR7, UPT, UPT, UR5, -0x4498517b, URZ ;  /* 0xbb67ae8505077890 */ /* 0x000fe2000fffe0ff */
[----:B------:R-:W-:Y:S01]  /*1bb40*/  LOP3.LUT R10, R7, UR4, R10, 0x96, !PT ;  /* 0x00000004070a7c12 */ /* 0x000fe2000f8e960a */
[----:B------:R-:W-:Y:S01]  /*1bb50*/  IMAD.WIDE.U32 R12, R12, -0x2daee0ad, RZ ;  /* 0xd2511f530c0c7825 */ /* 0x000fe200078e00ff */
[----:B------:R-:W-:-:S03]  /*1bb60*/  UIADD3 UR6, UPT, UPT, UR4, -0x61c88647, URZ ;  /* 0x9e3779b904067890 */ /* 0x000fc6000fffe0ff */
[----:B------:R-:W-:Y:S02]  /*1bb70*/  IMAD R7, R6, -0x326172a9, RZ ;  /* 0xcd9e8d5706077824 */ /* 0x000fe400078e02ff */
[----:B------:R-:W-:-:S04]  /*1bb80*/  IMAD.WIDE.U32 R14, R14, -0x326172a9, RZ ;  /* 0xcd9e8d570e0e7825 */ /* 0x000fc800078e00ff */
[----:B------:R-:W-:-:S04]  /*1bb90*/  IMAD.WIDE.U32 R16, R8, -0x326172a9, RZ ;  /* 0xcd9e8d5708107825 */ /* 0x000fc800078e00ff */
[----:B------:R-:W-:Y:S02]  /*1bba0*/  VIADD R5, R4, 0xd2511f53 ;  /* 0xd2511f5304057836 */ /* 0x000fe40000000000 */
[----:B------:R-:W-:Y:S01]  /*1bbb0*/  IMAD.WIDE.U32 R20, R10, -0x2daee0ad, RZ ;  /* 0xd2511f530a147825 */ /* 0x000fe200078e00ff */
[----:B------:R-:W-:Y:S02]  /*1bbc0*/  LOP3.LUT R4, R4, UR7, R13, 0x96, !PT ;  /* 0x0000000704047c12 */ /* 0x000fe4000f8e960d */
[C---:B------:R-:W-:Y:S02]  /*1bbd0*/  LOP3.LUT R6, R7.reuse, UR6, R15, 0x96, !PT ;  /* 0x0000000607067c12 */ /* 0x040fe4000f8e960f */
[----:B------:R-:W-:Y:S01]  /*1bbe0*/  LOP3.LUT R8, R7, UR6, R17, 0x96, !PT ;  /* 0x0000000607087c12 */ /* 0x000fe2000f8e9611 */
[----:B------:R-:W-:Y:S01]  /*1bbf0*/  UIADD3 UR8, UPT, UPT, UR4, 0x3c6ef372, URZ ;  /* 0x3c6ef37204087890 */ /* 0x000fe2000fffe0ff */
[----:B------:R-:W-:Y:S01]  /*1bc00*/  LOP3.LUT R10, R5, UR7, R21, 0x96, !PT ;  /* 0x00000007050a7c12 */ /* 0x000fe2000f8e9615 */
[----:B------:R-:W-:Y:S01]  /*1bc10*/  IMAD.WIDE.U32 R4, R4, -0x326172a9, RZ ;  /* 0xcd9e8d5704047825 */ /* 0x000fe200078e00ff */
[----:B------:R-:W-:-:S03]  /*1bc20*/  UIADD3 UR6, UPT, UPT, UR5, 0x76cf5d0a, URZ ;  /* 0x76cf5d0a05067890 */ /* 0x000fc6000fffe0ff */
[----:B------:R-:W-:Y:S01]  /*1bc30*/  IMAD.WIDE.U32 R6, R6, -0x2daee0ad, RZ ;  /* 0xd2511f5306067825 */ /* 0x000fe200078e00ff */
[----:B------:R-:W-:-:S03]  /*1bc40*/  LOP3.LUT R13, R14, UR8, R5, 0x96, !PT ;  /* 0x000000080e0d7c12 */ /* 0x000fc6000f8e9605 */
[----:B------:R-:W-:-:S04]  /*1bc50*/  IMAD.WIDE.U32 R8, R8, -0x2daee0ad, RZ ;  /* 0xd2511f5308087825 */ /* 0x000fc800078e00ff */
[----:B------:R-:W-:Y:S01]  /*1bc60*/  IMAD.WIDE.U32 R10, R10, -0x326172a9, RZ ;  /* 0xcd9e8d570a0a7825 */ /* 0x000fe200078e00ff */
[----:B------:R-:W-:Y:S02]  /*1bc70*/  LOP3.LUT R14, R12, UR6, R7, 0x96, !PT ;  /* 0x000000060c0e7c12 */ /* 0x000fe4000f8e9607 */
[----:B------:R-:W-:Y:S01]  /*1bc80*/  LOP3.LUT R17, R20, UR6, R9, 0x96, !PT ;  /* 0x0000000614117c12 */ /* 0x000fe2000f8e9609 */
[----:B------:R-:W-:Y:S01]  /*1bc90*/  UIADD3 UR7, UPT, UPT, UR5, 0x32370b8f, URZ ;  /* 0x32370b8f05077890 */ /* 0x000fe2000fffe0ff */
[----:B------:R-:W-:Y:S01]  /*1bca0*/  LOP3.LUT R20, R16, UR8, R11, 0x96, !PT ;  /* 0x0000000810147c12 */ /* 0x000fe2000f8e960b */
[----:B------:R-:W-:Y:S01]  /*1bcb0*/  IMAD.WIDE.U32 R12, R13, -0x2daee0ad, RZ ;  /* 0xd2511f530d0c7825 */ /* 0x000fe200078e00ff */
[----:B------:R-:W-:-:S03]  /*1bcc0*/  UIADD3 UR6, UPT, UPT, UR4, -0x255992d5, URZ ;  /* 0xdaa66d2b04067890 */ /* 0x000fc6000fffe0ff */
        /* <DEDUP_REMOVED lines=15> */
[----:B------:R-:W-:Y:S02]  /*1bdc0*/  LOP3.LUT R20, R20, UR7, R5, 0x96, !PT ;  /* 0x0000000714147c12 */ /* 0x000fe4000f8e9605 */
[----:B------:R-:W-:Y:S01]  /*1bdd0*/  LOP3.LUT R16, R16, UR6, R7, 0x96, !PT ;  /* 0x0000000610107c12 */ /* 0x000fe2000f8e9607 */
[----:B------:R-:W-:Y:S01]  /*1bde0*/  UIADD3 UR6, UPT, UPT, UR5, -0x56f99767, URZ ;  /* 0xa906689905067890 */ /* 0x000fe2000fffe0ff */
        /* <DEDUP_REMOVED lines=8> */
[----:B------:R-:W-:Y:S01]  /*1be70*/  UIADD3 UR7, UPT, UPT, UR4, -0x4ab325aa, URZ ;  /* 0xb54cda5604077890 */ /* 0x000fe2000fffe0ff */
        /* <DEDUP_REMOVED lines=8> */
[----:B------:R-:W-:Y:S02]  /*1bf00*/  LOP3.LUT R16, R16, UR6, R11, 0x96, !PT ;  /* 0x0000000610107c12 */ /* 0x000fe4000f8e960b */
[----:B------:R-:W-:Y:S01]  /*1bf10*/  LOP3.LUT R20, R20, UR7, R9, 0x96, !PT ;  /* 0x0000000714147c12 */ /* 0x000fe2000f8e9609 */
[----:B------:R-:W-:Y:S01]  /*1bf20*/  UIADD3 UR7, UPT, UPT, UR5, 0x1fd5c5a3, URZ ;  /* 0x1fd5c5a305077890 */ /* 0x000fe2000fffe0ff */
[----:B------:R-:W-:Y:S01]  /*1bf30*/  IMAD.WIDE.U32 R12, R13, -0x2daee0ad, RZ ;  /* 0xd2511f530d0c7825 */ /* 0x000fe200078e00ff */
[----:B------:R-:W-:-:S03]  /*1bf40*/  UIADD3 UR6, UPT, UPT, UR4, 0x5384540f, URZ ;  /* 0x5384540f04067890 */ /* 0x000fc6000fffe0ff */
[----:B------:R-:W-:Y:S01]  /*1bf50*/  IMAD.WIDE.U32 R14, R14, -0x326172a9, RZ ;  /* 0xcd9e8d570e0e7825 */ /* 0x000fe200078e00ff */
[----:B------:R-:W-:-:S03]  /*1bf60*/  LOP3.LUT R4, R4, UR7, R13, 0x96, !PT ;  /* 0x0000000704047c12 */ /* 0x000fc6000f8e960d */
[----:B------:R-:W-:Y:S01]  /*1bf70*/  IMAD.WIDE.U32 R16, R16, -0x326172a9, RZ ;  /* 0xcd9e8d5710107825 */ /* 0x000fe200078e00ff */
[----:B------:R-:W-:-:S03]  /*1bf80*/  LOP3.LUT R6, R6, UR6, R15, 0x96, !PT ;  /* 0x0000000606067c12 */ /* 0x000fc6000f8e960f */
[----:B------:R-:W-:Y:S01]  /*1bf90*/  IMAD.WIDE.U32 R20, R20, -0x2daee0ad, RZ ;  /* 0xd2511f5314147825 */ /* 0x000fe200078e00ff */
[----:B------:R-:W-:Y:S01]  /*1bfa0*/  LOP3.LUT R8, R8, UR6, R17, 0x96, !PT ;  /* 0x0000000608087c12 */ /* 0x000fe2000f8e9611 */
[----:B------:R-:W-:Y:S02]  /*1bfb0*/  UIADD3 UR6, UPT, UPT, UR4, -0xe443238, URZ ;  /* 0xf1bbcdc804067890 */ /* 0x000fe4000fffe0ff */
[----:B------:R-:W-:Y:S01]  /*1bfc0*/  IMAD.WIDE.U32 R4, R4, -0x326172a9, RZ ;  /* 0xcd9e8d5704047825 */ /* 0x000fe200078e00ff */
[----:B------:R-:W-:Y:S01]  /*1bfd0*/  LOP3.LUT R10, R10, UR7, R21, 0x96, !PT ;  /* 0x000000070a0a7c12 */ /* 0x000fe2000f8e9615 */
[----:B------:R-:W-:-:S03]  /*1bfe0*/  UIADD3 UR7, UPT, UPT, UR5, -0x24c28bd8, URZ ;  /* 0xdb3d742805077890 */ /* 0x000fc6000fffe0ff */
[----:B------:R-:W-:Y:S01]  /*1bff0*/  LOP3.LUT R13, R14, UR6, R5, 0x96, !PT ;  /* 0x000000060e0d7c12 */ /* 0x000fe2000f8e9605 */
[----:B------:R-:W-:Y:S01]  /*1c000*/  IMAD.WIDE.U32 R6, R6, -0x2daee0ad, RZ ;  /* 0xd2511f5306067825 */ /* 0x000fe200078e00ff */
[----:B------:R-:W-:-:S03]  /*1c010*/  LOP3.LUT R5, R3, 0x3, RZ, 0xc0, !PT ;  /* 0x0000000303057812 */ /* 0x000fc600078ec0ff */
[----:B------:R-:W-:Y:S01]  /*1c020*/  IMAD.WIDE.U32 R8, R8, -0x2daee0ad, RZ ;  /* 0xd2511f5308087825 */ /* 0x000fe200078e00ff */
[----:B------:R-:W-:-:S03]  /*1c030*/  ISETP.GT.AND P0, PT, R5, 0x1, PT ;  /* 0x000000010500780c */ /* 0x000fc60003f04270 */
[----:B------:R-:W-:Y:S01]  /*1c040*/  IMAD.WIDE.U32 R10, R10, -0x326172a9, RZ ;  /* 0xcd9e8d570a0a7825 */ /* 0x000fe200078e00ff */
[----:B------:R-:W-:Y:S02]  /*1c050*/  LOP3.LUT R17, R12, UR7, R7, 0x96, !PT ;  /* 0x000000070c117c12 */ /* 0x000fe4000f8e9607 */
[----:B------:R-:W-:Y:S02]  /*1c060*/  LOP3.LUT R14, R20, UR7, R9, 0x96, !PT ;  /* 0x00000007140e7c12 */ /* 0x000fe4000f8e9609 */
[----:B------:R-:W-:Y:S01]  /*1c070*/  LOP3.LUT R3, R16, UR6, R11, 0x96, !PT ;  /* 0x0000000610037c12 */ /* 0x000fe2000f8e960b */
[----:B------:R-:W-:Y:S01]  /*1c080*/  UIADD3 UR7, UPT, UPT, UR4, -0x700cb87f, URZ ;  /* 0x8ff3478104077890 */ /* 0x000fe2000fffe0ff */
[----:B------:R-:W-:Y:S01]  /*1c090*/  IMAD.WIDE.U32 R12, R13, -0x2daee0ad, RZ ;  /* 0xd2511f530d0c7825 */ /* 0x000fe200078e00ff */
[----:B------:R-:W-:-:S03]  /*1c0a0*/  UIADD3 UR4, UPT, UPT, UR5, -0x695add53, URZ ;  /* 0x96a522ad05047890 */ /* 0x000fc6000fffe0ff */
[----:B------:R-:W-:-:S04]  /*1c0b0*/  IMAD.WIDE.U32 R16, R17, -0x326172a9, RZ ;  /* 0xcd9e8d5711107825 */ /* 0x000fc800078e00ff */
[----:B------:R-:W-:-:S04]  /*1c0c0*/  IMAD.WIDE.U32 R14, R14, -0x326172a9, RZ ;  /* 0xcd9e8d570e0e7825 */ /* 0x000fc800078e00ff */
[----:B------:R-:W-:Y:S01]  /*1c0d0*/  IMAD.HI.U32 R3, R3, -0x2daee0ad, RZ ;  /* 0xd2511f5303037827 */ /* 0x000fe200078e00ff */
[----:B------:R-:W-:Y:S02]  /*1c0e0*/  LOP3.LUT R6, R6, UR4, R13, 0x96, !PT ;  /* 0x0000000406067c12 */ /* 0x000fe4000f8e960d */
[----:B------:R-:W-:Y:S02]  /*1c0f0*/  LOP3.LUT R4, R4, UR7, R17, 0x96, !PT ;  /* 0x0000000704047c12 */ /* 0x000fe4000f8e9611 */
[----:B------:R-:W-:Y:S02]  /*1c100*/  LOP3.LUT R10, R10, UR7, R15, 0x96, !PT ;  /* 0x000000070a0a7c12 */ /* 0x000fe4000f8e960f */
[----:B------:R-:W-:Y:S01]  /*1c110*/  LOP3.LUT R3, R8, UR4, R3, 0x96, !PT ;  /* 0x0000000408037c12 */ /* 0x000fe2000f8e9603 */
[----:B------:R-:W-:Y:S06]  /*1c120*/  @P0 BRA `(.L_x_1077) ;  /* 0x0000000000240947 */ /* 0x000fec0003800000 */
[----:B------:R-:W-:Y:S02]  /*1c130*/  ISETP.NE.AND P0, PT, R5, RZ, PT ;  /* 0x000000ff0500720c */ /* 0x000fe40003f05270 */
[----:B------:R-:W-:Y:S02]  /*1c140*/  MOV R5, R6 ;  /* 0x0000000600057202 */ /* 0x000fe40000000f00 */
[----:B------:R-:W-:-:S09]  /*1c150*/  MOV R3, R12 ;  /* 0x0000000c00037202 */ /* 0x000fd20000000f00 */
[----:B------:R-:W-:Y:S05]  /*1c160*/  @!P0 BRA `(.L_x_1078) ;  /* 0x0000000000348947 */ /* 0x000fea0003800000 */
[----:B------:R-:W-:Y:S01]  /*1c170*/  MOV R4, R16 ;  /* 0x0000001000047202 */ /* 0x000fe20000000f00 */
[----:B------:R-:W-:Y:S01]  /*1c180*/  IMAD.MOV.U32 R5, RZ, RZ, R12 ;  /* 0x000000ffff057224 */ /* 0x000fe200078e000c */
[----:B------:R-:W-:Y:S01]  /*1c190*/  MOV R3, R10 ;  /* 0x0000000a00037202 */ /* 0x000fe20000000f00 */
[----:B------:R-:W-:Y:S01]  /*1c1a0*/  IMAD.MOV.U32 R16, RZ, RZ, R6 ;  /* 0x000000ffff107224 */ /* 0x000fe200078e0006 */
[----:B------:R-:W-:Y:S06]  /*1c1b0*/  BRA `(.L_x_1078) ;  /* 0x0000000000207947 */ /* 0x000fec0003800000 */
.L_x_1077:
[----:B------:R-:W-:Y:S01]  /*1c1c0*/  ISETP.NE.AND P0, PT, R5, 0x3, PT ;  /* 0x000000030500780c */ /* 0x000fe20003f05270 */
[----:B------:R-:W-:Y:S01]  /*1c1d0*/  IMAD.MOV.U32 R5, RZ, RZ, R14 ;  /* 0x000000ffff057224 */ /* 0x000fe200078e000e */
[----:B------:R-:W-:Y:S02]  /*1c1e0*/  MOV R16, R10 ;  /* 0x0000000a00107202 */ /* 0x000fe40000000f00 */
[----:B------:R-:W-:-:S09]  /*1c1f0*/  MOV R4, R12 ;  /* 0x0000000c00047202 */ /* 0x000fd20000000f00 */
[----:B------:R-:W-:Y:S01]  /*1c200*/  @P0 MOV R16, R12 ;  /* 0x0000000c00100202 */ /* 0x000fe20000000f00 */
[----:B------:R-:W-:Y:S01]  /*1c210*/  @P0 IMAD.MOV.U32 R4, RZ, RZ, R6 ;  /* 0x000000ffff040224 */ /* 0x000fe200078e0006 */
[----:B------:R-:W-:Y:S02]  /*1c220*/  @P0 MOV R3, R14 ;  /* 0x0000000e00030202 */ /* 0x000fe40000000f00 */
[----:B------:R-:W-:-:S07]  /*1c230*/  @P0 MOV R5, R10 ;  /* 0x0000000a00050202 */ /* 0x000fce0000000f00 */
.L_x_1078:
[----:B------:R-:W-:Y:S01]  /*1c240*/  VIMNMX R37, PT, PT, R37, 0x4, PT ;  /* 0x0000000425257848 */ /* 0x000fe20003fe0100 */
[----:B------:R-:W-:Y:S01]  /*1c250*/  BSSY.RECONVERGENT B7, `(.L_x_1079) ;  /* 0x000009e000077945 */ /* 0x000fe20003800200 */
[----:B------:R-:W-:Y:S01]  /*1c260*/  I2FP.F32.U32 R19, R4 ;  /* 0x0000000400137245 */ /* 0x000fe20000201000 */
[----:B------:R-:W-:Y:S01]  /*1c270*/  HFMA2 R4, -RZ, RZ, 0.1171875, 0 ;  /* 0x2f800000ff047431 */ /* 0x000fe200000001ff */
[----:B------:R-:W-:Y:S01]  /*1c280*/  ISETP.GT.AND P0, PT, R37, 0x2, PT ;  /* 0x000000022500780c */ /* 0x000fe20003f04270 */
[----:B------:R-:W-:Y:S01]  /*1c290*/  BSSY.RELIABLE B6, `(.L_x_1080) ;  /* 0x0000077000067945 */ /* 0x000fe20003800100 */
[----:B------:R-:W-:Y:S02]  /*1c2a0*/  I2FP.F32.U32 R23, R16 ;  /* 0x0000001000177245 */ /* 0x000fe40000201000 */
[----:B------:R-:W-:Y:S02]  /*1c2b0*/  I2FP.F32.U32 R5, R5 ;  /* 0x0000000500057245 */ /* 0x000fe40000201000 */
[----:B------:R-:W-:Y:S01]  /*1c2c0*/  I2FP.F32.U32 R3, R3 ;  /* 0x0000000300037245 */ /* 0x000fe20000201000 */
[-C--:B------:R-:W-:Y:S01]  /*1c2d0*/  FFMA.FTZ R19, R19, R4.reuse, 1.1641532182693481445e-10 ;  /* 0x2f00000013137423 */ /* 0x080fe20000010004 */
[-C--:B------:R-:W-:Y:S01]  /*1c2e0*/  FFMA.FTZ R23, R23, R4.reuse, 1.1641532182693481445e-10 ;  /* 0x2f00000017177423 */ /* 0x080fe20000010004 */
[----:B------:R-:W-:-:S02]  /*1c2f0*/  FFMA.FTZ R24, R5, R4, 1.1641532182693481445e-10 ;  /* 0x2f00000005187423 */ /* 0x000fc40000010004 */
[----:B------:R-:W-:Y:S02]  /*1c300*/  FFMA.FTZ R25, R3, R4, 1.1641532182693481445e-10 ;  /* 0x2f00000003197423 */ /* 0x000fe40000010004 */
[----:B------:R-:W-:Y:S05]  /*1c310*/  @P0 BRA `(.L_x_1081) ;  /* 0x0000000000180947 */ /* 0x000fea0003800000 */
[----:B------:R-:W-:-:S05]  /*1c320*/  IMAD.MOV.U32 R0, RZ, RZ, -0x1 ;  /* 0xffffffffff007424 */ /* 0x000fca00078e00ff */
[----:B------:R-:W-:-:S04]  /*1c330*/  VIADDMNMX.U32 R0, R37, R0, 0x2, PT ;  /* 0x0000000225007446 */ /* 0x000fc80003800000 */
[----:B------:R-:W-:-:S04]  /*1c340*/  SHF.L.U32 R0, R0, 0x2, RZ ;  /* 0x0000000200007819 */ /* 0x000fc800000006ff */
[----:B------:R-:W0:Y:S02]  /*1c350*/  LDC R2, c[0x2][R0] ;  /* 0x0080000000027b82 */ /* 0x000e240000000800 */
[----:B0-----:R-:W-:-:S04]  /*1c360*/  SHF.R.S32.HI R3, RZ, 0x1f, R2 ;  /* 0x0000001fff037819 */ /* 0x001fc80000011402 */
.L_x_9992:
[----:B------:R-:W-:Y:S05]  /*1c370*/  BRX R2 -0x1c380                                                                                                                                                                                                                                                                                                                                                                                                                                                                             (*"BRANCH_TARGETS .L_x_9993,.L_x_9994,.L_x_9995"*) ;  /* 0xfffffe3c02207949 */ /* 0x000fea000383ffff */
.L_x_1081:
[----:B------:R-:W-:Y:S01]  /*1c380*/  ISETP.NE.AND P0, PT, R37, 0x3, PT ;  /* 0x000000032500780c */ /* 0x000fe20003f05270 */
[----:B------:R-:W-:-:S12]  /*1c390*/  BSSY.RELIABLE B8, `(.L_x_1082) ;  /* 0x0000026000087945 */ /* 0x000fd80003800100 */
[----:B------:R-:W-:Y:S05]  /*1c3a0*/  @!P0 BRA `(.L_x_1083) ;  /* 0x0000000000908947 */ /* 0x000fea0003800000 */
[----:B------:R-:W-:-:S13]  /*1c3b0*/  ISETP.NE.AND P0, PT, R37, 0x4, PT ;  /* 0x000000042500780c */ /* 0x000fda0003f05270 */
[----:B------:R-:W-:Y:S05]  /*1c3c0*/  @P0 BREAK.RELIABLE B8 ;  /* 0x0000000000080942 */ /* 0x000fea0003800100 */
[----:B------:R-:W-:Y:S05]  /*1c3d0*/  @P0 BREAK.RELIABLE B6 ;  /* 0x0000000000060942 */ /* 0x000fea0003800100 */
[----:B------:R-:W-:Y:S05]  /*1c3e0*/  @P0 BRA `(.L_x_1084) ;  /* 0x0000000800100947 */ /* 0x000fea0003800000 */
[----:B------:R-:W0:Y:S02]  /*1c3f0*/  LDCU.64 UR4, c[0x0][0x520] ;  /* 0x0000a400ff0477ac */ /* 0x000e240008000a00 */
[----:B0-----:R-:W-:-:S04]  /*1c400*/  LEA R16, P0, R0, UR4, 0x2 ;  /* 0x0000000400107c11 */ /* 0x001fc8000f8010ff */
[----:B------:R-:W-:-:S05]  /*1c410*/  LEA.HI.X R17, R0, UR5, R2, 0x2, P0 ;  /* 0x0000000500117c11 */ /* 0x000fca00080f1402 */
[----:B------:R-:W2:Y:S01]  /*1c420*/  LDG.E R0, desc[UR36][R16.64] ;  /* 0x0000002410007981 */ /* 0x000ea2000c1e1900 */
[----:B------:R-:W-:Y:S01]  /*1c430*/  BSSY.RECONVERGENT B9, `(.L_x_1085) ;  /* 0x0000015000097945 */ /* 0x000fe20003800200 */
[C---:B--2---:R-:W-:Y:S02]  /*1c440*/  FSETP.GE.FTZ.AND P1, PT, R0.reuse, RZ, PT ;  /* 0x000000ff0000720b */ /* 0x044fe40003f36000 */
[----:B------:R-:W-:-:S13]  /*1c450*/  FSETP.GTU.FTZ.AND P0, PT, R0, 1, PT ;  /* 0x3f8000000000780b */ /* 0x000fda0003f1c000 */
[----:B------:R-:W-:Y:S05]  /*1c460*/  @!P0 BRA P1, `(.L_x_1086) ;  /* 0x0000000000448947 */ /* 0x000fea0000800000 */
[----:B------:R-:W-:Y:S01]  /*1c470*/  MOV R2, 0x1a0 ;  /* 0x000001a000027802 */ /* 0x000fe20000000f00 */
[----:B------:R-:W0:Y:S01]  /*1c480*/  LDCU.64 UR4, c[0x4][0x180] ;  /* 0x01003000ff0477ac */ /* 0x000e220008000a00 */
[----:B------:R-:W-:Y:S02]  /*1c490*/  HFMA2 R8, -RZ, RZ, 0, 3.719329833984375e-05 ;  /* 0x00000270ff087431 */ /* 0x000fe400000001ff */
[----:B------:R-:W-:Y:S01]  /*1c4a0*/  IMAD.MOV.U32 R12, RZ, RZ, 0x1 ;  /* 0x00000001ff0c7424 */ /* 0x000fe200078e00ff */
[----:B------:R-:W-:Y:S01]  /*1c4b0*/  MOV R13, RZ ;  /* 0x000000ff000d7202 */ /* 0x000fe20000000f00 */
[----:B------:R-:W1:Y:S01]  /*1c4c0*/  LDCU.64 UR6, c[0x4][0x178] ;  /* 0x01002f00ff0677ac */ /* 0x000e620008000a00 */
[----:B------:R-:W2:Y:S01]  /*1c4d0*/  LDC.64 R2, c[0x4][R2] ;  /* 0x0100000002027b82 */ /* 0x000ea20000000a00 */
[----:B------:R-:W3:Y:S01]  /*1c4e0*/  LDCU.64 UR8, c[0x4][0x90] ;  /* 0x01001200ff0877ac */ /* 0x000ee20008000a00 */
[----:B0-----:R-:W-:Y:S01]  /*1c4f0*/  MOV R4, UR4 ;  /* 0x0000000400047c02 */ /* 0x001fe20008000f00 */
[----:B------:R-:W-:Y:S01]  /*1c500*/  IMAD.U32 R5, RZ, RZ, UR5 ;  /* 0x00000005ff057e24 */ /* 0x000fe2000f8e00ff */
[----:B-1----:R-:W-:-:S02]  /*1c510*/  MOV R6, UR6 ;  /* 0x0000000600067c02 */ /* 0x002fc40008000f00 */
[----:B------:R-:W-:Y:S01]  /*1c520*/  MOV R7, UR7 ;  /* 0x0000000700077c02 */ /* 0x000fe20008000f00 */
[----:B---3--:R-:W-:Y:S01]  /*1c530*/  IMAD.U32 R10, RZ, RZ, UR8 ;  /* 0x00000008ff0a7e24 */ /* 0x008fe2000f8e00ff */
[----:B------:R-:W-:-:S07]  /*1c540*/  MOV R11, UR9 ;  /* 0x00000009000b7c02 */ /* 0x000fce0008000f00 */
[----:B------:R-:W-:-:S07]  /*1c550*/  LEPC R20, `(.L_x_1087) ;  /* 0x000000001014794e */ /* 0x000fce0000000000 */
[----:B--2---:R-:W-:Y:S05]  /*1c560*/  CALL.ABS.NOINC R2 ;  /* 0x0000000002007343 */ /* 0x004fea0003c00000 */
.L_x_1087:
[----:B------:R0:W5:Y:S02]  /*1c570*/  LDG.E R0, desc[UR36][R16.64] ;  /* 0x0000002410007981 */ /* 0x000164000c1e1900 */
.L_x_1086:
[----:B------:R-:W-:Y:S05]  /*1c580*/  BSYNC.RECONVERGENT B9 ;  /* 0x0000000000097941 */ /* 0x000fea0003800200 */
.L_x_1085:
[----:B------:R-:W1:Y:S01]  /*1c590*/  LDCU.64 UR4, c[0x0][0x380] ;  /* 0x00007000ff0477ac */ /* 0x000e620008000a00 */
[----:B-----5:R-:W-:-:S04]  /*1c5a0*/  FSETP.GTU.FTZ.AND P0, PT, R25, R0, PT ;  /* 0x000000001900720b */ /* 0x020fc80003f1c000 */
[----:B------:R-:W-:Y:S02]  /*1c5b0*/  SEL R5, RZ, 0x1, P0 ;  /* 0x00000001ff057807 */ /* 0x000fe40000000000 */
[----:B-1----:R-:W-:-:S04]  /*1c5c0*/  IADD3 R2, P1, PT, R27, UR4, RZ ;  /* 0x000000041b027c10 */ /* 0x002fc8000ff3e0ff */
[----:B------:R-:W-:-:S05]  /*1c5d0*/  IADD3.X R3, PT, PT, R26, UR5, RZ, P1, !PT ;  /* 0x000000051a037c10 */ /* 0x000fca0008ffe4ff */
[----:B------:R1:W-:Y:S04]  /*1c5e0*/  STG.E.U8 desc[UR36][R2.64], R5 ;  /* 0x0000000502007986 */ /* 0x0003e8000c101124 */
.L_x_1083:
[----:B------:R-:W-:Y:S05]  /*1c5f0*/  BSYNC.RELIABLE B8 ;  /* 0x0000000000087941 */ /* 0x000fea0003800100 */
.L_x_1082:
[----:B------:R-:W0:Y:S02]  /*1c600*/  LDCU.64 UR4, c[0x0][0x520] ;  /* 0x0000a400ff0477ac */ /* 0x000e240008000a00 */
[----:B0-----:R-:W-:-:S04]  /*1c610*/  LEA R16, P0, R28, UR4, 0x2 ;  /* 0x000000041c107c11 */ /* 0x001fc8000f8010ff */
[----:B------:R-:W-:-:S05]  /*1c620*/  LEA.HI.X R17, R28, UR5, R31, 0x2, P0 ;  /* 0x000000051c117c11 */ /* 0x000fca00080f141f */
[----:B-1----:R-:W2:Y:S01]  /*1c630*/  LDG.E R3, desc[UR36][R16.64] ;  /* 0x0000002410037981 */ /* 0x002ea2000c1e1900 */
[----:B------:R-:W-:Y:S01]  /*1c640*/  BSSY.RECONVERGENT B8, `(.L_x_1088) ;  /* 0x0000015000087945 */ /* 0x000fe20003800200 */
[C---:B--2---:R-:W-:Y:S02]  /*1c650*/  FSETP.GE.FTZ.AND P1, PT, R3.reuse, RZ, PT ;  /* 0x000000ff0300720b */ /* 0x044fe40003f36000 */
[----:B------:R-:W-:-:S13]  /*1c660*/  FSETP.GTU.FTZ.AND P0, PT, R3, 1, PT ;  /* 0x3f8000000300780b */ /* 0x000fda0003f1c000 */
[----:B------:R-:W-:Y:S05]  /*1c670*/  @!P0 BRA P1, `(.L_x_1089) ;  /* 0x0000000000448947 */ /* 0x000fea0000800000 */
[----:B------:R-:W-:Y:S01]  /*1c680*/  MOV R2, 0x1a0 ;  /* 0x000001a000027802 */ /* 0x000fe20000000f00 */
[----:B------:R-:W0:Y:S01]  /*1c690*/  LDCU.64 UR4, c[0x4][0x188] ;  /* 0x01003100ff0477ac */ /* 0x000e220008000a00 */
[----:B------:R-:W-:Y:S02]  /*1c6a0*/  HFMA2 R8, -RZ, RZ, 0, 3.7491321563720703125e-05 ;  /* 0x00000275ff087431 */ /* 0x000fe400000001ff */
        /* <DEDUP_REMOVED lines=13> */
.L_x_1090:
[----:B------:R0:W5:Y:S02]  /*1c780*/  LDG.E R3, desc[UR36][R16.64] ;  /* 0x0000002410037981 */ /* 0x000164000c1e1900 */
.L_x_1089:
[----:B------:R-:W-:Y:S05]  /*1c790*/  BSYNC.RECONVERGENT B8 ;  /* 0x0000000000087941 */ /* 0x000fea0003800200 */
.L_x_1088:
[----:B------:R-:W1:Y:S01]  /*1c7a0*/  LDCU.64 UR4, c[0x0][0x380] ;  /* 0x00007000ff0477ac */ /* 0x000e620008000a00 */
[----:B-----5:R-:W-:-:S04]  /*1c7b0*/  FSETP.GTU.FTZ.AND P0, PT, R24, R3, PT ;  /* 0x000000031800720b */ /* 0x020fc80003f1c000 */
[----:B------:R-:W-:Y:S02]  /*1c7c0*/  SEL R3, RZ, 0x1, P0 ;  /* 0x00000001ff037807 */ /* 0x000fe40000000000 */
[----:B-1----:R-:W-:-:S04]  /*1c7d0*/  IADD3 R36, P1, PT, R36, UR4, RZ ;  /* 0x0000000424247c10 */ /* 0x002fc8000ff3e0ff */
[----:B------:R-:W-:-:S05]  /*1c7e0*/  IADD3.X R37, PT, PT, R35, UR5, RZ, P1, !PT ;  /* 0x0000000523257c10 */ /* 0x000fca0008ffe4ff */
[----:B------:R1:W-:Y:S04]  /*1c7f0*/  STG.E.U8 desc[UR36][R36.64], R3 ;  /* 0x0000000324007986 */ /* 0x0003e8000c101124 */
.L_x_9994:
        /* <DEDUP_REMOVED lines=10> */
[----:B------:R-:W-:Y:S02]  /*1c8a0*/  HFMA2 R8, -RZ, RZ, 0, 3.778934478759765625e-05 ;  /* 0x0000027aff087431 */ /* 0x000fe400000001ff */
[----:B------:R-:W-:Y:S01]  /*1c8b0*/  IMAD.MOV.U32 R12, RZ, RZ, 0x1 ;  /* 0x00000001ff0c7424 */ /* 0x000fe200078e00ff */
[----:B-1----:R1:W2:Y:S01]  /*1c8c0*/  LDC.64 R2, c[0x4][R0] ;  /* 0x0100000000027b82 */ /* 0x0022a20000000a00 */
[----:B------:R-:W3:Y:S01]  /*1c8d0*/  LDCU.64 UR6, c[0x4][0x178] ;  /* 0x01002f00ff0677ac */ /* 0x000ee20008000a00 */
[----:B------:R-:W-:Y:S01]  /*1c8e0*/  MOV R13, RZ ;  /* 0x000000ff000d7202 */ /* 0x000fe20000000f00 */
[----:B------:R-:W4:Y:S01]  /*1c8f0*/  LDCU.64 UR8, c[0x4][0x90] ;  /* 0x01001200ff0877ac */ /* 0x000f220008000a00 */
[----:B0-----:R-:W-:Y:S01]  /*1c900*/  MOV R4, UR4 ;  /* 0x0000000400047c02 */ /* 0x001fe20008000f00 */
[----:B------:R-:W-:Y:S01]  /*1c910*/  IMAD.U32 R5, RZ, RZ, UR5 ;  /* 0x00000005ff057e24 */ /* 0x000fe2000f8e00ff */
[----:B---3--:R-:W-:-:S02]  /*1c920*/  MOV R6, UR6 ;  /* 0x0000000600067c02 */ /* 0x008fc40008000f00 */
[----:B------:R-:W-:Y:S01]  /*1c930*/  MOV R7, UR7 ;  /* 0x0000000700077c02 */ /* 0x000fe20008000f00 */
[----:B----4-:R-:W-:Y:S01]  /*1c940*/  IMAD.U32 R10, RZ, RZ, UR8 ;  /* 0x00000008ff0a7e24 */ /* 0x010fe2000f8e00ff */
[----:B-1----:R-:W-:-:S07]  /*1c950*/  MOV R11, UR9 ;  /* 0x00000009000b7c02 */ /* 0x002fce0008000f00 */
[----:B------:R-:W-:-:S07]  /*1c960*/  LEPC R20, `(.L_x_1093) ;  /* 0x000000001014794e */ /* 0x000fce0000000000 */
[----:B--2---:R-:W-:Y:S05]  /*1c970*/  CALL.ABS.NOINC R2 ;  /* 0x0000000002007343 */ /* 0x004fea0003c00000 */
.L_x_1093:
[----:B------:R0:W5:Y:S02]  /*1c980*/  LDG.E R0, desc[UR36][R16.64] ;  /* 0x0000002410007981 */ /* 0x000164000c1e1900 */
.L_x_1092:
[----:B------:R-:W-:Y:S05]  /*1c990*/  BSYNC.RECONVERGENT B8 ;  /* 0x0000000000087941 */ /* 0x000fea0003800200 */
.L_x_1091:
[----:B------:R-:W2:Y:S01]  /*1c9a0*/  LDCU.64 UR4, c[0x0][0x380] ;  /* 0x00007000ff0477ac */ /* 0x000ea20008000a00 */
[----:B-----5:R-:W-:-:S04]  /*1c9b0*/  FSETP.GTU.FTZ.AND P0, PT, R23, R0, PT ;  /* 0x000000001700720b */ /* 0x020fc80003f1c000 */
[----:B------:R-:W-:Y:S02]  /*1c9c0*/  SEL R5, RZ, 0x1, P0 ;  /* 0x00000001ff057807 */ /* 0x000fe40000000000 */
[----:B--2---:R-:W-:-:S04]  /*1c9d0*/  IADD3 R2, P1, PT, R43, UR4, RZ ;  /* 0x000000042b027c10 */ /* 0x004fc8000ff3e0ff */
[----:B-1----:R-:W-:-:S05]  /*1c9e0*/  IADD3.X R3, PT, PT, R42, UR5, RZ, P1, !PT ;  /* 0x000000052a037c10 */ /* 0x002fca0008ffe4ff */
[----:B------:R1:W-:Y:S04]  /*1c9f0*/  STG.E.U8 desc[UR36][R2.64], R5 ;  /* 0x0000000502007986 */ /* 0x0003e8000c101124 */
.L_x_9993:
[----:B------:R-:W-:Y:S05]  /*1ca00*/  BSYNC.RELIABLE B6 ;  /* 0x0000000000067941 */ /* 0x000fea0003800100 */
.L_x_1080:
        /* <DEDUP_REMOVED lines=10> */
[----:B------:R-:W-:Y:S02]  /*1cab0*/  HFMA2 R8, -RZ, RZ, 0, 3.8087368011474609375e-05 ;  /* 0x0000027fff087431 */ /* 0x000fe400000001ff */
        /* <DEDUP_REMOVED lines=13> */
.L_x_1096:
[----:B------:R0:W5:Y:S02]  /*1cb90*/  LDG.E R0, desc[UR36][R16.64] ;  /* 0x0000002410007981 */ /* 0x000164000c1e1900 */
.L_x_1095:
[----:B------:R-:W-:Y:S05]  /*1cba0*/  BSYNC.RECONVERGENT B8 ;  /* 0x0000000000087941 */ /* 0x000fea0003800200 */
.L_x_1094:
[----:B------:R-:W2:Y:S01]  /*1cbb0*/  LDCU.64 UR4, c[0x0][0x380] ;  /* 0x00007000ff0477ac */ /* 0x000ea20008000a00 */
[----:B-----5:R-:W-:-:S04]  /*1cbc0*/  FSETP.GTU.FTZ.AND P0, PT, R19, R0, PT ;  /* 0x000000001300720b */ /* 0x020fc80003f1c000 */
[----:B-1----:R-:W-:Y:S02]  /*1cbd0*/  SEL R5, RZ, 0x1, P0 ;  /* 0x00000001ff057807 */ /* 0x002fe40000000000 */
[----:B--2---:R-:W-:-:S04]  /*1cbe0*/  IADD3 R2, P1, PT, R46, UR4, RZ ;  /* 0x000000042e027c10 */ /* 0x004fc8000ff3e0ff */
[----:B------:R-:W-:-:S05]  /*1cbf0*/  IADD3.X R3, PT, PT, R45, UR5, RZ, P1, !PT ;  /* 0x000000052d037c10 */ /* 0x000fca0008ffe4ff */
[----:B------:R1:W-:Y:S01]  /*1cc00*/  STG.E.U8 desc[UR36][R2.64], R5 ;  /* 0x0000000502007986 */ /* 0x0003e2000c101124 */
[----:B------:R-:W-:Y:S05]  /*1cc10*/  BRA `(.L_x_1084) ;  /* 0x0000000000047947 */ /* 0x000fea0003800000 */
.L_x_9995:
[----:B------:R-:W-:Y:S05]  /*1cc20*/  BREAK.RELIABLE B6 ;  /* 0x0000000000067942 */ /* 0x000fea0003800100 */
.L_x_1084:
[----:B------:R-:W-:Y:S05]  /*1cc30*/  BSYNC.RECONVERGENT B7 ;  /* 0x0000000000077941 */ /* 0x000fea0003800200 */
.L_x_1079:
[----:B------:R-:W2:Y:S01]  /*1cc40*/  LDCU UR4, c[0x0][0x370] ;  /* 0x00006e00ff0477ac */ /* 0x000ea20008000800 */
[----:B------:R-:W3:Y:S01]  /*1cc50*/  LDCU.64 UR6, c[0x0][0x6c0] ;  /* 0x0000d800ff0677ac */ /* 0x000ee20008000a00 */
[----:B--2---:R-:W-:-:S05]  /*1cc60*/  IMAD R18, R18, UR4, RZ ;  /* 0x0000000412127c24 */ /* 0x004fca000f8e02ff */
[----:B------:R-:W-:-:S04]  /*1cc70*/  LEA R29, P0, R18, R29, 0x2 ;  /* 0x0000001d121d7211 */ /* 0x000fc800078010ff */
[----:B------:R-:W-:Y:S02]  /*1cc80*/  IADD3.X R30, PT, PT, RZ, R30, RZ, P0, !PT ;  /* 0x0000001eff1e7210 */ /* 0x000fe400007fe4ff */
[----:B---3--:R-:W-:-:S04]  /*1cc90*/  ISETP.GE.U32.AND P0, PT, R29, UR6, PT ;  /* 0x000000061d007c0c */ /* 0x008fc8000bf06070 */
[----:B------:R-:W-:-:S13]  /*1cca0*/  ISETP.GE.U32.AND.EX P0, PT, R30, UR7, PT, P0 ;  /* 0x000000071e007c0c */ /* 0x000fda000bf06100 */
[----:B------:R-:W-:Y:S05]  /*1ccb0*/  @!P0 BRA `(.L_x_1097) ;  /* 0xfffffe3400188947 */ /* 0x000fea000383ffff */
[----:B------:R-:W-:Y:S05]  /*1ccc0*/  EXIT ;  /* 0x000000000000794d */ /* 0x000fea0003800000 */
        .weak           $__internal_40_$__cuda_sm20_div_u64
        .type           $__internal_40_$__cuda_sm20_div_u64,@function
        .size           $__internal_40_$__cuda_sm20_div_u64,(.L_x_10556 - $__internal_40_$__cuda_sm20_div_u64)
$__internal_40_$__cuda_sm20_div_u64:
[----:B------:R-:W0:Y:S08]  /*1ccd0*/  I2F.U64.RP R20, R2 ;  /* 0x0000000200147312 */ /* 0x000e300000309000 */
[----:B0-----:R-:W0:Y:S02]  /*1cce0*/  MUFU.RCP R20, R20 ;  /* 0x0000001400147308 */ /* 0x001e240000001000 */
[----:B0-----:R-:W-:-:S06]  /*1ccf0*/  VIADD R20, R20, 0x1ffffffe ;  /* 0x1ffffffe14147836 */ /* 0x001fcc0000000000 */
[----:B------:R-:W0:Y:S02]  /*1cd00*/  F2I.U64.TRUNC R20, R20 ;  /* 0x0000001400147311 */ /* 0x000e24000020d800 */
[----:B0-----:R-:W-:Y:S01]  /*1cd10*/  IMAD.WIDE.U32 R6, R20, R2, RZ ;  /* 0x0000000214067225 */ /* 0x001fe200078e00ff */
[----:B------:R-:W-:-:S03]  /*1cd20*/  MOV R19, R20 ;  /* 0x0000001400137202 */ /* 0x000fc60000000f00 */
[----:B------:R-:W-:Y:S01]  /*1cd30*/  IMAD R18, R20, R3, R7 ;  /* 0x0000000314127224 */ /* 0x000fe200078e0207 */
[----:B------:R-:W-:-:S03]  /*1cd40*/  IADD3 R7, P1, PT, RZ, -R6, RZ ;  /* 0x80000006ff077210 */ /* 0x000fc60007f3e0ff */
[----:B------:R-:W-:Y:S02]  /*1cd50*/  IMAD R6, R21, R2, R18 ;  /* 0x0000000215067224 */ /* 0x000fe400078e0212 */
[----:B------:R-:W-:-:S03]  /*1cd60*/  IMAD.HI.U32 R18, R20, R7, RZ ;  /* 0x0000000714127227 */ /* 0x000fc600078e00ff */
[----:B------:R-:W-:-:S05]  /*1cd70*/  IADD3.X R6, PT, PT, RZ, ~R6, RZ, P1, !PT ;  /* 0x80000006ff067210 */ /* 0x000fca0000ffe4ff */
[----:B------:R-:W-:-:S04]  /*1cd80*/  IMAD.WIDE.U32 R18, P1, R20, R6, R18 ;  /* 0x0000000614127225 */ /* 0x000fc80007820012 */
[C---:B------:R-:W-:Y:S02]  /*1cd90*/  IMAD R20, R21.reuse, R6, RZ ;  /* 0x0000000615147224 */ /* 0x040fe400078e02ff */
[----:B------:R-:W-:-:S04]  /*1cda0*/  IMAD.HI.U32 R18, P2, R21, R7, R18 ;  /* 0x0000000715127227 */ /* 0x000fc80007840012 */
[----:B------:R-:W-:Y:S01]  /*1cdb0*/  IMAD.HI.U32 R6, R21, R6, RZ ;  /* 0x0000000615067227 */ /* 0x000fe200078e00ff */
[----:B------:R-:W-:-:S03]  /*1cdc0*/  IADD3 R19, P3, PT, R20, R18, RZ ;  /* 0x0000001214137210 */ /* 0x000fc60007f7e0ff */
[----:B------:R-:W-:Y:S02]  /*1cdd0*/  IMAD.X R6, R6, 0x1, R21, P1 ;  /* 0x0000000106067824 */ /* 0x000fe400008e0615 */
[----:B------:R-:W-:-:S03]  /*1cde0*/  IMAD.WIDE.U32 R20, R19, R2, RZ ;  /* 0x0000000213147225 */ /* 0x000fc600078e00ff */
[----:B------:R-:W-:Y:S01]  /*1cdf0*/  IADD3.X R6, PT, PT, RZ, RZ, R6, P3, P2 ;  /* 0x000000ffff067210 */ /* 0x000fe20001fe4406 */
        /* <DEDUP_REMOVED lines=10> */
[----:B------:R-:W-:Y:S01]  /*1cea0*/  IMAD.MOV.U32 R19, RZ, RZ, RZ ;  /* 0x000000ffff137224 */ /* 0x000fe200078e00ff */
[----:B------:R-:W-:Y:S01]  /*1ceb0*/  IADD3.X R6, PT, PT, R18, R6, RZ, P1, !PT ;  /* 0x0000000612067210 */ /* 0x000fe20000ffe4ff */
[----:B------:R-:W-:-:S03]  /*1cec0*/  IMAD.HI.U32 R18, R7, R4, RZ ;  /* 0x0000000407127227 */ /* 0x000fc600078e00ff */
[----:B------:R-:W-:Y:S01]  /*1ced0*/  IADD3.X R6, PT, PT, RZ, RZ, R6, P3, P2 ;  /* 0x000000ffff067210 */ /* 0x000fe20001fe4406 */
[----:B------:R-:W-:-:S04]  /*1cee0*/  IMAD.WIDE.U32 R18, R7, R5, R18 ;  /* 0x0000000507127225 */ /* 0x000fc800078e0012 */
[C---:B------:R-:W-:Y:S02]  /*1cef0*/  IMAD R20, R6.reuse, R5, RZ ;  /* 0x0000000506147224 */ /* 0x040fe400078e02ff */
[----:B------:R-:W-:-:S04]  /*1cf00*/  IMAD.HI.U32 R18, P1, R6, R4, R18 ;  /* 0x0000000406127227 */ /* 0x000fc80007820012 */
[----:B------:R-:W-:Y:S01]  /*1cf10*/  IMAD.HI.U32 R7, R6, R5, RZ ;  /* 0x0000000506077227 */ /* 0x000fe200078e00ff */
[----:B------:R-:W-:-:S04]  /*1cf20*/  IADD3 R6, P2, PT, R20, R18, RZ ;  /* 0x0000001214067210 */ /* 0x000fc80007f5e0ff */
[----:B------:R-:W-:Y:S01]  /*1cf30*/  IADD3.X R7, PT, PT, R7, RZ, RZ, P1, !PT ;  /* 0x000000ff07077210 */ /* 0x000fe20000ffe4ff */
[----:B------:R-:W-:-:S03]  /*1cf40*/  IMAD.WIDE.U32 R18, R6, R2, RZ ;  /* 0x0000000206127225 */ /* 0x000fc600078e00ff */
[----:B------:R-:W-:Y:S01]  /*1cf50*/  IADD3.X R7, PT, PT, RZ, R7, RZ, P2, !PT ;  /* 0x00000007ff077210 */ /* 0x000fe200017fe4ff */
[----:B------:R-:W-:Y:S01]  /*1cf60*/  IMAD R19, R6, R3, R19 ;  /* 0x0000000306137224 */ /* 0x000fe200078e0213 */
[----:B------:R-:W-:-:S03]  /*1cf70*/  IADD3 R4, P1, PT, -R18, R4, RZ ;  /* 0x0000000412047210 */ /* 0x000fc60007f3e1ff */
[-C--:B------:R-:W-:Y:S01]  /*1cf80*/  IMAD R18, R7, R2.reuse, R19 ;  /* 0x0000000207127224 */ /* 0x080fe200078e0213 */
[----:B------:R-:W-:-:S03]  /*1cf90*/  ISETP.GE.U32.AND P3, PT, R4, R2, PT ;  /* 0x000000020400720c */ /* 0x000fc60003f66070 */
[----:B------:R-:W-:Y:S01]  /*1cfa0*/  IMAD.X R5, R5, 0x1, ~R18, P1 ;  /* 0x0000000105057824 */ /* 0x000fe200008e0e12 */
[-C--:B------:R-:W-:Y:S02]  /*1cfb0*/  IADD3 R18, P2, PT, -R2, R4.reuse, RZ ;  /* 0x0000000402127210 */ /* 0x080fe40007f5e1ff */
[----:B------:R-:W-:Y:S02]  /*1cfc0*/  IADD3 R19, P1, PT, R6, 0x1, RZ ;  /* 0x0000000106137810 */ /* 0x000fe40007f3e0ff */
[----:B------:R-:W-:Y:S02]  /*1cfd0*/  ISETP.GE.U32.AND.EX P3, PT, R5, R3, PT, P3 ;  /* 0x000000030500720c */ /* 0x000fe40003f66130 */
[----:B------:R-:W-:Y:S02]  /*1cfe0*/  IADD3.X R20, PT, PT, ~R3, R5, RZ, P2, !PT ;  /* 0x0000000503147210 */ /* 0x000fe400017fe5ff */
[----:B------:R-:W-:Y:S02]  /*1cff0*/  IADD3.X R21, PT, PT, RZ, R7, RZ, P1, !PT ;  /* 0x00000007ff157210 */ /* 0x000fe40000ffe4ff */
[----:B------:R-:W-:-:S02]  /*1d000*/  SEL R18, R18, R4, P3 ;  /* 0x0000000412127207 */ /* 0x000fc40001800000 */
[----:B------:R-:W-:Y:S02]  /*1d010*/  SEL R6, R19, R6, P3 ;  /* 0x0000000613067207 */ /* 0x000fe40001800000 */
[----:B------:R-:W-:Y:S02]  /*1d020*/  SEL R5, R20, R5, P3 ;  /* 0x0000000514057207 */ /* 0x000fe40001800000 */
[----:B------:R-:W-:Y:S02]  /*1d030*/  SEL R7, R21, R7, P3 ;  /* 0x0000000715077207 */ /* 0x000fe40001800000 */
[----:B------:R-:W-:Y:S02]  /*1d040*/  ISETP.GE.U32.AND P3, PT, R18, R2, PT ;  /* 0x000000021200720c */ /* 0x000fe40003f66070 */
[----:B------:R-:W-:Y:S02]  /*1d050*/  IADD3 R18, P2, PT, R6, 0x1, RZ ;  /* 0x0000000106127810 */ /* 0x000fe40007f5e0ff */
[----:B------:R-:W-:-:S02]  /*1d060*/  ISETP.NE.U32.AND P1, PT, R2, RZ, PT ;  /* 0x000000ff0200720c */ /* 0x000fc40003f25070 */
[----:B------:R-:W-:Y:S01]  /*1d070*/  ISETP.GE.U32.AND.EX P3, PT, R5, R3, PT, P3 ;  /* 0x000000030500720c */ /* 0x000fe20003f66130 */
[----:B------:R-:W-:Y:S01]  /*1d080*/  IMAD.X R4, RZ, RZ, R7, P2 ;  /* 0x000000ffff047224 */ /* 0x000fe200010e0607 */
[----:B------:R-:W-:Y:S01]  /*1d090*/  ISETP.NE.AND.EX P1, PT, R3, RZ, PT, P1 ;  /* 0x000000ff0300720c */ /* 0x000fe20003f25310 */
[----:B------:R-:W-:Y:S01]  /*1d0a0*/  HFMA2 R5, -RZ, RZ, 0, 0 ;  /* 0x00000000ff057431 */ /* 0x000fe200000001ff */
[----:B------:R-:W-:Y:S02]  /*1d0b0*/  SEL R2, R18, R6, P3 ;  /* 0x0000000612027207 */ /* 0x000fe40001800000 */
[----:B------:R-:W-:Y:S02]  /*1d0c0*/  SEL R3, R4, R7, P3 ;  /* 0x0000000704037207 */ /* 0x000fe40001800000 */
[----:B------:R-:W-:Y:S02]  /*1d0d0*/  MOV R4, R0 ;  /* 0x0000000000047202 */ /* 0x000fe40000000f00 */
[----:B------:R-:W-:-:S02]  /*1d0e0*/  SEL R2, R2, 0xffffffff, P1 ;  /* 0xffffffff02027807 */ /* 0x000fc40000800000 */
[----:B------:R-:W-:Y:S01]  /*1d0f0*/  SEL R3, R3, 0xffffffff, P1 ;  /* 0xffffffff03037807 */ /* 0x000fe20000800000 */
[----:B------:R-:W-:Y:S06]  /*1d100*/  RET.REL.NODEC R4 `(_ZN2at4cuda57_GLOBAL__N__cd6b329d_24_DistributionBernoulli_cu_7537a20d21kernelPointwiseApply2IZNS_6native9templates4cuda28bernoulli_tensor_cuda_kernelIbfEEvRKNS_10TensorBaseES9_NS_15PhiloxCudaStateEEUliRbSB_SB_SB_RKfSD_SD_SD_E_bSC_mLin1ELin1ELi4ELi512ELi2EEEvNS0_6detail10TensorInfoIT0_T2_EENSG_IT1_SI_EESI_T_) ;  /* 0xfffffe2c04bc7950 */ /* 0x000fec0003c3ffff */
.L_x_1098:
        /* <DEDUP_REMOVED lines=15> */
.L_x_10556:


//--------------------- .text._ZN2at4cuda57_GLOBAL__N__cd6b329d_24_DistributionBernoulli_cu_7537a20d21kernelPointwiseApply2IZNS_6native9templates4cuda28bernoulli_tensor_cuda_kernelIbfEEvRKNS_10TensorBaseES9_NS_15PhiloxCudaStateEEUliRbSB_SB_SB_RKfSD_SD_SD_E_bSC_mLi1ELi1ELi4ELi512ELi2EEEvNS0_6detail10TensorInfoIT0_T2_EENSG_IT1_SI_EESI_T_ --------------------------
	.section	.text._ZN2at4cuda57_GLOBAL__N__cd6b329d_24_DistributionBernoulli_cu_7537a20d21kernelPointwiseApply2IZNS_6native9templates4cuda28bernoulli_tensor_cuda_kernelIbfEEvRKNS_10TensorBaseES9_NS_15PhiloxCudaStateEEUliRbSB_SB_SB_RKfSD_SD_SD_E_bSC_mLi1ELi1ELi4ELi512ELi2EEEvNS0_6detail10TensorInfoIT0_T2_EENSG_IT1_SI_EESI_T_,"ax",@progbits
	.align	128
.text._ZN2at4cuda57_GLOBAL__N__cd6b329d_24_DistributionBernoulli_cu_7537a20d21kernelPointwiseApply2IZNS_6native9templates4cuda28bernoulli_tensor_cuda_kernelIbfEEvRKNS_10TensorBaseES9_NS_15PhiloxCudaStateEEUliRbSB_SB_SB_RKfSD_SD_SD_E_bSC_mLi1ELi1ELi4ELi512ELi2EEEvNS0_6detail10TensorInfoIT0_T2_EENSG_IT1_SI_EESI_T_:
        .type           _ZN2at4cuda57_GLOBAL__N__cd6b329d_24_DistributionBernoulli_cu_7537a20d21kernelPointwiseApply2IZNS_6native9templates4cuda28bernoulli_tensor_cuda_kernelIbfEEvRKNS_10TensorBaseES9_NS_15PhiloxCudaStateEEUliRbSB_SB_SB_RKfSD_SD_SD_E_bSC_mLi1ELi1ELi4ELi512ELi2EEEvNS0_6detail10TensorInfoIT0_T2_EENSG_IT1_SI_EESI_T_,@function
        .size           _ZN2at4cuda57_GLOBAL__N__cd6b329d_24_DistributionBernoulli_cu_7537a20d21kernelPointwiseApply2IZNS_6native9templates4cuda28bernoulli_tensor_cuda_kernelIbfEEvRKNS_10TensorBaseES9_NS_15PhiloxCudaStateEEUliRbSB_SB_SB_RKfSD_SD_SD_E_bSC_mLi1ELi1ELi4ELi512ELi2EEEvNS0_6detail10TensorInfoIT0_T2_EENSG_IT1_SI_EESI_T_,(.L_x_10558 - _ZN2at4cuda57_GLOBAL__N__cd6b329d_24_DistributionBernoulli_cu_7537a20d21kernelPointwiseApply2IZNS_6native9templates4cuda28bernoulli_tensor_cuda_kernelIbfEEvRKNS_10TensorBaseES9_NS_15PhiloxCudaStateEEUliRbSB_SB_SB_RKfSD_SD_SD_E_bSC_mLi1ELi1ELi4ELi512ELi2EEEvNS0_6detail10TensorInfoIT0_T2_EENSG_IT1_SI_EESI_T_)
        .other          _ZN2at4cuda57_GLOBAL__N__cd6b329d_24_DistributionBernoulli_cu_7537a20d21kernelPointwiseApply2IZNS_6native9templates4cuda28bernoulli_tensor_cuda_kernelIbfEEvRKNS_10TensorBaseES9_NS_15PhiloxCudaStateEEUliRbSB_SB_SB_RKfSD_SD_SD_E_bSC_mLi1ELi1ELi4ELi512ELi2EEEvNS0_6detail10TensorInfoIT0_T2_EENSG_IT1_SI_EESI_T_,@"STO_CUDA_ENTRY STV_DEFAULT"
_ZN2at4cuda57_GLOBAL__N__cd6b329d_24_DistributionBernoulli_cu_7537a20d21kernelPointwiseApply2IZNS_6native9templates4cuda28bernoulli_tensor_cuda_kernelIbfEEvRKNS_10TensorBaseES9_NS_15PhiloxCudaStateEEUliRbSB_SB_SB_RKfSD_SD_SD_E_bSC_mLi1ELi1ELi4ELi512ELi2EEEvNS0_6detail10TensorInfoIT0_T2_EENSG_IT1_SI_EESI_T_:
[----:B------:R-:W0:Y:S01]  /*0000*/  LDC R1, c[0x0][0x37c] ;  /* 0x0000df00ff017b82 */ /* 0x000e220000000800 */
[----:B------:R-:W1:Y:S07]  /*0010*/  S2R R18, SR_TID.X ;  /* 0x0000000000127919 */ /* 0x000e6e0000002100 */
[----:B------:R-:W1:Y:S01]  /*0020*/  S2UR UR4, SR_CTAID.X ;  /* 0x00000000000479c3 */ /* 0x000e620000002500 */
[----:B------:R-:W2:Y:S07]  /*0030*/  LDCU.64 UR6, c[0x0][0x6c0] ;  /* 0x0000d800ff0677ac */ /* 0x000eae0008000a00 */
[----:B------:R-:W1:Y:S02]  /*0040*/  LDC R31, c[0x0][0x360] ;  /* 0x0000d800ff1f7b82 */ /* 0x000e640000000800 */
[----:B-1----:R-:W-:-:S04]  /*0050*/  IMAD R18, R31, UR4, R18 ;  /* 0x000000041f127c24 */ /* 0x002fc8000f8e0212 */
[----:B------:R-:W-:-:S05]  /*0060*/  IMAD.SHL.U32 R34, R18, 0x4, RZ ;  /* 0x0000000412227824 */ /* 0x000fca00078e00ff */
[----:B--2---:R-:W-:-:S04]  /*0070*/  ISETP.GE.U32.AND P0, PT, R34, UR6, PT ;  /* 0x0000000622007c0c */ /* 0x004fc8000bf06070 */
[----:B------:R-:W-:-:S13]  /*0080*/  ISETP.GE.U32.AND.EX P0, PT, RZ, UR7, PT, P0 ;  /* 0x00000007ff007c0c */ /* 0x000fda000bf06100 */
[----:B0-----:R-:W-:Y:S05]  /*0090*/  @P0 EXIT ;  /* 0x000000000000094d */ /* 0x001fea0003800000 */
[----:B------:R-:W0:Y:S01]  /*00a0*/  LDCU UR4, c[0x0][0x370] ;  /* 0x00006e00ff0477ac */ /* 0x000e220008000800 */
[----:B------:R-:W-:Y:S01]  /*00b0*/  BSSY.RECONVERGENT B10, `(.L_x_1099) ;  /* 0x00001590000a7945 */ /* 0x000fe20003800200 */
[----:B------:R-:W-:Y:S01]  /*00c0*/  IMAD.MOV.U32 R32, RZ, RZ, RZ ;  /* 0x000000ffff207224 */ /* 0x000fe200078e00ff */
[----:B------:R-:W1:Y:S01]  /*00d0*/  LDCU UR38, c[0x0][0x6dc] ;  /* 0x0000db80ff2677ac */ /* 0x000e620008000800 */
[----:B------:R-:W-:Y:S01]  /*00e0*/  IMAD.WIDE.U32 R18, R18, -0x326172a9, RZ ;  /* 0xcd9e8d5712127825 */ /* 0x000fe200078e00ff */
[----:B------:R-:W2:Y:S01]  /*00f0*/  LDCU.64 UR36, c[0x0][0x358] ;  /* 0x00006b00ff2477ac */ /* 0x000ea20008000a00 */
[----:B------:R-:W3:Y:S01]  /*0100*/  LDCU.64 UR40, c[0x0][0x520] ;  /* 0x0000a400ff2877ac */ /* 0x000ee20008000a00 */
[----:B------:R-:W4:Y:S01]  /*0110*/  LDCU.64 UR42, c[0x0][0x380] ;  /* 0x00007000ff2a77ac */ /* 0x000f220008000a00 */
[----:B0-----:R-:W-:Y:S01]  /*0120*/  IMAD R31, R31, UR4, RZ ;  /* 0x000000041f1f7c24 */ /* 0x001fe2000f8e02ff */
[----:B------:R-:W0:Y:S01]  /*0130*/  LDCU.64 UR44, c[0x0][0x6c0] ;  /* 0x0000d800ff2c77ac */ /* 0x000e220008000a00 */
[----:B------:R-:W0:Y:S01]  /*0140*/  LDCU.64 UR46, c[0x0][0x450] ;  /* 0x00008a00ff2e77ac */ /* 0x000e220008000a00 */
[----:B------:R-:W0:Y:S01]  /*0150*/  LDCU.64 UR48, c[0x0][0x5f0] ;  /* 0x0000be00ff3077ac */ /* 0x000e220008000a00 */
[----:B-1----:R-:W-:-:S12]  /*0160*/  UPRMT UR38, UR38, 0x7770, URZ ;  /* 0x0000777026267896 */ /* 0x002fd800080000ff */
.L_x_1120:
[----:B------:R-:W-:Y:S01]  /*0170*/  ISETP.NE.AND P0, PT, RZ, UR38, PT ;  /* 0x00000026ff007c0c */ /* 0x000fe2000bf05270 */
[----:B--2---:R-:W2:-:S12]  /*0180*/  LDC.64 R14, c[0x0][0x6c8] ;  /* 0x0001b200ff0e7b82 */ /* 0x004e980000000a00 */
[----:B-1----:R-:W1:Y:S08]  /*0190*/  @P0 LDC.64 R2, c[0x0][0x6d0] ;  /* 0x0001b400ff020b82 */ /* 0x002e700000000a00 */
[----:B------:R-:W5:Y:S01]  /*01a0*/  LDC R10, c[0x0][0x6d0] ;  /* 0x0001b400ff0a7b82 */ /* 0x000f620000000800 */
[----:B--2---:R-:W2:Y:S07]  /*01b0*/  @P0 LDG.E.64 R14, desc[UR36][R14.64] ;  /* 0x000000240e0e0981 */ /* 0x004eae000c1e1b00 */
[----:B------:R-:W5:Y:S01]  /*01c0*/  @P0 LDC R5, c[0x0][0x6d8] ;  /* 0x0001b600ff050b82 */ /* 0x000f620000000800 */
[----:B-1----:R-:W5:Y:S07]  /*01d0*/  @P0 LDG.E.64 R2, desc[UR36][R2.64] ;  /* 0x0000002402020981 */ /* 0x002f6e000c1e1b00 */
[----:B------:R-:W1:Y:S01]  /*01e0*/  LDC R9, c[0x0][0x6d4] ;  /* 0x0001b500ff097b82 */ /* 0x000e620000000800 */
[----:B-----5:R-:W-:-:S05]  /*01f0*/  @P0 IADD3 R10, P1, PT, R2, R5, RZ ;  /* 0x00000005020a0210 */ /* 0x020fca0007f3e0ff */
[----:B-1----:R-:W-:-:S05]  /*0200*/  @P0 IMAD.X R9, RZ, RZ, R3, P1 ;  /* 0x000000ffff090224 */ /* 0x002fca00008e0603 */
[----:B------:R-:W-:-:S05]  /*0210*/  SHF.R.U64 R4, R10, 0x2, R9 ;  /* 0x000000020a047819 */ /* 0x000fca0000001209 */
[----:B------:R-:W-:-:S05]  /*0220*/  VIADD R0, R4, 0x1 ;  /* 0x0000000104007836 */ /* 0x000fca0000000000 */
[----:B------:R-:W-:Y:S02]  /*0230*/  ISETP.NE.AND P0, PT, R0, RZ, PT ;  /* 0x000000ff0000720c */ /* 0x000fe40003f05270 */
[----:B------:R-:W-:Y:S01]  /*0240*/  SHF.R.U32.HI R9, RZ, 0x2, R9 ;  /* 0x00000002ff097819 */ /* 0x000fe20000011609 */
[----:B------:R-:W-:-:S03]  /*0250*/  IMAD.WIDE.U32 R2, R4, -0x2daee0ad, RZ ;  /* 0xd2511f5304027825 */ /* 0x000fc600078e00ff */
[----:B--2---:R-:W-:Y:S01]  /*0260*/  LOP3.LUT R8, R9, R19, R14, 0x96, !PT ;  /* 0x0000001309087212 */ /* 0x004fe200078e960e */
[----:B------:R-:W-:Y:S01]  /*0270*/  IMAD.HI.U32 R5, R0, -0x2daee0ad, RZ ;  /* 0xd2511f5300057827 */ /* 0x000fe200078e00ff */
[----:B------:R-:W-:-:S03]  /*0280*/  LOP3.LUT R16, R3, R15, RZ, 0x3c, !PT ;  /* 0x0000000f03107212 */ /* 0x000fc600078e3cff */
[----:B------:R-:W-:Y:S01]  /*0290*/  VIADD R7, R9, 0x1 ;  /* 0x0000000109077836 */ /* 0x000fe20000000000 */
[----:B------:R-:W-:Y:S01]  /*02a0*/  LOP3.LUT R5, R5, R15, RZ, 0x3c, !PT ;  /* 0x0000000f05057212 */ /* 0x000fe200078e3cff */
[----:B------:R-:W-:Y:S02]  /*02b0*/  @P0 IMAD.MOV R7, RZ, RZ, R9 ;  /* 0x000000ffff070224 */ /* 0x000fe400078e0209 */
[----:B------:R-:W-:Y:S02]  /*02c0*/  VIADD R11, R15, 0xbb67ae85 ;  /* 0xbb67ae850f0b7836 */ /* 0x000fe40000000000 */
[----:B------:R-:W-:Y:S01]  /*02d0*/  IMAD.WIDE.U32 R8, R8, -0x2daee0ad, RZ ;  /* 0xd2511f5308087825 */ /* 0x000fe200078e00ff */
[----:B------:R-:W-:-:S03]  /*02e0*/  LOP3.LUT R20, R19, R7, R14, 0x96, !PT ;  /* 0x0000000713147212 */ /* 0x000fc600078e960e */
[----:B------:R-:W-:Y:S02]  /*02f0*/  VIADD R3, R14, 0x9e3779b9 ;  /* 0x9e3779b90e037836 */ /* 0x000fe40000000000 */
[----:B------:R-:W-:Y:S01]  /*0300*/  IMAD.WIDE.U32 R16, R16, -0x326172a9, RZ ;  /* 0xcd9e8d5710107825 */ /* 0x000fe200078e00ff */
[----:B------:R-:W-:-:S03]  /*0310*/  LOP3.LUT R6, R11, R2, R9, 0x96, !PT ;  /* 0x000000020b067212 */ /* 0x000fc600078e9609 */
[----:B------:R-:W-:Y:S01]  /*0320*/  IMAD.WIDE.U32 R4, R5, -0x326172a9, RZ ;  /* 0xcd9e8d5705047825 */ /* 0x000fe200078e00ff */
[----:B------:R-:W-:-:S03]  /*0330*/  LOP3.LUT R12, R3, R18, R17, 0x96, !PT ;  /* 0x00000012030c7212 */ /* 0x000fc600078e9611 */
[----:B------:R-:W-:Y:S01]  /*0340*/  IMAD.WIDE.U32 R6, R6, -0x326172a9, RZ ;  /* 0xcd9e8d5706067825 */ /* 0x000fe200078e00ff */
[----:B------:R-:W-:-:S03]  /*0350*/  LOP3.LUT R3, R3, R18, R5, 0x96, !PT ;  /* 0x0000001203037212 */ /* 0x000fc600078e9605 */
[----:B------:R-:W-:Y:S02]  /*0360*/  VIADD R5, R14, 0x3c6ef372 ;  /* 0x3c6ef3720e057836 */ /* 0x000fe40000000000 */
        /* <DEDUP_REMOVED lines=11> */
[----:B0-----:R-:W-:-:S04]  /*0420*/  IMAD.WIDE.U32 R22, R0, -0x326172a9, RZ ;  /* 0xcd9e8d5700167825 */ /* 0x001fc800078e00ff */
[----:B------:R-:W-:Y:S02]  /*0430*/  VIADD R7, R14, 0xdaa66d2b ;  /* 0xdaa66d2b0e077836 */ /* 0x000fe40000000000 */
[----:B------:R-:W-:Y:S01]  /*0440*/  IMAD.WIDE.U32 R20, R21, -0x326172a9, RZ ;  /* 0xcd9e8d5715147825 */ /* 0x000fe200078e00ff */
[----:B------:R-:W-:-:S03]  /*0450*/  LOP3.LUT R12, R3, R12, R17, 0x96, !PT ;  /* 0x0000000c030c7212 */ /* 0x000fc600078e9611 */
[----:B------:R-:W-:Y:S01]  /*0460*/  IMAD.WIDE.U32 R8, R9, -0x326172a9, RZ ;  /* 0xcd9e8d5709087825 */ /* 0x000fe200078e00ff */
[----:B------:R-:W-:Y:S02]  /*0470*/  LOP3.LUT R5, R5, R4, R23, 0x96, !PT ;  /* 0x0000000405057212 */ /* 0x000fe400078e9617 */
[C---:B------:R-:W-:Y:S01]  /*0480*/  LOP3.LUT R23, R7.reuse, R6, R21, 0x96, !PT ;  /* 0x0000000607177212 */ /* 0x040fe200078e9615 */
[----:B------:R-:W-:Y:S01]  /*0490*/  IMAD.WIDE.U32 R12, R12, -0x326172a9, RZ ;  /* 0xcd9e8d570c0c7825 */ /* 0x000fe200078e00ff */
[----:B------:R-:W-:-:S03]  /*04a0*/  LOP3.LUT R4, R7, R22, R9, 0x96, !PT ;  /* 0x0000001607047212 */ /* 0x000fc600078e9609 */
[----:B------:R-:W-:Y:S02]  /*04b0*/  VIADD R9, R14, 0x78dde6e4 ;  /* 0x78dde6e40e097836 */ /* 0x000fe40000000000 */
[----:B------:R-:W-:-:S04]  /*04c0*/  IMAD.WIDE.U32 R6, R5, -0x2daee0ad, RZ ;  /* 0xd2511f5305067825 */ /* 0x000fc800078e00ff */
        /* <DEDUP_REMOVED lines=16> */
[----:B------:R-:W-:Y:S01]  /*05d0*/  VIADD R3, R14, 0xb54cda56 ;  /* 0xb54cda560e037836 */ /* 0x000fe20000000000 */
[----:B------:R-:W-:Y:S01]  /*05e0*/  LOP3.LUT R17, R11, R20, R7, 0x96, !PT ;  /* 0x000000140b117212 */ /* 0x000fe200078e9607 */
[----:B0-----:R-:W-:Y:S02]  /*05f0*/  IMAD R7, R32, UR46, RZ ;  /* 0x0000002e20077c24 */ /* 0x001fe4000f8e02ff */
[----:B------:R-:W-:-:S04]  /*0600*/  IMAD.WIDE.U32 R12, R13, -0x326172a9, RZ ;  /* 0xcd9e8d570d0c7825 */ /* 0x000fc800078e00ff */
[----:B------:R-:W-:Y:S01]  /*0610*/  IMAD.WIDE.U32 R8, R9, -0x2daee0ad, RZ ;  /* 0xd2511f5309087825 */ /* 0x000fe200078e00ff */
[C---:B------:R-:W-:Y:S02]  /*0620*/  IADD3 R0, PT, PT, -R34.reuse, UR44, RZ ;  /* 0x0000002c22007c10 */ /* 0x040fe4000fffe1ff */
[----:B------:R-:W-:Y:S01]  /*0630*/  LOP3.LUT R20, R3, R16, R13, 0x96, !PT ;  /* 0x0000001003147212 */ /* 0x000fe200078e960d */
[----:B------:R-:W-:Y:S01]  /*0640*/  IMAD.WIDE.U32 R22, R34, UR46, RZ ;  /* 0x0000002e22167c25 */ /* 0x000fe2000f8e00ff */
[----:B------:R-:W-:-:S03]  /*0650*/  LOP3.LUT R21, R5, R4, R9, 0x96, !PT ;  /* 0x0000000405157212 */ /* 0x000fc600078e9609 */
[----:B------:R-:W-:Y:S01]  /*0660*/  IMAD R7, R34, UR47, R7 ;  /* 0x0000002f22077c24 */ /* 0x000fe2000f8e0207 */
[----:B------:R-:W-:Y:S01]  /*0670*/  ISETP.GT.AND P6, PT, R0, RZ, PT ;  /* 0x000000ff0000720c */ /* 0x000fe20003fc4270 */
[----:B------:R-:W-:-:S04]  /*0680*/  IMAD.WIDE.U32 R24, R24, -0x2daee0ad, RZ ;  /* 0xd2511f5318187825 */ /* 0x000fc800078e00ff */
[----:B------:R-:W-:Y:S02]  /*0690*/  IMAD.IADD R26, R23, 0x1, R7 ;  /* 0x00000001171a7824 */ /* 0x000fe400078e0207 */
[----:B------:R-:W-:Y:S02]  /*06a0*/  VIADD R7, R15, 0x646e171e ;  /* 0x646e171e0f077836 */ /* 0x000fe40000000000 */
[----:B------:R-:W-:Y:S01]  /*06b0*/  IMAD.WIDE.U32 R16, R17, -0x2daee0ad, RZ ;  /* 0xd2511f5311107825 */ /* 0x000fe200078e00ff */
[----:B------:R-:W-:-:S03]  /*06c0*/  IADD3 R11, P5, PT, R22, UR46, RZ ;  /* 0x0000002e160b7c10 */ /* 0x000fc6000ffbe0ff */
[----:B------:R-:W-:Y:S01]  /*06d0*/  IMAD.WIDE.U32 R4, R20, -0x2daee0ad, RZ ;  /* 0xd2511f5314047825 */ /* 0x000fe200078e00ff */
[----:B------:R-:W-:-:S03]  /*06e0*/  SEL R29, R22, RZ, P6 ;  /* 0x000000ff161d7207 */ /* 0x000fc60003000000 */
[----:B------:R-:W-:Y:S01]  /*06f0*/  IMAD.WIDE.U32 R20, R21, -0x326172a9, RZ ;  /* 0xcd9e8d5715147825 */ /* 0x000fe200078e00ff */
[C---:B------:R-:W-:Y:S02]  /*0700*/  LOP3.LUT R22, R7.reuse, R2, R25, 0x96, !PT ;  /* 0x0000000207167212 */ /* 0x040fe400078e9619 */
[----:B------:R-:W-:Y:S02]  /*0710*/  LOP3.LUT R7, R7, R8, R17, 0x96, !PT ;  /* 0x0000000807077212 */ /* 0x000fe400078e9611 */
[----:B------:R-:W-:Y:S01]  /*0720*/  LOP3.LUT R8, R3, R6, R21, 0x96, !PT ;  /* 0x0000000603087212 */ /* 0x000fe200078e9615 */
[----:B------:R-:W-:Y:S02]  /*0730*/  VIADD R13, R15, 0x1fd5c5a3 ;  /* 0x1fd5c5a30f0d7836 */ /* 0x000fe40000000000 */
[----:B------:R-:W-:Y:S02]  /*0740*/  VIADD R17, R14, 0x5384540f ;  /* 0x5384540f0e117836 */ /* 0x000fe40000000000 */
[----:B------:R-:W-:Y:S01]  /*0750*/  IMAD.WIDE.U32 R22, R22, -0x326172a9, RZ ;  /* 0xcd9e8d5716167825 */ /* 0x000fe200078e00ff */
[----:B------:R-:W-:-:S03]  /*0760*/  LOP3.LUT R2, R13, R24, R5, 0x96, !PT ;  /* 0x000000180d027212 */ /* 0x000fc600078e9605 */
[----:B------:R-:W-:Y:S01]  /*0770*/  IMAD.WIDE.U32 R6, R7, -0x326172a9, RZ ;  /* 0xcd9e8d5707067825 */ /* 0x000fe200078e00ff */
[----:B------:R-:W-:-:S03]  /*0780*/  LOP3.LUT R12, R17, R12, R23, 0x96, !PT ;  /* 0x0000000c110c7212 */ /* 0x000fc600078e9617 */
[----:B------:R-:W-:-:S04]  /*0790*/  IMAD.WIDE.U32 R8, R8, -0x2daee0ad, RZ ;  /* 0xd2511f5308087825 */ /* 0x000fc800078e00ff */
[C---:B------:R-:W-:Y:S02]  /*07a0*/  VIADD R27, R14.reuse, 0xf1bbcdc8 ;  /* 0xf1bbcdc80e1b7836 */ /* 0x040fe40000000000 */
[----:B------:R-:W-:Y:S01]  /*07b0*/  VIADD R21, R14, 0x8ff34781 ;  /* 0x8ff347810e157836 */ /* 0x000fe20000000000 */
[----:B------:R-:W-:Y:S02]  /*07c0*/  LOP3.LUT R14, R17, R20, R7, 0x96, !PT ;  /* 0x00000014110e7212 */ /* 0x000fe400078e9607 */
[----:B------:R-:W-:Y:S01]  /*07d0*/  LOP3.LUT R16, R13, R16, R9, 0x96, !PT ;  /* 0x000000100d107212 */ /* 0x000fe200078e9609 */
[----:B------:R-:W-:-:S04]  /*07e0*/  IMAD.WIDE.U32 R2, R2, -0x326172a9, RZ ;  /* 0xcd9e8d5702027825 */ /* 0x000fc800078e00ff */
[C---:B------:R-:W-:Y:S02]  /*07f0*/  VIADD R5, R15.reuse, 0xdb3d7428 ;  /* 0xdb3d74280f057836 */ /* 0x040fe40000000000 */
[----:B------:R-:W-:Y:S02]  /*0800*/  VIADD R25, R15, 0x96a522ad ;  /* 0x96a522ad0f197836 */ /* 0x000fe40000000000 */
[----:B------:R-:W-:Y:S01]  /*0810*/  IMAD.WIDE.U32 R12, R12, -0x2daee0ad, RZ ;  /* 0xd2511f530c0c7825 */ /* 0x000fe200078e00ff */
[----:B------:R-:W-:-:S03]  /*0820*/  LOP3.LUT R7, R27, R22, R3, 0x96, !PT ;  /* 0x000000161b077212 */ /* 0x000fc600078e9603 */
[----:B------:R-:W-:Y:S01]  /*0830*/  IMAD.WIDE.U32 R14, R14, -0x2daee0ad, RZ ;  /* 0xd2511f530e0e7825 */ /* 0x000fe200078e00ff */
[----:B------:R-:W-:-:S03]  /*0840*/  LOP3.LUT R9, R5, R4, R13, 0x96, !PT ;  /* 0x0000000405097212 */ /* 0x000fc600078e960d */
[----:B------:R-:W-:Y:S01]  /*0850*/  IMAD.WIDE.U32 R16, R16, -0x326172a9, RZ ;  /* 0xcd9e8d5710107825 */ /* 0x000fe200078e00ff */
[----:B------:R-:W-:-:S03]  /*0860*/  LOP3.LUT R8, R5, R8, R15, 0x96, !PT ;  /* 0x0000000805087212 */ /* 0x000fc600078e960f */
[----:B------:R-:W-:Y:S01]  /*0870*/  IMAD R3, R32, UR48, RZ ;  /* 0x0000003020037c24 */ /* 0x000fe2000f8e02ff */
[----:B------:R-:W-:Y:S01]  /*0880*/  LOP3.LUT R27, R27, R6, R17, 0x96, !PT ;  /* 0x000000061b1b7212 */ /* 0x000fe200078e9611 */
[----:B------:R-:W-:-:S04]  /*0890*/  IMAD.WIDE.U32 R22, R34, UR48, RZ ;  /* 0x0000003022167c25 */ /* 0x000fc8000f8e00ff */
[----:B------:R-:W-:Y:S02]  /*08a0*/  IMAD R3, R34, UR49, R3 ;  /* 0x0000003122037c24 */ /* 0x000fe4000f8e0203 */
[----:B------:R-:W-:Y:S01]  /*08b0*/  IMAD.WIDE.U32 R4, R7, -0x2daee0ad, RZ ;  /* 0xd2511f5307047825 */ /* 0x000fe200078e00ff */
[----:B------:R-:W-:-:S03]  /*08c0*/  ISETP.GT.AND P0, PT, R0, 0x1, PT ;  /* 0x000000010000780c */ /* 0x000fc60003f04270 */
[----:B------:R-:W-:-:S04]  /*08d0*/  IMAD.WIDE.U32 R6, R9, -0x326172a9, RZ ;  /* 0xcd9e8d5709067825 */ /* 0x000fc800078e00ff */
[----:B------:R-:W-:Y:S01]  /*08e0*/  IMAD.WIDE.U32 R8, R8, -0x326172a9, RZ ;  /* 0xcd9e8d5708087825 */ /* 0x000fe200078e00ff */
[----:B------:R-:W-:-:S03]  /*08f0*/  IADD3 R15, P3, PT, R22, UR48, RZ ;  /* 0x00000030160f7c10 */ /* 0x000fc6000ff7e0ff */
[----:B------:R-:W-:Y:S01]  /*0900*/  IMAD.HI.U32 R27, R27, -0x2daee0ad, RZ ;  /* 0xd2511f531b1b7827 */ /* 0x000fe200078e00ff */
[----:B------:R-:W-:-:S03]  /*0910*/  LOP3.LUT R13, R21, R2, R7, 0x96, !PT ;  /* 0x00000002150d7212 */ /* 0x000fc600078e9607 */
[----:B------:R-:W-:Y:S01]  /*0920*/  IMAD.IADD R3, R23, 0x1, R3 ;  /* 0x0000000117037824 */ /* 0x000fe200078e0203 */
[----:B------:R-:W-:Y:S02]  /*0930*/  LOP3.LUT R21, R21, R16, R9, 0x96, !PT ;  /* 0x0000001015157212 */ /* 0x000fe400078e9609 */
[C---:B------:R-:W-:Y:S02]  /*0940*/  LOP3.LUT R12, R25.reuse, R12, R5, 0x96, !PT ;  /* 0x0000000c190c7212 */ /* 0x040fe400078e9605 */
[----:B------:R-:W-:Y:S02]  /*0950*/  LOP3.LUT R14, R25, R14, R27, 0x96, !PT ;  /* 0x0000000e190e7212 */ /* 0x000fe400078e961b */
[----:B------:R-:W-:Y:S02]  /*0960*/  SEL R28, R11, RZ, P0 ;  /* 0x000000ff0b1c7207 */ /* 0x000fe40000000000 */
[----:B------:R-:W-:Y:S02]  /*0970*/  IADD3.X R16, PT, PT, R26, UR47, RZ, P5, !PT ;  /* 0x0000002f1a107c10 */ /* 0x000fe4000affe4ff */
[----:B------:R-:W-:-:S02]  /*0980*/  SEL R30, R22, RZ, P6 ;  /* 0x000000ff161e7207 */ /* 0x000fc40003000000 */
[----:B------:R-:W-:Y:S02]  /*0990*/  IADD3 R11, P4, PT, R11, UR46, RZ ;  /* 0x0000002e0b0b7c10 */ /* 0x000fe4000ff9e0ff */
[----:B------:R-:W-:Y:S02]  /*09a0*/  SEL R26, R26, RZ, P6 ;  /* 0x000000ff1a1a7207 */ /* 0x000fe40003000000 */
[----:B------:R-:W-:Y:S02]  /*09b0*/  SEL R25, R3, RZ, P6 ;  /* 0x000000ff03197207 */ /* 0x000fe40003000000 */
[----:B------:R-:W-:Y:S02]  /*09c0*/  ISETP.GT.AND P1, PT, R0, 0x2, PT ;  /* 0x000000020000780c */ /* 0x000fe40003f24270 */
[----:B------:R-:W-:Y:S02]  /*09d0*/  IADD3 R2, P5, PT, R15, UR48, RZ ;  /* 0x000000300f027c10 */ /* 0x000fe4000ffbe0ff */
[----:B------:R-:W-:-:S02]  /*09e0*/  LEA R34, P6, R31, R34, 0x2 ;  /* 0x000000221f227211 */ /* 0x000fc400078c10ff */
[----:B------:R-:W-:Y:S02]  /*09f0*/  IADD3.X R36, PT, PT, R3, UR49, RZ, P3, !PT ;  /* 0x0000003103247c10 */ /* 0x000fe40009ffe4ff */
[----:B------:R-:W-:Y:S01]  /*0a00*/  IADD3.X R33, PT, PT, R16, UR47, RZ, P4, !PT ;  /* 0x0000002f10217c10 */ /* 0x000fe2000a7fe4ff */
[----:B------:R-:W-:Y:S01]  /*0a10*/  IMAD.X R32, RZ, RZ, R32, P6 ;  /* 0x000000ffff207224 */ /* 0x000fe200030e0620 */
[C---:B------:R-:W-:Y:S02]  /*0a20*/  SEL R17, R2.reuse, RZ, P1 ;  /* 0x000000ff02117207 */ /* 0x040fe40000800000 */
[----:B------:R-:W-:Y:S02]  /*0a30*/  IADD3 R3, P4, PT, R2, UR48, RZ ;  /* 0x0000003002037c10 */ /* 0x000fe4000ff9e0ff */
[----:B------:R-:W-:Y:S02]  /*0a40*/  SEL R27, R15, RZ, P0 ;  /* 0x000000ff0f1b7207 */ /* 0x000fe40000000000 */
[----:B------:R-:W-:-:S02]  /*0a50*/  SEL R16, R16, RZ, P0 ;  /* 0x000000ff10107207 */ /* 0x000fc40000000000 */
[----:B------:R-:W-:Y:S02]  /*0a60*/  SEL R2, R36, RZ, P0 ;  /* 0x000000ff24027207 */ /* 0x000fe40000000000 */
[C---:B------:R-:W-:Y:S02]  /*0a70*/  SEL R24, R11.reuse, RZ, P1 ;  /* 0x000000ff0b187207 */ /* 0x040fe40000800000 */
[----:B------:R-:W-:Y:S02]  /*0a80*/  IADD3 R42, P3, PT, R11, UR46, RZ ;  /* 0x0000002e0b2a7c10 */ /* 0x000fe4000ff7e0ff */
[----:B------:R-:W-:Y:S02]  /*0a90*/  ISETP.GE.U32.AND P0, PT, R34, UR44, PT ;  /* 0x0000002c22007c0c */ /* 0x000fe4000bf06070 */
[----:B------:R-:W-:Y:S02]  /*0aa0*/  LOP3.LUT R11, R10, 0x3, RZ, 0xc0, !PT ;  /* 0x000000030a0b7812 */ /* 0x000fe400078ec0ff */
[----:B------:R-:W-:-:S02]  /*0ab0*/  IADD3.X R36, PT, PT, R36, UR49, RZ, P5, !PT ;  /* 0x0000003124247c10 */ /* 0x000fc4000affe4ff */
[----:B------:R-:W-:Y:S02]  /*0ac0*/  ISETP.GE.U32.AND.EX P5, PT, R32, UR45, PT, P0 ;  /* 0x0000002d20007c0c */ /* 0x000fe4000bfa6100 */
[----:B------:R-:W-:Y:S02]  /*0ad0*/  ISETP.GT.AND P0, PT, R11, 0x1, PT ;  /* 0x000000010b00780c */ /* 0x000fe40003f04270 */
[----:B------:R-:W-:Y:S02]  /*0ae0*/  ISETP.GT.AND P2, PT, R0, 0x3, PT ;  /* 0x000000030000780c */ /* 0x000fe40003f44270 */
[----:B------:R-:W-:Y:S02]  /*0af0*/  IADD3.X R41, PT, PT, R33, UR47, RZ, P3, !PT ;  /* 0x0000002f21297c10 */ /* 0x000fe40009ffe4ff */
[----:B------:R-:W-:Y:S02]  /*0b00*/  IADD3.X R10, PT, PT, R36, UR49, RZ, P4, !PT ;  /* 0x00000031240a7c10 */ /* 0x000fe4000a7fe4ff */
[----:B------:R-:W-:-:S02]  /*0b10*/  SEL R42, R42, RZ, P2 ;  /* 0x000000ff2a2a7207 */ /* 0x000fc40001000000 */
[----:B------:R-:W-:Y:S02]  /*0b20*/  SEL R3, R3, RZ, P2 ;  /* 0x000000ff03037207 */ /* 0x000fe40001000000 */
[----:B------:R-:W-:Y:S02]  /*0b30*/  P2R R39, PR, RZ, 0x20 ;  /* 0x00000020ff277803 */ /* 0x000fe40000000000 */
[----:B------:R-:W-:Y:S02]  /*0b40*/  SEL R33, R33, RZ, P1 ;  /* 0x000000ff21217207 */ /* 0x000fe40000800000 */
[----:B------:R-:W-:Y:S02]  /*0b50*/  SEL R36, R36, RZ, P1 ;  /* 0x000000ff24247207 */ /* 0x000fe40000800000 */
[----:B------:R-:W-:Y:S02]  /*0b60*/  SEL R41, R41, RZ, P2 ;  /* 0x000000ff29297207 */ /* 0x000fe40001000000 */
[----:B------:R-:W-:Y:S01]  /*0b70*/  SEL R10, R10, RZ, P2 ;  /* 0x000000ff0a0a7207 */ /* 0x000fe20001000000 */
[----:B------:R-:W-:Y:S06]  /*0b80*/  @P0 BRA `(.L_x_1100) ;  /* 0x0000000000240947 */ /* 0x000fec0003800000 */
[----:B------:R-:W-:Y:S01]  /*0b90*/  ISETP.NE.AND P0, PT, R11, RZ, PT ;  /* 0x000000ff0b00720c */ /* 0x000fe20003f05270 */
[----:B------:R-:W-:Y:S02]  /*0ba0*/  IMAD.MOV.U32 R7, RZ, RZ, R12 ;  /* 0x000000ffff077224 */ /* 0x000fe400078e000c */
[----:B------:R-:W-:-:S10]  /*0bb0*/  IMAD.MOV.U32 R14, RZ, RZ, R4 ;  /* 0x000000ffff0e7224 */ /* 0x000fd400078e0004 */
[----:B------:R-:W-:Y:S05]  /*0bc0*/  @!P0 BRA `(.L_x_1101) ;  /* 0x0000000000348947 */ /* 0x000fea0003800000 */
[----:B------:R-:W-:Y:S02]  /*0bd0*/  IMAD.MOV.U32 R13, RZ, RZ, R6 ;  /* 0x000000ffff0d7224 */ /* 0x000fe400078e0006 */
[----:B------:R-:W-:Y:S02]  /*0be0*/  IMAD.MOV.U32 R7, RZ, RZ, R4 ;  /* 0x000000ffff077224 */ /* 0x000fe400078e0004 */
[----:B------:R-:W-:Y:S02]  /*0bf0*/  IMAD.MOV.U32 R14, RZ, RZ, R21 ;  /* 0x000000ffff0e7224 */ /* 0x000fe400078e0015 */
[----:B------:R-:W-:Y:S01]  /*0c00*/  IMAD.MOV.U32 R6, RZ, RZ, R12 ;  /* 0x000000ffff067224 */ /* 0x000fe200078e000c */
[----:B------:R-:W-:Y:S06]  /*0c10*/  BRA `(.L_x_1101) ;  /* 0x0000000000207947 */ /* 0x000fec0003800000 */
.L_x_1100:
[----:B------:R-:W-:Y:S01]  /*0c20*/  ISETP.NE.AND P0, PT, R11, 0x3, PT ;  /* 0x000000030b00780c */ /* 0x000fe20003f05270 */
[----:B------:R-:W-:Y:S02]  /*0c30*/  IMAD.MOV.U32 R6, RZ, RZ, R21 ;  /* 0x000000ffff067224 */ /* 0x000fe400078e0015 */
[----:B------:R-:W-:Y:S02]  /*0c40*/  IMAD.MOV.U32 R13, RZ, RZ, R4 ;  /* 0x000000ffff0d7224 */ /* 0x000fe400078e0004 */
[----:B------:R-:W-:-:S08]  /*0c50*/  IMAD.MOV.U32 R7, RZ, RZ, R8 ;  /* 0x000000ffff077224 */ /* 0x000fd000078e0008 */
[----:B------:R-:W-:Y:S02]  /*0c60*/  @P0 IMAD.MOV.U32 R6, RZ, RZ, R4 ;  /* 0x000000ffff060224 */ /* 0x000fe400078e0004 */
[----:B------:R-:W-:Y:S02]  /*0c70*/  @P0 IMAD.MOV.U32 R14, RZ, RZ, R8 ;  /* 0x000000ffff0e0224 */ /* 0x000fe400078e0008 */
[----:B------:R-:W-:Y:S02]  /*0c80*/  @P0 IMAD.MOV.U32 R13, RZ, RZ, R12 ;  /* 0x000000ffff0d0224 */ /* 0x000fe400078e000c */
[----:B------:R-:W-:-:S07]  /*0c90*/  @P0 IMAD.MOV.U32 R7, RZ, RZ, R21 ;  /* 0x000000ffff070224 */ /* 0x000fce00078e0015 */
.L_x_1101:
[----:B------:R-:W-:Y:S01]  /*0ca0*/  VIMNMX R5, PT, PT, R0, 0x4, PT ;  /* 0x0000000400057848 */ /* 0x000fe20003fe0100 */
[----:B------:R-:W-:Y:S01]  /*0cb0*/  IMAD.MOV.U32 R40, RZ, RZ, 0x2f800000 ;  /* 0x2f800000ff287424 */ /* 0x000fe200078e00ff */
[----:B------:R-:W-:Y:S01]  /*0cc0*/  I2FP.F32.U32 R35, R13 ;  /* 0x0000000d00237245 */ /* 0x000fe20000201000 */
[----:B------:R-:W-:Y:S01]  /*0cd0*/  BSSY.RECONVERGENT B9, `(.L_x_1102) ;  /* 0x0000094000097945 */ /* 0x000fe20003800200 */
[----:B------:R-:W-:-:S03]  /*0ce0*/  ISETP.GT.AND P0, PT, R5, 0x2, PT ;  /* 0x000000020500780c */ /* 0x000fc60003f04270 */
[----:B------:R-:W-:Y:S01]  /*0cf0*/  BSSY.RELIABLE B8, `(.L_x_1103) ;  /* 0x0000071000087945 */ /* 0x000fe20003800100 */
[----:B------:R-:W-:Y:S01]  /*0d00*/  I2FP.F32.U32 R37, R6 ;  /* 0x0000000600257245 */ /* 0x000fe20000201000 */
[----:B------:R-:W-:Y:S01]  /*0d10*/  FFMA.FTZ R35, R35, R40, 1.1641532182693481445e-10 ;  /* 0x2f00000023237423 */ /* 0x000fe20000010028 */
[----:B------:R-:W-:Y:S02]  /*0d20*/  I2FP.F32.U32 R7, R7 ;  /* 0x0000000700077245 */ /* 0x000fe40000201000 */
[----:B------:R-:W-:Y:S01]  /*0d30*/  I2FP.F32.U32 R14, R14 ;  /* 0x0000000e000e7245 */ /* 0x000fe20000201000 */
[-C--:B------:R-:W-:Y:S02]  /*0d40*/  FFMA.FTZ R37, R37, R40.reuse, 1.1641532182693481445e-10 ;  /* 0x2f00000025257423 */ /* 0x080fe40000010028 */
[-C--:B------:R-:W-:Y:S02]  /*0d50*/  FFMA.FTZ R38, R7, R40.reuse, 1.1641532182693481445e-10 ;  /* 0x2f00000007267423 */ /* 0x080fe40000010028 */
[----:B------:R-:W-:Y:S01]  /*0d60*/  FFMA.FTZ R40, R14, R40, 1.1641532182693481445e-10 ;  /* 0x2f0000000e287423 */ /* 0x000fe20000010028 */
[----:B------:R-:W-:Y:S06]  /*0d70*/  @P0 BRA `(.L_x_1104) ;  /* 0x0000000000180947 */ /* 0x000fec0003800000 */
[----:B------:R-:W-:-:S05]  /*0d80*/  IMAD.MOV.U32 R0, RZ, RZ, -0x1 ;  /* 0xffffffffff007424 */ /* 0x000fca00078e00ff */
[----:B------:R-:W-:-:S05]  /*0d90*/  VIADDMNMX.U32 R0, R5, R0, 0x2, PT ;  /* 0x0000000205007446 */ /* 0x000fca0003800000 */
[----:B------:R-:W-:-:S04]  /*0da0*/  IMAD.SHL.U32 R0, R0, 0x4, RZ ;  /* 0x0000000400007824 */ /* 0x000fc800078e00ff */
[----:B------:R-:W0:Y:S02]  /*0db0*/  LDC R4, c[0x2][R0] ;  /* 0x0080000000047b82 */ /* 0x000e240000000800 */
[----:B0-----:R-:W-:-:S04]  /*0dc0*/  SHF.R.S32.HI R5, RZ, 0x1f, R4 ;  /* 0x0000001fff057819 */ /* 0x001fc80000011404 */
.L_x_9996:
[----:B---34-:R-:W-:Y:S05]  /*0dd0*/  BRX R4 -0xde0                                                                                                                                                                                                                                                                                                                                                                                                                                                                                (*"BRANCH_TARGETS .L_x_9997,.L_x_9998,.L_x_9999"*) ;  /* 0xfffffff004887949 */ /* 0x018fea000383ffff */
.L_x_1104:
[----:B------:R-:W-:Y:S01]  /*0de0*/  ISETP.NE.AND P0, PT, R5, 0x3, PT ;  /* 0x000000030500780c */ /* 0x000fe20003f05270 */
[----:B------:R-:W-:-:S12]  /*0df0*/  BSSY.RELIABLE B7, `(.L_x_1105) ;  /* 0x0000024000077945 */ /* 0x000fd80003800100 */
[----:B------:R-:W-:Y:S05]  /*0e00*/  @!P0 BRA `(.L_x_1106) ;  /* 0x0000000000888947 */ /* 0x000fea0003800000 */
[----:B------:R-:W-:-:S13]  /*0e10*/  ISETP.NE.AND P0, PT, R5, 0x4, PT ;  /* 0x000000040500780c */ /* 0x000fda0003f05270 */
[----:B------:R-:W-:Y:S05]  /*0e20*/  @P0 BREAK.RELIABLE B7 ;  /* 0x0000000000070942 */ /* 0x000fea0003800100 */
[----:B------:R-:W-:Y:S05]  /*0e30*/  @P0 BREAK.RELIABLE B8 ;  /* 0x0000000000080942 */ /* 0x000fea0003800100 */
[----:B------:R-:W-:Y:S05]  /*0e40*/  @P0 BRA `(.L_x_1107) ;  /* 0x0000000400f00947 */ /* 0x000fea0003800000 */
[----:B---3--:R-:W-:-:S04]  /*0e50*/  LEA R22, P0, R3, UR40, 0x2 ;  /* 0x0000002803167c11 */ /* 0x008fc8000f8010ff */
        /* <DEDUP_REMOVED lines=8> */
[----:B------:R-:W-:Y:S02]  /*0ee0*/  IMAD.MOV.U32 R8, RZ, RZ, 0x270 ;  /* 0x00000270ff087424 */ /* 0x000fe400078e00ff */
[----:B------:R-:W-:Y:S01]  /*0ef0*/  IMAD.MOV.U32 R12, RZ, RZ, 0x1 ;  /* 0x00000001ff0c7424 */ /* 0x000fe200078e00ff */
[----:B------:R-:W1:Y:S01]  /*0f00*/  LDCU.64 UR6, c[0x4][0x178] ;  /* 0x01002f00ff0677ac */ /* 0x000e620008000a00 */
[----:B------:R-:W2:Y:S01]  /*0f10*/  LDC.64 R14, c[0x4][R14] ;  /* 0x010000000e0e7b82 */ /* 0x000ea20000000a00 */
[----:B------:R-:W-:Y:S01]  /*0f20*/  IMAD.MOV.U32 R13, RZ, RZ, RZ ;  /* 0x000000ffff0d7224 */ /* 0x000fe200078e00ff */
[----:B------:R-:W3:Y:S01]  /*0f30*/  LDCU.64 UR8, c[0x4][0x90] ;  /* 0x01001200ff0877ac */ /* 0x000ee20008000a00 */
[----:B0-----:R-:W-:Y:S02]  /*0f40*/  IMAD.U32 R4, RZ, RZ, UR4 ;  /* 0x00000004ff047e24 */ /* 0x001fe4000f8e00ff */
[----:B------:R-:W-:-:S02]  /*0f50*/  IMAD.U32 R5, RZ, RZ, UR5 ;  /* 0x00000005ff057e24 */ /* 0x000fc4000f8e00ff */
[----:B-1----:R-:W-:Y:S02]  /*0f60*/  IMAD.U32 R6, RZ, RZ, UR6 ;  /* 0x00000006ff067e24 */ /* 0x002fe4000f8e00ff */
[----:B------:R-:W-:Y:S02]  /*0f70*/  IMAD.U32 R7, RZ, RZ, UR7 ;  /* 0x00000007ff077e24 */ /* 0x000fe4000f8e00ff */
[----:B---3--:R-:W-:Y:S02]  /*0f80*/  IMAD.U32 R10, RZ, RZ, UR8 ;  /* 0x00000008ff0a7e24 */ /* 0x008fe4000f8e00ff */
[----:B------:R-:W-:-:S07]  /*0f90*/  IMAD.U32 R11, RZ, RZ, UR9 ;  /* 0x00000009ff0b7e24 */ /* 0x000fce000f8e00ff */
[----:B------:R-:W-:-:S07]  /*0fa0*/  LEPC R20, `(.L_x_1110) ;  /* 0x000000001014794e */ /* 0x000fce0000000000 */
[----:B--2-4-:R-:W-:Y:S05]  /*0fb0*/  CALL.ABS.NOINC R14 ;  /* 0x000000000e007343 */ /* 0x014fea0003c00000 */
.L_x_1110:
[----:B------:R0:W5:Y:S02]  /*0fc0*/  LDG.E R3, desc[UR36][R22.64] ;  /* 0x0000002416037981 */ /* 0x000164000c1e1900 */
.L_x_1109:
[----:B----4-:R-:W-:Y:S05]  /*0fd0*/  BSYNC.RECONVERGENT B6 ;  /* 0x0000000000067941 */ /* 0x010fea0003800200 */
.L_x_1108:
[----:B------:R-:W-:Y:S02]  /*0fe0*/  IADD3 R42, P1, PT, R42, UR42, RZ ;  /* 0x0000002a2a2a7c10 */ /* 0x000fe4000ff3e0ff */
[----:B-----5:R-:W-:Y:S02]  /*0ff0*/  FSETP.GTU.FTZ.AND P0, PT, R40, R3, PT ;  /* 0x000000032800720b */ /* 0x020fe40003f1c000 */
[----:B------:R-:W-:Y:S02]  /*1000*/  IADD3.X R43, PT, PT, R41, UR43, RZ, P1, !PT ;  /* 0x0000002b292b7c10 */ /* 0x000fe40008ffe4ff */
[----:B------:R-:W-:-:S05]  /*1010*/  SEL R3, RZ, 0x1, P0 ;  /* 0x00000001ff037807 */ /* 0x000fca0000000000 */
[----:B------:R1:W-:Y:S04]  /*1020*/  STG.E.U8 desc[UR36][R42.64], R3 ;  /* 0x000000032a007986 */ /* 0x0003e8000c101124 */
.L_x_1106:
[----:B---34-:R-:W-:Y:S05]  /*1030*/  BSYNC.RELIABLE B7 ;  /* 0x0000000000077941 */ /* 0x018fea0003800100 */
.L_x_1105:
        /* <DEDUP_REMOVED lines=22> */
[----:B--2---:R-:W-:Y:S05]  /*11a0*/  CALL.ABS.NOINC R14 ;  /* 0x000000000e007343 */ /* 0x004fea0003c00000 */
.L_x_1113:
[----:B------:R0:W5:Y:S02]  /*11b0*/  LDG.E R3, desc[UR36][R22.64] ;  /* 0x0000002416037981 */ /* 0x000164000c1e1900 */
.L_x_1112:
[----:B------:R-:W-:Y:S05]  /*11c0*/  BSYNC.RECONVERGENT B6 ;  /* 0x0000000000067941 */ /* 0x000fea0003800200 */
.L_x_1111:
[----:B------:R-:W-:Y:S02]  /*11d0*/  IADD3 R4, P1, PT, R24, UR42, RZ ;  /* 0x0000002a18047c10 */ /* 0x000fe4000ff3e0ff */
[----:B-----5:R-:W-:Y:S02]  /*11e0*/  FSETP.GTU.FTZ.AND P0, PT, R38, R3, PT ;  /* 0x000000032600720b */ /* 0x020fe40003f1c000 */
[----:B------:R-:W-:Y:S02]  /*11f0*/  IADD3.X R5, PT, PT, R33, UR43, RZ, P1, !PT ;  /* 0x0000002b21057c10 */ /* 0x000fe40008ffe4ff */
[----:B------:R-:W-:-:S05]  /*1200*/  SEL R3, RZ, 0x1, P0 ;  /* 0x00000001ff037807 */ /* 0x000fca0000000000 */
[----:B------:R1:W-:Y:S04]  /*1210*/  STG.E.U8 desc[UR36][R4.64], R3 ;  /* 0x0000000304007986 */ /* 0x0003e8000c101124 */
.L_x_9998:
        /* <DEDUP_REMOVED lines=11> */
[----:B------:R-:W2:Y:S01]  /*12d0*/  LDCU.64 UR6, c[0x4][0x178] ;  /* 0x01002f00ff0677ac */ /* 0x000ea20008000a00 */
[----:B-1----:R-:W1:Y:S01]  /*12e0*/  LDC.64 R2, c[0x4][R2] ;  /* 0x0100000002027b82 */ /* 0x002e620000000a00 */
[----:B------:R-:W-:Y:S01]  /*12f0*/  IMAD.MOV.U32 R13, RZ, RZ, RZ ;  /* 0x000000ffff0d7224 */ /* 0x000fe200078e00ff */
[----:B------:R-:W3:Y:S01]  /*1300*/  LDCU.64 UR8, c[0x4][0x90] ;  /* 0x01001200ff0877ac */ /* 0x000ee20008000a00 */
[----:B0-----:R-:W-:Y:S02]  /*1310*/  IMAD.U32 R4, RZ, RZ, UR4 ;  /* 0x00000004ff047e24 */ /* 0x001fe4000f8e00ff */
[----:B------:R-:W-:-:S02]  /*1320*/  IMAD.U32 R5, RZ, RZ, UR5 ;  /* 0x00000005ff057e24 */ /* 0x000fc4000f8e00ff */
[----:B--2---:R-:W-:Y:S02]  /*1330*/  IMAD.U32 R6, RZ, RZ, UR6 ;  /* 0x00000006ff067e24 */ /* 0x004fe4000f8e00ff */
[----:B------:R-:W-:Y:S02]  /*1340*/  IMAD.U32 R7, RZ, RZ, UR7 ;  /* 0x00000007ff077e24 */ /* 0x000fe4000f8e00ff */
[----:B---3--:R-:W-:Y:S02]  /*1350*/  IMAD.U32 R10, RZ, RZ, UR8 ;  /* 0x00000008ff0a7e24 */ /* 0x008fe4000f8e00ff */
[----:B------:R-:W-:-:S07]  /*1360*/  IMAD.U32 R11, RZ, RZ, UR9 ;  /* 0x00000009ff0b7e24 */ /* 0x000fce000f8e00ff */
[----:B------:R-:W-:-:S07]  /*1370*/  LEPC R20, `(.L_x_1116) ;  /* 0x000000001014794e */ /* 0x000fce0000000000 */
[----:B-1----:R-:W-:Y:S05]  /*1380*/  CALL.ABS.NOINC R2 ;  /* 0x0000000002007343 */ /* 0x002fea0003c00000 */
.L_x_1116:
[----:B------:R0:W5:Y:S02]  /*1390*/  LDG.E R0, desc[UR36][R22.64] ;  /* 0x0000002416007981 */ /* 0x000164000c1e1900 */
.L_x_1115:
[----:B------:R-:W-:Y:S05]  /*13a0*/  BSYNC.RECONVERGENT B6 ;  /* 0x0000000000067941 */ /* 0x000fea0003800200 */
.L_x_1114:
[----:B------:R-:W-:Y:S02]  /*13b0*/  IADD3 R2, P1, PT, R28, UR42, RZ ;  /* 0x0000002a1c027c10 */ /* 0x000fe4000ff3e0ff */
[----:B-----5:R-:W-:Y:S02]  /*13c0*/  FSETP.GTU.FTZ.AND P0, PT, R37, R0, PT ;  /* 0x000000002500720b */ /* 0x020fe40003f1c000 */
[----:B-1----:R-:W-:Y:S02]  /*13d0*/  IADD3.X R3, PT, PT, R16, UR43, RZ, P1, !PT ;  /* 0x0000002b10037c10 */ /* 0x002fe40008ffe4ff */
[----:B------:R-:W-:-:S05]  /*13e0*/  SEL R5, RZ, 0x1, P0 ;  /* 0x00000001ff057807 */ /* 0x000fca0000000000 */
[----:B------:R1:W-:Y:S04]  /*13f0*/  STG.E.U8 desc[UR36][R2.64], R5 ;  /* 0x0000000502007986 */ /* 0x0003e8000c101124 */
.L_x_9997:
[----:B------:R-:W-:Y:S05]  /*1400*/  BSYNC.RELIABLE B8 ;  /* 0x0000000000087941 */ /* 0x000fea0003800100 */
.L_x_1103:
[----:B------:R-:W-:-:S04]  /*1410*/  LEA R16, P0, R30, UR40, 0x2 ;  /* 0x000000281e107c11 */ /* 0x000fc8000f8010ff */
[----:B------:R-:W-:-:S05]  /*1420*/  LEA.HI.X R17, R30, UR41, R25, 0x2, P0 ;  /* 0x000000291e117c11 */ /* 0x000fca00080f1419 */
[----:B------:R-:W2:Y:S01]  /*1430*/  LDG.E R0, desc[UR36][R16.64] ;  /* 0x0000002410007981 */ /* 0x000ea2000c1e1900 */
[----:B------:R-:W-:Y:S01]  /*1440*/  BSSY.RECONVERGENT B6, `(.L_x_1117) ;  /* 0x0000015000067945 */ /* 0x000fe20003800200 */
[C---:B--2---:R-:W-:Y:S02]  /*1450*/  FSETP.GE.FTZ.AND P1, PT, R0.reuse, RZ, PT ;  /* 0x000000ff0000720b */ /* 0x044fe40003f36000 */
[----:B------:R-:W-:-:S13]  /*1460*/  FSETP.GTU.FTZ.AND P0, PT, R0, 1, PT ;  /* 0x3f8000000000780b */ /* 0x000fda0003f1c000 */
[----:B------:R-:W-:Y:S05]  /*1470*/  @!P0 BRA P1, `(.L_x_1118) ;  /* 0x0000000000448947 */ /* 0x000fea0000800000 */
[----:B------:R-:W-:Y:S01]  /*1480*/  MOV R0, 0x1a0 ;  /* 0x000001a000007802 */ /* 0x000fe20000000f00 */
[----:B------:R-:W2:Y:S01]  /*1490*/  LDCU.64 UR4, c[0x4][0x198] ;  /* 0x01003300ff0477ac */ /* 0x000ea20008000a00 */
[----:B------:R-:W-:Y:S02]  /*14a0*/  IMAD.MOV.U32 R8, RZ, RZ, 0x27f ;  /* 0x0000027fff087424 */ /* 0x000fe400078e00ff */
[----:B-1----:R1:W3:Y:S01]  /*14b0*/  LDC.64 R2, c[0x4][R0] ;  /* 0x0100000000027b82 */ /* 0x0022e20000000a00 */
[----:B------:R-:W4:Y:S01]  /*14c0*/  LDCU.64 UR6, c[0x4][0x178] ;  /* 0x01002f00ff0677ac */ /* 0x000f220008000a00 */
[----:B------:R-:W-:Y:S02]  /*14d0*/  IMAD.MOV.U32 R12, RZ, RZ, 0x1 ;  /* 0x00000001ff0c7424 */ /* 0x000fe400078e00ff */
[----:B------:R-:W-:Y:S01]  /*14e0*/  IMAD.MOV.U32 R13, RZ, RZ, RZ ;  /* 0x000000ffff0d7224 */ /* 0x000fe200078e00ff */
[----:B------:R-:W5:Y:S01]  /*14f0*/  LDCU.64 UR8, c[0x4][0x90] ;  /* 0x01001200ff0877ac */ /* 0x000f620008000a00 */
[----:B--2---:R-:W-:-:S02]  /*1500*/  IMAD.U32 R4, RZ, RZ, UR4 ;  /* 0x00000004ff047e24 */ /* 0x004fc4000f8e00ff */
[----:B------:R-:W-:Y:S02]  /*1510*/  IMAD.U32 R5, RZ, RZ, UR5 ;  /* 0x00000005ff057e24 */ /* 0x000fe4000f8e00ff */
[----:B----4-:R-:W-:Y:S02]  /*1520*/  IMAD.U32 R6, RZ, RZ, UR6 ;  /* 0x00000006ff067e24 */ /* 0x010fe4000f8e00ff */
[----:B------:R-:W-:Y:S02]  /*1530*/  IMAD.U32 R7, RZ, RZ, UR7 ;  /* 0x00000007ff077e24 */ /* 0x000fe4000f8e00ff */
[----:B-----5:R-:W-:Y:S02]  /*1540*/  IMAD.U32 R10, RZ, RZ, UR8 ;  /* 0x00000008ff0a7e24 */ /* 0x020fe4000f8e00ff */
[----:B-1----:R-:W-:-:S07]  /*1550*/  IMAD.U32 R11, RZ, RZ, UR9 ;  /* 0x00000009ff0b7e24 */ /* 0x002fce000f8e00ff */
[----:B------:R-:W-:-:S07]  /*1560*/  LEPC R20, `(.L_x_1119) ;  /* 0x000000001014794e */ /* 0x000fce0000000000 */
[----:B0--3--:R-:W-:Y:S05]  /*1570*/  CALL.ABS.NOINC R2 ;  /* 0x0000000002007343 */ /* 0x009fea0003c00000 */
.L_x_1119:
[----:B------:R2:W5:Y:S02]  /*1580*/  LDG.E R0, desc[UR36][R16.64] ;  /* 0x0000002410007981 */ /* 0x000564000c1e1900 */
.L_x_1118:
[----:B------:R-:W-:Y:S05]  /*1590*/  BSYNC.RECONVERGENT B6 ;  /* 0x0000000000067941 */ /* 0x000fea0003800200 */
.L_x_1117:
[----:B-1----:R-:W-:Y:S02]  /*15a0*/  IADD3 R2, P1, PT, R29, UR42, RZ ;  /* 0x0000002a1d027c10 */ /* 0x002fe4000ff3e0ff */
[----:B-----5:R-:W-:Y:S02]  /*15b0*/  FSETP.GTU.FTZ.AND P0, PT, R35, R0, PT ;  /* 0x000000002300720b */ /* 0x020fe40003f1c000 */
[----:B------:R-:W-:Y:S02]  /*15c0*/  IADD3.X R3, PT, PT, R26, UR43, RZ, P1, !PT ;  /* 0x0000002b1a037c10 */ /* 0x000fe40008ffe4ff */
[----:B------:R-:W-:-:S05]  /*15d0*/  SEL R5, RZ, 0x1, P0 ;  /* 0x00000001ff057807 */ /* 0x000fca0000000000 */
[----:B------:R1:W-:Y:S01]  /*15e0*/  STG.E.U8 desc[UR36][R2.64], R5 ;  /* 0x0000000502007986 */ /* 0x0003e2000c101124 */
[----:B------:R-:W-:Y:S05]  /*15f0*/  BRA `(.L_x_1107) ;  /* 0x0000000000047947 */ /* 0x000fea0003800000 */
.L_x_9999:
[----:B------:R-:W-:Y:S05]  /*1600*/  BREAK.RELIABLE B8 ;  /* 0x0000000000087942 */ /* 0x000fea0003800100 */
.L_x_1107:
[----:B---34-:R-:W-:Y:S05]  /*1610*/  BSYNC.RECONVERGENT B9 ;  /* 0x0000000000097941 */ /* 0x018fea0003800200 */
.L_x_1102:
[----:B------:R-:W-:-:S13]  /*1620*/  ISETP.NE.AND P0, PT, R39, RZ, PT ;  /* 0x000000ff2700720c */ /* 0x000fda0003f05270 */
[----:B------:R-:W-:Y:S05]  /*1630*/  @!P0 BRA `(.L_x_1120) ;  /* 0xffffffe800cc8947 */ /* 0x000fea000383ffff */
[----:B------:R-:W-:Y:S05]  /*1640*/  BSYNC.RECONVERGENT B10 ;  /* 0x00000000000a7941 */ /* 0x000fea0003800200 */
.L_x_1099:
[----:B------:R-:W-:Y:S05]  /*1650*/  EXIT ;  /* 0x000000000000794d */ /* 0x000fea0003800000 */
.L_x_1121:
        /* <DEDUP_REMOVED lines=10> */
.L_x_10558:


//--------------------- .text._ZN2at4cuda57_GLOBAL__N__cd6b329d_24_DistributionBernoulli_cu_7537a20d21kernelPointwiseApply2IZNS_6native9templates4cuda28bernoulli_tensor_cuda_kernelIbfEEvRKNS_10TensorBaseES9_NS_15PhiloxCudaStateEEUliRbSB_SB_SB_RKfSD_SD_SD_E_bSC_jLin1ELin1ELi4ELi512ELi2EEEvNS0_6detail10TensorInfoIT0_T2_EENSG_IT1_SI_EESI_T_ --------------------------
	.section	.text._ZN2at4cuda57_GLOBAL__N__cd6b329d_24_DistributionBernoulli_cu_7537a20d21kernelPointwiseApply2IZNS_6native9templates4cuda28bernoulli_tensor_cuda_kernelIbfEEvRKNS_10TensorBaseES9_NS_15PhiloxCudaStateEEUliRbSB_SB_SB_RKfSD_SD_SD_E_bSC_jLin1ELin1ELi4ELi512ELi2EEEvNS0_6detail10TensorInfoIT0_T2_EENSG_IT1_SI_EESI_T_,"ax",@progbits
	.align	128
.text._ZN2at4cuda57_GLOBAL__N__cd6b329d_24_DistributionBernoulli_cu_7537a20d21kernelPointwiseApply2IZNS_6native9templates4cuda28bernoulli_tensor_cuda_kernelIbfEEvRKNS_10TensorBaseES9_NS_15PhiloxCudaStateEEUliRbSB_SB_SB_RKfSD_SD_SD_E_bSC_jLin1ELin1ELi4ELi512ELi2EEEvNS0_6detail10TensorInfoIT0_T2_EENSG_IT1_SI_EESI_T_:
        .type           _ZN2at4cuda57_GLOBAL__N__cd6b329d_24_DistributionBernoulli_cu_7537a20d21kernelPointwiseApply2IZNS_6native9templates4cuda28bernoulli_tensor_cuda_kernelIbfEEvRKNS_10TensorBaseES9_NS_15PhiloxCudaStateEEUliRbSB_SB_SB_RKfSD_SD_SD_E_bSC_jLin1ELin1ELi4ELi512ELi2EEEvNS0_6detail10TensorInfoIT0_T2_EENSG_IT1_SI_EESI_T_,@function
        .size           _ZN2at4cuda57_GLOBAL__N__cd6b329d_24_DistributionBernoulli_cu_7537a20d21kernelPointwiseApply2IZNS_6native9templates4cuda28bernoulli_tensor_cuda_kernelIbfEEvRKNS_10TensorBaseES9_NS_15PhiloxCudaStateEEUliRbSB_SB_SB_RKfSD_SD_SD_E_bSC_jLin1ELin1ELi4ELi512ELi2EEEvNS0_6detail10TensorInfoIT0_T2_EENSG_IT1_SI_EESI_T_,(.L_x_10559 - _ZN2at4cuda57_GLOBAL__N__cd6b329d_24_DistributionBernoulli_cu_7537a20d21kernelPointwiseApply2IZNS_6native9templates4cuda28bernoulli_tensor_cuda_kernelIbfEEvRKNS_10TensorBaseES9_NS_15PhiloxCudaStateEEUliRbSB_SB_SB_RKfSD_SD_SD_E_bSC_jLin1ELin1ELi4ELi512ELi2EEEvNS0_6detail10TensorInfoIT0_T2_EENSG_IT1_SI_EESI_T_)
        .other          _ZN2at4cuda57_GLOBAL__N__cd6b329d_24_DistributionBernoulli_cu_7537a20d21kernelPointwiseApply2IZNS_6native9templates4cuda28bernoulli_tensor_cuda_kernelIbfEEvRKNS_10TensorBaseES9_NS_15PhiloxCudaStateEEUliRbSB_SB_SB_RKfSD_SD_SD_E_bSC_jLin1ELin1ELi4ELi512ELi2EEEvNS0_6detail10TensorInfoIT0_T2_EENSG_IT1_SI_EESI_T_,@"STO_CUDA_ENTRY STV_DEFAULT"
_ZN2at4cuda57_GLOBAL__N__cd6b329d_24_DistributionBernoulli_cu_7537a20d21kernelPointwiseApply2IZNS_6native9templates4cuda28bernoulli_tensor_cuda_kernelIbfEEvRKNS_10TensorBaseES9_NS_15PhiloxCudaStateEEUliRbSB_SB_SB_RKfSD_SD_SD_E_bSC_jLin1ELin1ELi4ELi512ELi2EEEvNS0_6detail10TensorInfoIT0_T2_EENSG_IT1_SI_EESI_T_:
[----:B------:R-:W0:Y:S01]  /*0000*/  LDC R1, c[0x0][0x37c] ;  /* 0x0000df00ff017b82 */ /* 0x000e220000000800 */
[----:B------:R-:W1:Y:S07]  /*0010*/  S2R R3, SR_TID.X ;  /* 0x0000000000037919 */ /* 0x000e6e0000002100 */
[----:B------:R-:W1:Y:S01]  /*0020*/  S2UR UR4, SR_CTAID.X ;  /* 0x00000000000479c3 */ /* 0x000e620000002500 */
[----:B------:R-:W2:Y:S07]  /*0030*/  LDCU UR5, c[0x0][0x530] ;  /* 0x0000a600ff0577ac */ /* 0x000eae0008000800 */
[----:B------:R-:W1:Y:S02]  /*0040*/  LDC R18, c[0x0][0x360] ;  /* 0x0000d800ff127b82 */ /* 0x000e640000000800 */
[----:B-1----:R-:W-:-:S05]  /*0050*/  IMAD R18, R18, UR4, R3 ;  /* 0x0000000412127c24 */ /* 0x002fca000f8e0203 */
[----:B------:R-:W-:-:S04]  /*0060*/  SHF.L.U32 R34, R18, 0x2, RZ ;  /* 0x0000000212227819 */ /* 0x000fc800000006ff */
[----:B--2---:R-:W-:-:S13]  /*0070*/  ISETP.GE.U32.AND P0, PT, R34, UR5, PT ;  /* 0x0000000522007c0c */ /* 0x004fda000bf06070 */
[----:B0-----:R-:W-:Y:S05]  /*0080*/  @P0 EXIT ;  /* 0x000000000000094d */ /* 0x001fea0003800000 */
[----:B------:R-:W0:Y:S01]  /*0090*/  LDCU UR38, c[0x0][0x54c] ;  /* 0x0000a980ff2677ac */ /* 0x000e220008000800 */
[----:B------:R-:W-:Y:S01]  /*00a0*/  IMAD.WIDE.U32 R18, R18, -0x326172a9, RZ ;  /* 0xcd9e8d5712127825 */ /* 0x000fe200078e00ff */
[----:B------:R-:W1:Y:S01]  /*00b0*/  LDCU.64 UR36, c[0x0][0x358] ;  /* 0x00006b00ff2477ac */ /* 0x000e620008000a00 */
[----:B0-----:R-:W-:-:S12]  /*00c0*/  UPRMT UR38, UR38, 0x7770, URZ ;  /* 0x0000777026267896 */ /* 0x001fd800080000ff */
.L_x_1191:
[----:B------:R-:W0:Y:S01]  /*00d0*/  LDCU UR4, c[0x0][0x530] ;  /* 0x0000a600ff0477ac */ /* 0x000e220008000800 */
[----:B--2---:R-:W2:Y:S01]  /*00e0*/  LDC R11, c[0x0][0x528] ;  /* 0x00014a00ff0b7b82 */ /* 0x004ea20000000800 */
[----:B------:R-:W-:Y:S01]  /*00f0*/  BSSY.RECONVERGENT B0, `(.L_x_1122) ;  /* 0x0000358000007945 */ /* 0x000fe20003800200 */
[----:B------:R-:W-:Y:S02]  /*0100*/  CS2R R16, SRZ ;  /* 0x0000000000107805 */ /* 0x000fe4000001ff00 */
[----:B------:R-:W-:-:S04]  /*0110*/  CS2R R24, SRZ ;  /* 0x0000000000187805 */ /* 0x000fc8000001ff00 */
[----:B------:R-:W3:Y:S01]  /*0120*/  LDC R14, c[0x0][0x450] ;  /* 0x00011400ff0e7b82 */ /* 0x000ee20000000800 */
[----:B0-----:R-:W-:-:S04]  /*0130*/  IADD3 R0, PT, PT, -R34, UR4, RZ ;  /* 0x0000000422007c10 */ /* 0x001fc8000fffe1ff */
[----:B------:R-:W-:Y:S02]  /*0140*/  ISETP.GE.AND P0, PT, R0, 0x1, PT ;  /* 0x000000010000780c */ /* 0x000fe40003f06270 */
[C---:B--2---:R-:W-:Y:S01]  /*0150*/  IADD3 R4, PT, PT, R11.reuse, 0x7, RZ ;  /* 0x000000070b047810 */ /* 0x044fe20007ffe0ff */
[C---:B------:R-:W-:Y:S01]  /*0160*/  VIADD R3, R11.reuse, 0xffffffff ;  /* 0xffffffff0b037836 */ /* 0x040fe20000000000 */
[C---:B------:R-:W-:Y:S01]  /*0170*/  IADD3 R15, PT, PT, R11.reuse, -0x2, RZ ;  /* 0xfffffffe0b0f7810 */ /* 0x040fe20007ffe0ff */
[----:B------:R-:W-:Y:S01]  /*0180*/  VIADD R5, R11, 0x3 ;  /* 0x000000030b057836 */ /* 0x000fe20000000000 */
[----:B------:R-:W-:Y:S02]  /*0190*/  LOP3.LUT R8, R4, 0x7, RZ, 0xc0, !PT ;  /* 0x0000000704087812 */ /* 0x000fe400078ec0ff */
[----:B------:R-:W-:Y:S01]  /*01a0*/  LOP3.LUT R2, R3, 0xfffffff8, RZ, 0xc0, !PT ;  /* 0xfffffff803027812 */ /* 0x000fe200078ec0ff */
[C---:B---3--:R-:W-:Y:S01]  /*01b0*/  VIADD R6, R14.reuse, 0x7 ;  /* 0x000000070e067836 */ /* 0x048fe20000000000 */
[C---:B------:R-:W-:Y:S01]  /*01c0*/  IADD3 R7, PT, PT, R14.reuse, 0x3, RZ ;  /* 0x000000030e077810 */ /* 0x040fe20007ffe0ff */
[----:B------:R-:W-:Y:S01]  /*01d0*/  VIADD R10, R14, 0xffffffff ;  /* 0xffffffff0e0a7836 */ /* 0x000fe20000000000 */
[----:B------:R-:W-:Y:S01]  /*01e0*/  LOP3.LUT R21, R5, 0x1, RZ, 0xc0, !PT ;  /* 0x0000000105157812 */ /* 0x000fe200078ec0ff */
[----:B------:R-:W-:Y:S01]  /*01f0*/  VIADD R8, R8, 0xffffffff ;  /* 0xffffffff08087836 */ /* 0x000fe20000000000 */
[----:B------:R-:W-:-:S02]  /*0200*/  LOP3.LUT R9, R6, 0x7, RZ, 0xc0, !PT ;  /* 0x0000000706097812 */ /* 0x000fc400078ec0ff */
[----:B------:R-:W-:Y:S02]  /*0210*/  LOP3.LUT R35, R7, 0x3, RZ, 0xc0, !PT ;  /* 0x0000000307237812 */ /* 0x000fe400078ec0ff */
[----:B------:R-:W-:Y:S02]  /*0220*/  IADD3 R20, PT, PT, R14, -0x2, RZ ;  /* 0xfffffffe0e147810 */ /* 0x000fe40007ffe0ff */
[----:B------:R-:W-:Y:S02]  /*0230*/  LOP3.LUT R3, R3, 0x7, RZ, 0xc0, !PT ;  /* 0x0000000703037812 */ /* 0x000fe400078ec0ff */
[----:B------:R-:W-:Y:S02]  /*0240*/  LOP3.LUT R4, R4, 0x3, RZ, 0xc0, !PT ;  /* 0x0000000304047812 */ /* 0x000fe400078ec0ff */
[----:B------:R-:W-:Y:S02]  /*0250*/  LOP3.LUT R5, R5, 0x3, RZ, 0xc0, !PT ;  /* 0x0000000305057812 */ /* 0x000fe400078ec0ff */
[----:B------:R-:W-:-:S02]  /*0260*/  LOP3.LUT R6, R6, 0x3, RZ, 0xc0, !PT ;  /* 0x0000000306067812 */ /* 0x000fc400078ec0ff */
[----:B------:R-:W-:Y:S02]  /*0270*/  LOP3.LUT R7, R7, 0x1, RZ, 0xc0, !PT ;  /* 0x0000000107077812 */ /* 0x000fe400078ec0ff */
[----:B------:R-:W-:Y:S02]  /*0280*/  LOP3.LUT R36, R10, 0x7, RZ, 0xc0, !PT ;  /* 0x000000070a247812 */ /* 0x000fe400078ec0ff */
[----:B------:R-:W-:Y:S01]  /*0290*/  IADD3 R9, PT, PT, R9, -0x1, RZ ;  /* 0xffffffff09097810 */ /* 0x000fe20007ffe0ff */
[----:B-1--4-:R-:W-:Y:S06]  /*02a0*/  @!P0 BRA `(.L_x_1123) ;  /* 0x0000003000f08947 */ /* 0x012fec0003800000 */
[----:B------:R-:W-:Y:S01]  /*02b0*/  ISETP.GE.AND P0, PT, R14, 0x2, PT ;  /* 0x000000020e00780c */ /* 0x000fe20003f06270 */
[----:B------:R-:W-:Y:S01]  /*02c0*/  IMAD.MOV.U32 R17, RZ, RZ, RZ ;  /* 0x000000ffff117224 */ /* 0x000fe200078e00ff */
[----:B------:R-:W-:-:S11]  /*02d0*/  MOV R16, R34 ;  /* 0x0000002200107202 */ /* 0x000fd60000000f00 */
[----:B------:R-:W-:Y:S05]  /*02e0*/  @!P0 BRA `(.L_x_1124) ;  /* 0x0000001800588947 */ /* 0x000fea0003800000 */
[----:B------:R-:W0:Y:S01]  /*02f0*/  LDCU UR4, c[0x0][0x450] ;  /* 0x00008a00ff0477ac */ /* 0x000e220008000800 */
[----:B------:R-:W-:Y:S01]  /*0300*/  ISETP.GE.U32.AND P0, PT, R20, 0x7, PT ;  /* 0x000000071400780c */ /* 0x000fe20003f06070 */
[----:B------:R-:W-:Y:S01]  /*0310*/  IMAD.MOV.U32 R17, RZ, RZ, RZ ;  /* 0x000000ffff117224 */ /* 0x000fe200078e00ff */
[----:B------:R-:W-:Y:S01]  /*0320*/  MOV R16, R34 ;  /* 0x0000002200107202 */ /* 0x000fe20000000f00 */
[----:B0-----:R-:W-:-:S10]  /*0330*/  IMAD.U32 R23, RZ, RZ, UR4 ;  /* 0x00000004ff177e24 */ /* 0x001fd4000f8e00ff */
[----:B------:R-:W-:Y:S05]  /*0340*/  @!P0 BRA `(.L_x_1125) ;  /* 0x0000000c00508947 */ /* 0x000fea0003800000 */
[----:B------:R-:W-:Y:S01]  /*0350*/  LOP3.LUT R25, R10, 0xfffffff8, RZ, 0xc0, !PT ;  /* 0xfffffff80a197812 */ /* 0x000fe200078ec0ff */
[----:B------:R-:W-:Y:S01]  /*0360*/  BSSY.RECONVERGENT B1, `(.L_x_1126) ;  /* 0x00000d1000017945 */ /* 0x000fe20003800200 */
[----:B------:R-:W-:Y:S01]  /*0370*/  IADD3 R23, PT, PT, R14, -0x4, RZ ;  /* 0xfffffffc0e177810 */ /* 0x000fe20007ffe0ff */
[----:B------:R-:W-:Y:S01]  /*0380*/  IMAD.MOV.U32 R17, RZ, RZ, RZ ;  /* 0x000000ffff117224 */ /* 0x000fe200078e00ff */
[----:B------:R-:W-:Y:S01]  /*0390*/  MOV R16, R34 ;  /* 0x0000002200107202 */ /* 0x000fe20000000f00 */
[----:B------:R-:W-:-:S07]  /*03a0*/  IMAD.MOV R25, RZ, RZ, -R25 ;  /* 0x000000ffff197224 */ /* 0x000fce00078e0a19 */
.L_x_1127:
[C---:B------:R-:W-:Y:S01]  /*03b0*/  IADD3 R44, PT, PT, R23.reuse, 0x3, RZ ;  /* 0x00000003172c7810 */ /* 0x040fe20007ffe0ff */
[C---:B------:R-:W-:Y:S01]  /*03c0*/  VIADD R40, R23.reuse, 0xffffffff ;  /* 0xffffffff17287836 */ /* 0x040fe20000000000 */
[C---:B------:R-:W-:Y:S02]  /*03d0*/  IADD3 R22, PT, PT, R23.reuse, 0x2, RZ ;  /* 0x0000000217167810 */ /* 0x040fe40007ffe0ff */
[C---:B------:R-:W-:Y:S01]  /*03e0*/  IADD3 R26, PT, PT, R23.reuse, 0x1, RZ ;  /* 0x00000001171a7810 */ /* 0x040fe20007ffe0ff */
[----:B------:R-:W-:Y:S01]  /*03f0*/  IMAD.SHL.U32 R44, R44, 0x4, RZ ;  /* 0x000000042c2c7824 */ /* 0x000fe200078e00ff */
[C---:B------:R-:W-:Y:S01]  /*0400*/  SHF.L.U32 R41, R23.reuse, 0x2, RZ ;  /* 0x0000000217297819 */ /* 0x040fe200000006ff */
[----:B------:R-:W-:Y:S01]  /*0410*/  IMAD.SHL.U32 R22, R22, 0x4, RZ ;  /* 0x0000000416167824 */ /* 0x000fe200078e00ff */
[----:B------:R-:W-:Y:S01]  /*0420*/  IADD3 R48, PT, PT, R23, -0x3, RZ ;  /* 0xfffffffd17307810 */ /* 0x000fe20007ffe0ff */
[----:B------:R0:W2:Y:S01]  /*0430*/  LDC R27, c[0x0][R44+0x388] ;  /* 0x0000e2002c1b7b82 */ /* 0x0000a20000000800 */
[----:B------:R-:W-:Y:S01]  /*0440*/  IMAD.SHL.U32 R26, R26, 0x4, RZ ;  /* 0x000000041a1a7824 */ /* 0x000fe200078e00ff */
[----:B------:R-:W-:Y:S01]  /*0450*/  IADD3 R25, PT, PT, R25, 0x8, RZ ;  /* 0x0000000819197810 */ /* 0x000fe20007ffe0ff */
[----:B------:R-:W-:-:S02]  /*0460*/  IMAD.SHL.U32 R40, R40, 0x4, RZ ;  /* 0x0000000428287824 */ /* 0x000fc400078e00ff */
[----:B------:R-:W-:-:S03]  /*0470*/  IMAD.SHL.U32 R48, R48, 0x4, RZ ;  /* 0x0000000430307824 */ /* 0x000fc600078e00ff */
[----:B------:R3:W4:Y:S08]  /*0480*/  LDC R24, c[0x0][R22+0x388] ;  /* 0x0000e20016187b82 */ /* 0x0007300000000800 */
[----:B0-----:R-:W0:Y:S08]  /*0490*/  LDC R44, c[0x0][R44+0x3ec] ;  /* 0x0000fb002c2c7b82 */ /* 0x001e300000000800 */
[----:B---3--:R-:W3:Y:S01]  /*04a0*/  LDC R22, c[0x0][R22+0x3ec] ;  /* 0x0000fb0016167b82 */ /* 0x008ee20000000800 */
[----:B--2---:R-:W2:Y:S01]  /*04b0*/  I2F.U32.RP R28, R27 ;  /* 0x0000001b001c7306 */ /* 0x004ea20000209000 */
[----:B------:R-:W-:Y:S01]  /*04c0*/  IMAD.MOV R29, RZ, RZ, -R27 ;  /* 0x000000ffff1d7224 */ /* 0x000fe200078e0a1b */
[----:B------:R-:W-:-:S06]  /*04d0*/  ISETP.NE.U32.AND P2, PT, R27, RZ, PT ;  /* 0x000000ff1b00720c */ /* 0x000fcc0003f45070 */
[----:B----4-:R-:W4:Y:S01]  /*04e0*/  I2F.U32.RP R30, R24 ;  /* 0x00000018001e7306 */ /* 0x010f220000209000 */
[----:B------:R-:W-:-:S07]  /*04f0*/  IADD3 R31, PT, PT, RZ, -R24, RZ ;  /* 0x80000018ff1f7210 */ /* 0x000fce0007ffe0ff */
[----:B--2---:R-:W2:Y:S08]  /*0500*/  MUFU.RCP R28, R28 ;  /* 0x0000001c001c7308 */ /* 0x004eb00000001000 */
[----:B----4-:R-:W-:Y:S01]  /*0510*/  MUFU.RCP R30, R30 ;  /* 0x0000001e001e7308 */ /* 0x010fe20000001000 */
[----:B--2---:R-:W-:Y:S02]  /*0520*/  IADD3 R12, PT, PT, R28, 0xffffffe, RZ ;  /* 0x0ffffffe1c0c7810 */ /* 0x004fe40007ffe0ff */
[----:B------:R2:W4:Y:S05]  /*0530*/  LDC R28, c[0x0][R26+0x388] ;  /* 0x0000e2001a1c7b82 */ /* 0x00052a0000000800 */
[----:B------:R5:W1:Y:S03]  /*0540*/  F2I.FTZ.U32.TRUNC.NTZ R13, R12 ;  /* 0x0000000c000d7305 */ /* 0x000a66000021f000 */
[----:B--2---:R-:W2:Y:S01]  /*0550*/  LDC R26, c[0x0][R26+0x3ec] ;  /* 0x0000fb001a1a7b82 */ /* 0x004ea20000000800 */
[----:B-----5:R-:W-:-:S02]  /*0560*/  HFMA2 R12, -RZ, RZ, 0, 0 ;  /* 0x00000000ff0c7431 */ /* 0x020fc400000001ff */
[----:B-1----:R-:W-:-:S04]  /*0570*/  IMAD R29, R29, R13, RZ ;  /* 0x0000000d1d1d7224 */ /* 0x002fc800078e02ff */
[----:B------:R-:W-:-:S06]  /*0580*/  IMAD.HI.U32 R13, R13, R29, R12 ;  /* 0x0000001d0d0d7227 */ /* 0x000fcc00078e000c */
[----:B------:R-:W-:Y:S01]  /*0590*/  IMAD.HI.U32 R29, R13, R16, RZ ;  /* 0x000000100d1d7227 */ /* 0x000fe200078e00ff */
[----:B------:R-:W-:Y:S02]  /*05a0*/  IADD3 R13, PT, PT, R30, 0xffffffe, RZ ;  /* 0x0ffffffe1e0d7810 */ /* 0x000fe40007ffe0ff */
[----:B------:R1:W5:Y:S01]  /*05b0*/  LDC R30, c[0x0][R41+0x388] ;  /* 0x0000e200291e7b82 */ /* 0x0003620000000800 */
[----:B------:R-:W-:-:S03]  /*05c0*/  IMAD.MOV R12, RZ, RZ, -R29 ;  /* 0x000000ffff0c7224 */ /* 0x000fc600078e0a1d */
[----:B------:R-:W0:Y:S01]  /*05d0*/  F2I.FTZ.U32.TRUNC.NTZ R13, R13 ;  /* 0x0000000d000d7305 */ /* 0x000e22000021f000 */
[----:B------:R-:W-:-:S03]  /*05e0*/  IMAD R12, R27, R12, R16 ;  /* 0x0000000c1b0c7224 */ /* 0x000fc600078e0210 */
[----:B-1----:R-:W1:Y:S02]  /*05f0*/  LDC R41, c[0x0][R41+0x3ec] ;  /* 0x0000fb0029297b82 */ /* 0x002e640000000800 */
[----:B------:R-:W-:Y:S02]  /*0600*/  ISETP.GE.U32.AND P0, PT, R12, R27, PT ;  /* 0x0000001b0c00720c */ /* 0x000fe40003f06070 */
[----:B----4-:R-:W4:Y:S01]  /*0610*/  I2F.U32.RP R32, R28 ;  /* 0x0000001c00207306 */ /* 0x010f220000209000 */
[----:B0-----:R-:W-:-:S10]  /*0620*/  IMAD R31, R31, R13, RZ ;  /* 0x0000000d1f1f7224 */ /* 0x001fd400078e02ff */
[----:B------:R-:W-:Y:S02]  /*0630*/  @P0 IMAD.IADD R12, R12, 0x1, -R27 ;  /* 0x000000010c0c0824 */ /* 0x000fe400078e0a1b */
[----:B------:R-:W-:-:S03]  /*0640*/  @P0 VIADD R29, R29, 0x1 ;  /* 0x000000011d1d0836 */ /* 0x000fc60000000000 */
[----:B------:R-:W-:Y:S01]  /*0650*/  ISETP.GE.U32.AND P1, PT, R12, R27, PT ;  /* 0x0000001b0c00720c */ /* 0x000fe20003f26070 */
[----:B------:R-:W-:-:S04]  /*0660*/  IMAD.MOV.U32 R12, RZ, RZ, RZ ;  /* 0x000000ffff0c7224 */ /* 0x000fc800078e00ff */
[----:B------:R-:W-:Y:S01]  /*0670*/  IMAD.HI.U32 R12, R13, R31, R12 ;  /* 0x0000001f0d0c7227 */ /* 0x000fe200078e000c */
[----:B----4-:R-:W0:Y:S07]  /*0680*/  MUFU.RCP R32, R32 ;  /* 0x0000002000207308 */ /* 0x010e2e0000001000 */
[----:B------:R-:W-:Y:S02]  /*0690*/  @P1 IADD3 R29, PT, PT, R29, 0x1, RZ ;  /* 0x000000011d1d1810 */ /* 0x000fe40007ffe0ff */
[----:B------:R-:W-:-:S02]  /*06a0*/  @!P2 LOP3.LUT R29, RZ, R27, RZ, 0x33, !PT ;  /* 0x0000001bff1da212 */ /* 0x000fc400078e33ff */
[----:B------:R-:W-:-:S03]  /*06b0*/  ISETP.NE.U32.AND P2, PT, R24, RZ, PT ;  /* 0x000000ff1800720c */ /* 0x000fc60003f45070 */
[----:B------:R-:W-:Y:S01]  /*06c0*/  IMAD.HI.U32 R31, R12, R29, RZ ;  /* 0x0000001d0c1f7227 */ /* 0x000fe200078e00ff */
[----:B-----5:R-:W4:Y:S01]  /*06d0*/  I2F.U32.RP R38, R30 ;  /* 0x0000001e00267306 */ /* 0x020f220000209000 */
[----:B0-----:R-:W-:Y:S02]  /*06e0*/  IADD3 R12, PT, PT, R32, 0xffffffe, RZ ;  /* 0x0ffffffe200c7810 */ /* 0x001fe40007ffe0ff */
[----:B------:R-:W-:Y:S01]  /*06f0*/  IMAD.MOV R33, RZ, RZ, -R31 ;  /* 0x000000ffff217224 */ /* 0x000fe200078e0a1f */
[----:B------:R0:W5:Y:S01]  /*0700*/  LDC R32, c[0x0][R40+0x388] ;  /* 0x0000e20028207b82 */ /* 0x0001620000000800 */
[----:B------:R-:W-:Y:S02]  /*0710*/  IMAD.MOV R39, RZ, RZ, -R30 ;  /* 0x000000ffff277224 */ /* 0x000fe400078e0a1e */
[----:B------:R-:W-:Y:S01]  /*0720*/  IMAD R33, R24, R33, R29 ;  /* 0x0000002118217224 */ /* 0x000fe200078e021d */
[----:B------:R3:W2:Y:S04]  /*0730*/  F2I.FTZ.U32.TRUNC.NTZ R13, R12 ;  /* 0x0000000c000d7305 */ /* 0x0006a8000021f000 */
[----:B------:R-:W-:Y:S01]  /*0740*/  ISETP.GE.U32.AND P0, PT, R33, R24, PT ;  /* 0x000000182100720c */ /* 0x000fe20003f06070 */
[----:B0-----:R-:W0:Y:S03]  /*0750*/  LDC R40, c[0x0][R40+0x3ec] ;  /* 0x0000fb0028287b82 */ /* 0x001e260000000800 */
[----:B----4-:R-:W4:Y:S01]  /*0760*/  MUFU.RCP R38, R38 ;  /* 0x0000002600267308 */ /* 0x010f220000001000 */
[----:B---3--:R-:W-:-:S08]  /*0770*/  HFMA2 R12, -RZ, RZ, 0, 0 ;  /* 0x00000000ff0c7431 */ /* 0x008fd000000001ff */
[----:B------:R-:W-:Y:S01]  /*0780*/  @P0 IMAD.IADD R33, R33, 0x1, -R24 ;  /* 0x0000000121210824 */ /* 0x000fe200078e0a18 */
[----:B------:R-:W-:-:S04]  /*0790*/  @P0 IADD3 R31, PT, PT, R31, 0x1, RZ ;  /* 0x000000011f1f0810 */ /* 0x000fc80007ffe0ff */
[----:B------:R-:W-:Y:S02]  /*07a0*/  ISETP.GE.U32.AND P1, PT, R33, R24, PT ;  /* 0x000000182100720c */ /* 0x000fe40003f26070 */
[----:B------:R-:W-:-:S05]  /*07b0*/  IADD3 R33, PT, PT, RZ, -R28, RZ ;  /* 0x8000001cff217210 */ /* 0x000fca0007ffe0ff */
[----:B--2---:R-:W-:-:S04]  /*07c0*/  IMAD R33, R33, R13, RZ ;  /* 0x0000000d21217224 */ /* 0x004fc800078e02ff */
[----:B------:R-:W-:-:S04]  /*07d0*/  IMAD.HI.U32 R12, R13, R33, R12 ;  /* 0x000000210d0c7227 */ /* 0x000fc800078e000c */
[----:B------:R-:W-:Y:S01]  /*07e0*/  @P1 VIADD R31, R31, 0x1 ;  /* 0x000000011f1f1836 */ /* 0x000fe20000000000 */
[----:B------:R-:W-:Y:S02]  /*07f0*/  @!P2 LOP3.LUT R31, RZ, R24, RZ, 0x33, !PT ;  /* 0x00000018ff1fa212 */ /* 0x000fe400078e33ff */
[----:B------:R-:W-:-:S03]  /*0800*/  ISETP.NE.U32.AND P2, PT, R28, RZ, PT ;  /* 0x000000ff1c00720c */ /* 0x000fc60003f45070 */
[----:B------:R-:W-:Y:S01]  /*0810*/  IMAD.HI.U32 R33, R12, R31, RZ ;  /* 0x0000001f0c217227 */ /* 0x000fe200078e00ff */
[----:B-----5:R-:W2:Y:S03]  /*0820*/  I2F.U32.RP R42, R32 ;  /* 0x00000020002a7306 */ /* 0x020ea60000209000 */
[----:B----4-:R-:W-:Y:S01]  /*0830*/  VIADD R12, R38, 0xffffffe ;  /* 0x0ffffffe260c7836 */ /* 0x010fe20000000000 */
[----:B------:R-:W-:-:S04]  /*0840*/  IADD3 R37, PT, PT, -R33, RZ, RZ ;  /* 0x000000ff21257210 */ /* 0x000fc80007ffe1ff */
[----:B------:R3:W4:Y:S01]  /*0850*/  F2I.FTZ.U32.TRUNC.NTZ R13, R12 ;  /* 0x0000000c000d7305 */ /* 0x000722000021f000 */
[----:B------:R-:W-:-:S05]  /*0860*/  IMAD R37, R28, R37, R31 ;  /* 0x000000251c257224 */ /* 0x000fca00078e021f */
[----:B------:R-:W-:Y:S02]  /*0870*/  ISETP.GE.U32.AND P0, PT, R37, R28, PT ;  /* 0x0000001c2500720c */ /* 0x000fe40003f06070 */
[----:B--2---:R-:W2:Y:S01]  /*0880*/  MUFU.RCP R42, R42 ;  /* 0x0000002a002a7308 */ /* 0x004ea20000001000 */
[----:B---3--:R-:W-:Y:S02]  /*0890*/  HFMA2 R12, -RZ, RZ, 0, 0 ;  /* 0x00000000ff0c7431 */ /* 0x008fe400000001ff */
[----:B----4-:R-:W-:-:S08]  /*08a0*/  IMAD R39, R39, R13, RZ ;  /* 0x0000000d27277224 */ /* 0x010fd000078e02ff */
[----:B------:R-:W-:Y:S01]  /*08b0*/  @P0 IADD3 R37, PT, PT, -R28, R37, RZ ;  /* 0x000000251c250210 */ /* 0x000fe20007ffe1ff */
[----:B------:R-:W-:Y:S01]  /*08c0*/  IMAD.HI.U32 R12, R13, R39, R12 ;  /* 0x000000270d0c7227 */ /* 0x000fe200078e000c */
[----:B------:R-:W-:Y:S02]  /*08d0*/  @P0 IADD3 R33, PT, PT, R33, 0x1, RZ ;  /* 0x0000000121210810 */ /* 0x000fe40007ffe0ff */
[----:B------:R-:W-:Y:S01]  /*08e0*/  ISETP.GE.U32.AND P1, PT, R37, R28, PT ;  /* 0x0000001c2500720c */ /* 0x000fe20003f26070 */
[----:B------:R-:W-:-:S04]  /*08f0*/  VIADD R37, R23, 0xfffffffe ;  /* 0xfffffffe17257836 */ /* 0x000fc80000000000 */
[----:B------:R-:W-:-:S04]  /*0900*/  IMAD.SHL.U32 R37, R37, 0x4, RZ ;  /* 0x0000000425257824 */ /* 0x000fc800078e00ff */
[----:B------:R3:W4:Y:S04]  /*0910*/  LDC R38, c[0x0][R37+0x388] ;  /* 0x0000e20025267b82 */ /* 0x0007280000000800 */
[----:B------:R-:W-:Y:S02]  /*0920*/  @P1 IADD3 R33, PT, PT, R33, 0x1, RZ ;  /* 0x0000000121211810 */ /* 0x000fe40007ffe0ff */
[----:B------:R-:W-:Y:S02]  /*0930*/  @!P2 LOP3.LUT R33, RZ, R28, RZ, 0x33, !PT ;  /* 0x0000001cff21a212 */ /* 0x000fe400078e33ff */
[----:B------:R-:W-:Y:S01]  /*0940*/  ISETP.NE.U32.AND P2, PT, R30, RZ, PT ;  /* 0x000000ff1e00720c */ /* 0x000fe20003f45070 */
[----:B---3--:R-:W3:Y:S02]  /*0950*/  LDC R37, c[0x0][R37+0x3ec] ;  /* 0x0000fb0025257b82 */ /* 0x008ee40000000800 */
[----:B------:R-:W-:Y:S01]  /*0960*/  IMAD.HI.U32 R39, R12, R33, RZ ;  /* 0x000000210c277227 */ /* 0x000fe200078e00ff */
[----:B--2---:R-:W-:-:S03]  /*0970*/  IADD3 R12, PT, PT, R42, 0xffffffe, RZ ;  /* 0x0ffffffe2a0c7810 */ /* 0x004fc60007ffe0ff */
[----:B------:R-:W-:Y:S01]  /*0980*/  IMAD.MOV R43, RZ, RZ, -R39 ;  /* 0x000000ffff2b7224 */ /* 0x000fe200078e0a27 */
[----:B------:R2:W5:Y:S01]  /*0990*/  F2I.FTZ.U32.TRUNC.NTZ R13, R12 ;  /* 0x0000000c000d7305 */ /* 0x000562000021f000 */
[----:B------:R1:W0:Y:S02]  /*09a0*/  LDC R42, c[0x0][R48+0x388] ;  /* 0x0000e200302a7b82 */ /* 0x0002240000000800 */
[----:B------:R-:W-:-:S05]  /*09b0*/  IMAD R43, R30, R43, R33 ;  /* 0x0000002b1e2b7224 */ /* 0x000fca00078e0221 */
[C---:B------:R-:W-:Y:S01]  /*09c0*/  ISETP.GE.U32.AND P0, PT, R43.reuse, R30, PT ;  /* 0x0000001e2b00720c */ /* 0x040fe20003f06070 */
[----:B--2---:R-:W-:Y:S01]  /*09d0*/  HFMA2 R12, -RZ, RZ, 0, 0 ;  /* 0x00000000ff0c7431 */ /* 0x004fe200000001ff */
[----:B-1----:R-:W1:Y:S11]  /*09e0*/  LDC R48, c[0x0][R48+0x3ec] ;  /* 0x0000fb0030307b82 */ /* 0x002e760000000800 */
[----:B------:R-:W-:-:S02]  /*09f0*/  @P0 IMAD.IADD R43, R43, 0x1, -R30 ;  /* 0x000000012b2b0824 */ /* 0x000fc400078e0a1e */
[----:B------:R-:W-:-:S03]  /*0a00*/  @P0 VIADD R39, R39, 0x1 ;  /* 0x0000000127270836 */ /* 0x000fc60000000000 */
[----:B------:R-:W-:Y:S02]  /*0a10*/  ISETP.GE.U32.AND P1, PT, R43, R30, PT ;  /* 0x0000001e2b00720c */ /* 0x000fe40003f26070 */
[----:B------:R-:W-:Y:S01]  /*0a20*/  IADD3 R43, PT, PT, RZ, -R32, RZ ;  /* 0x80000020ff2b7210 */ /* 0x000fe20007ffe0ff */
[----:B----4-:R-:W2:Y:S04]  /*0a30*/  I2F.U32.RP R46, R38 ;  /* 0x00000026002e7306 */ /* 0x010ea80000209000 */
[----:B-----5:R-:W-:Y:S02]  /*0a40*/  IMAD R43, R43, R13, RZ ;  /* 0x0000000d2b2b7224 */ /* 0x020fe400078e02ff */
[----:B------:R-:W-:Y:S02]  /*0a50*/  IMAD.MOV R47, RZ, RZ, -R38 ;  /* 0x000000ffff2f7224 */ /* 0x000fe400078e0a26 */
[----:B------:R-:W-:-:S04]  /*0a60*/  IMAD.HI.U32 R12, R13, R43, R12 ;  /* 0x0000002b0d0c7227 */ /* 0x000fc800078e000c */
[----:B------:R-:W-:Y:S01]  /*0a70*/  @P1 VIADD R39, R39, 0x1 ;  /* 0x0000000127271836 */ /* 0x000fe20000000000 */
[----:B------:R-:W-:Y:S02]  /*0a80*/  @!P2 LOP3.LUT R39, RZ, R30, RZ, 0x33, !PT ;  /* 0x0000001eff27a212 */ /* 0x000fe400078e33ff */
[----:B------:R-:W-:-:S03]  /*0a90*/  ISETP.NE.U32.AND P2, PT, R32, RZ, PT ;  /* 0x000000ff2000720c */ /* 0x000fc60003f45070 */
[----:B------:R-:W-:Y:S01]  /*0aa0*/  IMAD.HI.U32 R43, R12, R39, RZ ;  /* 0x000000270c2b7227 */ /* 0x000fe200078e00ff */
[----:B--2---:R-:W2:Y:S04]  /*0ab0*/  MUFU.RCP R46, R46 ;  /* 0x0000002e002e7308 */ /* 0x004ea80000001000 */
[----:B------:R-:W-:-:S04]  /*0ac0*/  IADD3 R45, PT, PT, -R43, RZ, RZ ;  /* 0x000000ff2b2d7210 */ /* 0x000fc80007ffe1ff */
[----:B0-----:R-:W0:Y:S01]  /*0ad0*/  I2F.U32.RP R50, R42 ;  /* 0x0000002a00327306 */ /* 0x001e220000209000 */
[----:B------:R-:W-:-:S05]  /*0ae0*/  IMAD R45, R32, R45, R39 ;  /* 0x0000002d202d7224 */ /* 0x000fca00078e0227 */
[----:B------:R-:W-:Y:S01]  /*0af0*/  ISETP.GE.U32.AND P0, PT, R45, R32, PT ;  /* 0x000000202d00720c */ /* 0x000fe20003f06070 */
[----:B--2---:R-:W-:-:S04]  /*0b00*/  VIADD R12, R46, 0xffffffe ;  /* 0x0ffffffe2e0c7836 */ /* 0x004fc80000000000 */
[----:B------:R2:W4:Y:S08]  /*0b10*/  F2I.FTZ.U32.TRUNC.NTZ R13, R12 ;  /* 0x0000000c000d7305 */ /* 0x000530000021f000 */
[----:B------:R-:W-:Y:S01]  /*0b20*/  @P0 IADD3 R45, PT, PT, -R32, R45, RZ ;  /* 0x0000002d202d0210 */ /* 0x000fe20007ffe1ff */
[----:B------:R-:W-:Y:S01]  /*0b30*/  @P0 VIADD R43, R43, 0x1 ;  /* 0x000000012b2b0836 */ /* 0x000fe20000000000 */
[----:B0-----:R-:W0:Y:S01]  /*0b40*/  MUFU.RCP R50, R50 ;  /* 0x0000003200327308 */ /* 0x001e220000001000 */
[----:B--2---:R-:W-:Y:S01]  /*0b50*/  IMAD.MOV.U32 R12, RZ, RZ, RZ ;  /* 0x000000ffff0c7224 */ /* 0x004fe200078e00ff */
[----:B------:R-:W-:-:S02]  /*0b60*/  ISETP.GE.U32.AND P1, PT, R45, R32, PT ;  /* 0x000000202d00720c */ /* 0x000fc40003f26070 */
[C---:B------:R-:W-:Y:S02]  /*0b70*/  IADD3 R45, PT, PT, R23.reuse, -0x4, RZ ;  /* 0xfffffffc172d7810 */ /* 0x040fe40007ffe0ff */
[----:B------:R-:W-:Y:S01]  /*0b80*/  IADD3 R23, PT, PT, R23, -0x8, RZ ;  /* 0xfffffff817177810 */ /* 0x000fe20007ffe0ff */
[----:B----4-:R-:W-:Y:S01]  /*0b90*/  IMAD R47, R47, R13, RZ ;  /* 0x0000000d2f2f7224 */ /* 0x010fe200078e02ff */
[----:B------:R-:W-:-:S03]  /*0ba0*/  SHF.L.U32 R45, R45, 0x2, RZ ;  /* 0x000000022d2d7819 */ /* 0x000fc600000006ff */
[----:B------:R-:W-:Y:S01]  /*0bb0*/  IMAD.HI.U32 R12, R13, R47, R12 ;  /* 0x0000002f0d0c7227 */ /* 0x000fe200078e000c */
[----:B------:R2:W4:Y:S03]  /*0bc0*/  LDC R46, c[0x0][R45+0x388] ;  /* 0x0000e2002d2e7b82 */ /* 0x0005260000000800 */
[----:B------:R-:W-:Y:S02]  /*0bd0*/  @P1 IADD3 R43, PT, PT, R43, 0x1, RZ ;  /* 0x000000012b2b1810 */ /* 0x000fe40007ffe0ff */
[----:B------:R-:W-:Y:S02]  /*0be0*/  @!P2 LOP3.LUT R43, RZ, R32, RZ, 0x33, !PT ;  /* 0x00000020ff2ba212 */ /* 0x000fe400078e33ff */
[----:B------:R-:W-:Y:S01]  /*0bf0*/  ISETP.NE.U32.AND P2, PT, R38, RZ, PT ;  /* 0x000000ff2600720c */ /* 0x000fe20003f45070 */
[----:B--2---:R-:W2:Y:S02]  /*0c00*/  LDC R45, c[0x0][R45+0x3ec] ;  /* 0x0000fb002d2d7b82 */ /* 0x004ea40000000800 */
[----:B------:R-:W-:Y:S01]  /*0c10*/  IMAD.HI.U32 R47, R12, R43, RZ ;  /* 0x0000002b0c2f7227 */ /* 0x000fe200078e00ff */
[----:B0-----:R-:W-:-:S03]  /*0c20*/  IADD3 R12, PT, PT, R50, 0xffffffe, RZ ;  /* 0x0ffffffe320c7810 */ /* 0x001fc60007ffe0ff */
[----:B------:R-:W-:Y:S01]  /*0c30*/  IMAD.MOV R49, RZ, RZ, -R47 ;  /* 0x000000ffff317224 */ /* 0x000fe200078e0a2f */
[----:B------:R0:W5:Y:S03]  /*0c40*/  F2I.FTZ.U32.TRUNC.NTZ R13, R12 ;  /* 0x0000000c000d7305 */ /* 0x000166000021f000 */
[----:B------:R-:W-:-:S05]  /*0c50*/  IMAD R49, R38, R49, R43 ;  /* 0x0000003126317224 */ /* 0x000fca00078e022b */
[----:B------:R-:W-:Y:S01]  /*0c60*/  ISETP.GE.U32.AND P0, PT, R49, R38, PT ;  /* 0x000000263100720c */ /* 0x000fe20003f06070 */
[----:B0-----:R-:W-:-:S12]  /*0c70*/  IMAD.MOV.U32 R12, RZ, RZ, RZ ;  /* 0x000000ffff0c7224 */ /* 0x001fd800078e00ff */
[----:B------:R-:W-:Y:S02]  /*0c80*/  @P0 IMAD.IADD R49, R49, 0x1, -R38 ;  /* 0x0000000131310824 */ /* 0x000fe400078e0a26 */
[----:B------:R-:W-:-:S03]  /*0c90*/  @P0 VIADD R47, R47, 0x1 ;  /* 0x000000012f2f0836 */ /* 0x000fc60000000000 */
[----:B------:R-:W-:Y:S02]  /*0ca0*/  ISETP.GE.U32.AND P1, PT, R49, R38, PT ;  /* 0x000000263100720c */ /* 0x000fe40003f26070 */
[----:B------:R-:W-:Y:S01]  /*0cb0*/  IADD3 R49, PT, PT, RZ, -R42, RZ ;  /* 0x8000002aff317210 */ /* 0x000fe20007ffe0ff */
[----:B----4-:R-:W0:Y:S04]  /*0cc0*/  I2F.U32.RP R52, R46 ;  /* 0x0000002e00347306 */ /* 0x010e280000209000 */
[----:B-----5:R-:W-:-:S04]  /*0cd0*/  IMAD R49, R49, R13, RZ ;  /* 0x0000000d31317224 */ /* 0x020fc800078e02ff */
[----:B------:R-:W-:Y:S02]  /*0ce0*/  IMAD.HI.U32 R50, R13, R49, R12 ;  /* 0x000000310d327227 */ /* 0x000fe400078e000c */
[----:B------:R-:W-:Y:S02]  /*0cf0*/  @P1 IADD3 R47, PT, PT, R47, 0x1, RZ ;  /* 0x000000012f2f1810 */ /* 0x000fe40007ffe0ff */
[----:B------:R-:W-:Y:S02]  /*0d00*/  @!P2 LOP3.LUT R47, RZ, R38, RZ, 0x33, !PT ;  /* 0x00000026ff2fa212 */ /* 0x000fe400078e33ff */
[----:B------:R-:W-:-:S03]  /*0d10*/  ISETP.NE.U32.AND P2, PT, R42, RZ, PT ;  /* 0x000000ff2a00720c */ /* 0x000fc60003f45070 */
[----:B------:R-:W-:Y:S01]  /*0d20*/  IMAD.HI.U32 R49, R50, R47, RZ ;  /* 0x0000002f32317227 */ /* 0x000fe200078e00ff */
[----:B------:R-:W-:Y:S01]  /*0d30*/  IADD3 R50, PT, PT, -R29, RZ, RZ ;  /* 0x000000ff1d327210 */ /* 0x000fe20007ffe1ff */
[----:B0-----:R-:W0:Y:S03]  /*0d40*/  MUFU.RCP R52, R52 ;  /* 0x0000003400347308 */ /* 0x001e260000001000 */
[----:B------:R-:W-:Y:S01]  /*0d50*/  IADD3 R51, PT, PT, -R49, RZ, RZ ;  /* 0x000000ff31337210 */ /* 0x000fe20007ffe1ff */
[----:B------:R-:W-:Y:S02]  /*0d60*/  IMAD R27, R27, R50, R16 ;  /* 0x000000321b1b7224 */ /* 0x000fe400078e0210 */
[----:B------:R-:W-:Y:S02]  /*0d70*/  IMAD.MOV R16, RZ, RZ, -R31 ;  /* 0x000000ffff107224 */ /* 0x000fe400078e0a1f */
[----:B------:R-:W-:-:S02]  /*0d80*/  IMAD R51, R42, R51, R47 ;  /* 0x000000332a337224 */ /* 0x000fc400078e022f */
[----:B------:R-:W-:Y:S01]  /*0d90*/  IMAD R24, R24, R16, R29 ;  /* 0x0000001018187224 */ /* 0x000fe200078e021d */
[----:B------:R-:W-:Y:S01]  /*0da0*/  IADD3 R16, PT, PT, -R33, RZ, RZ ;  /* 0x000000ff21107210 */ /* 0x000fe20007ffe1ff */
[----:B------:R-:W-:Y:S01]  /*0db0*/  IMAD R27, R27, R44, R17 ;  /* 0x0000002c1b1b7224 */ /* 0x000fe200078e0211 */
[----:B------:R-:W-:-:S03]  /*0dc0*/  ISETP.GE.U32.AND P0, PT, R51, R42, PT ;  /* 0x0000002a3300720c */ /* 0x000fc60003f06070 */
[----:B------:R-:W-:Y:S02]  /*0dd0*/  IMAD R28, R28, R16, R31 ;  /* 0x000000101c1c7224 */ /* 0x000fe400078e021f */
[----:B0-----:R-:W-:Y:S02]  /*0de0*/  VIADD R12, R52, 0xffffffe ;  /* 0x0ffffffe340c7836 */ /* 0x001fe40000000000 */
[----:B------:R-:W-:Y:S02]  /*0df0*/  IMAD R27, R24, R22, R27 ;  /* 0x00000016181b7224 */ /* 0x000fe400078e021b */
[----:B------:R0:W4:Y:S01]  /*0e00*/  F2I.FTZ.U32.TRUNC.NTZ R13, R12 ;  /* 0x0000000c000d7305 */ /* 0x000122000021f000 */
[----:B------:R-:W-:Y:S02]  /*0e10*/  IMAD.MOV R16, RZ, RZ, -R39 ;  /* 0x000000ffff107224 */ /* 0x000fe400078e0a27 */
[----:B------:R-:W-:Y:S01]  /*0e20*/  IMAD R26, R28, R26, R27 ;  /* 0x0000001a1c1a7224 */ /* 0x000fe200078e021b */
[----:B------:R-:W-:Y:S01]  /*0e30*/  @P0 IADD3 R51, PT, PT, -R42, R51, RZ ;  /* 0x000000332a330210 */ /* 0x000fe20007ffe1ff */
[----:B------:R-:W-:Y:S01]  /*0e40*/  IMAD R30, R30, R16, R33 ;  /* 0x000000101e1e7224 */ /* 0x000fe200078e0221 */
[----:B------:R-:W-:-:S02]  /*0e50*/  @P0 IADD3 R49, PT, PT, R49, 0x1, RZ ;  /* 0x0000000131310810 */ /* 0x000fc40007ffe0ff */
[----:B------:R-:W-:Y:S01]  /*0e60*/  ISETP.GE.U32.AND P1, PT, R51, R42, PT ;  /* 0x0000002a3300720c */ /* 0x000fe20003f26070 */
[----:B0-----:R-:W-:Y:S02]  /*0e70*/  HFMA2 R12, -RZ, RZ, 0, 0 ;  /* 0x00000000ff0c7431 */ /* 0x001fe400000001ff */
[----:B------:R-:W-:Y:S02]  /*0e80*/  IMAD.MOV R51, RZ, RZ, -R46 ;  /* 0x000000ffff337224 */ /* 0x000fe400078e0a2e */
[----:B------:R-:W-:Y:S02]  /*0e90*/  IMAD R41, R30, R41, R26 ;  /* 0x000000291e297224 */ /* 0x000fe400078e021a */
[----:B----4-:R-:W-:-:S04]  /*0ea0*/  IMAD R51, R51, R13, RZ ;  /* 0x0000000d33337224 */ /* 0x010fc800078e02ff */
[----:B------:R-:W-:-:S04]  /*0eb0*/  IMAD.HI.U32 R12, R13, R51, R12 ;  /* 0x000000330d0c7227 */ /* 0x000fc800078e000c */
[----:B------:R-:W-:Y:S01]  /*0ec0*/  @P1 VIADD R49, R49, 0x1 ;  /* 0x0000000131311836 */ /* 0x000fe20000000000 */
[----:B------:R-:W-:Y:S02]  /*0ed0*/  @!P2 LOP3.LUT R49, RZ, R42, RZ, 0x33, !PT ;  /* 0x0000002aff31a212 */ /* 0x000fe400078e33ff */
[----:B------:R-:W-:-:S03]  /*0ee0*/  ISETP.NE.U32.AND P2, PT, R46, RZ, PT ;  /* 0x000000ff2e00720c */ /* 0x000fc60003f45070 */
[----:B------:R-:W-:-:S04]  /*0ef0*/  IMAD.HI.U32 R12, R12, R49, RZ ;  /* 0x000000310c0c7227 */ /* 0x000fc800078e00ff */
[----:B------:R-:W-:-:S04]  /*0f00*/  IMAD.MOV R13, RZ, RZ, -R12 ;  /* 0x000000ffff0d7224 */ /* 0x000fc800078e0a0c */
[----:B------:R-:W-:-:S05]  /*0f10*/  IMAD R13, R46, R13, R49 ;  /* 0x0000000d2e0d7224 */ /* 0x000fca00078e0231 */
[----:B------:R-:W-:-:S13]  /*0f20*/  ISETP.GE.U32.AND P0, PT, R13, R46, PT ;  /* 0x0000002e0d00720c */ /* 0x000fda0003f06070 */
[----:B------:R-:W-:Y:S01]  /*0f30*/  @P0 IADD3 R13, PT, PT, -R46, R13, RZ ;  /* 0x0000000d2e0d0210 */ /* 0x000fe20007ffe1ff */
[----:B------:R-:W-:Y:S01]  /*0f40*/  @P0 VIADD R12, R12, 0x1 ;  /* 0x000000010c0c0836 */ /* 0x000fe20000000000 */
[----:B------:R-:W-:Y:S02]  /*0f50*/  ISETP.NE.AND P0, PT, R25, RZ, PT ;  /* 0x000000ff1900720c */ /* 0x000fe40003f05270 */
[----:B------:R-:W-:Y:S01]  /*0f60*/  ISETP.GE.U32.AND P1, PT, R13, R46, PT ;  /* 0x0000002e0d00720c */ /* 0x000fe20003f26070 */
[----:B------:R-:W-:-:S04]  /*0f70*/  IMAD.MOV R13, RZ, RZ, -R43 ;  /* 0x000000ffff0d7224 */ /* 0x000fc800078e0a2b */
[----:B------:R-:W-:Y:S01]  /*0f80*/  IMAD R32, R32, R13, R39 ;  /* 0x0000000d20207224 */ /* 0x000fe200078e0227 */
[----:B------:R-:W-:-:S03]  /*0f90*/  IADD3 R13, PT, PT, -R47, RZ, RZ ;  /* 0x000000ff2f0d7210 */ /* 0x000fc60007ffe1ff */
[----:B------:R-:W-:Y:S02]  /*0fa0*/  IMAD R32, R32, R40, R41 ;  /* 0x0000002820207224 */ /* 0x000fe400078e0229 */
[----:B------:R-:W-:Y:S02]  /*0fb0*/  IMAD R38, R38, R13, R43 ;  /* 0x0000000d26267224 */ /* 0x000fe400078e022b */
[----:B------:R-:W-:Y:S01]  /*0fc0*/  @P1 IADD3 R12, PT, PT, R12, 0x1, RZ ;  /* 0x000000010c0c1810 */ /* 0x000fe20007ffe0ff */
[----:B------:R-:W-:Y:S01]  /*0fd0*/  IMAD.MOV R13, RZ, RZ, -R49 ;  /* 0x000000ffff0d7224 */ /* 0x000fe200078e0a31 */
[----:B------:R-:W-:Y:S01]  /*0fe0*/  @!P2 LOP3.LUT R12, RZ, R46, RZ, 0x33, !PT ;  /* 0x0000002eff0ca212 */ /* 0x000fe200078e33ff */
[----:B---3--:R-:W-:Y:S02]  /*0ff0*/  IMAD R37, R38, R37, R32 ;  /* 0x0000002526257224 */ /* 0x008fe400078e0220 */
[----:B------:R-:W-:Y:S02]  /*1000*/  IMAD R42, R42, R13, R47 ;  /* 0x0000000d2a2a7224 */ /* 0x000fe400078e022f */
[----:B------:R-:W-:-:S02]  /*1010*/  IMAD.MOV R17, RZ, RZ, -R12 ;  /* 0x000000ffff117224 */ /* 0x000fc400078e0a0c */
[----:B-1----:R-:W-:Y:S02]  /*1020*/  IMAD R42, R42, R48, R37 ;  /* 0x000000302a2a7224 */ /* 0x002fe400078e0225 */
[----:B------:R-:W-:Y:S02]  /*1030*/  IMAD R17, R46, R17, R49 ;  /* 0x000000112e117224 */ /* 0x000fe400078e0231 */
[----:B------:R-:W-:Y:S02]  /*1040*/  IMAD.MOV.U32 R16, RZ, RZ, R12 ;  /* 0x000000ffff107224 */ /* 0x000fe400078e000c */
[----:B--2---:R-:W-:Y:S01]  /*1050*/  IMAD R17, R17, R45, R42 ;  /* 0x0000002d11117224 */ /* 0x004fe200078e022a */
[----:B------:R-:W-:Y:S06]  /*1060*/  @P0 BRA `(.L_x_1127) ;  /* 0xfffffff000d00947 */ /* 0x000fec000383ffff */
[----:B------:R-:W-:Y:S05]  /*1070*/  BSYNC.RECONVERGENT B1 ;  /* 0x0000000000017941 */ /* 0x000fea0003800200 */
.L_x_1126:
[----:B------:R-:W-:-:S07]  /*1080*/  IADD3 R23, PT, PT, R23, 0x4, RZ ;  /* 0x0000000417177810 */ /* 0x000fce0007ffe0ff */
.L_x_1125:
[----:B------:R-:W-:-:S13]  /*1090*/  ISETP.NE.AND P0, PT, R36, RZ, PT ;  /* 0x000000ff2400720c */ /* 0x000fda0003f05270 */
[----:B------:R-:W-:Y:S05]  /*10a0*/  @!P0 BRA `(.L_x_1124) ;  /* 0x0000000800e88947 */ /* 0x000fea0003800000 */
[----:B------:R-:W-:Y:S02]  /*10b0*/  ISETP.GE.U32.AND P1, PT, R9, 0x3, PT ;  /* 0x000000030900780c */ /* 0x000fe40003f26070 */
[----:B------:R-:W-:-:S11]  /*10c0*/  ISETP.NE.AND P0, PT, R6, RZ, PT ;  /* 0x000000ff0600720c */ /* 0x000fd60003f05270 */
[----:B------:R-:W-:Y:S05]  /*10d0*/  @!P1 BRA `(.L_x_1128) ;  /* 0x0000000400949947 */ /* 0x000fea0003800000 */
[C---:B------:R-:W-:Y:S02]  /*10e0*/  VIADD R27, R23.reuse, 0xffffffff ;  /* 0xffffffff171b7836 */ /* 0x040fe40000000000 */
[C---:B------:R-:W-:Y:S02]  /*10f0*/  VIADD R24, R23.reuse, 0xfffffffe ;  /* 0xfffffffe17187836 */ /* 0x040fe40000000000 */
[----:B------:R-:W-:Y:S01]  /*1100*/  VIADD R30, R23, 0xfffffffd ;  /* 0xfffffffd171e7836 */ /* 0x000fe20000000000 */
[----:B------:R-:W-:Y:S01]  /*1110*/  SHF.L.U32 R27, R27, 0x2, RZ ;  /* 0x000000021b1b7819 */ /* 0x000fe200000006ff */
[----:B------:R-:W-:Y:S01]  /*1120*/  VIADD R23, R23, 0xfffffffc ;  /* 0xfffffffc17177836 */ /* 0x000fe20000000000 */
[----:B------:R-:W-:Y:S01]  /*1130*/  SHF.L.U32 R24, R24, 0x2, RZ ;  /* 0x0000000218187819 */ /* 0x000fe200000006ff */
[----:B------:R-:W-:Y:S01]  /*1140*/  IMAD.SHL.U32 R30, R30, 0x4, RZ ;  /* 0x000000041e1e7824 */ /* 0x000fe200078e00ff */
[----:B------:R0:W2:Y:S02]  /*1150*/  LDC R25, c[0x0][R27+0x388] ;  /* 0x0000e2001b197b82 */ /* 0x0000a40000000800 */
[----:B------:R-:W-:-:S06]  /*1160*/  SHF.L.U32 R32, R23, 0x2, RZ ;  /* 0x0000000217207819 */ /* 0x000fcc00000006ff */
[----:B------:R3:W4:Y:S08]  /*1170*/  LDC R22, c[0x0][R24+0x388] ;  /* 0x0000e20018167b82 */ /* 0x0007300000000800 */
[----:B0-----:R-:W0:Y:S08]  /*1180*/  LDC R27, c[0x0][R27+0x3ec] ;  /* 0x0000fb001b1b7b82 */ /* 0x001e300000000800 */
[----:B---3--:R-:W3:Y:S01]  /*1190*/  LDC R24, c[0x0][R24+0x3ec] ;  /* 0x0000fb0018187b82 */ /* 0x008ee20000000800 */
[----:B--2---:R-:W2:Y:S01]  /*11a0*/  I2F.U32.RP R26, R25 ;  /* 0x00000019001a7306 */ /* 0x004ea20000209000 */
[----:B------:R-:W-:-:S02]  /*11b0*/  IADD3 R29, PT, PT, RZ, -R25, RZ ;  /* 0x80000019ff1d7210 */ /* 0x000fc40007ffe0ff */
[----:B------:R-:W-:-:S05]  /*11c0*/  ISETP.NE.U32.AND P3, PT, R25, RZ, PT ;  /* 0x000000ff1900720c */ /* 0x000fca0003f65070 */
[----:B----4-:R-:W4:Y:S01]  /*11d0*/  I2F.U32.RP R28, R22 ;  /* 0x00000016001c7306 */ /* 0x010f220000209000 */
[----:B------:R-:W-:-:S07]  /*11e0*/  IMAD.MOV R31, RZ, RZ, -R22 ;  /* 0x000000ffff1f7224 */ /* 0x000fce00078e0a16 */
[----:B--2---:R-:W2:Y:S08]  /*11f0*/  MUFU.RCP R26, R26 ;  /* 0x0000001a001a7308 */ /* 0x004eb00000001000 */
[----:B----4-:R-:W-:Y:S01]  /*1200*/  MUFU.RCP R28, R28 ;  /* 0x0000001c001c7308 */ /* 0x010fe20000001000 */
[----:B--2---:R-:W-:Y:S02]  /*1210*/  VIADD R12, R26, 0xffffffe ;  /* 0x0ffffffe1a0c7836 */ /* 0x004fe40000000000 */
[----:B------:R2:W4:Y:S05]  /*1220*/  LDC R26, c[0x0][R30+0x388] ;  /* 0x0000e2001e1a7b82 */ /* 0x00052a0000000800 */
[----:B------:R5:W1:Y:S03]  /*1230*/  F2I.FTZ.U32.TRUNC.NTZ R13, R12 ;  /* 0x0000000c000d7305 */ /* 0x000a66000021f000 */
[----:B--2---:R-:W2:Y:S01]  /*1240*/  LDC R30, c[0x0][R30+0x3ec] ;  /* 0x0000fb001e1e7b82 */ /* 0x004ea20000000800 */
[----:B-----5:R-:W-:-:S02]  /*1250*/  HFMA2 R12, -RZ, RZ, 0, 0 ;  /* 0x00000000ff0c7431 */ /* 0x020fc400000001ff */
[----:B-1----:R-:W-:-:S04]  /*1260*/  IMAD R29, R29, R13, RZ ;  /* 0x0000000d1d1d7224 */ /* 0x002fc800078e02ff */
[----:B------:R-:W-:-:S06]  /*1270*/  IMAD.HI.U32 R13, R13, R29, R12 ;  /* 0x0000001d0d0d7227 */ /* 0x000fcc00078e000c */
[----:B------:R-:W-:-:S04]  /*1280*/  IMAD.HI.U32 R29, R13, R16, RZ ;  /* 0x000000100d1d7227 */ /* 0x000fc800078e00ff */
[----:B------:R-:W-:Y:S01]  /*1290*/  VIADD R13, R28, 0xffffffe ;  /* 0x0ffffffe1c0d7836 */ /* 0x000fe20000000000 */
[----:B------:R-:W-:Y:S01]  /*12a0*/  IADD3 R12, PT, PT, -R29, RZ, RZ ;  /* 0x000000ff1d0c7210 */ /* 0x000fe20007ffe1ff */
[----:B------:R1:W5:Y:S04]  /*12b0*/  LDC R28, c[0x0][R32+0x388] ;  /* 0x0000e200201c7b82 */ /* 0x0003680000000800 */
[----:B------:R-:W-:Y:S01]  /*12c0*/  IMAD R12, R25, R12, R16 ;  /* 0x0000000c190c7224 */ /* 0x000fe200078e0210 */
[----:B------:R-:W0:Y:S03]  /*12d0*/  F2I.FTZ.U32.TRUNC.NTZ R13, R13 ;  /* 0x0000000d000d7305 */ /* 0x000e26000021f000 */
[----:B-1----:R-:W1:Y:S01]  /*12e0*/  LDC R32, c[0x0][R32+0x3ec] ;  /* 0x0000fb0020207b82 */ /* 0x002e620000000800 */
[----:B------:R-:W-:-:S04]  /*12f0*/  ISETP.GE.U32.AND P1, PT, R12, R25, PT ;  /* 0x000000190c00720c */ /* 0x000fc80003f26070 */
[----:B----4-:R-:W4:Y:S01]  /*1300*/  I2F.U32.RP R37, R26 ;  /* 0x0000001a00257306 */ /* 0x010f220000209000 */
[----:B0-----:R-:W-:-:S08]  /*1310*/  IMAD R31, R31, R13, RZ ;  /* 0x0000000d1f1f7224 */ /* 0x001fd000078e02ff */
[----:B------:R-:W-:Y:S02]  /*1320*/  @P1 IADD3 R12, PT, PT, -R25, R12, RZ ;  /* 0x0000000c190c1210 */ /* 0x000fe40007ffe1ff */
[----:B------:R-:W-:Y:S02]  /*1330*/  @P1 IADD3 R29, PT, PT, R29, 0x1, RZ ;  /* 0x000000011d1d1810 */ /* 0x000fe40007ffe0ff */
[----:B------:R-:W-:Y:S01]  /*1340*/  ISETP.GE.U32.AND P2, PT, R12, R25, PT ;  /* 0x000000190c00720c */ /* 0x000fe20003f46070 */
[----:B------:R-:W-:Y:S01]  /*1350*/  HFMA2 R12, -RZ, RZ, 0, 0 ;  /* 0x00000000ff0c7431 */ /* 0x000fe200000001ff */
[----:B----4-:R-:W0:Y:S04]  /*1360*/  MUFU.RCP R37, R37 ;  /* 0x0000002500257308 */ /* 0x010e280000001000 */
[----:B------:R-:W-:-:S07]  /*1370*/  IMAD.HI.U32 R12, R13, R31, R12 ;  /* 0x0000001f0d0c7227 */ /* 0x000fce00078e000c */
[----:B------:R-:W-:Y:S01]  /*1380*/  @P2 VIADD R29, R29, 0x1 ;  /* 0x000000011d1d2836 */ /* 0x000fe20000000000 */
[----:B------:R-:W-:Y:S02]  /*1390*/  @!P3 LOP3.LUT R29, RZ, R25, RZ, 0x33, !PT ;  /* 0x00000019ff1db212 */ /* 0x000fe400078e33ff */
[----:B------:R-:W-:-:S03]  /*13a0*/  ISETP.NE.U32.AND P3, PT, R22, RZ, PT ;  /* 0x000000ff1600720c */ /* 0x000fc60003f65070 */
[----:B------:R-:W-:Y:S01]  /*13b0*/  IMAD.HI.U32 R31, R12, R29, RZ ;  /* 0x0000001d0c1f7227 */ /* 0x000fe200078e00ff */
[----:B0-----:R-:W-:Y:S01]  /*13c0*/  IADD3 R12, PT, PT, R37, 0xffffffe, RZ ;  /* 0x0ffffffe250c7810 */ /* 0x001fe20007ffe0ff */
[----:B-----5:R-:W0:Y:S02]  /*13d0*/  I2F.U32.RP R39, R28 ;  /* 0x0000001c00277306 */ /* 0x020e240000209000 */
[----:B------:R-:W-:-:S04]  /*13e0*/  IMAD.MOV R33, RZ, RZ, -R31 ;  /* 0x000000ffff217224 */ /* 0x000fc800078e0a1f */
[----:B------:R-:W-:Y:S02]  /*13f0*/  IMAD R33, R22, R33, R29 ;  /* 0x0000002116217224 */ /* 0x000fe400078e021d */
[----:B------:R4:W5:Y:S03]  /*1400*/  F2I.FTZ.U32.TRUNC.NTZ R13, R12 ;  /* 0x0000000c000d7305 */ /* 0x000966000021f000 */
[----:B------:R-:W-:-:S05]  /*1410*/  ISETP.GE.U32.AND P1, PT, R33, R22, PT ;  /* 0x000000162100720c */ /* 0x000fca0003f26070 */
[----:B0-----:R-:W0:Y:S01]  /*1420*/  MUFU.RCP R39, R39 ;  /* 0x0000002700277308 */ /* 0x001e220000001000 */
[----:B----4-:R-:W-:-:S07]  /*1430*/  IMAD.MOV.U32 R12, RZ, RZ, RZ ;  /* 0x000000ffff0c7224 */ /* 0x010fce00078e00ff */
[----:B------:R-:W-:Y:S02]  /*1440*/  @P1 IMAD.IADD R33, R33, 0x1, -R22 ;  /* 0x0000000121211824 */ /* 0x000fe400078e0a16 */
[----:B------:R-:W-:-:S03]  /*1450*/  @P1 VIADD R31, R31, 0x1 ;  /* 0x000000011f1f1836 */ /* 0x000fc60000000000 */
[----:B------:R-:W-:Y:S02]  /*1460*/  ISETP.GE.U32.AND P2, PT, R33, R22, PT ;  /* 0x000000162100720c */ /* 0x000fe40003f46070 */
[----:B------:R-:W-:-:S05]  /*1470*/  IADD3 R33, PT, PT, RZ, -R26, RZ ;  /* 0x8000001aff217210 */ /* 0x000fca0007ffe0ff */
[----:B-----5:R-:W-:-:S04]  /*1480*/  IMAD R33, R33, R13, RZ ;  /* 0x0000000d21217224 */ /* 0x020fc800078e02ff */
[----:B------:R-:W-:Y:S02]  /*1490*/  IMAD.HI.U32 R38, R13, R33, R12 ;  /* 0x000000210d267227 */ /* 0x000fe400078e000c */
[----:B------:R-:W-:Y:S02]  /*14a0*/  @P2 IADD3 R31, PT, PT, R31, 0x1, RZ ;  /* 0x000000011f1f2810 */ /* 0x000fe40007ffe0ff */
[----:B------:R-:W-:Y:S01]  /*14b0*/  @!P3 LOP3.LUT R31, RZ, R22, RZ, 0x33, !PT ;  /* 0x00000016ff1fb212 */ /* 0x000fe200078e33ff */
[----:B0-----:R-:W-:Y:S01]  /*14c0*/  VIADD R12, R39, 0xffffffe ;  /* 0x0ffffffe270c7836 */ /* 0x001fe20000000000 */
[----:B------:R-:W-:-:S03]  /*14d0*/  ISETP.NE.U32.AND P3, PT, R26, RZ, PT ;  /* 0x000000ff1a00720c */ /* 0x000fc60003f65070 */
[----:B------:R-:W-:Y:S01]  /*14e0*/  IMAD.HI.U32 R33, R38, R31, RZ ;  /* 0x0000001f26217227 */ /* 0x000fe200078e00ff */
[----:B------:R0:W4:Y:S04]  /*14f0*/  F2I.FTZ.U32.TRUNC.NTZ R13, R12 ;  /* 0x0000000c000d7305 */ /* 0x000128000021f000 */
[----:B------:R-:W-:-:S05]  /*1500*/  IADD3 R37, PT, PT, -R33, RZ, RZ ;  /* 0x000000ff21257210 */ /* 0x000fca0007ffe1ff */
[----:B------:R-:W-:Y:S02]  /*1510*/  IMAD R37, R26, R37, R31 ;  /* 0x000000251a257224 */ /* 0x000fe400078e021f */
[----:B0-----:R-:W-:-:S03]  /*1520*/  HFMA2 R12, -RZ, RZ, 0, 0 ;  /* 0x00000000ff0c7431 */ /* 0x001fc600000001ff */
[----:B------:R-:W-:-:S13]  /*1530*/  ISETP.GE.U32.AND P1, PT, R37, R26, PT ;  /* 0x0000001a2500720c */ /* 0x000fda0003f26070 */
[----:B------:R-:W-:Y:S02]  /*1540*/  @P1 IADD3 R37, PT, PT, -R26, R37, RZ ;  /* 0x000000251a251210 */ /* 0x000fe40007ffe1ff */
[----:B------:R-:W-:Y:S02]  /*1550*/  @P1 IADD3 R33, PT, PT, R33, 0x1, RZ ;  /* 0x0000000121211810 */ /* 0x000fe40007ffe0ff */
[----:B------:R-:W-:Y:S01]  /*1560*/  ISETP.GE.U32.AND P2, PT, R37, R26, PT ;  /* 0x0000001a2500720c */ /* 0x000fe20003f46070 */
[----:B------:R-:W-:-:S04]  /*1570*/  IMAD.MOV R37, RZ, RZ, -R28 ;  /* 0x000000ffff257224 */ /* 0x000fc800078e0a1c */
[----:B----4-:R-:W-:-:S04]  /*1580*/  IMAD R37, R37, R13, RZ ;  /* 0x0000000d25257224 */ /* 0x010fc800078e02ff */
[----:B------:R-:W-:-:S04]  /*1590*/  IMAD.HI.U32 R38, R13, R37, R12 ;  /* 0x000000250d267227 */ /* 0x000fc800078e000c */
[----:B------:R-:W-:Y:S01]  /*15a0*/  @P2 VIADD R33, R33, 0x1 ;  /* 0x0000000121212836 */ /* 0x000fe20000000000 */
[----:B------:R-:W-:Y:S01]  /*15b0*/  @!P3 LOP3.LUT R33, RZ, R26, RZ, 0x33, !PT ;  /* 0x0000001aff21b212 */ /* 0x000fe200078e33ff */
[----:B------:R-:W-:Y:S01]  /*15c0*/  IMAD.MOV R12, RZ, RZ, -R29 ;  /* 0x000000ffff0c7224 */ /* 0x000fe200078e0a1d */
[----:B------:R-:W-:-:S03]  /*15d0*/  ISETP.NE.U32.AND P3, PT, R28, RZ, PT ;  /* 0x000000ff1c00720c */ /* 0x000fc60003f65070 */
[----:B------:R-:W-:-:S04]  /*15e0*/  IMAD.HI.U32 R38, R38, R33, RZ ;  /* 0x0000002126267227 */ /* 0x000fc800078e00ff */
[----:B------:R-:W-:Y:S02]  /*15f0*/  IMAD.MOV R13, RZ, RZ, -R38 ;  /* 0x000000ffff0d7224 */ /* 0x000fe400078e0a26 */
[----:B------:R-:W-:Y:S02]  /*1600*/  IMAD R12, R25, R12, R16 ;  /* 0x0000000c190c7224 */ /* 0x000fe400078e0210 */
[----:B------:R-:W-:Y:S02]  /*1610*/  IMAD R13, R28, R13, R33 ;  /* 0x0000000d1c0d7224 */ /* 0x000fe400078e0221 */
[----:B------:R-:W-:-:S03]  /*1620*/  IMAD R12, R12, R27, R17 ;  /* 0x0000001b0c0c7224 */ /* 0x000fc600078e0211 */
[----:B------:R-:W-:-:S13]  /*1630*/  ISETP.GE.U32.AND P1, PT, R13, R28, PT ;  /* 0x0000001c0d00720c */ /* 0x000fda0003f26070 */
[----:B------:R-:W-:Y:S01]  /*1640*/  @P1 IADD3 R13, PT, PT, -R28, R13, RZ ;  /* 0x0000000d1c0d1210 */ /* 0x000fe20007ffe1ff */
[----:B------:R-:W-:-:S03]  /*1650*/  @P1 VIADD R38, R38, 0x1 ;  /* 0x0000000126261836 */ /* 0x000fc60000000000 */
[----:B------:R-:W-:Y:S02]  /*1660*/  ISETP.GE.U32.AND P2, PT, R13, R28, PT ;  /* 0x0000001c0d00720c */ /* 0x000fe40003f46070 */
[----:B------:R-:W-:-:S05]  /*1670*/  IADD3 R13, PT, PT, -R31, RZ, RZ ;  /* 0x000000ff1f0d7210 */ /* 0x000fca0007ffe1ff */
[----:B------:R-:W-:Y:S02]  /*1680*/  IMAD R29, R22, R13, R29 ;  /* 0x0000000d161d7224 */ /* 0x000fe400078e021d */
[----:B------:R-:W-:Y:S02]  /*1690*/  IMAD.MOV R13, RZ, RZ, -R33 ;  /* 0x000000ffff0d7224 */ /* 0x000fe400078e0a21 */
[----:B---3--:R-:W-:Y:S02]  /*16a0*/  IMAD R12, R29, R24, R12 ;  /* 0x000000181d0c7224 */ /* 0x008fe400078e020c */
[----:B------:R-:W-:Y:S01]  /*16b0*/  @P2 IADD3 R38, PT, PT, R38, 0x1, RZ ;  /* 0x0000000126262810 */ /* 0x000fe20007ffe0ff */
[----:B------:R-:W-:Y:S01]  /*16c0*/  IMAD R31, R26, R13, R31 ;  /* 0x0000000d1a1f7224 */ /* 0x000fe200078e021f */
[----:B------:R-:W-:-:S03]  /*16d0*/  @!P3 LOP3.LUT R38, RZ, R28, RZ, 0x33, !PT ;  /* 0x0000001cff26b212 */ /* 0x000fc600078e33ff */
[----:B--2---:R-:W-:Y:S01]  /*16e0*/  IMAD R12, R31, R30, R12 ;  /* 0x0000001e1f0c7224 */ /* 0x004fe200078e020c */
[----:B------:R-:W-:Y:S01]  /*16f0*/  IADD3 R17, PT, PT, -R38, RZ, RZ ;  /* 0x000000ff26117210 */ /* 0x000fe20007ffe1ff */
[----:B------:R-:W-:-:S04]  /*1700*/  IMAD.MOV.U32 R16, RZ, RZ, R38 ;  /* 0x000000ffff107224 */ /* 0x000fc800078e0026 */
[----:B------:R-:W-:-:S04]  /*1710*/  IMAD R17, R28, R17, R33 ;  /* 0x000000111c117224 */ /* 0x000fc800078e0221 */
[----:B-1----:R-:W-:-:S07]  /*1720*/  IMAD R17, R17, R32, R12 ;  /* 0x0000002011117224 */ /* 0x002fce00078e020c */
.L_x_1128:
[----:B------:R-:W-:Y:S05]  /*1730*/  @!P0 BRA `(.L_x_1124) ;  /* 0x0000000400448947 */ /* 0x000fea0003800000 */
[----:B------:R-:W-:Y:S02]  /*1740*/  ISETP.NE.AND P1, PT, R35, 0x1, PT ;  /* 0x000000012300780c */ /* 0x000fe40003f25270 */
[----:B------:R-:W-:-:S11]  /*1750*/  ISETP.NE.AND P0, PT, R7, RZ, PT ;  /* 0x000000ff0700720c */ /* 0x000fd60003f05270 */
[----:B------:R-:W-:Y:S05]  /*1760*/  @!P1 BRA `(.L_x_1129) ;  /* 0x0000000000cc9947 */ /* 0x000fea0003800000 */
[C---:B------:R-:W-:Y:S02]  /*1770*/  IADD3 R12, PT, PT, R23.reuse, -0x1, RZ ;  /* 0xffffffff170c7810 */ /* 0x040fe40007ffe0ff */
[----:B------:R-:W-:-:S03]  /*1780*/  IADD3 R23, PT, PT, R23, -0x2, RZ ;  /* 0xfffffffe17177810 */ /* 0x000fc60007ffe0ff */
[----:B------:R-:W-:Y:S02]  /*1790*/  IMAD.SHL.U32 R22, R12, 0x4, RZ ;  /* 0x000000040c167824 */ /* 0x000fe400078e00ff */
[----:B------:R-:W-:Y:S02]  /*17a0*/  IMAD.SHL.U32 R26, R23, 0x4, RZ ;  /* 0x00000004171a7824 */ /* 0x000fe400078e00ff */
[----:B------:R0:W2:Y:S08]  /*17b0*/  LDC R25, c[0x0][R22+0x388] ;  /* 0x0000e20016197b82 */ /* 0x0000b00000000800 */
        /* <DEDUP_REMOVED lines=10> */
[----:B--2---:R-:W-:-:S07]  /*1860*/  IADD3 R12, PT, PT, R24, 0xffffffe, RZ ;  /* 0x0ffffffe180c7810 */ /* 0x004fce0007ffe0ff */
[----:B------:R2:W4:Y:S02]  /*1870*/  F2I.FTZ.U32.TRUNC.NTZ R13, R12 ;  /* 0x0000000c000d7305 */ /* 0x000524000021f000 */
[----:B--2---:R-:W-:Y:S02]  /*1880*/  HFMA2 R12, -RZ, RZ, 0, 0 ;  /* 0x00000000ff0c7431 */ /* 0x004fe400000001ff */
[----:B----4-:R-:W-:-:S04]  /*1890*/  IMAD R27, R27, R13, RZ ;  /* 0x0000000d1b1b7224 */ /* 0x010fc800078e02ff */
[----:B------:R-:W-:Y:S01]  /*18a0*/  IMAD.HI.U32 R27, R13, R27, R12 ;  /* 0x0000001b0d1b7227 */ /* 0x000fe200078e000c */
[----:B------:R-:W-:-:S05]  /*18b0*/  IADD3 R12, PT, PT, R29, 0xffffffe, RZ ;  /* 0x0ffffffe1d0c7810 */ /* 0x000fca0007ffe0ff */
[----:B------:R-:W-:-:S04]  /*18c0*/  IMAD.HI.U32 R27, R27, R16, RZ ;  /* 0x000000101b1b7227 */ /* 0x000fc800078e00ff */
[----:B------:R-:W-:-:S04]  /*18d0*/  IMAD.MOV R13, RZ, RZ, -R27 ;  /* 0x000000ffff0d7224 */ /* 0x000fc800078e0a1b */
[----:B------:R-:W-:Y:S02]  /*18e0*/  IMAD R24, R25, R13, R16 ;  /* 0x0000000d19187224 */ /* 0x000fe400078e0210 */
[----:B------:R2:W4:Y:S03]  /*18f0*/  F2I.FTZ.U32.TRUNC.NTZ R13, R12 ;  /* 0x0000000c000d7305 */ /* 0x000526000021f000 */
[----:B------:R-:W-:Y:S01]  /*1900*/  ISETP.GE.U32.AND P1, PT, R24, R25, PT ;  /* 0x000000191800720c */ /* 0x000fe20003f26070 */
[----:B--2---:R-:W-:Y:S02]  /*1910*/  IMAD.MOV.U32 R12, RZ, RZ, RZ ;  /* 0x000000ffff0c7224 */ /* 0x004fe400078e00ff */
[----:B----4-:R-:W-:-:S10]  /*1920*/  IMAD R29, R31, R13, RZ ;  /* 0x0000000d1f1d7224 */ /* 0x010fd400078e02ff */
[----:B------:R-:W-:Y:S02]  /*1930*/  @P1 IMAD.IADD R24, R24, 0x1, -R25 ;  /* 0x0000000118181824 */ /* 0x000fe400078e0a19 */
[----:B------:R-:W-:-:S03]  /*1940*/  @P1 VIADD R27, R27, 0x1 ;  /* 0x000000011b1b1836 */ /* 0x000fc60000000000 */
[----:B------:R-:W-:Y:S01]  /*1950*/  ISETP.GE.U32.AND P2, PT, R24, R25, PT ;  /* 0x000000191800720c */ /* 0x000fe20003f46070 */
[----:B------:R-:W-:-:S12]  /*1960*/  IMAD.HI.U32 R24, R13, R29, R12 ;  /* 0x0000001d0d187227 */ /* 0x000fd800078e000c */
[----:B------:R-:W-:Y:S02]  /*1970*/  @P2 IADD3 R27, PT, PT, R27, 0x1, RZ ;  /* 0x000000011b1b2810 */ /* 0x000fe40007ffe0ff */
[----:B------:R-:W-:Y:S02]  /*1980*/  @!P3 LOP3.LUT R27, RZ, R25, RZ, 0x33, !PT ;  /* 0x00000019ff1bb212 */ /* 0x000fe400078e33ff */
[----:B------:R-:W-:-:S03]  /*1990*/  ISETP.NE.U32.AND P3, PT, R28, RZ, PT ;  /* 0x000000ff1c00720c */ /* 0x000fc60003f65070 */
[----:B------:R-:W-:-:S05]  /*19a0*/  IMAD.HI.U32 R24, R24, R27, RZ ;  /* 0x0000001b18187227 */ /* 0x000fca00078e00ff */
[----:B------:R-:W-:-:S05]  /*19b0*/  IADD3 R12, PT, PT, -R24, RZ, RZ ;  /* 0x000000ff180c7210 */ /* 0x000fca0007ffe1ff */
[----:B------:R-:W-:Y:S01]  /*19c0*/  IMAD R13, R28, R12, R27 ;  /* 0x0000000c1c0d7224 */ /* 0x000fe200078e021b */
[----:B------:R-:W-:-:S04]  /*19d0*/  IADD3 R12, PT, PT, -R27, RZ, RZ ;  /* 0x000000ff1b0c7210 */ /* 0x000fc80007ffe1ff */
[----:B------:R-:W-:Y:S01]  /*19e0*/  ISETP.GE.U32.AND P1, PT, R13, R28, PT ;  /* 0x0000001c0d00720c */ /* 0x000fe20003f26070 */
[----:B------:R-:W-:-:S04]  /*19f0*/  IMAD R12, R25, R12, R16 ;  /* 0x0000000c190c7224 */ /* 0x000fc800078e0210 */
[----:B0-----:R-:W-:-:S08]  /*1a00*/  IMAD R12, R12, R22, R17 ;  /* 0x000000160c0c7224 */ /* 0x001fd000078e0211 */
[----:B------:R-:W-:Y:S01]  /*1a10*/  @P1 IMAD.IADD R13, R13, 0x1, -R28 ;  /* 0x000000010d0d1824 */ /* 0x000fe200078e0a1c */
[----:B------:R-:W-:-:S04]  /*1a20*/  @P1 IADD3 R24, PT, PT, R24, 0x1, RZ ;  /* 0x0000000118181810 */ /* 0x000fc80007ffe0ff */
[----:B------:R-:W-:-:S13]  /*1a30*/  ISETP.GE.U32.AND P2, PT, R13, R28, PT ;  /* 0x0000001c0d00720c */ /* 0x000fda0003f46070 */
[----:B------:R-:W-:Y:S01]  /*1a40*/  @P2 VIADD R24, R24, 0x1 ;  /* 0x0000000118182836 */ /* 0x000fe20000000000 */
[----:B------:R-:W-:-:S04]  /*1a50*/  @!P3 LOP3.LUT R24, RZ, R28, RZ, 0x33, !PT ;  /* 0x0000001cff18b212 */ /* 0x000fc800078e33ff */
[----:B------:R-:W-:Y:S01]  /*1a60*/  MOV R16, R24 ;  /* 0x0000001800107202 */ /* 0x000fe20000000f00 */
[----:B------:R-:W-:-:S04]  /*1a70*/  IMAD.MOV R13, RZ, RZ, -R24 ;  /* 0x000000ffff0d7224 */ /* 0x000fc800078e0a18 */
[----:B------:R-:W-:-:S04]  /*1a80*/  IMAD R13, R28, R13, R27 ;  /* 0x0000000d1c0d7224 */ /* 0x000fc800078e021b */
[----:B---3--:R-:W-:-:S07]  /*1a90*/  IMAD R17, R13, R26, R12 ;  /* 0x0000001a0d117224 */ /* 0x008fce00078e020c */
.L_x_1129:
[----:B------:R-:W-:Y:S05]  /*1aa0*/  @!P0 BRA `(.L_x_1124) ;  /* 0x0000000000688947 */ /* 0x000fea0003800000 */
[----:B------:R-:W-:-:S05]  /*1ab0*/  VIADD R23, R23, 0xffffffff ;  /* 0xffffffff17177836 */ /* 0x000fca0000000000 */
[----:B------:R-:W-:-:S04]  /*1ac0*/  SHF.L.U32 R23, R23, 0x2, RZ ;  /* 0x0000000217177819 */ /* 0x000fc800000006ff */
[----:B------:R-:W0:Y:S02]  /*1ad0*/  LDC R25, c[0x0][R23+0x388] ;  /* 0x0000e20017197b82 */ /* 0x000e240000000800 */
[----:B0-----:R-:W0:Y:S01]  /*1ae0*/  I2F.U32.RP R22, R25 ;  /* 0x0000001900167306 */ /* 0x001e220000209000 */
[----:B------:R-:W-:Y:S02]  /*1af0*/  IADD3 R27, PT, PT, RZ, -R25, RZ ;  /* 0x80000019ff1b7210 */ /* 0x000fe40007ffe0ff */
[----:B------:R-:W-:-:S05]  /*1b00*/  ISETP.NE.U32.AND P2, PT, R25, RZ, PT ;  /* 0x000000ff1900720c */ /* 0x000fca0003f45070 */
[----:B0-----:R-:W0:Y:S02]  /*1b10*/  MUFU.RCP R22, R22 ;  /* 0x0000001600167308 */ /* 0x001e240000001000 */
[----:B0-----:R-:W-:Y:S02]  /*1b20*/  VIADD R12, R22, 0xffffffe ;  /* 0x0ffffffe160c7836 */ /* 0x001fe40000000000 */
[----:B------:R-:W0:Y:S04]  /*1b30*/  LDC R22, c[0x0][R23+0x3ec] ;  /* 0x0000fb0017167b82 */ /* 0x000e280000000800 */
[----:B------:R2:W3:Y:S02]  /*1b40*/  F2I.FTZ.U32.TRUNC.NTZ R13, R12 ;  /* 0x0000000c000d7305 */ /* 0x0004e4000021f000 */
[----:B--2---:R-:W-:-:S02]  /*1b50*/  IMAD.MOV.U32 R12, RZ, RZ, RZ ;  /* 0x000000ffff0c7224 */ /* 0x004fc400078e00ff */
[----:B---3--:R-:W-:-:S04]  /*1b60*/  IMAD R27, R27, R13, RZ ;  /* 0x0000000d1b1b7224 */ /* 0x008fc800078e02ff */
        /* <DEDUP_REMOVED lines=12> */
[----:B------:R-:W-:Y:S02]  /*1c30*/  IMAD.MOV.U32 R16, RZ, RZ, R13 ;  /* 0x000000ffff107224 */ /* 0x000fe400078e000d */
[----:B0-----:R-:W-:-:S07]  /*1c40*/  IMAD R17, R12, R22, R17 ;  /* 0x000000160c117224 */ /* 0x001fce00078e0211 */
.L_x_1124:
[----:B------:R-:W0:Y:S01]  /*1c50*/  LDCU UR4, c[0x0][0x3ec] ;  /* 0x00007d80ff0477ac */ /* 0x000e220008000800 */
[----:B------:R-:W-:Y:S01]  /*1c60*/  ISETP.GE.AND P0, PT, R11, 0x2, PT ;  /* 0x000000020b00780c */ /* 0x000fe20003f06270 */
[----:B------:R-:W-:Y:S02]  /*1c70*/  HFMA2 R24, -RZ, RZ, 0, 0 ;  /* 0x00000000ff187431 */ /* 0x000fe400000001ff */
[----:B------:R-:W-:Y:S02]  /*1c80*/  IMAD.MOV.U32 R23, RZ, RZ, R34 ;  /* 0x000000ffff177224 */ /* 0x000fe400078e0022 */
[----:B0-----:R-:W-:-:S08]  /*1c90*/  IMAD R16, R16, UR4, R17 ;  /* 0x0000000410107c24 */ /* 0x001fd0000f8e0211 */
[----:B------:R-:W-:Y:S05]  /*1ca0*/  @!P0 BRA `(.L_x_1130) ;  /* 0x0000001800608947 */ /* 0x000fea0003800000 */
[----:B------:R-:W0:Y:S01]  /*1cb0*/  LDCU UR4, c[0x0][0x528] ;  /* 0x0000a500ff0477ac */ /* 0x000e220008000800 */
[----:B------:R-:W-:Y:S01]  /*1cc0*/  ISETP.GE.U32.AND P1, PT, R15, 0x7, PT ;  /* 0x000000070f00780c */ /* 0x000fe20003f26070 */
[----:B------:R-:W-:Y:S01]  /*1cd0*/  IMAD.MOV.U32 R23, RZ, RZ, R34 ;  /* 0x000000ffff177224 */ /* 0x000fe200078e0022 */
[----:B------:R-:W-:Y:S02]  /*1ce0*/  ISETP.NE.AND P0, PT, R3, RZ, PT ;  /* 0x000000ff0300720c */ /* 0x000fe40003f05270 */
[----:B------:R-:W-:Y:S02]  /*1cf0*/  MOV R24, RZ ;  /* 0x000000ff00187202 */ /* 0x000fe40000000f00 */
[----:B0-----:R-:W-:-:S07]  /*1d00*/  MOV R17, UR4 ;  /* 0x0000000400117c02 */ /* 0x001fce0008000f00 */
[----:B------:R-:W-:Y:S05]  /*1d10*/  @!P1 BRA `(.L_x_1131) ;  /* 0x0000000c004c9947 */ /* 0x000fea0003800000 */
[----:B------:R-:W-:Y:S01]  /*1d20*/  BSSY.RECONVERGENT B1, `(.L_x_1131) ;  /* 0x00000d2000017945 */ /* 0x000fe20003800200 */
[----:B------:R-:W-:Y:S01]  /*1d30*/  IMAD.MOV.U32 R24, RZ, RZ, RZ ;  /* 0x000000ffff187224 */ /* 0x000fe200078e00ff */
[----:B------:R-:W-:Y:S01]  /*1d40*/  MOV R17, UR4 ;  /* 0x0000000400117c02 */ /* 0x000fe20008000f00 */
[----:B------:R-:W-:Y:S01]  /*1d50*/  IMAD.MOV.U32 R23, RZ, RZ, R34 ;  /* 0x000000ffff177224 */ /* 0x000fe200078e0022 */
[----:B------:R-:W-:-:S07]  /*1d60*/  MOV R27, RZ ;  /* 0x000000ff001b7202 */ /* 0x000fce0000000f00 */
.L_x_1132:
[C---:B------:R-:W-:Y:S01]  /*1d70*/  VIADD R31, R17.reuse, 0xffffffff ;  /* 0xffffffff111f7836 */ /* 0x040fe20000000000 */
[----:B------:R-:W-:Y:S01]  /*1d80*/  UMOV UR4, 0xd8 ;  /* 0x000000d800047882 */ /* 0x000fe20000000000 */
[C---:B------:R-:W-:Y:S01]  /*1d90*/  IADD3 R22, PT, PT, R17.reuse, -0x2, RZ ;  /* 0xfffffffe11167810 */ /* 0x040fe20007ffe0ff */
[C---:B------:R-:W-:Y:S01]  /*1da0*/  VIADD R28, R17.reuse, 0xfffffffd ;  /* 0xfffffffd111c7836 */ /* 0x040fe20000000000 */
[----:B------:R-:W-:Y:S02]  /*1db0*/  IADD3 R43, PT, PT, R17, -0x4, RZ ;  /* 0xfffffffc112b7810 */ /* 0x000fe40007ffe0ff */
[----:B------:R-:W-:Y:S02]  /*1dc0*/  LEA R31, R31, UR4, 0x2 ;  /* 0x000000041f1f7c11 */ /* 0x000fe4000f8e10ff */
[----:B------:R-:W-:Y:S02]  /*1dd0*/  LEA R22, R22, UR4, 0x2 ;  /* 0x0000000416167c11 */ /* 0x000fe4000f8e10ff */
[----:B------:R0:W2:Y:S01]  /*1de0*/  LDC R26, c[0x0][R31+0x388] ;  /* 0x0000e2001f1a7b82 */ /* 0x0000a20000000800 */
[----:B------:R-:W-:-:S02]  /*1df0*/  LEA R28, R28, UR4, 0x2 ;  /* 0x000000041c1c7c11 */ /* 0x000fc4000f8e10ff */
[----:B------:R-:W-:Y:S02]  /*1e00*/  LEA R43, R43, UR4, 0x2 ;  /* 0x000000042b2b7c11 */ /* 0x000fe4000f8e10ff */
[----:B------:R-:W-:Y:S02]  /*1e10*/  IADD3 R50, PT, PT, R17, -0x7, RZ ;  /* 0xfffffff911327810 */ /* 0x000fe40007ffe0ff */
[----:B------:R-:W-:Y:S01]  /*1e20*/  IADD3 R27, PT, PT, R27, 0x8, RZ ;  /* 0x000000081b1b7810 */ /* 0x000fe20007ffe0ff */
[----:B------:R3:W4:Y:S01]  /*1e30*/  LDC R25, c[0x0][R22+0x388] ;  /* 0x0000e20016197b82 */ /* 0x0007220000000800 */
[----:B------:R-:W-:-:S07]  /*1e40*/  LEA R50, R50, UR4, 0x2 ;  /* 0x0000000432327c11 */ /* 0x000fce000f8e10ff */
[----:B0-----:R-:W0:Y:S08]  /*1e50*/  LDC R31, c[0x0][R31+0x3ec] ;  /* 0x0000fb001f1f7b82 */ /* 0x001e300000000800 */
[----:B---3--:R-:W3:Y:S01]  /*1e60*/  LDC R22, c[0x0][R22+0x3ec] ;  /* 0x0000fb0016167b82 */ /* 0x008ee20000000800 */
[----:B--2---:R-:W2:Y:S01]  /*1e70*/  I2F.U32.RP R29, R26 ;  /* 0x0000001a001d7306 */ /* 0x004ea20000209000 */
[----:B------:R-:W-:-:S02]  /*1e80*/  IADD3 R33, PT, PT, RZ, -R26, RZ ;  /* 0x8000001aff217210 */ /* 0x000fc40007ffe0ff */
[----:B------:R-:W-:-:S05]  /*1e90*/  ISETP.NE.U32.AND P3, PT, R26, RZ, PT ;  /* 0x000000ff1a00720c */ /* 0x000fca0003f65070 */
[----:B----4-:R-:W4:Y:S08]  /*1ea0*/  I2F.U32.RP R32, R25 ;  /* 0x0000001900207306 */ /* 0x010f300000209000 */
[----:B--2---:R-:W2:Y:S08]  /*1eb0*/  MUFU.RCP R29, R29 ;  /* 0x0000001d001d7308 */ /* 0x004eb00000001000 */
[----:B----4-:R-:W-:Y:S01]  /*1ec0*/  MUFU.RCP R32, R32 ;  /* 0x0000002000207308 */ /* 0x010fe20000001000 */
[----:B--2---:R-:W-:-:S02]  /*1ed0*/  VIADD R12, R29, 0xffffffe ;  /* 0x0ffffffe1d0c7836 */ /* 0x004fc40000000000 */
[----:B------:R2:W4:Y:S05]  /*1ee0*/  LDC R29, c[0x0][R28+0x388] ;  /* 0x0000e2001c1d7b82 */ /* 0x00052a0000000800 */
[----:B------:R5:W1:Y:S03]  /*1ef0*/  F2I.FTZ.U32.TRUNC.NTZ R13, R12 ;  /* 0x0000000c000d7305 */ /* 0x000a66000021f000 */
[----:B--2---:R-:W2:Y:S01]  /*1f00*/  LDC R28, c[0x0][R28+0x3ec] ;  /* 0x0000fb001c1c7b82 */ /* 0x004ea20000000800 */
[----:B-----5:R-:W-:Y:S02]  /*1f10*/  HFMA2 R12, -RZ, RZ, 0, 0 ;  /* 0x00000000ff0c7431 */ /* 0x020fe400000001ff */
[----:B-1----:R-:W-:-:S04]  /*1f20*/  IMAD R33, R33, R13, RZ ;  /* 0x0000000d21217224 */ /* 0x002fc800078e02ff */
[----:B------:R-:W-:Y:S01]  /*1f30*/  IMAD.HI.U32 R30, R13, R33, R12 ;  /* 0x000000210d1e7227 */ /* 0x000fe200078e000c */
[----:B------:R-:W-:-:S04]  /*1f40*/  IADD3 R12, PT, PT, R32, 0xffffffe, RZ ;  /* 0x0ffffffe200c7810 */ /* 0x000fc80007ffe0ff */
[----:B------:R1:W-:Y:S01]  /*1f50*/  F2I.FTZ.U32.TRUNC.NTZ R13, R12 ;  /* 0x0000000c000d7305 */ /* 0x0003e2000021f000 */
[----:B------:R-:W-:-:S04]  /*1f60*/  IMAD.HI.U32 R30, R30, R23, RZ ;  /* 0x000000171e1e7227 */ /* 0x000fc800078e00ff */
[----:B------:R-:W-:-:S04]  /*1f70*/  IMAD.MOV R33, RZ, RZ, -R30 ;  /* 0x000000ffff217224 */ /* 0x000fc800078e0a1e */
[----:B------:R-:W-:Y:S02]  /*1f80*/  IMAD R33, R26, R33, R23 ;  /* 0x000000211a217224 */ /* 0x000fe400078e0217 */
[----:B-1----:R-:W-:-:S03]  /*1f90*/  HFMA2 R12, -RZ, RZ, 0, 0 ;  /* 0x00000000ff0c7431 */ /* 0x002fc600000001ff */
[----:B------:R-:W-:Y:S01]  /*1fa0*/  ISETP.GE.U32.AND P1, PT, R33, R26, PT ;  /* 0x0000001a2100720c */ /* 0x000fe20003f26070 */
[----:B----4-:R-:W1:Y:S01]  /*1fb0*/  I2F.U32.RP R32, R29 ;  /* 0x0000001d00207306 */ /* 0x010e620000209000 */
[----:B------:R-:W-:-:S11]  /*1fc0*/  IADD3 R37, PT, PT, RZ, -R29, RZ ;  /* 0x8000001dff257210 */ /* 0x000fd60007ffe0ff */
[----:B------:R-:W-:Y:S02]  /*1fd0*/  @P1 IMAD.IADD R33, R33, 0x1, -R26 ;  /* 0x0000000121211824 */ /* 0x000fe400078e0a1a */
[----:B------:R-:W-:-:S03]  /*1fe0*/  @P1 VIADD R30, R30, 0x1 ;  /* 0x000000011e1e1836 */ /* 0x000fc60000000000 */
[----:B------:R-:W-:Y:S02]  /*1ff0*/  ISETP.GE.U32.AND P2, PT, R33, R26, PT ;  /* 0x0000001a2100720c */ /* 0x000fe40003f46070 */
[----:B------:R-:W-:Y:S01]  /*2000*/  IADD3 R33, PT, PT, RZ, -R25, RZ ;  /* 0x80000019ff217210 */ /* 0x000fe20007ffe0ff */
[----:B-1----:R-:W1:Y:S04]  /*2010*/  MUFU.RCP R32, R32 ;  /* 0x0000002000207308 */ /* 0x002e680000001000 */
[----:B------:R-:W-:-:S04]  /*2020*/  IMAD R33, R33, R13, RZ ;  /* 0x0000000d21217224 */ /* 0x000fc800078e02ff */
[----:B------:R-:W-:Y:S02]  /*2030*/  IMAD.HI.U32 R13, R13, R33, R12 ;  /* 0x000000210d0d7227 */ /* 0x000fe400078e000c */
[----:B------:R4:W5:Y:S02]  /*2040*/  LDC R33, c[0x0][R43+0x388] ;  /* 0x0000e2002b217b82 */ /* 0x0009640000000800 */
[----:B------:R-:W-:Y:S01]  /*2050*/  @P2 VIADD R30, R30, 0x1 ;  /* 0x000000011e1e2836 */ /* 0x000fe20000000000 */
[----:B------:R-:W-:Y:S02]  /*2060*/  @!P3 LOP3.LUT R30, RZ, R26, RZ, 0x33, !PT ;  /* 0x0000001aff1eb212 */ /* 0x000fe400078e33ff */
[----:B------:R-:W-:-:S03]  /*2070*/  ISETP.NE.U32.AND P3, PT, R25, RZ, PT ;  /* 0x000000ff1900720c */ /* 0x000fc60003f65070 */
[----:B------:R-:W-:Y:S01]  /*2080*/  IMAD.HI.U32 R38, R13, R30, RZ ;  /* 0x0000001e0d267227 */ /* 0x000fe200078e00ff */
[----:B-1----:R-:W-:Y:S01]  /*2090*/  IADD3 R13, PT, PT, R32, 0xffffffe, RZ ;  /* 0x0ffffffe200d7810 */ /* 0x002fe20007ffe0ff */
[----:B----4-:R-:W1:Y:S02]  /*20a0*/  LDC R43, c[0x0][R43+0x3ec] ;  /* 0x0000fb002b2b7b82 */ /* 0x010e640000000800 */
[----:B------:R-:W-:-:S03]  /*20b0*/  IMAD.MOV R12, RZ, RZ, -R38 ;  /* 0x000000ffff0c7224 */ /* 0x000fc600078e0a26 */
[----:B------:R-:W4:Y:S01]  /*20c0*/  F2I.FTZ.U32.TRUNC.NTZ R13, R13 ;  /* 0x0000000d000d7305 */ /* 0x000f22000021f000 */
[----:B------:R-:W-:-:S05]  /*20d0*/  IMAD R12, R25, R12, R30 ;  /* 0x0000000c190c7224 */ /* 0x000fca00078e021e */
[----:B------:R-:W-:Y:S01]  /*20e0*/  ISETP.GE.U32.AND P1, PT, R12, R25, PT ;  /* 0x000000190c00720c */ /* 0x000fe20003f26070 */
[----:B----4-:R-:W-:-:S12]  /*20f0*/  IMAD R37, R37, R13, RZ ;  /* 0x0000000d25257224 */ /* 0x010fd800078e02ff */
[----:B------:R-:W-:Y:S01]  /*2100*/  @P1 IMAD.IADD R12, R12, 0x1, -R25 ;  /* 0x000000010c0c1824 */ /* 0x000fe200078e0a19 */
[----:B------:R-:W-:-:S04]  /*2110*/  @P1 IADD3 R38, PT, PT, R38, 0x1, RZ ;  /* 0x0000000126261810 */ /* 0x000fc80007ffe0ff */
[----:B------:R-:W-:Y:S01]  /*2120*/  ISETP.GE.U32.AND P2, PT, R12, R25, PT ;  /* 0x000000190c00720c */ /* 0x000fe20003f46070 */
[----:B------:R-:W-:-:S05]  /*2130*/  VIADD R12, R17, 0xfffffffb ;  /* 0xfffffffb110c7836 */ /* 0x000fca0000000000 */
[----:B------:R-:W-:Y:S01]  /*2140*/  LEA R32, R12, UR4, 0x2 ;  /* 0x000000040c207c11 */ /* 0x000fe2000f8e10ff */
[----:B------:R-:W-:Y:S01]  /*2150*/  IMAD.MOV.U32 R12, RZ, RZ, RZ ;  /* 0x000000ffff0c7224 */ /* 0x000fe200078e00ff */
[----:B-----5:R-:W-:Y:S02]  /*2160*/  IADD3 R41, PT, PT, RZ, -R33, RZ ;  /* 0x80000021ff297210 */ /* 0x020fe40007ffe0ff */
[----:B------:R4:W5:Y:S01]  /*2170*/  LDC R39, c[0x0][R32+0x388] ;  /* 0x0000e20020277b82 */ /* 0x0009620000000800 */
[----:B------:R-:W-:Y:S02]  /*2180*/  IMAD.HI.U32 R13, R13, R37, R12 ;  /* 0x000000250d0d7227 */ /* 0x000fe400078e000c */
[----:B------:R-:W0:Y:S01]  /*2190*/  I2F.U32.RP R37, R33 ;  /* 0x0000002100257306 */ /* 0x000e220000209000 */
[----:B------:R-:W-:Y:S02]  /*21a0*/  @P2 IADD3 R38, PT, PT, R38, 0x1, RZ ;  /* 0x0000000126262810 */ /* 0x000fe40007ffe0ff */
[----:B------:R-:W-:-:S02]  /*21b0*/  @!P3 LOP3.LUT R38, RZ, R25, RZ, 0x33, !PT ;  /* 0x00000019ff26b212 */ /* 0x000fc400078e33ff */
[----:B------:R-:W-:Y:S01]  /*21c0*/  ISETP.NE.U32.AND P3, PT, R29, RZ, PT ;  /* 0x000000ff1d00720c */ /* 0x000fe20003f65070 */
[----:B----4-:R-:W4:Y:S02]  /*21d0*/  LDC R32, c[0x0][R32+0x3ec] ;  /* 0x0000fb0020207b82 */ /* 0x010f240000000800 */
[----:B------:R-:W-:-:S04]  /*21e0*/  IMAD.HI.U32 R40, R13, R38, RZ ;  /* 0x000000260d287227 */ /* 0x000fc800078e00ff */
[----:B------:R-:W-:Y:S01]  /*21f0*/  IMAD.MOV R12, RZ, RZ, -R40 ;  /* 0x000000ffff0c7224 */ /* 0x000fe200078e0a28 */
[----:B0-----:R-:W0:Y:S03]  /*2200*/  MUFU.RCP R37, R37 ;  /* 0x0000002500257308 */ /* 0x001e260000001000 */
[----:B------:R-:W-:-:S05]  /*2210*/  IMAD R12, R29, R12, R38 ;  /* 0x0000000c1d0c7224 */ /* 0x000fca00078e0226 */
[----:B------:R-:W-:Y:S02]  /*2220*/  ISETP.GE.U32.AND P1, PT, R12, R29, PT ;  /* 0x0000001d0c00720c */ /* 0x000fe40003f26070 */
[----:B0-----:R-:W-:-:S11]  /*2230*/  IADD3 R13, PT, PT, R37, 0xffffffe, RZ ;  /* 0x0ffffffe250d7810 */ /* 0x001fd60007ffe0ff */
[----:B------:R-:W-:Y:S01]  /*2240*/  @P1 IMAD.IADD R12, R12, 0x1, -R29 ;  /* 0x000000010c0c1824 */ /* 0x000fe200078e0a1d */
[----:B------:R-:W-:Y:S01]  /*2250*/  IADD3 R37, PT, PT, R17, -0x6, RZ ;  /* 0xfffffffa11257810 */ /* 0x000fe20007ffe0ff */
[----:B------:R-:W-:Y:S01]  /*2260*/  @P1 VIADD R40, R40, 0x1 ;  /* 0x0000000128281836 */ /* 0x000fe20000000000 */
[----:B------:R-:W0:Y:S02]  /*2270*/  F2I.FTZ.U32.TRUNC.NTZ R13, R13 ;  /* 0x0000000d000d7305 */ /* 0x000e24000021f000 */
[----:B------:R-:W-:Y:S01]  /*2280*/  ISETP.GE.U32.AND P2, PT, R12, R29, PT ;  /* 0x0000001d0c00720c */ /* 0x000fe20003f46070 */
[----:B------:R-:W-:Y:S01]  /*2290*/  HFMA2 R12, -RZ, RZ, 0, 0 ;  /* 0x00000000ff0c7431 */ /* 0x000fe200000001ff */
[----:B------:R-:W-:Y:S01]  /*22a0*/  LEA R37, R37, UR4, 0x2 ;  /* 0x0000000425257c11 */ /* 0x000fe2000f8e10ff */
[----:B------:R-:W-:Y:S01]  /*22b0*/  VIADD R17, R17, 0xfffffff8 ;  /* 0xfffffff811117836 */ /* 0x000fe20000000000 */
[----:B-----5:R-:W-:Y:S02]  /*22c0*/  IADD3 R47, PT, PT, RZ, -R39, RZ ;  /* 0x80000027ff2f7210 */ /* 0x020fe40007ffe0ff */
[----:B------:R-:W5:Y:S07]  /*22d0*/  I2F.U32.RP R44, R39 ;  /* 0x00000027002c7306 */ /* 0x000f6e0000209000 */
[----:B------:R-:W-:Y:S01]  /*22e0*/  @P2 VIADD R40, R40, 0x1 ;  /* 0x0000000128282836 */ /* 0x000fe20000000000 */
[----:B------:R-:W-:Y:S01]  /*22f0*/  @!P3 LOP3.LUT R40, RZ, R29, RZ, 0x33, !PT ;  /* 0x0000001dff28b212 */ /* 0x000fe200078e33ff */
[----:B0-----:R-:W-:Y:S01]  /*2300*/  IMAD R41, R41, R13, RZ ;  /* 0x0000000d29297224 */ /* 0x001fe200078e02ff */
[----:B------:R-:W-:-:S03]  /*2310*/  ISETP.NE.U32.AND P3, PT, R33, RZ, PT ;  /* 0x000000ff2100720c */ /* 0x000fc60003f65070 */
[----:B------:R-:W-:Y:S02]  /*2320*/  IMAD.HI.U32 R13, R13, R41, R12 ;  /* 0x000000290d0d7227 */ /* 0x000fe400078e000c */
[----:B------:R0:W3:Y:S01]  /*2330*/  LDC R41, c[0x0][R37+0x388] ;  /* 0x0000e20025297b82 */ /* 0x0000e20000000800 */
[----:B-----5:R-:W5:Y:S03]  /*2340*/  MUFU.RCP R44, R44 ;  /* 0x0000002c002c7308 */ /* 0x020f660000001000 */
[----:B------:R-:W-:-:S04]  /*2350*/  IMAD.HI.U32 R42, R13, R40, RZ ;  /* 0x000000280d2a7227 */ /* 0x000fc800078e00ff */
[----:B------:R-:W-:Y:S01]  /*2360*/  IMAD.MOV R12, RZ, RZ, -R42 ;  /* 0x000000ffff0c7224 */ /* 0x000fe200078e0a2a */
[----:B0-----:R-:W0:Y:S03]  /*2370*/  LDC R37, c[0x0][R37+0x3ec] ;  /* 0x0000fb0025257b82 */ /* 0x001e260000000800 */
[----:B------:R-:W-:-:S05]  /*2380*/  IMAD R12, R33, R12, R40 ;  /* 0x0000000c210c7224 */ /* 0x000fca00078e0228 */
[----:B------:R-:W-:Y:S02]  /*2390*/  ISETP.GE.U32.AND P1, PT, R12, R33, PT ;  /* 0x000000210c00720c */ /* 0x000fe40003f26070 */
[----:B-----5:R-:W-:Y:S02]  /*23a0*/  IADD3 R13, PT, PT, R44, 0xffffffe, RZ ;  /* 0x0ffffffe2c0d7810 */ /* 0x020fe40007ffe0ff */
[----:B------:R5:W2:Y:S04]  /*23b0*/  LDC R44, c[0x0][R50+0x388] ;  /* 0x0000e200322c7b82 */ /* 0x000aa80000000800 */
[----:B------:R-:W1:Y:S04]  /*23c0*/  F2I.FTZ.U32.TRUNC.NTZ R13, R13 ;  /* 0x0000000d000d7305 */ /* 0x000e68000021f000 */
[----:B-----5:R-:W5:Y:S01]  /*23d0*/  LDC R50, c[0x0][R50+0x3ec] ;  /* 0x0000fb0032327b82 */ /* 0x020f620000000800 */
[----:B------:R-:W-:-:S02]  /*23e0*/  @P1 IMAD.IADD R12, R12, 0x1, -R33 ;  /* 0x000000010c0c1824 */ /* 0x000fc400078e0a21 */
[----:B------:R-:W-:-:S03]  /*23f0*/  @P1 VIADD R42, R42, 0x1 ;  /* 0x000000012a2a1836 */ /* 0x000fc60000000000 */
[----:B------:R-:W-:Y:S01]  /*2400*/  ISETP.GE.U32.AND P2, PT, R12, R33, PT ;  /* 0x000000210c00720c */ /* 0x000fe20003f46070 */
[----:B------:R-:W-:Y:S02]  /*2410*/  HFMA2 R12, -RZ, RZ, 0, 0 ;  /* 0x00000000ff0c7431 */ /* 0x000fe400000001ff */
[----:B-1----:R-:W-:-:S04]  /*2420*/  IMAD R47, R47, R13, RZ ;  /* 0x0000000d2f2f7224 */ /* 0x002fc800078e02ff */
[----:B------:R-:W-:Y:S01]  /*2430*/  IMAD.HI.U32 R13, R13, R47, R12 ;  /* 0x0000002f0d0d7227 */ /* 0x000fe200078e000c */
[----:B---3--:R-:W1:Y:S01]  /*2440*/  I2F.U32.RP R45, R41 ;  /* 0x00000029002d7306 */ /* 0x008e620000209000 */
[----:B------:R-:W-:-:S04]  /*2450*/  IADD3 R47, PT, PT, RZ, -R41, RZ ;  /* 0x80000029ff2f7210 */ /* 0x000fc80007ffe0ff */
[----:B------:R-:W-:Y:S01]  /*2460*/  @P2 VIADD R42, R42, 0x1 ;  /* 0x000000012a2a2836 */ /* 0x000fe20000000000 */
[----:B------:R-:W-:Y:S02]  /*2470*/  @!P3 LOP3.LUT R42, RZ, R33, RZ, 0x33, !PT ;  /* 0x00000021ff2ab212 */ /* 0x000fe400078e33ff */
[----:B------:R-:W-:-:S03]  /*2480*/  ISETP.NE.U32.AND P3, PT, R39, RZ, PT ;  /* 0x000000ff2700720c */ /* 0x000fc60003f65070 */
[----:B------:R-:W-:-:S04]  /*2490*/  IMAD.HI.U32 R46, R13, R42, RZ ;  /* 0x0000002a0d2e7227 */ /* 0x000fc800078e00ff */
[----:B------:R-:W-:Y:S01]  /*24a0*/  IMAD.MOV R12, RZ, RZ, -R46 ;  /* 0x000000ffff0c7224 */ /* 0x000fe200078e0a2e */
[----:B-1----:R-:W1:Y:S03]  /*24b0*/  MUFU.RCP R45, R45 ;  /* 0x0000002d002d7308 */ /* 0x002e660000001000 */
[----:B------:R-:W-:-:S05]  /*24c0*/  IMAD R12, R39, R12, R42 ;  /* 0x0000000c270c7224 */ /* 0x000fca00078e022a */
[----:B------:R-:W-:Y:S01]  /*24d0*/  ISETP.GE.U32.AND P1, PT, R12, R39, PT ;  /* 0x000000270c00720c */ /* 0x000fe20003f26070 */
[----:B--2---:R-:W2:Y:S01]  /*24e0*/  I2F.U32.RP R48, R44 ;  /* 0x0000002c00307306 */ /* 0x004ea20000209000 */
[----:B------:R-:W-:Y:S02]  /*24f0*/  IADD3 R51, PT, PT, RZ, -R44, RZ ;  /* 0x8000002cff337210 */ /* 0x000fe40007ffe0ff */
[----:B-1----:R-:W-:-:S09]  /*2500*/  IADD3 R13, PT, PT, R45, 0xffffffe, RZ ;  /* 0x0ffffffe2d0d7810 */ /* 0x002fd20007ffe0ff */
[----:B------:R-:W-:Y:S01]  /*2510*/  @P1 IMAD.IADD R12, R12, 0x1, -R39 ;  /* 0x000000010c0c1824 */ /* 0x000fe200078e0a27 */
[----:B------:R-:W-:Y:S02]  /*2520*/  LEA R45, R17, UR4, 0x2 ;  /* 0x00000004112d7c11 */ /* 0x000fe4000f8e10ff */
[----:B------:R-:W-:Y:S01]  /*2530*/  @P1 IADD3 R46, PT, PT, R46, 0x1, RZ ;  /* 0x000000012e2e1810 */ /* 0x000fe20007ffe0ff */
[----:B------:R-:W1:Y:S01]  /*2540*/  F2I.FTZ.U32.TRUNC.NTZ R13, R13 ;  /* 0x0000000d000d7305 */ /* 0x000e62000021f000 */
[----:B------:R-:W-:Y:S01]  /*2550*/  ISETP.GE.U32.AND P2, PT, R12, R39, PT ;  /* 0x000000270c00720c */ /* 0x000fe20003f46070 */
[----:B------:R-:W-:-:S06]  /*2560*/  IMAD.MOV.U32 R12, RZ, RZ, RZ ;  /* 0x000000ffff0c7224 */ /* 0x000fcc00078e00ff */
[----:B--2---:R-:W2:Y:S06]  /*2570*/  MUFU.RCP R48, R48 ;  /* 0x0000003000307308 */ /* 0x004eac0000001000 */
[----:B------:R-:W-:Y:S01]  /*2580*/  @P2 IADD3 R46, PT, PT, R46, 0x1, RZ ;  /* 0x000000012e2e2810 */ /* 0x000fe20007ffe0ff */
[----:B-1----:R-:W-:Y:S01]  /*2590*/  IMAD R47, R47, R13, RZ ;  /* 0x0000000d2f2f7224 */ /* 0x002fe200078e02ff */
[----:B------:R-:W-:Y:S02]  /*25a0*/  @!P3 LOP3.LUT R46, RZ, R39, RZ, 0x33, !PT ;  /* 0x00000027ff2eb212 */ /* 0x000fe400078e33ff */
[----:B------:R-:W-:Y:S01]  /*25b0*/  ISETP.NE.U32.AND P3, PT, R41, RZ, PT ;  /* 0x000000ff2900720c */ /* 0x000fe20003f65070 */
[----:B------:R-:W-:-:S02]  /*25c0*/  IMAD.HI.U32 R13, R13, R47, R12 ;  /* 0x0000002f0d0d7227 */ /* 0x000fc400078e000c */
[----:B------:R1:W3:Y:S04]  /*25d0*/  LDC R47, c[0x0][R45+0x388] ;  /* 0x0000e2002d2f7b82 */ /* 0x0002e80000000800 */
[----:B------:R-:W-:Y:S01]  /*25e0*/  IMAD.HI.U32 R49, R13, R46, RZ ;  /* 0x0000002e0d317227 */ /* 0x000fe200078e00ff */
[----:B--2---:R-:W-:-:S03]  /*25f0*/  IADD3 R13, PT, PT, R48, 0xffffffe, RZ ;  /* 0x0ffffffe300d7810 */ /* 0x004fc60007ffe0ff */
[----:B------:R-:W-:Y:S01]  /*2600*/  IMAD.MOV R12, RZ, RZ, -R49 ;  /* 0x000000ffff0c7224 */ /* 0x000fe200078e0a31 */
[----:B-1----:R-:W1:Y:S02]  /*2610*/  LDC R45, c[0x0][R45+0x3ec] ;  /* 0x0000fb002d2d7b82 */ /* 0x002e640000000800 */
[----:B------:R-:W2:Y:S01]  /*2620*/  F2I.FTZ.U32.TRUNC.NTZ R13, R13 ;  /* 0x0000000d000d7305 */ /* 0x000ea2000021f000 */
[----:B------:R-:W-:-:S05]  /*2630*/  IMAD R12, R41, R12, R46 ;  /* 0x0000000c290c7224 */ /* 0x000fca00078e022e */
[----:B------:R-:W-:Y:S01]  /*2640*/  ISETP.GE.U32.AND P1, PT, R12, R41, PT ;  /* 0x000000290c00720c */ /* 0x000fe20003f26070 */
[----:B--2---:R-:W-:-:S12]  /*2650*/  IMAD R51, R51, R13, RZ ;  /* 0x0000000d33337224 */ /* 0x004fd800078e02ff */
[----:B------:R-:W-:Y:S02]  /*2660*/  @P1 IMAD.IADD R12, R12, 0x1, -R41 ;  /* 0x000000010c0c1824 */ /* 0x000fe400078e0a29 */
[----:B------:R-:W-:-:S03]  /*2670*/  @P1 VIADD R49, R49, 0x1 ;  /* 0x0000000131311836 */ /* 0x000fc60000000000 */
[----:B------:R-:W-:Y:S01]  /*2680*/  ISETP.GE.U32.AND P2, PT, R12, R41, PT ;  /* 0x000000290c00720c */ /* 0x000fe20003f46070 */
[----:B------:R-:W-:-:S04]  /*2690*/  IMAD.MOV.U32 R12, RZ, RZ, RZ ;  /* 0x000000ffff0c7224 */ /* 0x000fc800078e00ff */
[----:B------:R-:W-:Y:S01]  /*26a0*/  IMAD.HI.U32 R12, R13, R51, R12 ;  /* 0x000000330d0c7227 */ /* 0x000fe200078e000c */
[----:B---3--:R-:W2:Y:S07]  /*26b0*/  I2F.U32.RP R52, R47 ;  /* 0x0000002f00347306 */ /* 0x008eae0000209000 */
[----:B------:R-:W-:Y:S02]  /*26c0*/  @P2 IADD3 R49, PT, PT, R49, 0x1, RZ ;  /* 0x0000000131312810 */ /* 0x000fe40007ffe0ff */
[----:B------:R-:W-:-:S02]  /*26d0*/  @!P3 LOP3.LUT R49, RZ, R41, RZ, 0x33, !PT ;  /* 0x00000029ff31b212 */ /* 0x000fc400078e33ff */
[----:B------:R-:W-:-:S03]  /*26e0*/  ISETP.NE.U32.AND P3, PT, R44, RZ, PT ;  /* 0x000000ff2c00720c */ /* 0x000fc60003f65070 */
[----:B------:R-:W-:-:S05]  /*26f0*/  IMAD.HI.U32 R48, R12, R49, RZ ;  /* 0x000000310c307227 */ /* 0x000fca00078e00ff */
[----:B------:R-:W-:Y:S01]  /*2700*/  IADD3 R51, PT, PT, -R48, RZ, RZ ;  /* 0x000000ff30337210 */ /* 0x000fe20007ffe1ff */
[----:B--2---:R-:W2:Y:S04]  /*2710*/  MUFU.RCP R52, R52 ;  /* 0x0000003400347308 */ /* 0x004ea80000001000 */
[----:B------:R-:W-:-:S05]  /*2720*/  IMAD R51, R44, R51, R49 ;  /* 0x000000332c337224 */ /* 0x000fca00078e0231 */
[----:B------:R-:W-:Y:S01]  /*2730*/  ISETP.GE.U32.AND P1, PT, R51, R44, PT ;  /* 0x0000002c3300720c */ /* 0x000fe20003f26070 */
[----:B--2---:R-:W-:-:S04]  /*2740*/  VIADD R12, R52, 0xffffffe ;  /* 0x0ffffffe340c7836 */ /* 0x004fc80000000000 */
[----:B------:R2:W3:Y:S08]  /*2750*/  F2I.FTZ.U32.TRUNC.NTZ R13, R12 ;  /* 0x0000000c000d7305 */ /* 0x0004f0000021f000 */
[----:B------:R-:W-:Y:S02]  /*2760*/  @P1 IADD3 R51, PT, PT, -R44, R51, RZ ;  /* 0x000000332c331210 */ /* 0x000fe40007ffe1ff */
[----:B------:R-:W-:-:S02]  /*2770*/  @P1 IADD3 R48, PT, PT, R48, 0x1, RZ ;  /* 0x0000000130301810 */ /* 0x000fc40007ffe0ff */
[----:B------:R-:W-:Y:S01]  /*2780*/  ISETP.GE.U32.AND P2, PT, R51, R44, PT ;  /* 0x0000002c3300720c */ /* 0x000fe20003f46070 */
[----:B------:R-:W-:Y:S02]  /*2790*/  IMAD.MOV R51, RZ, RZ, -R47 ;  /* 0x000000ffff337224 */ /* 0x000fe400078e0a2f */
[----:B--2---:R-:W-:Y:S02]  /*27a0*/  HFMA2 R12, -RZ, RZ, 0, 0 ;  /* 0x00000000ff0c7431 */ /* 0x004fe400000001ff */
[----:B---3--:R-:W-:-:S08]  /*27b0*/  IMAD R51, R51, R13, RZ ;  /* 0x0000000d33337224 */ /* 0x008fd000078e02ff */
[----:B------:R-:W-:Y:S01]  /*27c0*/  @P2 VIADD R48, R48, 0x1 ;  /* 0x0000000130302836 */ /* 0x000fe20000000000 */
[----:B------:R-:W-:Y:S01]  /*27d0*/  @!P3 LOP3.LUT R48, RZ, R44, RZ, 0x33, !PT ;  /* 0x0000002cff30b212 */ /* 0x000fe200078e33ff */
[----:B------:R-:W-:Y:S01]  /*27e0*/  IMAD.HI.U32 R13, R13, R51, R12 ;  /* 0x000000330d0d7227 */ /* 0x000fe200078e000c */
[----:B------:R-:W-:-:S05]  /*27f0*/  ISETP.NE.U32.AND P3, PT, R47, RZ, PT ;  /* 0x000000ff2f00720c */ /* 0x000fca0003f65070 */
[----:B------:R-:W-:Y:S01]  /*2800*/  IMAD.HI.U32 R12, R13, R48, RZ ;  /* 0x000000300d0c7227 */ /* 0x000fe200078e00ff */
[----:B------:R-:W-:-:S03]  /*2810*/  IADD3 R13, PT, PT, -R30, RZ, RZ ;  /* 0x000000ff1e0d7210 */ /* 0x000fc60007ffe1ff */
[----:B------:R-:W-:Y:S02]  /*2820*/  IMAD.MOV R52, RZ, RZ, -R12 ;  /* 0x000000ffff347224 */ /* 0x000fe400078e0a0c */
[----:B------:R-:W-:Y:S02]  /*2830*/  IMAD R26, R26, R13, R23 ;  /* 0x0000000d1a1a7224 */ /* 0x000fe400078e0217 */
[----:B------:R-:W-:Y:S02]  /*2840*/  IMAD R52, R47, R52, R48 ;  /* 0x000000342f347224 */ /* 0x000fe400078e0230 */
[----:B------:R-:W-:Y:S02]  /*2850*/  IMAD.MOV R13, RZ, RZ, -R38 ;  /* 0x000000ffff0d7224 */ /* 0x000fe400078e0a26 */
[----:B------:R-:W-:Y:S01]  /*2860*/  IMAD R31, R26, R31, R24 ;  /* 0x0000001f1a1f7224 */ /* 0x000fe200078e0218 */
[----:B------:R-:W-:Y:S01]  /*2870*/  ISETP.GE.U32.AND P1, PT, R52, R47, PT ;  /* 0x0000002f3400720c */ /* 0x000fe20003f26070 */
[----:B------:R-:W-:Y:S01]  /*2880*/  IMAD R25, R25, R13, R30 ;  /* 0x0000000d19197224 */ /* 0x000fe200078e021e */
[----:B------:R-:W-:-:S03]  /*2890*/  IADD3 R13, PT, PT, -R40, RZ, RZ ;  /* 0x000000ff280d7210 */ /* 0x000fc60007ffe1ff */
[----:B------:R-:W-:Y:S02]  /*28a0*/  IMAD R25, R25, R22, R31 ;  /* 0x0000001619197224 */ /* 0x000fe400078e021f */
[----:B------:R-:W-:Y:S02]  /*28b0*/  IMAD R29, R29, R13, R38 ;  /* 0x0000000d1d1d7224 */ /* 0x000fe400078e0226 */
[----:B------:R-:W-:Y:S02]  /*28c0*/  IMAD.MOV R13, RZ, RZ, -R42 ;  /* 0x000000ffff0d7224 */ /* 0x000fe400078e0a2a */
[----:B------:R-:W-:Y:S02]  /*28d0*/  IMAD R28, R29, R28, R25 ;  /* 0x0000001c1d1c7224 */ /* 0x000fe400078e0219 */
[----:B------:R-:W-:Y:S01]  /*28e0*/  @P1 IADD3 R52, PT, PT, -R47, R52, RZ ;  /* 0x000000342f341210 */ /* 0x000fe20007ffe1ff */
[----:B------:R-:W-:Y:S02]  /*28f0*/  IMAD R33, R33, R13, R40 ;  /* 0x0000000d21217224 */ /* 0x000fe400078e0228 */
[----:B------:R-:W-:Y:S01]  /*2900*/  IMAD.MOV R13, RZ, RZ, -R46 ;  /* 0x000000ffff0d7224 */ /* 0x000fe200078e0a2e */
[----:B------:R-:W-:Y:S01]  /*2910*/  ISETP.GE.U32.AND P2, PT, R52, R47, PT ;  /* 0x0000002f3400720c */ /* 0x000fe20003f46070 */
[----:B------:R-:W-:Y:S01]  /*2920*/  @P1 VIADD R12, R12, 0x1 ;  /* 0x000000010c0c1836 */ /* 0x000fe20000000000 */
[----:B------:R-:W-:Y:S01]  /*2930*/  ISETP.NE.AND P1, PT, R27, R2, PT ;  /* 0x000000021b00720c */ /* 0x000fe20003f25270 */
[----:B------:R-:W-:Y:S01]  /*2940*/  IMAD R39, R39, R13, R42 ;  /* 0x0000000d27277224 */ /* 0x000fe200078e022a */
[----:B------:R-:W-:Y:S01]  /*2950*/  IADD3 R13, PT, PT, -R49, RZ, RZ ;  /* 0x000000ff310d7210 */ /* 0x000fe20007ffe1ff */
[----:B------:R-:W-:-:S04]  /*2960*/  IMAD R33, R33, R43, R28 ;  /* 0x0000002b21217224 */ /* 0x000fc800078e021c */
[----:B------:R-:W-:Y:S02]  /*2970*/  IMAD R41, R41, R13, R46 ;  /* 0x0000000d29297224 */ /* 0x000fe400078e022e */
[----:B----4-:R-:W-:Y:S02]  /*2980*/  IMAD R32, R39, R32, R33 ;  /* 0x0000002027207224 */ /* 0x010fe400078e0221 */
[----:B------:R-:W-:Y:S01]  /*2990*/  @P2 IADD3 R12, PT, PT, R12, 0x1, RZ ;  /* 0x000000010c0c2810 */ /* 0x000fe20007ffe0ff */
[----:B------:R-:W-:Y:S01]  /*29a0*/  IMAD.MOV R13, RZ, RZ, -R48 ;  /* 0x000000ffff0d7224 */ /* 0x000fe200078e0a30 */
[----:B------:R-:W-:Y:S01]  /*29b0*/  @!P3 LOP3.LUT R12, RZ, R47, RZ, 0x33, !PT ;  /* 0x0000002fff0cb212 */ /* 0x000fe200078e33ff */
[----:B0-----:R-:W-:Y:S02]  /*29c0*/  IMAD R37, R41, R37, R32 ;  /* 0x0000002529257224 */ /* 0x001fe400078e0220 */
[----:B------:R-:W-:Y:S01]  /*29d0*/  IMAD R44, R44, R13, R49 ;  /* 0x0000000d2c2c7224 */ /* 0x000fe200078e0231 */
[----:B------:R-:W-:Y:S01]  /*29e0*/  MOV R23, R12 ;  /* 0x0000000c00177202 */ /* 0x000fe20000000f00 */
[----:B------:R-:W-:-:S02]  /*29f0*/  IMAD.MOV R24, RZ, RZ, -R12 ;  /* 0x000000ffff187224 */ /* 0x000fc400078e0a0c */
[----:B-----5:R-:W-:Y:S02]  /*2a00*/  IMAD R44, R44, R50, R37 ;  /* 0x000000322c2c7224 */ /* 0x020fe400078e0225 */
[----:B------:R-:W-:-:S04]  /*2a10*/  IMAD R24, R47, R24, R48 ;  /* 0x000000182f187224 */ /* 0x000fc800078e0230 */
[----:B-1----:R-:W-:Y:S01]  /*2a20*/  IMAD R24, R24, R45, R44 ;  /* 0x0000002d18187224 */ /* 0x002fe200078e022c */
[----:B------:R-:W-:Y:S06]  /*2a30*/  @P1 BRA `(.L_x_1132) ;  /* 0xfffffff000cc1947 */ /* 0x000fec000383ffff */
[----:B------:R-:W-:Y:S05]  /*2a40*/  BSYNC.RECONVERGENT B1 ;  /* 0x0000000000017941 */ /* 0x000fea0003800200 */
.L_x_1131:
[----:B------:R-:W-:Y:S05]  /*2a50*/  @!P0 BRA `(.L_x_1130) ;  /* 0x0000000800f48947 */ /* 0x000fea0003800000 */
[----:B------:R-:W-:Y:S02]  /*2a60*/  ISETP.GE.U32.AND P1, PT, R8, 0x3, PT ;  /* 0x000000030800780c */ /* 0x000fe40003f26070 */
[----:B------:R-:W-:-:S11]  /*2a70*/  ISETP.NE.AND P0, PT, R4, RZ, PT ;  /* 0x000000ff0400720c */ /* 0x000fd60003f05270 */
[----:B------:R-:W-:Y:S05]  /*2a80*/  @!P1 BRA `(.L_x_1133) ;  /* 0x0000000400989947 */ /* 0x000fea0003800000 */
        /* <DEDUP_REMOVED lines=8> */
[----:B------:R-:W-:-:S07]  /*2b10*/  LEA R31, R31, UR4, 0x2 ;  /* 0x000000041f1f7c11 */ /* 0x000fce000f8e10ff */
[----:B------:R3:W4:Y:S08]  /*2b20*/  LDC R22, c[0x0][R25+0x388] ;  /* 0x0000e20019167b82 */ /* 0x0007300000000800 */
        /* <DEDUP_REMOVED lines=20> */
[----:B-1----:R-:W-:-:S03]  /*2c70*/  IMAD.MOV.U32 R12, RZ, RZ, RZ ;  /* 0x000000ffff0c7224 */ /* 0x002fc600078e00ff */
[----:B------:R-:W-:Y:S01]  /*2c80*/  ISETP.GE.U32.AND P1, PT, R33, R26, PT ;  /* 0x0000001a2100720c */ /* 0x000fe20003f26070 */
[----:B----4-:R-:W1:-:S12]  /*2c90*/  I2F.U32.RP R38, R27 ;  /* 0x0000001b00267306 */ /* 0x010e580000209000 */
[----:B------:R-:W-:Y:S02]  /*2ca0*/  @P1 IMAD.IADD R33, R33, 0x1, -R26 ;  /* 0x0000000121211824 */ /* 0x000fe400078e0a1a */
[----:B------:R-:W-:-:S03]  /*2cb0*/  @P1 VIADD R29, R29, 0x1 ;  /* 0x000000011d1d1836 */ /* 0x000fc60000000000 */
[----:B------:R-:W-:Y:S02]  /*2cc0*/  ISETP.GE.U32.AND P2, PT, R33, R26, PT ;  /* 0x0000001a2100720c */ /* 0x000fe40003f46070 */
[----:B------:R-:W-:Y:S01]  /*2cd0*/  IADD3 R33, PT, PT, RZ, -R22, RZ ;  /* 0x80000016ff217210 */ /* 0x000fe20007ffe0ff */
[----:B-1----:R-:W1:Y:S04]  /*2ce0*/  MUFU.RCP R38, R38 ;  /* 0x0000002600267308 */ /* 0x002e680000001000 */
[----:B------:R-:W-:-:S04]  /*2cf0*/  IMAD R33, R33, R13, RZ ;  /* 0x0000000d21217224 */ /* 0x000fc800078e02ff */
[----:B------:R-:W-:Y:S01]  /*2d00*/  IMAD.HI.U32 R12, R13, R33, R12 ;  /* 0x000000210d0c7227 */ /* 0x000fe200078e000c */
[----:B------:R-:W-:Y:S02]  /*2d10*/  LEA R33, R17, UR4, 0x2 ;  /* 0x0000000411217c11 */ /* 0x000fe4000f8e10ff */
[----:B------:R-:W-:Y:S02]  /*2d20*/  @P2 IADD3 R29, PT, PT, R29, 0x1, RZ ;  /* 0x000000011d1d2810 */ /* 0x000fe40007ffe0ff */
[----:B------:R4:W5:Y:S01]  /*2d30*/  LDC R30, c[0x0][R33+0x388] ;  /* 0x0000e200211e7b82 */ /* 0x0009620000000800 */
[----:B------:R-:W-:Y:S02]  /*2d40*/  @!P3 LOP3.LUT R29, RZ, R26, RZ, 0x33, !PT ;  /* 0x0000001aff1db212 */ /* 0x000fe400078e33ff */
[----:B------:R-:W-:-:S03]  /*2d50*/  ISETP.NE.U32.AND P3, PT, R22, RZ, PT ;  /* 0x000000ff1600720c */ /* 0x000fc60003f65070 */
[----:B------:R-:W-:Y:S01]  /*2d60*/  IMAD.HI.U32 R32, R12, R29, RZ ;  /* 0x0000001d0c207227 */ /* 0x000fe200078e00ff */
[----:B-1----:R-:W-:Y:S01]  /*2d70*/  IADD3 R12, PT, PT, R38, 0xffffffe, RZ ;  /* 0x0ffffffe260c7810 */ /* 0x002fe20007ffe0ff */
[----:B----4-:R-:W1:Y:S02]  /*2d80*/  LDC R33, c[0x0][R33+0x3ec] ;  /* 0x0000fb0021217b82 */ /* 0x010e640000000800 */
[----:B------:R-:W-:Y:S01]  /*2d90*/  IMAD.MOV R37, RZ, RZ, -R32 ;  /* 0x000000ffff257224 */ /* 0x000fe200078e0a20 */
[----:B------:R4:W0:Y:S03]  /*2da0*/  F2I.FTZ.U32.TRUNC.NTZ R13, R12 ;  /* 0x0000000c000d7305 */ /* 0x000826000021f000 */
[----:B------:R-:W-:-:S05]  /*2db0*/  IMAD R37, R22, R37, R29 ;  /* 0x0000002516257224 */ /* 0x000fca00078e021d */
[----:B------:R-:W-:Y:S01]  /*2dc0*/  ISETP.GE.U32.AND P1, PT, R37, R22, PT ;  /* 0x000000162500720c */ /* 0x000fe20003f26070 */
[----:B----4-:R-:W-:-:S12]  /*2dd0*/  IMAD.MOV.U32 R12, RZ, RZ, RZ ;  /* 0x000000ffff0c7224 */ /* 0x010fd800078e00ff */
[----:B------:R-:W-:Y:S02]  /*2de0*/  @P1 IMAD.IADD R37, R37, 0x1, -R22 ;  /* 0x0000000125251824 */ /* 0x000fe400078e0a16 */
[----:B------:R-:W-:-:S03]  /*2df0*/  @P1 VIADD R32, R32, 0x1 ;  /* 0x0000000120201836 */ /* 0x000fc60000000000 */
[----:B------:R-:W-:Y:S02]  /*2e00*/  ISETP.GE.U32.AND P2, PT, R37, R22, PT ;  /* 0x000000162500720c */ /* 0x000fe40003f46070 */
[----:B------:R-:W-:-:S05]  /*2e10*/  IADD3 R37, PT, PT, RZ, -R27, RZ ;  /* 0x8000001bff257210 */ /* 0x000fca0007ffe0ff */
[----:B0-----:R-:W-:Y:S01]  /*2e20*/  IMAD R37, R37, R13, RZ ;  /* 0x0000000d25257224 */ /* 0x001fe200078e02ff */
[----:B-----5:R-:W0:Y:S03]  /*2e30*/  I2F.U32.RP R38, R30 ;  /* 0x0000001e00267306 */ /* 0x020e260000209000 */
[----:B------:R-:W-:Y:S02]  /*2e40*/  IMAD.HI.U32 R13, R13, R37, R12 ;  /* 0x000000250d0d7227 */ /* 0x000fe400078e000c */
[----:B------:R-:W-:Y:S02]  /*2e50*/  @P2 IADD3 R32, PT, PT, R32, 0x1, RZ ;  /* 0x0000000120202810 */ /* 0x000fe40007ffe0ff */
[----:B------:R-:W-:Y:S01]  /*2e60*/  @!P3 LOP3.LUT R32, RZ, R22, RZ, 0x33, !PT ;  /* 0x00000016ff20b212 */ /* 0x000fe200078e33ff */
[----:B------:R-:W-:Y:S01]  /*2e70*/  IMAD.MOV R39, RZ, RZ, -R30 ;  /* 0x000000ffff277224 */ /* 0x000fe200078e0a1e */
[----:B------:R-:W-:-:S03]  /*2e80*/  ISETP.NE.U32.AND P3, PT, R27, RZ, PT ;  /* 0x000000ff1b00720c */ /* 0x000fc60003f65070 */
[----:B------:R-:W-:-:S05]  /*2e90*/  IMAD.HI.U32 R37, R13, R32, RZ ;  /* 0x000000200d257227 */ /* 0x000fca00078e00ff */
[----:B------:R-:W-:Y:S01]  /*2ea0*/  IADD3 R12, PT, PT, -R37, RZ, RZ ;  /* 0x000000ff250c7210 */ /* 0x000fe20007ffe1ff */
[----:B0-----:R-:W0:Y:S04]  /*2eb0*/  MUFU.RCP R38, R38 ;  /* 0x0000002600267308 */ /* 0x001e280000001000 */
[----:B------:R-:W-:-:S05]  /*2ec0*/  IMAD R12, R27, R12, R32 ;  /* 0x0000000c1b0c7224 */ /* 0x000fca00078e0220 */
[----:B------:R-:W-:Y:S01]  /*2ed0*/  ISETP.GE.U32.AND P1, PT, R12, R27, PT ;  /* 0x0000001b0c00720c */ /* 0x000fe20003f26070 */
[----:B0-----:R-:W-:-:S12]  /*2ee0*/  VIADD R13, R38, 0xffffffe ;  /* 0x0ffffffe260d7836 */ /* 0x001fd80000000000 */
[----:B------:R-:W-:Y:S01]  /*2ef0*/  @P1 IADD3 R12, PT, PT, -R27, R12, RZ ;  /* 0x0000000c1b0c1210 */ /* 0x000fe20007ffe1ff */
[----:B------:R-:W0:Y:S01]  /*2f00*/  F2I.FTZ.U32.TRUNC.NTZ R13, R13 ;  /* 0x0000000d000d7305 */ /* 0x000e22000021f000 */
[----:B------:R-:W-:Y:S02]  /*2f10*/  @P1 IADD3 R37, PT, PT, R37, 0x1, RZ ;  /* 0x0000000125251810 */ /* 0x000fe40007ffe0ff */
[----:B------:R-:W-:Y:S01]  /*2f20*/  ISETP.GE.U32.AND P2, PT, R12, R27, PT ;  /* 0x0000001b0c00720c */ /* 0x000fe20003f46070 */
[----:B------:R-:W-:Y:S02]  /*2f30*/  HFMA2 R12, -RZ, RZ, 0, 0 ;  /* 0x00000000ff0c7431 */ /* 0x000fe400000001ff */
[----:B0-----:R-:W-:-:S10]  /*2f40*/  IMAD R39, R39, R13, RZ ;  /* 0x0000000d27277224 */ /* 0x001fd400078e02ff */
[----:B------:R-:W-:Y:S01]  /*2f50*/  @P2 VIADD R37, R37, 0x1 ;  /* 0x0000000125252836 */ /* 0x000fe20000000000 */
[----:B------:R-:W-:Y:S01]  /*2f60*/  @!P3 LOP3.LUT R37, RZ, R27, RZ, 0x33, !PT ;  /* 0x0000001bff25b212 */ /* 0x000fe200078e33ff */
[----:B------:R-:W-:Y:S01]  /*2f70*/  IMAD.HI.U32 R12, R13, R39, R12 ;  /* 0x000000270d0c7227 */ /* 0x000fe200078e000c */
[----:B------:R-:W-:-:S05]  /*2f80*/  ISETP.NE.U32.AND P3, PT, R30, RZ, PT ;  /* 0x000000ff1e00720c */ /* 0x000fca0003f65070 */
[----:B------:R-:W-:-:S04]  /*2f90*/  IMAD.HI.U32 R12, R12, R37, RZ ;  /* 0x000000250c0c7227 */ /* 0x000fc800078e00ff */
[----:B------:R-:W-:-:S04]  /*2fa0*/  IMAD.MOV R13, RZ, RZ, -R12 ;  /* 0x000000ffff0d7224 */ /* 0x000fc800078e0a0c */
[----:B------:R-:W-:-:S05]  /*2fb0*/  IMAD R13, R30, R13, R37 ;  /* 0x0000000d1e0d7224 */ /* 0x000fca00078e0225 */
[----:B------:R-:W-:-:S13]  /*2fc0*/  ISETP.GE.U32.AND P1, PT, R13, R30, PT ;  /* 0x0000001e0d00720c */ /* 0x000fda0003f26070 */
[----:B------:R-:W-:Y:S01]  /*2fd0*/  @P1 IADD3 R13, PT, PT, -R30, R13, RZ ;  /* 0x0000000d1e0d1210 */ /* 0x000fe20007ffe1ff */
[----:B------:R-:W-:-:S03]  /*2fe0*/  @P1 VIADD R12, R12, 0x1 ;  /* 0x000000010c0c1836 */ /* 0x000fc60000000000 */
        /* <DEDUP_REMOVED lines=10> */
[----:B------:R-:W-:Y:S01]  /*3090*/  IMAD R32, R27, R23, R32 ;  /* 0x000000171b207224 */ /* 0x000fe200078e0220 */
[----:B------:R-:W-:Y:S01]  /*30a0*/  IADD3 R24, PT, PT, -R12, RZ, RZ ;  /* 0x000000ff0c187210 */ /* 0x000fe20007ffe1ff */
[----:B------:R-:W-:-:S02]  /*30b0*/  IMAD.MOV.U32 R23, RZ, RZ, R12 ;  /* 0x000000ffff177224 */ /* 0x000fc400078e000c */
[----:B--2---:R-:W-:Y:S02]  /*30c0*/  IMAD R13, R32, R31, R13 ;  /* 0x0000001f200d7224 */ /* 0x004fe400078e020d */
[----:B------:R-:W-:-:S04]  /*30d0*/  IMAD R24, R30, R24, R37 ;  /* 0x000000181e187224 */ /* 0x000fc800078e0225 */
[----:B-1----:R-:W-:-:S07]  /*30e0*/  IMAD R24, R24, R33, R13 ;  /* 0x0000002118187224 */ /* 0x002fce00078e020d */
.L_x_1133:
[----:B------:R-:W-:Y:S05]  /*30f0*/  @!P0 BRA `(.L_x_1130) ;  /* 0x00000004004c8947 */ /* 0x000fea0003800000 */
[----:B------:R-:W-:Y:S02]  /*3100*/  ISETP.NE.AND P1, PT, R5, 0x1, PT ;  /* 0x000000010500780c */ /* 0x000fe40003f25270 */
[----:B------:R-:W-:-:S11]  /*3110*/  ISETP.NE.AND P0, PT, R21, RZ, PT ;  /* 0x000000ff1500720c */ /* 0x000fd60003f05270 */
[----:B------:R-:W-:Y:S05]  /*3120*/  @!P1 BRA `(.L_x_1134) ;  /* 0x0000000000d09947 */ /* 0x000fea0003800000 */
[C---:B------:R-:W-:Y:S01]  /*3130*/  IADD3 R12, PT, PT, R17.reuse, -0x1, RZ ;  /* 0xffffffff110c7810 */ /* 0x040fe20007ffe0ff */
[----:B------:R-:W-:Y:S01]  /*3140*/  UMOV UR4, 0xd8 ;  /* 0x000000d800047882 */ /* 0x000fe20000000000 */
[----:B------:R-:W-:Y:S02]  /*3150*/  VIADD R17, R17, 0xfffffffe ;  /* 0xfffffffe11117836 */ /* 0x000fe40000000000 */
[----:B------:R-:W-:-:S03]  /*3160*/  LEA R22, R12, UR4, 0x2 ;  /* 0x000000040c167c11 */ /* 0x000fc6000f8e10ff */
[----:B------:R-:W-:Y:S01]  /*3170*/  LEA R29, R17, UR4, 0x2 ;  /* 0x00000004111d7c11 */ /* 0x000fe2000f8e10ff */
[----:B------:R0:W2:Y:S08]  /*3180*/  LDC R26, c[0x0][R22+0x388] ;  /* 0x0000e200161a7b82 */ /* 0x0000b00000000800 */
[----:B------:R3:W4:Y:S08]  /*3190*/  LDC R31, c[0x0][R29+0x388] ;  /* 0x0000e2001d1f7b82 */ /* 0x0007300000000800 */
[----:B0-----:R-:W0:Y:S08]  /*31a0*/  LDC R22, c[0x0][R22+0x3ec] ;  /* 0x0000fb0016167b82 */ /* 0x001e300000000800 */
[----:B---3--:R-:W3:Y:S01]  /*31b0*/  LDC R29, c[0x0][R29+0x3ec] ;  /* 0x0000fb001d1d7b82 */ /* 0x008ee20000000800 */
[----:B--2---:R-:W2:Y:S01]  /*31c0*/  I2F.U32.RP R25, R26 ;  /* 0x0000001a00197306 */ /* 0x004ea20000209000 */
[----:B------:R-:W-:Y:S01]  /*31d0*/  IMAD.MOV R27, RZ, RZ, -R26 ;  /* 0x000000ffff1b7224 */ /* 0x000fe200078e0a1a */
[----:B------:R-:W-:-:S06]  /*31e0*/  ISETP.NE.U32.AND P3, PT, R26, RZ, PT ;  /* 0x000000ff1a00720c */ /* 0x000fcc0003f65070 */
[----:B----4-:R-:W4:Y:S08]  /*31f0*/  I2F.U32.RP R30, R31 ;  /* 0x0000001f001e7306 */ /* 0x010f300000209000 */
        /* <DEDUP_REMOVED lines=13> */
[----:B--2---:R-:W-:-:S12]  /*32d0*/  IMAD.MOV.U32 R12, RZ, RZ, RZ ;  /* 0x000000ffff0c7224 */ /* 0x004fd800078e00ff */
[----:B------:R-:W-:Y:S02]  /*32e0*/  @P1 IMAD.IADD R25, R25, 0x1, -R26 ;  /* 0x0000000119191824 */ /* 0x000fe400078e0a1a */
[----:B------:R-:W-:-:S03]  /*32f0*/  @P1 VIADD R28, R28, 0x1 ;  /* 0x000000011c1c1836 */ /* 0x000fc60000000000 */
[----:B------:R-:W-:Y:S02]  /*3300*/  ISETP.GE.U32.AND P2, PT, R25, R26, PT ;  /* 0x0000001a1900720c */ /* 0x000fe40003f46070 */
[----:B------:R-:W-:-:S05]  /*3310*/  IADD3 R25, PT, PT, RZ, -R31, RZ ;  /* 0x8000001fff197210 */ /* 0x000fca0007ffe0ff */
[----:B----4-:R-:W-:-:S04]  /*3320*/  IMAD R25, R25, R13, RZ ;  /* 0x0000000d19197224 */ /* 0x010fc800078e02ff */
[----:B------:R-:W-:Y:S02]  /*3330*/  IMAD.HI.U32 R25, R13, R25, R12 ;  /* 0x000000190d197227 */ /* 0x000fe400078e000c */
[----:B------:R-:W-:Y:S02]  /*3340*/  @P2 IADD3 R28, PT, PT, R28, 0x1, RZ ;  /* 0x000000011c1c2810 */ /* 0x000fe40007ffe0ff */
[----:B------:R-:W-:Y:S02]  /*3350*/  @!P3 LOP3.LUT R28, RZ, R26, RZ, 0x33, !PT ;  /* 0x0000001aff1cb212 */ /* 0x000fe400078e33ff */
[----:B------:R-:W-:-:S03]  /*3360*/  ISETP.NE.U32.AND P3, PT, R31, RZ, PT ;  /* 0x000000ff1f00720c */ /* 0x000fc60003f65070 */
[----:B------:R-:W-:-:S05]  /*3370*/  IMAD.HI.U32 R25, R25, R28, RZ ;  /* 0x0000001c19197227 */ /* 0x000fca00078e00ff */
[----:B------:R-:W-:-:S05]  /*3380*/  IADD3 R12, PT, PT, -R25, RZ, RZ ;  /* 0x000000ff190c7210 */ /* 0x000fca0007ffe1ff */
[----:B------:R-:W-:-:S05]  /*3390*/  IMAD R12, R31, R12, R28 ;  /* 0x0000000c1f0c7224 */ /* 0x000fca00078e021c */
[----:B------:R-:W-:-:S13]  /*33a0*/  ISETP.GE.U32.AND P1, PT, R12, R31, PT ;  /* 0x0000001f0c00720c */ /* 0x000fda0003f26070 */
[----:B------:R-:W-:Y:S01]  /*33b0*/  @P1 IMAD.IADD R12, R12, 0x1, -R31 ;  /* 0x000000010c0c1824 */ /* 0x000fe200078e0a1f */
[----:B------:R-:W-:-:S04]  /*33c0*/  @P1 IADD3 R25, PT, PT, R25, 0x1, RZ ;  /* 0x0000000119191810 */ /* 0x000fc80007ffe0ff */
[----:B------:R-:W-:Y:S02]  /*33d0*/  ISETP.GE.U32.AND P2, PT, R12, R31, PT ;  /* 0x0000001f0c00720c */ /* 0x000fe40003f46070 */
[----:B------:R-:W-:-:S05]  /*33e0*/  IADD3 R12, PT, PT, -R28, RZ, RZ ;  /* 0x000000ff1c0c7210 */ /* 0x000fca0007ffe1ff */
[----:B------:R-:W-:-:S04]  /*33f0*/  IMAD R13, R26, R12, R23 ;  /* 0x0000000c1a0d7224 */ /* 0x000fc800078e0217 */
[----:B0-----:R-:W-:Y:S02]  /*3400*/  IMAD R13, R13, R22, R24 ;  /* 0x000000160d0d7224 */ /* 0x001fe400078e0218 */
[----:B------:R-:W-:Y:S01]  /*3410*/  @P2 VIADD R25, R25, 0x1 ;  /* 0x0000000119192836 */ /* 0x000fe20000000000 */
[----:B------:R-:W-:-:S04]  /*3420*/  @!P3 LOP3.LUT R25, RZ, R31, RZ, 0x33, !PT ;  /* 0x0000001fff19b212 */ /* 0x000fc800078e33ff */
[----:B------:R-:W-:Y:S01]  /*3430*/  MOV R23, R25 ;  /* 0x0000001900177202 */ /* 0x000fe20000000f00 */
[----:B------:R-:W-:-:S04]  /*3440*/  IMAD.MOV R12, RZ, RZ, -R25 ;  /* 0x000000ffff0c7224 */ /* 0x000fc800078e0a19 */
[----:B------:R-:W-:-:S04]  /*3450*/  IMAD R12, R31, R12, R28 ;  /* 0x0000000c1f0c7224 */ /* 0x000fc800078e021c */
[----:B---3--:R-:W-:-:S07]  /*3460*/  IMAD R24, R12, R29, R13 ;  /* 0x0000001d0c187224 */ /* 0x008fce00078e020d */
.L_x_1134:
[----:B------:R-:W-:Y:S05]  /*3470*/  @!P0 BRA `(.L_x_1130) ;  /* 0x00000000006c8947 */ /* 0x000fea0003800000 */
[----:B------:R-:W-:Y:S01]  /*3480*/  VIADD R17, R17, 0xffffffff ;  /* 0xffffffff11117836 */ /* 0x000fe20000000000 */
[----:B------:R-:W-:-:S04]  /*3490*/  UMOV UR4, 0xd8 ;  /* 0x000000d800047882 */ /* 0x000fc80000000000 */
[----:B------:R-:W-:-:S04]  /*34a0*/  LEA R17, R17, UR4, 0x2 ;  /* 0x0000000411117c11 */ /* 0x000fc8000f8e10ff */
[----:B------:R-:W0:Y:S02]  /*34b0*/  LDC R22, c[0x0][R17+0x388] ;  /* 0x0000e20011167b82 */ /* 0x000e240000000800 */
[----:B0-----:R-:W0:Y:S01]  /*34c0*/  I2F.U32.RP R25, R22 ;  /* 0x0000001600197306 */ /* 0x001e220000209000 */
[----:B------:R-:W-:Y:S01]  /*34d0*/  IMAD.MOV R27, RZ, RZ, -R22 ;  /* 0x000000ffff1b7224 */ /* 0x000fe200078e0a16 */
[----:B------:R-:W-:-:S06]  /*34e0*/  ISETP.NE.U32.AND P2, PT, R22, RZ, PT ;  /* 0x000000ff1600720c */ /* 0x000fcc0003f45070 */
[----:B0-----:R-:W0:Y:S02]  /*34f0*/  MUFU.RCP R25, R25 ;  /* 0x0000001900197308 */ /* 0x001e240000001000 */
[----:B0-----:R-:W-:Y:S02]  /*3500*/  IADD3 R12, PT, PT, R25, 0xffffffe, RZ ;  /* 0x0ffffffe190c7810 */ /* 0x001fe40007ffe0ff */
[----:B------:R-:W0:Y:S04]  /*3510*/  LDC R25, c[0x0][R17+0x3ec] ;  /* 0x0000fb0011197b82 */ /* 0x000e280000000800 */
[----:B------:R2:W3:Y:S02]  /*3520*/  F2I.FTZ.U32.TRUNC.NTZ R13, R12 ;  /* 0x0000000c000d7305 */ /* 0x0004e4000021f000 */
[----:B--2---:R-:W-:-:S02]  /*3530*/  HFMA2 R12, -RZ, RZ, 0, 0 ;  /* 0x00000000ff0c7431 */ /* 0x004fc400000001ff */
[----:B---3--:R-:W-:-:S04]  /*3540*/  IMAD R27, R27, R13, RZ ;  /* 0x0000000d1b1b7224 */ /* 0x008fc800078e02ff */
        /* <DEDUP_REMOVED lines=12> */
[----:B------:R-:W-:-:S03]  /*3610*/  MOV R23, R26 ;  /* 0x0000001a00177202 */ /* 0x000fc60000000f00 */
[----:B0-----:R-:W-:-:S07]  /*3620*/  IMAD R24, R13, R25, R24 ;  /* 0x000000190d187224 */ /* 0x001fce00078e0218 */
.L_x_1130:
[----:B------:R-:W0:Y:S01]  /*3630*/  LDCU UR4, c[0x0][0x4c4] ;  /* 0x00009880ff0477ac */ /* 0x000e220008000800 */
[----:B------:R-:W-:Y:S01]  /*3640*/  IMAD.MOV.U32 R17, RZ, RZ, RZ ;  /* 0x000000ffff117224 */ /* 0x000fe200078e00ff */
[----:B------:R-:W-:Y:S01]  /*3650*/  MOV R25, RZ ;  /* 0x000000ff00197202 */ /* 0x000fe20000000f00 */
[----:B0-----:R-:W-:-:S07]  /*3660*/  IMAD R24, R23, UR4, R24 ;  /* 0x0000000417187c24 */ /* 0x001fce000f8e0218 */
.L_x_1123:
[----:B-1----:R-:W-:Y:S05]  /*3670*/  BSYNC.RECONVERGENT B0 ;  /* 0x0000000000007941 */ /* 0x002fea0003800200 */
.L_x_1122:
[----:B------:R-:W-:Y:S01]  /*3680*/  ISETP.GE.AND P0, PT, R0, 0x2, PT ;  /* 0x000000020000780c */ /* 0x000fe20003f06270 */
[----:B------:R-:W-:Y:S01]  /*3690*/  BSSY.RECONVERGENT B0, `(.L_x_1135) ;  /* 0x000033d000007945 */ /* 0x000fe20003800200 */
[----:B------:R-:W-:Y:S02]  /*36a0*/  LOP3.LUT R10, R10, 0xfffffff8, RZ, 0xc0, !PT ;  /* 0xfffffff80a0a7812 */ /* 0x000fe400078ec0ff */
[----:B------:R-:W-:Y:S02]  /*36b0*/  CS2R R22, SRZ ;  /* 0x0000000000167805 */ /* 0x000fe4000001ff00 */
[----:B------:R-:W-:-:S07]  /*36c0*/  CS2R R26, SRZ ;  /* 0x00000000001a7805 */ /* 0x000fce000001ff00 */
[----:B------:R-:W-:Y:S05]  /*36d0*/  @!P0 BRA `(.L_x_1136) ;  /* 0x0000003000e08947 */ /* 0x000fea0003800000 */
[----:B------:R-:W-:Y:S01]  /*36e0*/  ISETP.GE.AND P0, PT, R14, 0x2, PT ;  /* 0x000000020e00780c */ /* 0x000fe20003f06270 */
[----:B------:R-:W-:Y:S02]  /*36f0*/  VIADD R26, R34, 0x1 ;  /* 0x00000001221a7836 */ /* 0x000fe40000000000 */
[----:B------:R-:W-:Y:S02]  /*3700*/  HFMA2 R22, -RZ, RZ, 0, 0 ;  /* 0x00000000ff167431 */ /* 0x000fe400000001ff */
[----:B------:R-:W-:-:S08]  /*3710*/  IMAD.MOV.U32 R23, RZ, RZ, R26 ;  /* 0x000000ffff177224 */ /* 0x000fd000078e001a */
        /* <DEDUP_REMOVED lines=13> */
.L_x_1139:
[C---:B------:R-:W-:Y:S01]  /*37f0*/  VIADD R30, R27.reuse, 0xffffffff ;  /* 0xffffffff1b1e7836 */ /* 0x040fe20000000000 */
[C---:B------:R-:W-:Y:S01]  /*3800*/  IADD3 R46, PT, PT, R27.reuse, -0x7, RZ ;  /* 0xfffffff91b2e7810 */ /* 0x040fe20007ffe0ff */
[----:B------:R-:W-:Y:S01]  /*3810*/  VIADD R28, R27, 0xfffffffe ;  /* 0xfffffffe1b1c7836 */ /* 0x000fe20000000000 */
[----:B------:R-:W-:Y:S01]  /*3820*/  IADD3 R31, PT, PT, R31, 0x8, RZ ;  /* 0x000000081f1f7810 */ /* 0x000fe20007ffe0ff */
[----:B------:R-:W-:Y:S01]  /*3830*/  VIADD R33, R27, 0xfffffffd ;  /* 0xfffffffd1b217836 */ /* 0x000fe20000000000 */
[----:B------:R-:W-:Y:S02]  /*3840*/  SHF.L.U32 R30, R30, 0x2, RZ ;  /* 0x000000021e1e7819 */ /* 0x000fe400000006ff */
[----:B------:R-:W-:Y:S02]  /*3850*/  SHF.L.U32 R28, R28, 0x2, RZ ;  /* 0x000000021c1c7819 */ /* 0x000fe400000006ff */
[----:B------:R-:W0:Y:S01]  /*3860*/  LDC R32, c[0x0][R30+0x388] ;  /* 0x0000e2001e207b82 */ /* 0x000e220000000800 */
[----:B------:R-:W-:-:S02]  /*3870*/  SHF.L.U32 R33, R33, 0x2, RZ ;  /* 0x0000000221217819 */ /* 0x000fc400000006ff */
[----:B------:R-:W-:-:S05]  /*3880*/  SHF.L.U32 R46, R46, 0x2, RZ ;  /* 0x000000022e2e7819 */ /* 0x000fca00000006ff */
[----:B------:R1:W2:Y:S08]  /*3890*/  LDC R29, c[0x0][R28+0x388] ;  /* 0x0000e2001c1d7b82 */ /* 0x0002b00000000800 */
[----:B-1----:R-:W1:Y:S01]  /*38a0*/  LDC R28, c[0x0][R28+0x3ec] ;  /* 0x0000fb001c1c7b82 */ /* 0x002e620000000800 */
[----:B0-----:R-:W0:Y:S01]  /*38b0*/  I2F.U32.RP R37, R32 ;  /* 0x0000002000257306 */ /* 0x001e220000209000 */
[----:B------:R-:W-:-:S02]  /*38c0*/  IADD3 R39, PT, PT, RZ, -R32, RZ ;  /* 0x80000020ff277210 */ /* 0x000fc40007ffe0ff */
[----:B------:R-:W-:-:S05]  /*38d0*/  ISETP.NE.U32.AND P3, PT, R32, RZ, PT ;  /* 0x000000ff2000720c */ /* 0x000fca0003f65070 */
[----:B--2---:R-:W2:Y:S01]  /*38e0*/  I2F.U32.RP R40, R29 ;  /* 0x0000001d00287306 */ /* 0x004ea20000209000 */
[----:B------:R-:W-:-:S07]  /*38f0*/  IMAD.MOV R43, RZ, RZ, -R29 ;  /* 0x000000ffff2b7224 */ /* 0x000fce00078e0a1d */
[----:B0-----:R-:W0:Y:S08]  /*3900*/  MUFU.RCP R37, R37 ;  /* 0x0000002500257308 */ /* 0x001e300000001000 */
[----:B--2---:R-:W-:Y:S01]  /*3910*/  MUFU.RCP R40, R40 ;  /* 0x0000002800287308 */ /* 0x004fe20000001000 */
[----:B0-----:R-:W-:Y:S02]  /*3920*/  VIADD R12, R37, 0xffffffe ;  /* 0x0ffffffe250c7836 */ /* 0x001fe40000000000 */
[----:B------:R0:W2:Y:S05]  /*3930*/  LDC R37, c[0x0][R33+0x388] ;  /* 0x0000e20021257b82 */ /* 0x0000aa0000000800 */
[----:B------:R3:W4:Y:S03]  /*3940*/  F2I.FTZ.U32.TRUNC.NTZ R13, R12 ;  /* 0x0000000c000d7305 */ /* 0x000726000021f000 */
[----:B0-----:R-:W0:Y:S01]  /*3950*/  LDC R33, c[0x0][R33+0x3ec] ;  /* 0x0000fb0021217b82 */ /* 0x001e220000000800 */
[----:B---3--:R-:W-:-:S02]  /*3960*/  IMAD.MOV.U32 R12, RZ, RZ, RZ ;  /* 0x000000ffff0c7224 */ /* 0x008fc400078e00ff */
[----:B----4-:R-:W-:-:S04]  /*3970*/  IMAD R39, R39, R13, RZ ;  /* 0x0000000d27277224 */ /* 0x010fc800078e02ff */
[----:B------:R-:W-:-:S04]  /*3980*/  IMAD.HI.U32 R38, R13, R39, R12 ;  /* 0x000000270d267227 */ /* 0x000fc800078e000c */
[----:B------:R-:W-:Y:S02]  /*3990*/  VIADD R12, R40, 0xffffffe ;  /* 0x0ffffffe280c7836 */ /* 0x000fe40000000000 */
[----:B------:R-:W-:Y:S02]  /*39a0*/  IMAD.HI.U32 R38, R38, R23, RZ ;  /* 0x0000001726267227 */ /* 0x000fe400078e00ff */
[----:B------:R3:W4:Y:S03]  /*39b0*/  F2I.FTZ.U32.TRUNC.NTZ R13, R12 ;  /* 0x0000000c000d7305 */ /* 0x000726000021f000 */
[----:B------:R-:W-:-:S05]  /*39c0*/  IADD3 R39, PT, PT, -R38, RZ, RZ ;  /* 0x000000ff26277210 */ /* 0x000fca0007ffe1ff */
[----:B------:R-:W-:Y:S02]  /*39d0*/  IMAD R39, R32, R39, R23 ;  /* 0x0000002720277224 */ /* 0x000fe400078e0217 */
[----:B---3--:R-:W-:-:S03]  /*39e0*/  HFMA2 R12, -RZ, RZ, 0, 0 ;  /* 0x00000000ff0c7431 */ /* 0x008fc600000001ff */
[----:B------:R-:W-:Y:S01]  /*39f0*/  ISETP.GE.U32.AND P1, PT, R39, R32, PT ;  /* 0x000000202700720c */ /* 0x000fe20003f26070 */
[----:B----4-:R-:W-:Y:S01]  /*3a00*/  IMAD R43, R43, R13, RZ ;  /* 0x0000000d2b2b7224 */ /* 0x010fe200078e02ff */
[----:B--2---:R-:W2:Y:S03]  /*3a10*/  I2F.U32.RP R41, R37 ;  /* 0x0000002500297306 */ /* 0x004ea60000209000 */
[----:B------:R-:W-:Y:S01]  /*3a20*/  IMAD.HI.U32 R13, R13, R43, R12 ;  /* 0x0000002b0d0d7227 */ /* 0x000fe200078e000c */
[----:B------:R-:W-:-:S07]  /*3a30*/  IADD3 R43, PT, PT, R27, -0x5, RZ ;  /* 0xfffffffb1b2b7810 */ /* 0x000fce0007ffe0ff */
[----:B------:R-:W-:Y:S01]  /*3a40*/  @P1 IADD3 R39, PT, PT, -R32, R39, RZ ;  /* 0x0000002720271210 */ /* 0x000fe20007ffe1ff */
[----:B------:R-:W-:Y:S01]  /*3a50*/  IMAD.SHL.U32 R43, R43, 0x4, RZ ;  /* 0x000000042b2b7824 */ /* 0x000fe200078e00ff */
[----:B------:R-:W-:Y:S02]  /*3a60*/  @P1 IADD3 R38, PT, PT, R38, 0x1, RZ ;  /* 0x0000000126261810 */ /* 0x000fe40007ffe0ff */
[----:B------:R-:W-:Y:S01]  /*3a70*/  ISETP.GE.U32.AND P2, PT, R39, R32, PT ;  /* 0x000000202700720c */ /* 0x000fe20003f46070 */
[----:B------:R-:W-:Y:S01]  /*3a80*/  VIADD R39, R27, 0xfffffffc ;  /* 0xfffffffc1b277836 */ /* 0x000fe20000000000 */
[----:B------:R3:W4:Y:S01]  /*3a90*/  LDC R44, c[0x0][R43+0x388] ;  /* 0x0000e2002b2c7b82 */ /* 0x0007220000000800 */
[----:B--2---:R-:W2:Y:S02]  /*3aa0*/  MUFU.RCP R41, R41 ;  /* 0x0000002900297308 */ /* 0x004ea40000001000 */
[----:B------:R-:W-:-:S05]  /*3ab0*/  IMAD.SHL.U32 R39, R39, 0x4, RZ ;  /* 0x0000000427277824 */ /* 0x000fca00078e00ff */
[----:B------:R5:W1:Y:S03]  /*3ac0*/  LDC R40, c[0x0][R39+0x388] ;  /* 0x0000e20027287b82 */ /* 0x000a660000000800 */
[----:B------:R-:W-:Y:S02]  /*3ad0*/  @P2 IADD3 R38, PT, PT, R38, 0x1, RZ ;  /* 0x0000000126262810 */ /* 0x000fe40007ffe0ff */
[----:B------:R-:W-:Y:S02]  /*3ae0*/  @!P3 LOP3.LUT R38, RZ, R32, RZ, 0x33, !PT ;  /* 0x00000020ff26b212 */ /* 0x000fe400078e33ff */
[----:B------:R-:W-:Y:S01]  /*3af0*/  ISETP.NE.U32.AND P3, PT, R29, RZ, PT ;  /* 0x000000ff1d00720c */ /* 0x000fe20003f65070 */
[----:B-----5:R-:W5:Y:S02]  /*3b00*/  LDC R39, c[0x0][R39+0x3ec] ;  /* 0x0000fb0027277b82 */ /* 0x020f640000000800 */
[----:B------:R-:W-:Y:S01]  /*3b10*/  IMAD.HI.U32 R42, R13, R38, RZ ;  /* 0x000000260d2a7227 */ /* 0x000fe200078e00ff */
[----:B--2---:R-:W-:-:S03]  /*3b20*/  IADD3 R13, PT, PT, R41, 0xffffffe, RZ ;  /* 0x0ffffffe290d7810 */ /* 0x004fc60007ffe0ff */
[----:B------:R-:W-:Y:S02]  /*3b30*/  IMAD.MOV R12, RZ, RZ, -R42 ;  /* 0x000000ffff0c7224 */ /* 0x000fe400078e0a2a */
[----:B---3--:R-:W2:Y:S01]  /*3b40*/  LDC R43, c[0x0][R43+0x3ec] ;  /* 0x0000fb002b2b7b82 */ /* 0x008ea20000000800 */
[----:B------:R-:W3:Y:S01]  /*3b50*/  F2I.FTZ.U32.TRUNC.NTZ R13, R13 ;  /* 0x0000000d000d7305 */ /* 0x000ee2000021f000 */
[----:B------:R-:W-:-:S05]  /*3b60*/  IMAD R12, R29, R12, R38 ;  /* 0x0000000c1d0c7224 */ /* 0x000fca00078e0226 */
[----:B------:R-:W-:-:S13]  /*3b70*/  ISETP.GE.U32.AND P1, PT, R12, R29, PT ;  /* 0x0000001d0c00720c */ /* 0x000fda0003f26070 */
[----:B------:R-:W-:Y:S02]  /*3b80*/  @P1 IMAD.IADD R12, R12, 0x1, -R29 ;  /* 0x000000010c0c1824 */ /* 0x000fe400078e0a1d */
[----:B------:R-:W-:Y:S01]  /*3b90*/  @P1 VIADD R42, R42, 0x1 ;  /* 0x000000012a2a1836 */ /* 0x000fe20000000000 */
[----:B----4-:R-:W4:Y:S02]  /*3ba0*/  I2F.U32.RP R50, R44 ;  /* 0x0000002c00327306 */ /* 0x010f240000209000 */
[----:B------:R-:W-:Y:S01]  /*3bb0*/  ISETP.GE.U32.AND P2, PT, R12, R29, PT ;  /* 0x0000001d0c00720c */ /* 0x000fe20003f46070 */
[----:B------:R-:W-:Y:S01]  /*3bc0*/  IMAD.MOV R51, RZ, RZ, -R44 ;  /* 0x000000ffff337224 */ /* 0x000fe200078e0a2c */
[----:B------:R-:W-:-:S05]  /*3bd0*/  IADD3 R12, PT, PT, RZ, -R37, RZ ;  /* 0x80000025ff0c7210 */ /* 0x000fca0007ffe0ff */
[----:B---3--:R-:W-:Y:S02]  /*3be0*/  IMAD R41, R12, R13, RZ ;  /* 0x0000000d0c297224 */ /* 0x008fe400078e02ff */
[----:B------:R-:W-:Y:S01]  /*3bf0*/  HFMA2 R12, -RZ, RZ, 0, 0 ;  /* 0x00000000ff0c7431 */ /* 0x000fe200000001ff */
[----:B-1----:R-:W1:Y:S01]  /*3c00*/  I2F.U32.RP R45, R40 ;  /* 0x00000028002d7306 */ /* 0x002e620000209000 */
[----:B------:R-:W-:Y:S02]  /*3c10*/  IMAD.MOV R47, RZ, RZ, -R40 ;  /* 0x000000ffff2f7224 */ /* 0x000fe400078e0a28 */
[----:B------:R-:W-:Y:S01]  /*3c20*/  @P2 VIADD R42, R42, 0x1 ;  /* 0x000000012a2a2836 */ /* 0x000fe20000000000 */
[----:B------:R-:W-:Y:S02]  /*3c30*/  @!P3 LOP3.LUT R42, RZ, R29, RZ, 0x33, !PT ;  /* 0x0000001dff2ab212 */ /* 0x000fe400078e33ff */
[----:B------:R-:W-:Y:S02]  /*3c40*/  ISETP.NE.U32.AND P3, PT, R37, RZ, PT ;  /* 0x000000ff2500720c */ /* 0x000fe40003f65070 */
[----:B----4-:R-:W-:Y:S01]  /*3c50*/  MUFU.RCP R50, R50 ;  /* 0x0000003200327308 */ /* 0x010fe20000001000 */
[----:B------:R-:W-:-:S06]  /*3c60*/  IMAD.HI.U32 R13, R13, R41, R12 ;  /* 0x000000290d0d7227 */ /* 0x000fcc00078e000c */
[----:B------:R-:W-:Y:S01]  /*3c70*/  IMAD.HI.U32 R41, R13, R42, RZ ;  /* 0x0000002a0d297227 */ /* 0x000fe200078e00ff */
[----:B-1----:R-:W1:Y:S04]  /*3c80*/  MUFU.RCP R45, R45 ;  /* 0x0000002d002d7308 */ /* 0x002e680000001000 */
[----:B------:R-:W-:-:S05]  /*3c90*/  IADD3 R12, PT, PT, -R41, RZ, RZ ;  /* 0x000000ff290c7210 */ /* 0x000fca0007ffe1ff */
[----:B------:R-:W-:-:S05]  /*3ca0*/  IMAD R12, R37, R12, R42 ;  /* 0x0000000c250c7224 */ /* 0x000fca00078e022a */
[----:B------:R-:W-:Y:S01]  /*3cb0*/  ISETP.GE.U32.AND P1, PT, R12, R37, PT ;  /* 0x000000250c00720c */ /* 0x000fe20003f26070 */
[----:B-1----:R-:W-:-:S06]  /*3cc0*/  VIADD R13, R45, 0xffffffe ;  /* 0x0ffffffe2d0d7836 */ /* 0x002fcc0000000000 */
[----:B------:R-:W1:Y:S06]  /*3cd0*/  F2I.FTZ.U32.TRUNC.NTZ R13, R13 ;  /* 0x0000000d000d7305 */ /* 0x000e6c000021f000 */
[----:B------:R-:W-:Y:S01]  /*3ce0*/  @P1 IADD3 R12, PT, PT, -R37, R12, RZ ;  /* 0x0000000c250c1210 */ /* 0x000fe20007ffe1ff */
[----:B------:R-:W-:-:S03]  /*3cf0*/  @P1 VIADD R41, R41, 0x1 ;  /* 0x0000000129291836 */ /* 0x000fc60000000000 */
[----:B------:R-:W-:Y:S02]  /*3d00*/  ISETP.GE.U32.AND P2, PT, R12, R37, PT ;  /* 0x000000250c00720c */ /* 0x000fe40003f46070 */
[C---:B------:R-:W-:Y:S02]  /*3d10*/  IADD3 R12, PT, PT, R27.reuse, -0x6, RZ ;  /* 0xfffffffa1b0c7810 */ /* 0x040fe40007ffe0ff */
[----:B------:R-:W-:Y:S02]  /*3d20*/  IADD3 R27, PT, PT, R27, -0x8, RZ ;  /* 0xfffffff81b1b7810 */ /* 0x000fe40007ffe0ff */
[----:B------:R-:W-:Y:S01]  /*3d30*/  SHF.L.U32 R45, R12, 0x2, RZ ;  /* 0x000000020c2d7819 */ /* 0x000fe200000006ff */
[----:B-1----:R-:W-:Y:S02]  /*3d40*/  IMAD R47, R47, R13, RZ ;  /* 0x0000000d2f2f7224 */ /* 0x002fe400078e02ff */
[----:B------:R-:W-:Y:S01]  /*3d50*/  IMAD.MOV.U32 R12, RZ, RZ, RZ ;  /* 0x000000ffff0c7224 */ /* 0x000fe200078e00ff */
[----:B------:R1:W3:Y:S03]  /*3d60*/  LDC R48, c[0x0][R45+0x388] ;  /* 0x0000e2002d307b82 */ /* 0x0002e60000000800 */
[----:B------:R-:W-:Y:S01]  /*3d70*/  @P2 IADD3 R41, PT, PT, R41, 0x1, RZ ;  /* 0x0000000129292810 */ /* 0x000fe20007ffe0ff */
[----:B------:R-:W-:Y:S01]  /*3d80*/  IMAD.HI.U32 R12, R13, R47, R12 ;  /* 0x0000002f0d0c7227 */ /* 0x000fe200078e000c */
[----:B------:R-:W-:-:S02]  /*3d90*/  @!P3 LOP3.LUT R41, RZ, R37, RZ, 0x33, !PT ;  /* 0x00000025ff29b212 */ /* 0x000fc400078e33ff */
[----:B------:R-:W-:Y:S01]  /*3da0*/  ISETP.NE.U32.AND P3, PT, R40, RZ, PT ;  /* 0x000000ff2800720c */ /* 0x000fe20003f65070 */
[----:B-1----:R-:W1:Y:S02]  /*3db0*/  LDC R45, c[0x0][R45+0x3ec] ;  /* 0x0000fb002d2d7b82 */ /* 0x002e640000000800 */
[----:B------:R-:W-:Y:S01]  /*3dc0*/  IMAD.HI.U32 R49, R12, R41, RZ ;  /* 0x000000290c317227 */ /* 0x000fe200078e00ff */
[----:B------:R-:W-:-:S03]  /*3dd0*/  IADD3 R12, PT, PT, R50, 0xffffffe, RZ ;  /* 0x0ffffffe320c7810 */ /* 0x000fc60007ffe0ff */
[----:B------:R-:W-:Y:S01]  /*3de0*/  IMAD.MOV R47, RZ, RZ, -R49 ;  /* 0x000000ffff2f7224 */ /* 0x000fe200078e0a31 */
[----:B------:R4:W0:Y:S03]  /*3df0*/  F2I.FTZ.U32.TRUNC.NTZ R13, R12 ;  /* 0x0000000c000d7305 */ /* 0x000826000021f000 */
[----:B------:R-:W-:-:S05]  /*3e00*/  IMAD R47, R40, R47, R41 ;  /* 0x0000002f282f7224 */ /* 0x000fca00078e0229 */
[----:B------:R-:W-:Y:S01]  /*3e10*/  ISETP.GE.U32.AND P1, PT, R47, R40, PT ;  /* 0x000000282f00720c */ /* 0x000fe20003f26070 */
[----:B----4-:R-:W-:Y:S02]  /*3e20*/  IMAD.MOV.U32 R12, RZ, RZ, RZ ;  /* 0x000000ffff0c7224 */ /* 0x010fe400078e00ff */
[----:B0-----:R-:W-:-:S04]  /*3e30*/  IMAD R51, R51, R13, RZ ;  /* 0x0000000d33337224 */ /* 0x001fc800078e02ff */
[----:B------:R-:W-:-:S06]  /*3e40*/  IMAD.HI.U32 R12, R13, R51, R12 ;  /* 0x000000330d0c7227 */ /* 0x000fcc00078e000c */
[----:B------:R-:W-:Y:S02]  /*3e50*/  @P1 IMAD.IADD R47, R47, 0x1, -R40 ;  /* 0x000000012f2f1824 */ /* 0x000fe400078e0a28 */
[----:B------:R-:W-:-:S03]  /*3e60*/  @P1 VIADD R49, R49, 0x1 ;  /* 0x0000000131311836 */ /* 0x000fc60000000000 */
[----:B------:R-:W-:Y:S02]  /*3e70*/  ISETP.GE.U32.AND P2, PT, R47, R40, PT ;  /* 0x000000282f00720c */ /* 0x000fe40003f46070 */
[----:B------:R0:W4:Y:S01]  /*3e80*/  LDC R47, c[0x0][R46+0x388] ;  /* 0x0000e2002e2f7b82 */ /* 0x0001220000000800 */
[----:B---3--:R-:W3:Y:S07]  /*3e90*/  I2F.U32.RP R50, R48 ;  /* 0x0000003000327306 */ /* 0x008eee0000209000 */
[----:B0-----:R-:W0:Y:S03]  /*3ea0*/  LDC R46, c[0x0][R46+0x3ec] ;  /* 0x0000fb002e2e7b82 */ /* 0x001e260000000800 */
[----:B------:R-:W-:-:S02]  /*3eb0*/  @P2 IADD3 R49, PT, PT, R49, 0x1, RZ ;  /* 0x0000000131312810 */ /* 0x000fc40007ffe0ff */
[----:B------:R-:W-:Y:S02]  /*3ec0*/  @!P3 LOP3.LUT R49, RZ, R40, RZ, 0x33, !PT ;  /* 0x00000028ff31b212 */ /* 0x000fe400078e33ff */
[----:B------:R-:W-:-:S03]  /*3ed0*/  ISETP.NE.U32.AND P3, PT, R44, RZ, PT ;  /* 0x000000ff2c00720c */ /* 0x000fc60003f65070 */
[----:B------:R-:W-:Y:S01]  /*3ee0*/  IMAD.HI.U32 R51, R12, R49, RZ ;  /* 0x000000310c337227 */ /* 0x000fe200078e00ff */
[----:B---3--:R-:W3:Y:S04]  /*3ef0*/  MUFU.RCP R50, R50 ;  /* 0x0000003200327308 */ /* 0x008ee80000001000 */
[----:B------:R-:W-:-:S05]  /*3f00*/  IADD3 R53, PT, PT, -R51, RZ, RZ ;  /* 0x000000ff33357210 */ /* 0x000fca0007ffe1ff */
[----:B------:R-:W-:-:S05]  /*3f10*/  IMAD R53, R44, R53, R49 ;  /* 0x000000352c357224 */ /* 0x000fca00078e0231 */
[----:B------:R-:W-:Y:S01]  /*3f20*/  ISETP.GE.U32.AND P1, PT, R53, R44, PT ;  /* 0x0000002c3500720c */ /* 0x000fe20003f26070 */
[----:B---3--:R-:W-:Y:S01]  /*3f30*/  VIADD R12, R50, 0xffffffe ;  /* 0x0ffffffe320c7836 */ /* 0x008fe20000000000 */
[----:B------:R-:W-:-:S03]  /*3f40*/  SHF.L.U32 R50, R27, 0x2, RZ ;  /* 0x000000021b327819 */ /* 0x000fc600000006ff */
[----:B------:R3:W5:Y:S01]  /*3f50*/  F2I.FTZ.U32.TRUNC.NTZ R13, R12 ;  /* 0x0000000c000d7305 */ /* 0x000762000021f000 */
[----:B------:R2:W1:Y:S07]  /*3f60*/  LDC R52, c[0x0][R50+0x388] ;  /* 0x0000e20032347b82 */ /* 0x00046e0000000800 */
[----:B------:R-:W-:Y:S01]  /*3f70*/  @P1 IADD3 R53, PT, PT, -R44, R53, RZ ;  /* 0x000000352c351210 */ /* 0x000fe20007ffe1ff */
[----:B------:R-:W-:Y:S01]  /*3f80*/  @P1 VIADD R51, R51, 0x1 ;  /* 0x0000000133331836 */ /* 0x000fe20000000000 */
[----:B----4-:R-:W4:Y:S01]  /*3f90*/  I2F.U32.RP R55, R47 ;  /* 0x0000002f00377306 */ /* 0x010f220000209000 */
[----:B---3--:R-:W-:Y:S01]  /*3fa0*/  HFMA2 R12, -RZ, RZ, 0, 0 ;  /* 0x00000000ff0c7431 */ /* 0x008fe200000001ff */
[----:B------:R-:W-:Y:S01]  /*3fb0*/  ISETP.GE.U32.AND P2, PT, R53, R44, PT ;  /* 0x0000002c3500720c */ /* 0x000fe20003f46070 */
[----:B------:R-:W-:Y:S01]  /*3fc0*/  IMAD.MOV R53, RZ, RZ, -R48 ;  /* 0x000000ffff357224 */ /* 0x000fe200078e0a30 */
[----:B--2---:R-:W2:Y:S01]  /*3fd0*/  LDC R50, c[0x0][R50+0x3ec] ;  /* 0x0000fb0032327b82 */ /* 0x004ea20000000800 */
[----:B------:R-:W-:-:S02]  /*3fe0*/  IMAD.MOV R57, RZ, RZ, -R47 ;  /* 0x000000ffff397224 */ /* 0x000fc400078e0a2f */
[----:B-----5:R-:W-:-:S04]  /*3ff0*/  IMAD R53, R53, R13, RZ ;  /* 0x0000000d35357224 */ /* 0x020fc800078e02ff */
[----:B------:R-:W-:-:S04]  /*4000*/  IMAD.HI.U32 R12, R13, R53, R12 ;  /* 0x000000350d0c7227 */ /* 0x000fc800078e000c */
[----:B------:R-:W-:Y:S01]  /*4010*/  @P2 VIADD R51, R51, 0x1 ;  /* 0x0000000133332836 */ /* 0x000fe20000000000 */
[----:B------:R-:W-:Y:S01]  /*4020*/  @!P3 LOP3.LUT R51, RZ, R44, RZ, 0x33, !PT ;  /* 0x0000002cff33b212 */ /* 0x000fe200078e33ff */
[----:B----4-:R-:W3:Y:S01]  /*4030*/  MUFU.RCP R55, R55 ;  /* 0x0000003700377308 */ /* 0x010ee20000001000 */
[----:B------:R-:W-:-:S03]  /*4040*/  ISETP.NE.U32.AND P3, PT, R48, RZ, PT ;  /* 0x000000ff3000720c */ /* 0x000fc60003f65070 */
[----:B------:R-:W-:-:S04]  /*4050*/  IMAD.HI.U32 R54, R12, R51, RZ ;  /* 0x000000330c367227 */ /* 0x000fc800078e00ff */
[----:B------:R-:W-:-:S04]  /*4060*/  IMAD.MOV R53, RZ, RZ, -R54 ;  /* 0x000000ffff357224 */ /* 0x000fc800078e0a36 */
[----:B------:R-:W-:-:S05]  /*4070*/  IMAD R53, R48, R53, R51 ;  /* 0x0000003530357224 */ /* 0x000fca00078e0233 */
[-C--:B------:R-:W-:Y:S02]  /*4080*/  ISETP.GE.U32.AND P1, PT, R53, R48.reuse, PT ;  /* 0x000000303500720c */ /* 0x080fe40003f26070 */
[----:B---3--:R-:W-:Y:S02]  /*4090*/  IADD3 R12, PT, PT, R55, 0xffffffe, RZ ;  /* 0x0ffffffe370c7810 */ /* 0x008fe40007ffe0ff */
[----:B------:R-:W3:Y:S02]  /*40a0*/  LDC R55, c[0x0][R30+0x3ec] ;  /* 0x0000fb001e377b82 */ /* 0x000ee40000000800 */
[----:B------:R4:W5:Y:S07]  /*40b0*/  F2I.FTZ.U32.TRUNC.NTZ R13, R12 ;  /* 0x0000000c000d7305 */ /* 0x00096e000021f000 */
[----:B------:R-:W-:Y:S01]  /*40c0*/  @P1 IADD3 R53, PT, PT, -R48, R53, RZ ;  /* 0x0000003530351210 */ /* 0x000fe20007ffe1ff */
[----:B-1----:R-:W1:Y:S01]  /*40d0*/  I2F.U32.RP R56, R52 ;  /* 0x0000003400387306 */ /* 0x002e620000209000 */
[----:B------:R-:W-:Y:S01]  /*40e0*/  @P1 IADD3 R54, PT, PT, R54, 0x1, RZ ;  /* 0x0000000136361810 */ /* 0x000fe20007ffe0ff */
[----:B----4-:R-:W-:Y:S01]  /*40f0*/  IMAD.MOV.U32 R12, RZ, RZ, RZ ;  /* 0x000000ffff0c7224 */ /* 0x010fe200078e00ff */
[----:B------:R-:W-:Y:S01]  /*4100*/  ISETP.GE.U32.AND P2, PT, R53, R48, PT ;  /* 0x000000303500720c */ /* 0x000fe20003f46070 */
[----:B-----5:R-:W-:-:S02]  /*4110*/  IMAD R53, R57, R13, RZ ;  /* 0x0000000d39357224 */ /* 0x020fc400078e02ff */
[----:B------:R-:W-:Y:S02]  /*4120*/  IMAD.MOV R57, RZ, RZ, -R52 ;  /* 0x000000ffff397224 */ /* 0x000fe400078e0a34 */
[----:B------:R-:W-:Y:S01]  /*4130*/  IMAD.HI.U32 R13, R13, R53, R12 ;  /* 0x000000350d0d7227 */ /* 0x000fe200078e000c */
[----:B-1----:R-:W1:Y:S07]  /*4140*/  MUFU.RCP R56, R56 ;  /* 0x0000003800387308 */ /* 0x002e6e0000001000 */
[----:B------:R-:W-:Y:S01]  /*4150*/  @P2 VIADD R54, R54, 0x1 ;  /* 0x0000000136362836 */ /* 0x000fe20000000000 */
[----:B------:R-:W-:-:S02]  /*4160*/  @!P3 LOP3.LUT R54, RZ, R48, RZ, 0x33, !PT ;  /* 0x00000030ff36b212 */ /* 0x000fc400078e33ff */
[----:B------:R-:W-:-:S03]  /*4170*/  ISETP.NE.U32.AND P3, PT, R47, RZ, PT ;  /* 0x000000ff2f00720c */ /* 0x000fc60003f65070 */
[----:B------:R-:W-:-:S05]  /*4180*/  IMAD.HI.U32 R53, R13, R54, RZ ;  /* 0x000000360d357227 */ /* 0x000fca00078e00ff */
[----:B------:R-:W-:-:S05]  /*4190*/  IADD3 R12, PT, PT, -R53, RZ, RZ ;  /* 0x000000ff350c7210 */ /* 0x000fca0007ffe1ff */
[----:B------:R-:W-:Y:S02]  /*41a0*/  IMAD R12, R47, R12, R54 ;  /* 0x0000000c2f0c7224 */ /* 0x000fe400078e0236 */
[----:B-1----:R-:W-:Y:S01]  /*41b0*/  VIADD R13, R56, 0xffffffe ;  /* 0x0ffffffe380d7836 */ /* 0x002fe20000000000 */
[----:B------:R-:W-:Y:S02]  /*41c0*/  IADD3 R56, PT, PT, -R38, RZ, RZ ;  /* 0x000000ff26387210 */ /* 0x000fe40007ffe1ff */
[----:B------:R-:W-:-:S03]  /*41d0*/  ISETP.GE.U32.AND P1, PT, R12, R47, PT ;  /* 0x0000002f0c00720c */ /* 0x000fc60003f26070 */
[----:B------:R-:W1:Y:S01]  /*41e0*/  F2I.FTZ.U32.TRUNC.NTZ R13, R13 ;  /* 0x0000000d000d7305 */ /* 0x000e62000021f000 */
[----:B------:R-:W-:Y:S02]  /*41f0*/  IMAD R32, R32, R56, R23 ;  /* 0x0000003820207224 */ /* 0x000fe400078e0217 */
[----:B------:R-:W-:Y:S02]  /*4200*/  IMAD.MOV R23, RZ, RZ, -R42 ;  /* 0x000000ffff177224 */ /* 0x000fe400078e0a2a */
[----:B---3--:R-:W-:Y:S01]  /*4210*/  IMAD R55, R32, R55, R22 ;  /* 0x0000003720377224 */ /* 0x008fe200078e0216 */
[----:B------:R-:W-:Y:S01]  /*4220*/  IADD3 R22, PT, PT, -R41, RZ, RZ ;  /* 0x000000ff29167210 */ /* 0x000fe20007ffe1ff */
[----:B------:R-:W-:-:S03]  /*4230*/  IMAD R29, R29, R23, R38 ;  /* 0x000000171d1d7224 */ /* 0x000fc600078e0226 */
[----:B------:R-:W-:Y:S01]  /*4240*/  @P1 IADD3 R12, PT, PT, -R47, R12, RZ ;  /* 0x0000000c2f0c1210 */ /* 0x000fe20007ffe1ff */
[----:B------:R-:W-:Y:S02]  /*4250*/  @P1 VIADD R53, R53, 0x1 ;  /* 0x0000000135351836 */ /* 0x000fe40000000000 */
[----:B------:R-:W-:Y:S01]  /*4260*/  IMAD R37, R37, R22, R42 ;  /* 0x0000001625257224 */ /* 0x000fe200078e022a */
[----:B------:R-:W-:Y:S01]  /*4270*/  ISETP.GE.U32.AND P2, PT, R12, R47, PT ;  /* 0x0000002f0c00720c */ /* 0x000fe20003f46070 */
[----:B------:R-:W-:Y:S02]  /*4280*/  HFMA2 R12, -RZ, RZ, 0, 0 ;  /* 0x00000000ff0c7431 */ /* 0x000fe400000001ff */
[----:B-1----:R-:W-:Y:S02]  /*4290*/  IMAD R57, R57, R13, RZ ;  /* 0x0000000d39397224 */ /* 0x002fe400078e02ff */
[----:B------:R-:W-:Y:S02]  /*42a0*/  IMAD R28, R29, R28, R55 ;  /* 0x0000001c1d1c7224 */ /* 0x000fe400078e0237 */
[----:B------:R-:W-:-:S02]  /*42b0*/  IMAD.MOV R22, RZ, RZ, -R49 ;  /* 0x000000ffff167224 */ /* 0x000fc400078e0a31 */
[----:B------:R-:W-:Y:S02]  /*42c0*/  IMAD R28, R37, R33, R28 ;  /* 0x00000021251c7224 */ /* 0x000fe400078e021c */
[----:B------:R-:W-:Y:S02]  /*42d0*/  IMAD R40, R40, R22, R41 ;  /* 0x0000001628287224 */ /* 0x000fe400078e0229 */
[----:B------:R-:W-:Y:S01]  /*42e0*/  IMAD.HI.U32 R12, R13, R57, R12 ;  /* 0x000000390d0c7227 */ /* 0x000fe200078e000c */
[----:B------:R-:W-:Y:S02]  /*42f0*/  @P2 IADD3 R53, PT, PT, R53, 0x1, RZ ;  /* 0x0000000135352810 */ /* 0x000fe40007ffe0ff */
[----:B------:R-:W-:Y:S01]  /*4300*/  @!P3 LOP3.LUT R53, RZ, R47, RZ, 0x33, !PT ;  /* 0x0000002fff35b212 */ /* 0x000fe200078e33ff */
[----:B------:R-:W-:Y:S01]  /*4310*/  IMAD R28, R40, R39, R28 ;  /* 0x00000027281c7224 */ /* 0x000fe200078e021c */
[----:B------:R-:W-:-:S03]  /*4320*/  ISETP.NE.U32.AND P3, PT, R52, RZ, PT ;  /* 0x000000ff3400720c */ /* 0x000fc60003f65070 */
[----:B------:R-:W-:-:S04]  /*4330*/  IMAD.HI.U32 R12, R12, R53, RZ ;  /* 0x000000350c0c7227 */ /* 0x000fc800078e00ff */
[----:B------:R-:W-:-:S04]  /*4340*/  IMAD.MOV R13, RZ, RZ, -R12 ;  /* 0x000000ffff0d7224 */ /* 0x000fc800078e0a0c */
[----:B------:R-:W-:-:S05]  /*4350*/  IMAD R13, R52, R13, R53 ;  /* 0x0000000d340d7224 */ /* 0x000fca00078e0235 */
[----:B------:R-:W-:-:S13]  /*4360*/  ISETP.GE.U32.AND P1, PT, R13, R52, PT ;  /* 0x000000340d00720c */ /* 0x000fda0003f26070 */
[----:B------:R-:W-:Y:S01]  /*4370*/  @P1 IADD3 R13, PT, PT, -R52, R13, RZ ;  /* 0x0000000d340d1210 */ /* 0x000fe20007ffe1ff */
[----:B------:R-:W-:Y:S01]  /*4380*/  @P1 VIADD R12, R12, 0x1 ;  /* 0x000000010c0c1836 */ /* 0x000fe20000000000 */
[----:B------:R-:W-:Y:S02]  /*4390*/  ISETP.NE.AND P1, PT, R31, R10, PT ;  /* 0x0000000a1f00720c */ /* 0x000fe40003f25270 */
        /* <DEDUP_REMOVED lines=9> */
[----:B------:R-:W-:Y:S02]  /*4430*/  IMAD R45, R48, R45, R28 ;  /* 0x0000002d302d7224 */ /* 0x000fe400078e021c */
[----:B------:R-:W-:Y:S01]  /*4440*/  IMAD R47, R47, R13, R54 ;  /* 0x0000000d2f2f7224 */ /* 0x000fe200078e0236 */
[----:B------:R-:W-:Y:S01]  /*4450*/  MOV R23, R12 ;  /* 0x0000000c00177202 */ /* 0x000fe20000000f00 */
[----:B------:R-:W-:-:S02]  /*4460*/  IMAD.MOV R22, RZ, RZ, -R12 ;  /* 0x000000ffff167224 */ /* 0x000fc400078e0a0c */
[----:B0-----:R-:W-:Y:S02]  /*4470*/  IMAD R45, R47, R46, R45 ;  /* 0x0000002e2f2d7224 */ /* 0x001fe400078e022d */
[----:B------:R-:W-:-:S04]  /*4480*/  IMAD R22, R52, R22, R53 ;  /* 0x0000001634167224 */ /* 0x000fc800078e0235 */
[----:B--2---:R-:W-:Y:S01]  /*4490*/  IMAD R22, R22, R50, R45 ;  /* 0x0000003216167224 */ /* 0x004fe200078e022d */
[----:B------:R-:W-:Y:S06]  /*44a0*/  @P1 BRA `(.L_x_1139) ;  /* 0xfffffff000d01947 */ /* 0x000fec000383ffff */
[----:B------:R-:W-:Y:S05]  /*44b0*/  BSYNC.RECONVERGENT B1 ;  /* 0x0000000000017941 */ /* 0x000fea0003800200 */
.L_x_1138:
        /* <DEDUP_REMOVED lines=11> */
[----:B------:R0:W1:Y:S08]  /*4570*/  LDC R30, c[0x0][R31+0x388] ;  /* 0x0000e2001f1e7b82 */ /* 0x0000700000000800 */
[----:B------:R2:W3:Y:S08]  /*4580*/  LDC R28, c[0x0][R29+0x388] ;  /* 0x0000e2001d1c7b82 */ /* 0x0004f00000000800 */
[----:B0-----:R-:W0:Y:S08]  /*4590*/  LDC R31, c[0x0][R31+0x3ec] ;  /* 0x0000fb001f1f7b82 */ /* 0x001e300000000800 */
[----:B--2---:R-:W2:Y:S01]  /*45a0*/  LDC R29, c[0x0][R29+0x3ec] ;  /* 0x0000fb001d1d7b82 */ /* 0x004ea20000000800 */
[----:B-1----:R-:W1:Y:S01]  /*45b0*/  I2F.U32.RP R32, R30 ;  /* 0x0000001e00207306 */ /* 0x002e620000209000 */
[----:B------:R-:W-:-:S02]  /*45c0*/  IADD3 R33, PT, PT, RZ, -R30, RZ ;  /* 0x8000001eff217210 */ /* 0x000fc40007ffe0ff */
[----:B------:R-:W-:-:S05]  /*45d0*/  ISETP.NE.U32.AND P3, PT, R30, RZ, PT ;  /* 0x000000ff1e00720c */ /* 0x000fca0003f65070 */
[----:B---3--:R-:W3:Y:S08]  /*45e0*/  I2F.U32.RP R39, R28 ;  /* 0x0000001c00277306 */ /* 0x008ef00000209000 */
[----:B-1----:R-:W1:Y:S08]  /*45f0*/  MUFU.RCP R32, R32 ;  /* 0x0000002000207308 */ /* 0x002e700000001000 */
[----:B---3--:R-:W-:Y:S01]  /*4600*/  MUFU.RCP R39, R39 ;  /* 0x0000002700277308 */ /* 0x008fe20000001000 */
[----:B-1----:R-:W-:-:S02]  /*4610*/  VIADD R12, R32, 0xffffffe ;  /* 0x0ffffffe200c7836 */ /* 0x002fc40000000000 */
[----:B------:R1:W3:Y:S05]  /*4620*/  LDC R32, c[0x0][R38+0x388] ;  /* 0x0000e20026207b82 */ /* 0x0002ea0000000800 */
[----:B------:R4:W5:Y:S03]  /*4630*/  F2I.FTZ.U32.TRUNC.NTZ R13, R12 ;  /* 0x0000000c000d7305 */ /* 0x000966000021f000 */
[----:B-1----:R-:W1:Y:S01]  /*4640*/  LDC R38, c[0x0][R38+0x3ec] ;  /* 0x0000fb0026267b82 */ /* 0x002e620000000800 */
[----:B----4-:R-:W-:Y:S02]  /*4650*/  HFMA2 R12, -RZ, RZ, 0, 0 ;  /* 0x00000000ff0c7431 */ /* 0x010fe400000001ff */
[----:B-----5:R-:W-:-:S04]  /*4660*/  IMAD R33, R33, R13, RZ ;  /* 0x0000000d21217224 */ /* 0x020fc800078e02ff */
[----:B------:R-:W-:-:S04]  /*4670*/  IMAD.HI.U32 R40, R13, R33, R12 ;  /* 0x000000210d287227 */ /* 0x000fc800078e000c */
[----:B------:R-:W-:Y:S02]  /*4680*/  VIADD R12, R39, 0xffffffe ;  /* 0x0ffffffe270c7836 */ /* 0x000fe40000000000 */
[----:B------:R-:W-:Y:S01]  /*4690*/  IMAD.HI.U32 R33, R40, R23, RZ ;  /* 0x0000001728217227 */ /* 0x000fe200078e00ff */
[----:B------:R-:W-:Y:S01]  /*46a0*/  SHF.L.U32 R40, R27, 0x2, RZ ;  /* 0x000000021b287819 */ /* 0x000fe200000006ff */
[----:B------:R4:W-:Y:S03]  /*46b0*/  F2I.FTZ.U32.TRUNC.NTZ R13, R12 ;  /* 0x0000000c000d7305 */ /* 0x0009e6000021f000 */
[----:B------:R-:W-:-:S05]  /*46c0*/  IADD3 R37, PT, PT, -R33, RZ, RZ ;  /* 0x000000ff21257210 */ /* 0x000fca0007ffe1ff */
[----:B------:R-:W-:Y:S02]  /*46d0*/  IMAD R37, R30, R37, R23 ;  /* 0x000000251e257224 */ /* 0x000fe400078e0217 */
[----:B----4-:R-:W-:-:S03]  /*46e0*/  HFMA2 R12, -RZ, RZ, 0, 0 ;  /* 0x00000000ff0c7431 */ /* 0x010fc600000001ff */
[----:B------:R-:W-:Y:S01]  /*46f0*/  ISETP.GE.U32.AND P1, PT, R37, R30, PT ;  /* 0x0000001e2500720c */ /* 0x000fe20003f26070 */
[----:B---3--:R-:W3:-:S12]  /*4700*/  I2F.U32.RP R42, R32 ;  /* 0x00000020002a7306 */ /* 0x008ed80000209000 */
[----:B------:R-:W-:Y:S02]  /*4710*/  @P1 IADD3 R37, PT, PT, -R30, R37, RZ ;  /* 0x000000251e251210 */ /* 0x000fe40007ffe1ff */
[----:B------:R-:W-:Y:S02]  /*4720*/  @P1 IADD3 R33, PT, PT, R33, 0x1, RZ ;  /* 0x0000000121211810 */ /* 0x000fe40007ffe0ff */
[----:B------:R-:W-:Y:S01]  /*4730*/  ISETP.GE.U32.AND P2, PT, R37, R30, PT ;  /* 0x0000001e2500720c */ /* 0x000fe20003f46070 */
[----:B------:R-:W-:Y:S01]  /*4740*/  IMAD.MOV R37, RZ, RZ, -R28 ;  /* 0x000000ffff257224 */ /* 0x000fe200078e0a1c */
[----:B---3--:R-:W3:Y:S03]  /*4750*/  MUFU.RCP R42, R42 ;  /* 0x0000002a002a7308 */ /* 0x008ee60000001000 */
[----:B------:R-:W-:-:S04]  /*4760*/  IMAD R37, R37, R13, RZ ;  /* 0x0000000d25257224 */ /* 0x000fc800078e02ff */
[----:B------:R-:W-:Y:S02]  /*4770*/  IMAD.HI.U32 R12, R13, R37, R12 ;  /* 0x000000250d0c7227 */ /* 0x000fe400078e000c */
[----:B------:R4:W5:Y:S02]  /*4780*/  LDC R37, c[0x0][R40+0x388] ;  /* 0x0000e20028257b82 */ /* 0x0009640000000800 */
[----:B------:R-:W-:Y:S01]  /*4790*/  @P2 VIADD R33, R33, 0x1 ;  /* 0x0000000121212836 */ /* 0x000fe20000000000 */
[----:B------:R-:W-:Y:S02]  /*47a0*/  @!P3 LOP3.LUT R33, RZ, R30, RZ, 0x33, !PT ;  /* 0x0000001eff21b212 */ /* 0x000fe400078e33ff */
[----:B------:R-:W-:-:S03]  /*47b0*/  ISETP.NE.U32.AND P3, PT, R28, RZ, PT ;  /* 0x000000ff1c00720c */ /* 0x000fc60003f65070 */
[----:B------:R-:W-:Y:S01]  /*47c0*/  IMAD.HI.U32 R39, R12, R33, RZ ;  /* 0x000000210c277227 */ /* 0x000fe200078e00ff */
[----:B----4-:R-:W4:Y:S01]  /*47d0*/  LDC R40, c[0x0][R40+0x3ec] ;  /* 0x0000fb0028287b82 */ /* 0x010f220000000800 */
[----:B---3--:R-:W-:Y:S02]  /*47e0*/  IADD3 R12, PT, PT, R42, 0xffffffe, RZ ;  /* 0x0ffffffe2a0c7810 */ /* 0x008fe40007ffe0ff */
[----:B------:R-:W-:Y:S02]  /*47f0*/  IMAD.MOV R41, RZ, RZ, -R39 ;  /* 0x000000ffff297224 */ /* 0x000fe400078e0a27 */
[----:B------:R3:W0:Y:S02]  /*4800*/  F2I.FTZ.U32.TRUNC.NTZ R13, R12 ;  /* 0x0000000c000d7305 */ /* 0x000624000021f000 */
[----:B------:R-:W-:-:S05]  /*4810*/  IMAD R41, R28, R41, R33 ;  /* 0x000000291c297224 */ /* 0x000fca00078e0221 */
[----:B------:R-:W-:Y:S01]  /*4820*/  ISETP.GE.U32.AND P1, PT, R41, R28, PT ;  /* 0x0000001c2900720c */ /* 0x000fe20003f26070 */
[----:B---3--:R-:W-:-:S12]  /*4830*/  IMAD.MOV.U32 R12, RZ, RZ, RZ ;  /* 0x000000ffff0c7224 */ /* 0x008fd800078e00ff */
        /* <DEDUP_REMOVED lines=8> */
[----:B------:R-:W-:Y:S02]  /*48c0*/  @!P3 LOP3.LUT R39, RZ, R28, RZ, 0x33, !PT ;  /* 0x0000001cff27b212 */ /* 0x000fe400078e33ff */
[----:B------:R-:W-:-:S03]  /*48d0*/  ISETP.NE.U32.AND P3, PT, R32, RZ, PT ;  /* 0x000000ff2000720c */ /* 0x000fc60003f65070 */
[----:B------:R-:W-:Y:S01]  /*48e0*/  IMAD.HI.U32 R42, R42, R39, RZ ;  /* 0x000000272a2a7227 */ /* 0x000fe200078e00ff */
[----:B0-----:R-:W0:Y:S04]  /*48f0*/  MUFU.RCP R43, R43 ;  /* 0x0000002b002b7308 */ /* 0x001e280000001000 */
[----:B------:R-:W-:-:S05]  /*4900*/  IADD3 R41, PT, PT, -R42, RZ, RZ ;  /* 0x000000ff2a297210 */ /* 0x000fca0007ffe1ff */
[----:B------:R-:W-:-:S05]  /*4910*/  IMAD R41, R32, R41, R39 ;  /* 0x0000002920297224 */ /* 0x000fca00078e0227 */
[----:B------:R-:W-:Y:S01]  /*4920*/  ISETP.GE.U32.AND P1, PT, R41, R32, PT ;  /* 0x000000202900720c */ /* 0x000fe20003f26070 */
[----:B0-----:R-:W-:-:S04]  /*4930*/  VIADD R12, R43, 0xffffffe ;  /* 0x0ffffffe2b0c7836 */ /* 0x001fc80000000000 */
[----:B------:R0:W3:Y:S08]  /*4940*/  F2I.FTZ.U32.TRUNC.NTZ R13, R12 ;  /* 0x0000000c000d7305 */ /* 0x0000f0000021f000 */
[----:B------:R-:W-:Y:S02]  /*4950*/  @P1 IADD3 R41, PT, PT, -R32, R41, RZ ;  /* 0x0000002920291210 */ /* 0x000fe40007ffe1ff */
[----:B------:R-:W-:-:S02]  /*4960*/  @P1 IADD3 R42, PT, PT, R42, 0x1, RZ ;  /* 0x000000012a2a1810 */ /* 0x000fc40007ffe0ff */
[----:B------:R-:W-:Y:S01]  /*4970*/  ISETP.GE.U32.AND P2, PT, R41, R32, PT ;  /* 0x000000202900720c */ /* 0x000fe20003f46070 */
[----:B------:R-:W-:Y:S02]  /*4980*/  IMAD.MOV R41, RZ, RZ, -R37 ;  /* 0x000000ffff297224 */ /* 0x000fe400078e0a25 */
[----:B0-----:R-:W-:Y:S02]  /*4990*/  HFMA2 R12, -RZ, RZ, 0, 0 ;  /* 0x00000000ff0c7431 */ /* 0x001fe400000001ff */
[----:B---3--:R-:W-:-:S04]  /*49a0*/  IMAD R41, R41, R13, RZ ;  /* 0x0000000d29297224 */ /* 0x008fc800078e02ff */
[----:B------:R-:W-:-:S04]  /*49b0*/  IMAD.HI.U32 R13, R13, R41, R12 ;  /* 0x000000290d0d7227 */ /* 0x000fc800078e000c */
[----:B------:R-:W-:Y:S01]  /*49c0*/  @P2 VIADD R42, R42, 0x1 ;  /* 0x000000012a2a2836 */ /* 0x000fe20000000000 */
[----:B------:R-:W-:Y:S02]  /*49d0*/  @!P3 LOP3.LUT R42, RZ, R32, RZ, 0x33, !PT ;  /* 0x00000020ff2ab212 */ /* 0x000fe400078e33ff */
[----:B------:R-:W-:-:S03]  /*49e0*/  ISETP.NE.U32.AND P3, PT, R37, RZ, PT ;  /* 0x000000ff2500720c */ /* 0x000fc60003f65070 */
[----:B------:R-:W-:-:S04]  /*49f0*/  IMAD.HI.U32 R12, R13, R42, RZ ;  /* 0x0000002a0d0c7227 */ /* 0x000fc800078e00ff */
[----:B------:R-:W-:Y:S02]  /*4a00*/  IMAD.MOV R44, RZ, RZ, -R12 ;  /* 0x000000ffff2c7224 */ /* 0x000fe400078e0a0c */
[----:B------:R-:W-:Y:S02]  /*4a10*/  IMAD.MOV R13, RZ, RZ, -R33 ;  /* 0x000000ffff0d7224 */ /* 0x000fe400078e0a21 */
[----:B------:R-:W-:Y:S02]  /*4a20*/  IMAD R44, R37, R44, R42 ;  /* 0x0000002c252c7224 */ /* 0x000fe400078e022a */
[----:B------:R-:W-:Y:S01]  /*4a30*/  IMAD R13, R30, R13, R23 ;  /* 0x0000000d1e0d7224 */ /* 0x000fe200078e0217 */
[----:B------:R-:W-:Y:S02]  /*4a40*/  IADD3 R23, PT, PT, -R39, RZ, RZ ;  /* 0x000000ff27177210 */ /* 0x000fe40007ffe1ff */
[----:B------:R-:W-:Y:S01]  /*4a50*/  ISETP.GE.U32.AND P1, PT, R44, R37, PT ;  /* 0x000000252c00720c */ /* 0x000fe20003f26070 */
[----:B------:R-:W-:-:S02]  /*4a60*/  IMAD R13, R13, R31, R22 ;  /* 0x0000001f0d0d7224 */ /* 0x000fc400078e0216 */
[----:B------:R-:W-:Y:S02]  /*4a70*/  IMAD.MOV R22, RZ, RZ, -R42 ;  /* 0x000000ffff167224 */ /* 0x000fe400078e0a2a */
[----:B------:R-:W-:Y:S02]  /*4a80*/  IMAD R28, R28, R23, R33 ;  /* 0x000000171c1c7224 */ /* 0x000fe400078e0221 */
[----:B------:R-:W-:Y:S02]  /*4a90*/  IMAD R32, R32, R22, R39 ;  /* 0x0000001620207224 */ /* 0x000fe400078e0227 */
[----:B--2---:R-:W-:-:S04]  /*4aa0*/  IMAD R13, R28, R29, R13 ;  /* 0x0000001d1c0d7224 */ /* 0x004fc800078e020d */
[----:B------:R-:W-:Y:S01]  /*4ab0*/  @P1 IADD3 R44, PT, PT, -R37, R44, RZ ;  /* 0x0000002c252c1210 */ /* 0x000fe20007ffe1ff */
[----:B------:R-:W-:Y:S02]  /*4ac0*/  @P1 VIADD R12, R12, 0x1 ;  /* 0x000000010c0c1836 */ /* 0x000fe40000000000 */
[----:B-1----:R-:W-:Y:S01]  /*4ad0*/  IMAD R13, R32, R38, R13 ;  /* 0x00000026200d7224 */ /* 0x002fe200078e020d */
[----:B------:R-:W-:-:S13]  /*4ae0*/  ISETP.GE.U32.AND P2, PT, R44, R37, PT ;  /* 0x000000252c00720c */ /* 0x000fda0003f46070 */
[----:B------:R-:W-:Y:S02]  /*4af0*/  @P2 IADD3 R12, PT, PT, R12, 0x1, RZ ;  /* 0x000000010c0c2810 */ /* 0x000fe40007ffe0ff */
[----:B------:R-:W-:-:S04]  /*4b00*/  @!P3 LOP3.LUT R12, RZ, R37, RZ, 0x33, !PT ;  /* 0x00000025ff0cb212 */ /* 0x000fc800078e33ff */
[----:B------:R-:W-:Y:S01]  /*4b10*/  IADD3 R22, PT, PT, -R12, RZ, RZ ;  /* 0x000000ff0c167210 */ /* 0x000fe20007ffe1ff */
[----:B------:R-:W-:-:S04]  /*4b20*/  IMAD.MOV.U32 R23, RZ, RZ, R12 ;  /* 0x000000ffff177224 */ /* 0x000fc800078e000c */
[----:B------:R-:W-:-:S04]  /*4b30*/  IMAD R22, R37, R22, R42 ;  /* 0x0000001625167224 */ /* 0x000fc800078e022a */
[----:B----4-:R-:W-:-:S07]  /*4b40*/  IMAD R22, R22, R40, R13 ;  /* 0x0000002816167224 */ /* 0x010fce00078e020d */
.L_x_1140:
        /* <DEDUP_REMOVED lines=8> */
[----:B------:R0:W1:Y:S08]  /*4bd0*/  LDC R30, c[0x0][R29+0x388] ;  /* 0x0000e2001d1e7b82 */ /* 0x0000700000000800 */
[----:B------:R2:W3:Y:S08]  /*4be0*/  LDC R28, c[0x0][R37+0x388] ;  /* 0x0000e200251c7b82 */ /* 0x0004f00000000800 */
[----:B0-----:R-:W0:Y:S08]  /*4bf0*/  LDC R29, c[0x0][R29+0x3ec] ;  /* 0x0000fb001d1d7b82 */ /* 0x001e300000000800 */
[----:B--2---:R-:W2:Y:S01]  /*4c00*/  LDC R37, c[0x0][R37+0x3ec] ;  /* 0x0000fb0025257b82 */ /* 0x004ea20000000800 */
[----:B-1----:R-:W1:Y:S01]  /*4c10*/  I2F.U32.RP R31, R30 ;  /* 0x0000001e001f7306 */ /* 0x002e620000209000 */
[----:B------:R-:W-:Y:S01]  /*4c20*/  IMAD.MOV R33, RZ, RZ, -R30 ;  /* 0x000000ffff217224 */ /* 0x000fe200078e0a1e */
[----:B------:R-:W-:-:S06]  /*4c30*/  ISETP.NE.U32.AND P3, PT, R30, RZ, PT ;  /* 0x000000ff1e00720c */ /* 0x000fcc0003f65070 */
[----:B---3--:R-:W3:Y:S08]  /*4c40*/  I2F.U32.RP R38, R28 ;  /* 0x0000001c00267306 */ /* 0x008ef00000209000 */
[----:B-1----:R-:W1:Y:S08]  /*4c50*/  MUFU.RCP R31, R31 ;  /* 0x0000001f001f7308 */ /* 0x002e700000001000 */
[----:B---3--:R-:W-:Y:S01]  /*4c60*/  MUFU.RCP R38, R38 ;  /* 0x0000002600267308 */ /* 0x008fe20000001000 */
[----:B-1----:R-:W-:-:S07]  /*4c70*/  IADD3 R12, PT, PT, R31, 0xffffffe, RZ ;  /* 0x0ffffffe1f0c7810 */ /* 0x002fce0007ffe0ff */
[----:B------:R1:W3:Y:S02]  /*4c80*/  F2I.FTZ.U32.TRUNC.NTZ R13, R12 ;  /* 0x0000000c000d7305 */ /* 0x0002e4000021f000 */
[----:B-1----:R-:W-:Y:S02]  /*4c90*/  HFMA2 R12, -RZ, RZ, 0, 0 ;  /* 0x00000000ff0c7431 */ /* 0x002fe400000001ff */
[----:B---3--:R-:W-:-:S04]  /*4ca0*/  IMAD R33, R33, R13, RZ ;  /* 0x0000000d21217224 */ /* 0x008fc800078e02ff */
[----:B------:R-:W-:Y:S01]  /*4cb0*/  IMAD.HI.U32 R32, R13, R33, R12 ;  /* 0x000000210d207227 */ /* 0x000fe200078e000c */
[----:B------:R-:W-:-:S05]  /*4cc0*/  IADD3 R12, PT, PT, R38, 0xffffffe, RZ ;  /* 0x0ffffffe260c7810 */ /* 0x000fca0007ffe0ff */
[----:B------:R-:W-:-:S04]  /*4cd0*/  IMAD.HI.U32 R33, R32, R23, RZ ;  /* 0x0000001720217227 */ /* 0x000fc800078e00ff */
[----:B------:R-:W-:-:S04]  /*4ce0*/  IMAD.MOV R13, RZ, RZ, -R33 ;  /* 0x000000ffff0d7224 */ /* 0x000fc800078e0a21 */
[----:B------:R-:W-:Y:S02]  /*4cf0*/  IMAD R31, R30, R13, R23 ;  /* 0x0000000d1e1f7224 */ /* 0x000fe400078e0217 */
[----:B------:R1:W3:Y:S03]  /*4d00*/  F2I.FTZ.U32.TRUNC.NTZ R13, R12 ;  /* 0x0000000c000d7305 */ /* 0x0002e6000021f000 */
[----:B------:R-:W-:Y:S01]  /*4d10*/  ISETP.GE.U32.AND P1, PT, R31, R30, PT ;  /* 0x0000001e1f00720c */ /* 0x000fe20003f26070 */
[----:B-1----:R-:W-:-:S12]  /*4d20*/  IMAD.MOV.U32 R12, RZ, RZ, RZ ;  /* 0x000000ffff0c7224 */ /* 0x002fd800078e00ff */
[----:B------:R-:W-:Y:S02]  /*4d30*/  @P1 IMAD.IADD R31, R31, 0x1, -R30 ;  /* 0x000000011f1f1824 */ /* 0x000fe400078e0a1e */
[----:B------:R-:W-:-:S03]  /*4d40*/  @P1 VIADD R33, R33, 0x1 ;  /* 0x0000000121211836 */ /* 0x000fc60000000000 */
[----:B------:R-:W-:Y:S02]  /*4d50*/  ISETP.GE.U32.AND P2, PT, R31, R30, PT ;  /* 0x0000001e1f00720c */ /* 0x000fe40003f46070 */
[----:B------:R-:W-:-:S05]  /*4d60*/  IADD3 R31, PT, PT, RZ, -R28, RZ ;  /* 0x8000001cff1f7210 */ /* 0x000fca0007ffe0ff */
[----:B---3--:R-:W-:-:S04]  /*4d70*/  IMAD R31, R31, R13, RZ ;  /* 0x0000000d1f1f7224 */ /* 0x008fc800078e02ff */
[----:B------:R-:W-:Y:S02]  /*4d80*/  IMAD.HI.U32 R32, R13, R31, R12 ;  /* 0x0000001f0d207227 */ /* 0x000fe400078e000c */
[----:B------:R-:W-:Y:S02]  /*4d90*/  @P2 IADD3 R33, PT, PT, R33, 0x1, RZ ;  /* 0x0000000121212810 */ /* 0x000fe40007ffe0ff */
[----:B------:R-:W-:Y:S02]  /*4da0*/  @!P3 LOP3.LUT R33, RZ, R30, RZ, 0x33, !PT ;  /* 0x0000001eff21b212 */ /* 0x000fe400078e33ff */
[----:B------:R-:W-:-:S03]  /*4db0*/  ISETP.NE.U32.AND P3, PT, R28, RZ, PT ;  /* 0x000000ff1c00720c */ /* 0x000fc60003f65070 */
[----:B------:R-:W-:-:S05]  /*4dc0*/  IMAD.HI.U32 R32, R32, R33, RZ ;  /* 0x0000002120207227 */ /* 0x000fca00078e00ff */
[----:B------:R-:W-:-:S05]  /*4dd0*/  IADD3 R12, PT, PT, -R32, RZ, RZ ;  /* 0x000000ff200c7210 */ /* 0x000fca0007ffe1ff */
[----:B------:R-:W-:Y:S01]  /*4de0*/  IMAD R13, R28, R12, R33 ;  /* 0x0000000c1c0d7224 */ /* 0x000fe200078e0221 */
[----:B------:R-:W-:-:S04]  /*4df0*/  IADD3 R12, PT, PT, -R33, RZ, RZ ;  /* 0x000000ff210c7210 */ /* 0x000fc80007ffe1ff */
[----:B------:R-:W-:-:S13]  /*4e00*/  ISETP.GE.U32.AND P1, PT, R13, R28, PT ;  /* 0x0000001c0d00720c */ /* 0x000fda0003f26070 */
[----:B------:R-:W-:Y:S01]  /*4e10*/  @P1 IMAD.IADD R13, R13, 0x1, -R28 ;  /* 0x000000010d0d1824 */ /* 0x000fe200078e0a1c */
[----:B------:R-:W-:-:S04]  /*4e20*/  @P1 IADD3 R32, PT, PT, R32, 0x1, RZ ;  /* 0x0000000120201810 */ /* 0x000fc80007ffe0ff */
[----:B------:R-:W-:Y:S01]  /*4e30*/  ISETP.GE.U32.AND P2, PT, R13, R28, PT ;  /* 0x0000001c0d00720c */ /* 0x000fe20003f46070 */
[----:B------:R-:W-:-:S04]  /*4e40*/  IMAD R13, R30, R12, R23 ;  /* 0x0000000c1e0d7224 */ /* 0x000fc800078e0217 */
[----:B0-----:R-:W-:-:S08]  /*4e50*/  IMAD R13, R13, R29, R22 ;  /* 0x0000001d0d0d7224 */ /* 0x001fd000078e0216 */
[----:B------:R-:W-:Y:S01]  /*4e60*/  @P2 VIADD R32, R32, 0x1 ;  /* 0x0000000120202836 */ /* 0x000fe20000000000 */
[----:B------:R-:W-:-:S04]  /*4e70*/  @!P3 LOP3.LUT R32, RZ, R28, RZ, 0x33, !PT ;  /* 0x0000001cff20b212 */ /* 0x000fc800078e33ff */
[----:B------:R-:W-:Y:S01]  /*4e80*/  MOV R23, R32 ;  /* 0x0000002000177202 */ /* 0x000fe20000000f00 */
[----:B------:R-:W-:-:S04]  /*4e90*/  IMAD.MOV R12, RZ, RZ, -R32 ;  /* 0x000000ffff0c7224 */ /* 0x000fc800078e0a20 */
[----:B------:R-:W-:-:S04]  /*4ea0*/  IMAD R12, R28, R12, R33 ;  /* 0x0000000c1c0c7224 */ /* 0x000fc800078e0221 */
[----:B--2---:R-:W-:-:S07]  /*4eb0*/  IMAD R22, R12, R37, R13 ;  /* 0x000000250c167224 */ /* 0x004fce00078e020d */
.L_x_1141:
        /* <DEDUP_REMOVED lines=10> */
[----:B------:R1:W2:Y:S02]  /*4f60*/  F2I.FTZ.U32.TRUNC.NTZ R13, R12 ;  /* 0x0000000c000d7305 */ /* 0x0002a4000021f000 */
[----:B-1----:R-:W-:-:S02]  /*4f70*/  IMAD.MOV.U32 R12, RZ, RZ, RZ ;  /* 0x000000ffff0c7224 */ /* 0x002fc400078e00ff */
[----:B--2---:R-:W-:-:S04]  /*4f80*/  IMAD R31, R31, R13, RZ ;  /* 0x0000000d1f1f7224 */ /* 0x004fc800078e02ff */
        /* <DEDUP_REMOVED lines=14> */
.L_x_1137:
[----:B------:R-:W0:Y:S01]  /*5070*/  LDCU UR4, c[0x0][0x3ec] ;  /* 0x00007d80ff0477ac */ /* 0x000e220008000800 */
[----:B------:R-:W-:Y:S02]  /*5080*/  ISETP.GE.AND P0, PT, R11, 0x2, PT ;  /* 0x000000020b00780c */ /* 0x000fe40003f06270 */
[----:B------:R-:W-:Y:S01]  /*5090*/  MOV R27, RZ ;  /* 0x000000ff001b7202 */ /* 0x000fe20000000f00 */
[----:B0-----:R-:W-:-:S10]  /*50a0*/  IMAD R22, R23, UR4, R22 ;  /* 0x0000000417167c24 */ /* 0x001fd4000f8e0216 */
[----:B------:R-:W-:Y:S05]  /*50b0*/  @!P0 BRA `(.L_x_1142) ;  /* 0x0000001800588947 */ /* 0x000fea0003800000 */
[----:B------:R-:W0:Y:S01]  /*50c0*/  LDCU UR4, c[0x0][0x528] ;  /* 0x0000a500ff0477ac */ /* 0x000e220008000800 */
[----:B------:R-:W-:Y:S01]  /*50d0*/  ISETP.GE.U32.AND P1, PT, R15, 0x7, PT ;  /* 0x000000070f00780c */ /* 0x000fe20003f26070 */
[----:B------:R-:W-:Y:S01]  /*50e0*/  IMAD.MOV.U32 R27, RZ, RZ, RZ ;  /* 0x000000ffff1b7224 */ /* 0x000fe200078e00ff */
[----:B------:R-:W-:Y:S02]  /*50f0*/  ISETP.NE.AND P0, PT, R3, RZ, PT ;  /* 0x000000ff0300720c */ /* 0x000fe40003f05270 */
[----:B0-----:R-:W-:-:S09]  /*5100*/  MOV R23, UR4 ;  /* 0x0000000400177c02 */ /* 0x001fd20008000f00 */
[----:B------:R-:W-:Y:S05]  /*5110*/  @!P1 BRA `(.L_x_1143) ;  /* 0x0000000c00489947 */ /* 0x000fea0003800000 */
[----:B------:R-:W-:Y:S01]  /*5120*/  BSSY.RECONVERGENT B1, `(.L_x_1143) ;  /* 0x00000d1000017945 */ /* 0x000fe20003800200 */
[----:B------:R-:W-:Y:S01]  /*5130*/  IMAD.MOV.U32 R27, RZ, RZ, RZ ;  /* 0x000000ffff1b7224 */ /* 0x000fe200078e00ff */
[----:B------:R-:W-:Y:S01]  /*5140*/  MOV R23, UR4 ;  /* 0x0000000400177c02 */ /* 0x000fe20008000f00 */
[----:B------:R-:W-:-:S07]  /*5150*/  IMAD.MOV.U32 R31, RZ, RZ, RZ ;  /* 0x000000ffff1f7224 */ /* 0x000fce00078e00ff */
.L_x_1144:
[C---:B------:R-:W-:Y:S01]  /*5160*/  IADD3 R30, PT, PT, R23.reuse, -0x1, RZ ;  /* 0xffffffff171e7810 */ /* 0x040fe20007ffe0ff */
[----:B------:R-:W-:Y:S01]  /*5170*/  UMOV UR4, 0xd8 ;  /* 0x000000d800047882 */ /* 0x000fe20000000000 */
[C---:B------:R-:W-:Y:S01]  /*5180*/  VIADD R28, R23.reuse, 0xfffffffe ;  /* 0xfffffffe171c7836 */ /* 0x040fe20000000000 */
[C---:B------:R-:W-:Y:S01]  /*5190*/  IADD3 R32, PT, PT, R23.reuse, -0x3, RZ ;  /* 0xfffffffd17207810 */ /* 0x040fe20007ffe0ff */
[----:B------:R-:W-:Y:S01]  /*51a0*/  VIADD R46, R23, 0xfffffff9 ;  /* 0xfffffff9172e7836 */ /* 0x000fe20000000000 */
[----:B------:R-:W-:Y:S01]  /*51b0*/  LEA R30, R30, UR4, 0x2 ;  /* 0x000000041e1e7c11 */ /* 0x000fe2000f8e10ff */
[----:B------:R-:W-:Y:S01]  /*51c0*/  VIADD R31, R31, 0x8 ;  /* 0x000000081f1f7836 */ /* 0x000fe20000000000 */
[----:B------:R-:W-:Y:S02]  /*51d0*/  LEA R28, R28, UR4, 0x2 ;  /* 0x000000041c1c7c11 */ /* 0x000fe4000f8e10ff */
[----:B------:R0:W1:Y:S01]  /*51e0*/  LDC R33, c[0x0][R30+0x388] ;  /* 0x0000e2001e217b82 */ /* 0x0000620000000800 */
[----:B------:R-:W-:-:S02]  /*51f0*/  LEA R32, R32, UR4, 0x2 ;  /* 0x0000000420207c11 */ /* 0x000fc4000f8e10ff */
[----:B------:R-:W-:-:S05]  /*5200*/  LEA R46, R46, UR4, 0x2 ;  /* 0x000000042e2e7c11 */ /* 0x000fca000f8e10ff */
[----:B------:R2:W3:Y:S08]  /*5210*/  LDC R29, c[0x0][R28+0x388] ;  /* 0x0000e2001c1d7b82 */ /* 0x0004f00000000800 */
[----:B0-----:R-:W0:Y:S08]  /*5220*/  LDC R30, c[0x0][R30+0x3ec] ;  /* 0x0000fb001e1e7b82 */ /* 0x001e300000000800 */
[----:B--2---:R-:W2:Y:S01]  /*5230*/  LDC R28, c[0x0][R28+0x3ec] ;  /* 0x0000fb001c1c7b82 */ /* 0x004ea20000000800 */
[----:B-1----:R-:W1:Y:S01]  /*5240*/  I2F.U32.RP R37, R33 ;  /* 0x0000002100257306 */ /* 0x002e620000209000 */
[----:B------:R-:W-:Y:S01]  /*5250*/  IMAD.MOV R41, RZ, RZ, -R33 ;  /* 0x000000ffff297224 */ /* 0x000fe200078e0a21 */
[----:B------:R-:W-:-:S06]  /*5260*/  ISETP.NE.U32.AND P3, PT, R33, RZ, PT ;  /* 0x000000ff2100720c */ /* 0x000fcc0003f65070 */
[----:B---3--:R-:W3:Y:S01]  /*5270*/  I2F.U32.RP R39, R29 ;  /* 0x0000001d00277306 */ /* 0x008ee20000209000 */
[----:B------:R-:W-:-:S07]  /*5280*/  IMAD.MOV R43, RZ, RZ, -R29 ;  /* 0x000000ffff2b7224 */ /* 0x000fce00078e0a1d */
[----:B-1----:R-:W1:Y:S08]  /*5290*/  MUFU.RCP R37, R37 ;  /* 0x0000002500257308 */ /* 0x002e700000001000 */
[----:B---3--:R-:W-:Y:S01]  /*52a0*/  MUFU.RCP R39, R39 ;  /* 0x0000002700277308 */ /* 0x008fe20000001000 */
[----:B-1----:R-:W-:Y:S02]  /*52b0*/  IADD3 R12, PT, PT, R37, 0xffffffe, RZ ;  /* 0x0ffffffe250c7810 */ /* 0x002fe40007ffe0ff */
[----:B------:R1:W3:Y:S05]  /*52c0*/  LDC R37, c[0x0][R32+0x388] ;  /* 0x0000e20020257b82 */ /* 0x0002ea0000000800 */
[----:B------:R4:W5:Y:S03]  /*52d0*/  F2I.FTZ.U32.TRUNC.NTZ R13, R12 ;  /* 0x0000000c000d7305 */ /* 0x000966000021f000 */
[----:B-1----:R-:W1:Y:S01]  /*52e0*/  LDC R32, c[0x0][R32+0x3ec] ;  /* 0x0000fb0020207b82 */ /* 0x002e620000000800 */
[----:B----4-:R-:W-:-:S02]  /*52f0*/  IMAD.MOV.U32 R12, RZ, RZ, RZ ;  /* 0x000000ffff0c7224 */ /* 0x010fc400078e00ff */
[----:B-----5:R-:W-:-:S04]  /*5300*/  IMAD R41, R41, R13, RZ ;  /* 0x0000000d29297224 */ /* 0x020fc800078e02ff */
[----:B------:R-:W-:-:S06]  /*5310*/  IMAD.HI.U32 R13, R13, R41, R12 ;  /* 0x000000290d0d7227 */ /* 0x000fcc00078e000c */
[----:B------:R-:W-:-:S04]  /*5320*/  IMAD.HI.U32 R38, R13, R26, RZ ;  /* 0x0000001a0d267227 */ /* 0x000fc800078e00ff */
[----:B------:R-:W-:Y:S01]  /*5330*/  VIADD R13, R39, 0xffffffe ;  /* 0x0ffffffe270d7836 */ /* 0x000fe20000000000 */
[----:B------:R-:W-:Y:S01]  /*5340*/  IADD3 R12, PT, PT, -R38, RZ, RZ ;  /* 0x000000ff260c7210 */ /* 0x000fe20007ffe1ff */
[----:B------:R-:W-:-:S04]  /*5350*/  VIADD R39, R23, 0xfffffffc ;  /* 0xfffffffc17277836 */ /* 0x000fc80000000000 */
[----:B------:R-:W-:Y:S01]  /*5360*/  IMAD R12, R33, R12, R26 ;  /* 0x0000000c210c7224 */ /* 0x000fe200078e021a */
[----:B------:R-:W4:Y:S01]  /*5370*/  F2I.FTZ.U32.TRUNC.NTZ R13, R13 ;  /* 0x0000000d000d7305 */ /* 0x000f22000021f000 */
[----:B------:R-:W-:-:S03]  /*5380*/  LEA R39, R39, UR4, 0x2 ;  /* 0x0000000427277c11 */ /* 0x000fc6000f8e10ff */
[----:B------:R-:W-:Y:S01]  /*5390*/  ISETP.GE.U32.AND P1, PT, R12, R33, PT ;  /* 0x000000210c00720c */ /* 0x000fe20003f26070 */
[----:B------:R5:W0:Y:S03]  /*53a0*/  LDC R40, c[0x0][R39+0x388] ;  /* 0x0000e20027287b82 */ /* 0x000a260000000800 */
[----:B---3--:R-:W3:Y:S05]  /*53b0*/  I2F.U32.RP R41, R37 ;  /* 0x0000002500297306 */ /* 0x008eea0000209000 */
[----:B-----5:R-:W5:Y:S01]  /*53c0*/  LDC R39, c[0x0][R39+0x3ec] ;  /* 0x0000fb0027277b82 */ /* 0x020f620000000800 */
[----:B----4-:R-:W-:-:S03]  /*53d0*/  IMAD R43, R43, R13, RZ ;  /* 0x0000000d2b2b7224 */ /* 0x010fc600078e02ff */
[----:B------:R-:W-:Y:S02]  /*53e0*/  @P1 IADD3 R12, PT, PT, -R33, R12, RZ ;  /* 0x0000000c210c1210 */ /* 0x000fe40007ffe1ff */
[----:B------:R-:W-:Y:S02]  /*53f0*/  @P1 IADD3 R38, PT, PT, R38, 0x1, RZ ;  /* 0x0000000126261810 */ /* 0x000fe40007ffe0ff */
[----:B------:R-:W-:Y:S01]  /*5400*/  ISETP.GE.U32.AND P2, PT, R12, R33, PT ;  /* 0x000000210c00720c */ /* 0x000fe20003f46070 */
[----:B------:R-:W-:Y:S01]  /*5410*/  IMAD.MOV.U32 R12, RZ, RZ, RZ ;  /* 0x000000ffff0c7224 */ /* 0x000fe200078e00ff */
[----:B---3--:R-:W3:Y:S03]  /*5420*/  MUFU.RCP R41, R41 ;  /* 0x0000002900297308 */ /* 0x008ee60000001000 */
[----:B------:R-:W-:-:S04]  /*5430*/  IMAD.HI.U32 R13, R13, R43, R12 ;  /* 0x0000002b0d0d7227 */ /* 0x000fc800078e000c */
[----:B------:R-:W-:-:S04]  /*5440*/  VIADD R43, R23, 0xfffffffb ;  /* 0xfffffffb172b7836 */ /* 0x000fc80000000000 */
[----:B------:R-:W-:Y:S02]  /*5450*/  @P2 IADD3 R38, PT, PT, R38, 0x1, RZ ;  /* 0x0000000126262810 */ /* 0x000fe40007ffe0ff */
[----:B------:R-:W-:Y:S02]  /*5460*/  @!P3 LOP3.LUT R38, RZ, R33, RZ, 0x33, !PT ;  /* 0x00000021ff26b212 */ /* 0x000fe400078e33ff */
[----:B------:R-:W-:Y:S02]  /*5470*/  ISETP.NE.U32.AND P3, PT, R29, RZ, PT ;  /* 0x000000ff1d00720c */ /* 0x000fe40003f65070 */
[----:B------:R-:W-:Y:S01]  /*5480*/  LEA R43, R43, UR4, 0x2 ;  /* 0x000000042b2b7c11 */ /* 0x000fe2000f8e10ff */
[----:B------:R-:W-:-:S03]  /*5490*/  IMAD.HI.U32 R42, R13, R38, RZ ;  /* 0x000000260d2a7227 */ /* 0x000fc600078e00ff */
[----:B------:R4:W2:Y:S01]  /*54a0*/  LDC R44, c[0x0][R43+0x388] ;  /* 0x0000e2002b2c7b82 */ /* 0x0008a20000000800 */
[----:B---3--:R-:W-:Y:S01]  /*54b0*/  VIADD R13, R41, 0xffffffe ;  /* 0x0ffffffe290d7836 */ /* 0x008fe20000000000 */
[----:B------:R-:W-:-:S05]  /*54c0*/  IADD3 R12, PT, PT, -R42, RZ, RZ ;  /* 0x000000ff2a0c7210 */ /* 0x000fca0007ffe1ff */
[----:B------:R-:W-:Y:S01]  /*54d0*/  IMAD R12, R29, R12, R38 ;  /* 0x0000000c1d0c7224 */ /* 0x000fe200078e0226 */
[----:B------:R-:W-:Y:S01]  /*54e0*/  F2I.FTZ.U32.TRUNC.NTZ R13, R13 ;  /* 0x0000000d000d7305 */ /* 0x000fe2000021f000 */
[----:B0-----:R-:W-:Y:S01]  /*54f0*/  IMAD.MOV R47, RZ, RZ, -R40 ;  /* 0x000000ffff2f7224 */ /* 0x001fe200078e0a28 */
[----:B----4-:R-:W0:Y:S02]  /*5500*/  LDC R43, c[0x0][R43+0x3ec] ;  /* 0x0000fb002b2b7b82 */ /* 0x010e240000000800 */
[----:B------:R-:W-:-:S04]  /*5510*/  ISETP.GE.U32.AND P1, PT, R12, R29, PT ;  /* 0x0000001d0c00720c */ /* 0x000fc80003f26070 */
[----:B------:R-:W3:Y:S09]  /*5520*/  I2F.U32.RP R45, R40 ;  /* 0x00000028002d7306 */ /* 0x000ef20000209000 */
[----:B------:R-:W-:Y:S02]  /*5530*/  @P1 IADD3 R12, PT, PT, -R29, R12, RZ ;  /* 0x0000000c1d0c1210 */ /* 0x000fe40007ffe1ff */
[----:B------:R-:W-:-:S02]  /*5540*/  @P1 IADD3 R42, PT, PT, R42, 0x1, RZ ;  /* 0x000000012a2a1810 */ /* 0x000fc40007ffe0ff */
[----:B------:R-:W-:Y:S01]  /*5550*/  ISETP.GE.U32.AND P2, PT, R12, R29, PT ;  /* 0x0000001d0c00720c */ /* 0x000fe20003f46070 */
[----:B------:R-:W-:Y:S01]  /*5560*/  IMAD.MOV R12, RZ, RZ, -R37 ;  /* 0x000000ffff0c7224 */ /* 0x000fe200078e0a25 */
[----:B---3--:R-:W3:Y:S03]  /*5570*/  MUFU.RCP R45, R45 ;  /* 0x0000002d002d7308 */ /* 0x008ee60000001000 */
[----:B------:R-:W-:Y:S02]  /*5580*/  IMAD R41, R12, R13, RZ ;  /* 0x0000000d0c297224 */ /* 0x000fe400078e02ff */
[----:B------:R-:W-:-:S04]  /*5590*/  IMAD.MOV.U32 R12, RZ, RZ, RZ ;  /* 0x000000ffff0c7224 */ /* 0x000fc800078e00ff */
[----:B------:R-:W-:Y:S02]  /*55a0*/  IMAD.HI.U32 R13, R13, R41, R12 ;  /* 0x000000290d0d7227 */ /* 0x000fe400078e000c */
[----:B------:R-:W-:Y:S02]  /*55b0*/  @P2 IADD3 R42, PT, PT, R42, 0x1, RZ ;  /* 0x000000012a2a2810 */ /* 0x000fe40007ffe0ff */
[----:B------:R-:W-:Y:S02]  /*55c0*/  @!P3 LOP3.LUT R42, RZ, R29, RZ, 0x33, !PT ;  /* 0x0000001dff2ab212 */ /* 0x000fe400078e33ff */
[----:B------:R-:W-:Y:S01]  /*55d0*/  ISETP.NE.U32.AND P3, PT, R37, RZ, PT ;  /* 0x000000ff2500720c */ /* 0x000fe20003f65070 */
[----:B--2---:R-:W2:Y:S02]  /*55e0*/  I2F.U32.RP R50, R44 ;  /* 0x0000002c00327306 */ /* 0x004ea40000209000 */
[----:B------:R-:W-:Y:S01]  /*55f0*/  IMAD.HI.U32 R41, R13, R42, RZ ;  /* 0x0000002a0d297227 */ /* 0x000fe200078e00ff */
[----:B------:R-:W-:-:S03]  /*5600*/  IADD3 R51, PT, PT, RZ, -R44, RZ ;  /* 0x8000002cff337210 */ /* 0x000fc60007ffe0ff */
[----:B---3--:R-:W-:Y:S01]  /*5610*/  VIADD R13, R45, 0xffffffe ;  /* 0x0ffffffe2d0d7836 */ /* 0x008fe20000000000 */
[----:B------:R-:W-:-:S05]  /*5620*/  IADD3 R12, PT, PT, -R41, RZ, RZ ;  /* 0x000000ff290c7210 */ /* 0x000fca0007ffe1ff */
[----:B------:R-:W-:Y:S01]  /*5630*/  IMAD R12, R37, R12, R42 ;  /* 0x0000000c250c7224 */ /* 0x000fe200078e022a */
[----:B------:R-:W3:Y:S04]  /*5640*/  F2I.FTZ.U32.TRUNC.NTZ R13, R13 ;  /* 0x0000000d000d7305 */ /* 0x000ee8000021f000 */
[----:B------:R-:W-:-:S04]  /*5650*/  ISETP.GE.U32.AND P1, PT, R12, R37, PT ;  /* 0x000000250c00720c */ /* 0x000fc80003f26070 */
[----:B--2---:R-:W2:Y:S01]  /*5660*/  MUFU.RCP R50, R50 ;  /* 0x0000003200327308 */ /* 0x004ea20000001000 */
[----:B---3--:R-:W-:-:S08]  /*5670*/  IMAD R47, R47, R13, RZ ;  /* 0x0000000d2f2f7224 */ /* 0x008fd000078e02ff */
[----:B------:R-:W-:Y:S01]  /*5680*/  @P1 IADD3 R12, PT, PT, -R37, R12, RZ ;  /* 0x0000000c250c1210 */ /* 0x000fe20007ffe1ff */
[----:B------:R-:W-:-:S03]  /*5690*/  @P1 VIADD R41, R41, 0x1 ;  /* 0x0000000129291836 */ /* 0x000fc60000000000 */
[----:B------:R-:W-:Y:S02]  /*56a0*/  ISETP.GE.U32.AND P2, PT, R12, R37, PT ;  /* 0x000000250c00720c */ /* 0x000fe40003f46070 */
[C---:B------:R-:W-:Y:S02]  /*56b0*/  IADD3 R12, PT, PT, R23.reuse, -0x6, RZ ;  /* 0xfffffffa170c7810 */ /* 0x040fe40007ffe0ff */
[----:B------:R-:W-:Y:S02]  /*56c0*/  IADD3 R23, PT, PT, R23, -0x8, RZ ;  /* 0xfffffff817177810 */ /* 0x000fe40007ffe0ff */
[----:B------:R-:W-:Y:S01]  /*56d0*/  LEA R45, R12, UR4, 0x2 ;  /* 0x000000040c2d7c11 */ /* 0x000fe2000f8e10ff */
[----:B------:R-:W-:-:S03]  /*56e0*/  HFMA2 R12, -RZ, RZ, 0, 0 ;  /* 0x00000000ff0c7431 */ /* 0x000fc600000001ff */
[----:B------:R3:W4:Y:S03]  /*56f0*/  LDC R48, c[0x0][R45+0x388] ;  /* 0x0000e2002d307b82 */ /* 0x0007260000000800 */
[----:B------:R-:W-:Y:S01]  /*5700*/  @P2 VIADD R41, R41, 0x1 ;  /* 0x0000000129292836 */ /* 0x000fe20000000000 */
[----:B------:R-:W-:Y:S02]  /*5710*/  @!P3 LOP3.LUT R41, RZ, R37, RZ, 0x33, !PT ;  /* 0x00000025ff29b212 */ /* 0x000fe400078e33ff */
[----:B------:R-:W-:Y:S01]  /*5720*/  ISETP.NE.U32.AND P3, PT, R40, RZ, PT ;  /* 0x000000ff2800720c */ /* 0x000fe20003f65070 */
[----:B------:R-:W-:Y:S01]  /*5730*/  IMAD.HI.U32 R12, R13, R47, R12 ;  /* 0x0000002f0d0c7227 */ /* 0x000fe200078e000c */
[----:B---3--:R-:W3:Y:S05]  /*5740*/  LDC R45, c[0x0][R45+0x3ec] ;  /* 0x0000fb002d2d7b82 */ /* 0x008eea0000000800 */
[----:B------:R-:W-:-:S04]  /*5750*/  IMAD.HI.U32 R49, R12, R41, RZ ;  /* 0x000000290c317227 */ /* 0x000fc800078e00ff */
[----:B--2---:R-:W-:Y:S01]  /*5760*/  VIADD R12, R50, 0xffffffe ;  /* 0x0ffffffe320c7836 */ /* 0x004fe20000000000 */
[----:B------:R-:W-:-:S03]  /*5770*/  IADD3 R47, PT, PT, -R49, RZ, RZ ;  /* 0x000000ff312f7210 */ /* 0x000fc60007ffe1ff */
[----:B------:R2:W1:Y:S02]  /*5780*/  F2I.FTZ.U32.TRUNC.NTZ R13, R12 ;  /* 0x0000000c000d7305 */ /* 0x000464000021f000 */
[----:B------:R-:W-:-:S05]  /*5790*/  IMAD R47, R40, R47, R41 ;  /* 0x0000002f282f7224 */ /* 0x000fca00078e0229 */
[----:B------:R-:W-:Y:S01]  /*57a0*/  ISETP.GE.U32.AND P1, PT, R47, R40, PT ;  /* 0x000000282f00720c */ /* 0x000fe20003f26070 */
[----:B--2---:R-:W-:Y:S02]  /*57b0*/  IMAD.MOV.U32 R12, RZ, RZ, RZ ;  /* 0x000000ffff0c7224 */ /* 0x004fe400078e00ff */
[----:B-1----:R-:W-:-:S04]  /*57c0*/  IMAD R51, R51, R13, RZ ;  /* 0x0000000d33337224 */ /* 0x002fc800078e02ff */
[----:B------:R-:W-:-:S06]  /*57d0*/  IMAD.HI.U32 R12, R13, R51, R12 ;  /* 0x000000330d0c7227 */ /* 0x000fcc00078e000c */
[----:B------:R-:W-:Y:S01]  /*57e0*/  @P1 IADD3 R47, PT, PT, -R40, R47, RZ ;  /* 0x0000002f282f1210 */ /* 0x000fe20007ffe1ff */
[----:B------:R-:W-:-:S03]  /*57f0*/  @P1 VIADD R49, R49, 0x1 ;  /* 0x0000000131311836 */ /* 0x000fc60000000000 */
[----:B------:R-:W-:Y:S02]  /*5800*/  ISETP.GE.U32.AND P2, PT, R47, R40, PT ;  /* 0x000000282f00720c */ /* 0x000fe40003f46070 */
[----:B------:R1:W2:Y:S01]  /*5810*/  LDC R47, c[0x0][R46+0x388] ;  /* 0x0000e2002e2f7b82 */ /* 0x0002a20000000800 */
[----:B----4-:R-:W4:Y:S07]  /*5820*/  I2F.U32.RP R50, R48 ;  /* 0x0000003000327306 */ /* 0x010f2e0000209000 */
[----:B-1----:R-:W1:Y:S03]  /*5830*/  LDC R46, c[0x0][R46+0x3ec] ;  /* 0x0000fb002e2e7b82 */ /* 0x002e660000000800 */
[----:B------:R-:W-:-:S02]  /*5840*/  @P2 IADD3 R49, PT, PT, R49, 0x1, RZ ;  /* 0x0000000131312810 */ /* 0x000fc40007ffe0ff */
[----:B------:R-:W-:Y:S02]  /*5850*/  @!P3 LOP3.LUT R49, RZ, R40, RZ, 0x33, !PT ;  /* 0x00000028ff31b212 */ /* 0x000fe400078e33ff */
[----:B------:R-:W-:Y:S01]  /*5860*/  ISETP.NE.U32.AND P3, PT, R44, RZ, PT ;  /* 0x000000ff2c00720c */ /* 0x000fe20003f65070 */
[----:B----4-:R-:W4:Y:S02]  /*5870*/  MUFU.RCP R50, R50 ;  /* 0x0000003200327308 */ /* 0x010f240000001000 */
[----:B------:R-:W-:-:S05]  /*5880*/  IMAD.HI.U32 R51, R12, R49, RZ ;  /* 0x000000310c337227 */ /* 0x000fca00078e00ff */
[----:B------:R-:W-:-:S05]  /*5890*/  IADD3 R53, PT, PT, -R51, RZ, RZ ;  /* 0x000000ff33357210 */ /* 0x000fca0007ffe1ff */
[----:B------:R-:W-:-:S05]  /*58a0*/  IMAD R53, R44, R53, R49 ;  /* 0x000000352c357224 */ /* 0x000fca00078e0231 */
[----:B------:R-:W-:Y:S01]  /*58b0*/  ISETP.GE.U32.AND P1, PT, R53, R44, PT ;  /* 0x0000002c3500720c */ /* 0x000fe20003f26070 */
[----:B----4-:R-:W-:Y:S01]  /*58c0*/  VIADD R12, R50, 0xffffffe ;  /* 0x0ffffffe320c7836 */ /* 0x010fe20000000000 */
[----:B------:R-:W-:-:S03]  /*58d0*/  LEA R50, R23, UR4, 0x2 ;  /* 0x0000000417327c11 */ /* 0x000fc6000f8e10ff */
[----:B------:R4:W5:Y:S01]  /*58e0*/  F2I.FTZ.U32.TRUNC.NTZ R13, R12 ;  /* 0x0000000c000d7305 */ /* 0x000962000021f000 */
[----:B------:R0:W3:Y:S07]  /*58f0*/  LDC R52, c[0x0][R50+0x388] ;  /* 0x0000e20032347b82 */ /* 0x0000ee0000000800 */
[----:B------:R-:W-:Y:S01]  /*5900*/  @P1 IADD3 R53, PT, PT, -R44, R53, RZ ;  /* 0x000000352c351210 */ /* 0x000fe20007ffe1ff */
[----:B------:R-:W-:Y:S01]  /*5910*/  @P1 VIADD R51, R51, 0x1 ;  /* 0x0000000133331836 */ /* 0x000fe20000000000 */
[----:B--2---:R-:W2:Y:S01]  /*5920*/  I2F.U32.RP R55, R47 ;  /* 0x0000002f00377306 */ /* 0x004ea20000209000 */
[----:B----4-:R-:W-:Y:S01]  /*5930*/  IMAD.MOV.U32 R12, RZ, RZ, RZ ;  /* 0x000000ffff0c7224 */ /* 0x010fe200078e00ff */
[----:B------:R-:W-:Y:S01]  /*5940*/  ISETP.GE.U32.AND P2, PT, R53, R44, PT ;  /* 0x0000002c3500720c */ /* 0x000fe20003f46070 */
[----:B------:R-:W-:Y:S01]  /*5950*/  IMAD.MOV R53, RZ, RZ, -R48 ;  /* 0x000000ffff357224 */ /* 0x000fe200078e0a30 */
[----:B------:R-:W-:Y:S01]  /*5960*/  IADD3 R57, PT, PT, RZ, -R47, RZ ;  /* 0x8000002fff397210 */ /* 0x000fe20007ffe0ff */
[----:B0-----:R-:W0:Y:S02]  /*5970*/  LDC R50, c[0x0][R50+0x3ec] ;  /* 0x0000fb0032327b82 */ /* 0x001e240000000800 */
[----:B-----5:R-:W-:-:S04]  /*5980*/  IMAD R53, R53, R13, RZ ;  /* 0x0000000d35357224 */ /* 0x020fc800078e02ff */
[----:B------:R-:W-:-:S04]  /*5990*/  IMAD.HI.U32 R12, R13, R53, R12 ;  /* 0x000000350d0c7227 */ /* 0x000fc800078e000c */
[----:B------:R-:W-:Y:S01]  /*59a0*/  @P2 IADD3 R51, PT, PT, R51, 0x1, RZ ;  /* 0x0000000133332810 */ /* 0x000fe20007ffe0ff */
[----:B--2---:R-:W2:Y:S01]  /*59b0*/  MUFU.RCP R55, R55 ;  /* 0x0000003700377308 */ /* 0x004ea20000001000 */
[----:B------:R-:W-:Y:S02]  /*59c0*/  @!P3 LOP3.LUT R51, RZ, R44, RZ, 0x33, !PT ;  /* 0x0000002cff33b212 */ /* 0x000fe400078e33ff */
[----:B------:R-:W-:-:S03]  /*59d0*/  ISETP.NE.U32.AND P3, PT, R48, RZ, PT ;  /* 0x000000ff3000720c */ /* 0x000fc60003f65070 */
[----:B------:R-:W-:-:S05]  /*59e0*/  IMAD.HI.U32 R54, R12, R51, RZ ;  /* 0x000000330c367227 */ /* 0x000fca00078e00ff */
[----:B------:R-:W-:-:S05]  /*59f0*/  IADD3 R53, PT, PT, -R54, RZ, RZ ;  /* 0x000000ff36357210 */ /* 0x000fca0007ffe1ff */
[----:B------:R-:W-:Y:S02]  /*5a00*/  IMAD R53, R48, R53, R51 ;  /* 0x0000003530357224 */ /* 0x000fe400078e0233 */
[----:B--2---:R-:W-:-:S03]  /*5a10*/  VIADD R12, R55, 0xffffffe ;  /* 0x0ffffffe370c7836 */ /* 0x004fc60000000000 */
[----:B------:R-:W-:Y:S01]  /*5a20*/  ISETP.GE.U32.AND P1, PT, R53, R48, PT ;  /* 0x000000303500720c */ /* 0x000fe20003f26070 */
[----:B------:R2:W4:Y:S08]  /*5a30*/  F2I.FTZ.U32.TRUNC.NTZ R13, R12 ;  /* 0x0000000c000d7305 */ /* 0x000530000021f000 */
[----:B---3--:R-:W3:Y:S01]  /*5a40*/  I2F.U32.RP R55, R52 ;  /* 0x0000003400377306 */ /* 0x008ee20000209000 */
[----:B--2---:R-:W-:-:S03]  /*5a50*/  HFMA2 R12, -RZ, RZ, 0, 0 ;  /* 0x00000000ff0c7431 */ /* 0x004fc600000001ff */
[----:B------:R-:W-:Y:S02]  /*5a60*/  @P1 IMAD.IADD R53, R53, 0x1, -R48 ;  /* 0x0000000135351824 */ /* 0x000fe400078e0a30 */
[----:B------:R-:W-:-:S03]  /*5a70*/  @P1 VIADD R54, R54, 0x1 ;  /* 0x0000000136361836 */ /* 0x000fc60000000000 */
[----:B------:R-:W-:Y:S01]  /*5a80*/  ISETP.GE.U32.AND P2, PT, R53, R48, PT ;  /* 0x000000303500720c */ /* 0x000fe20003f46070 */
[----:B----4-:R-:W-:-:S04]  /*5a90*/  IMAD R53, R57, R13, RZ ;  /* 0x0000000d39357224 */ /* 0x010fc800078e02ff */
[----:B------:R-:W-:Y:S01]  /*5aa0*/  IMAD.HI.U32 R13, R13, R53, R12 ;  /* 0x000000350d0d7227 */ /* 0x000fe200078e000c */
[----:B---3--:R-:W2:Y:S07]  /*5ab0*/  MUFU.RCP R55, R55 ;  /* 0x0000003700377308 */ /* 0x008eae0000001000 */
[----:B------:R-:W-:Y:S02]  /*5ac0*/  @P2 IADD3 R54, PT, PT, R54, 0x1, RZ ;  /* 0x0000000136362810 */ /* 0x000fe40007ffe0ff */
[----:B------:R-:W-:-:S02]  /*5ad0*/  @!P3 LOP3.LUT R54, RZ, R48, RZ, 0x33, !PT ;  /* 0x00000030ff36b212 */ /* 0x000fc400078e33ff */
[----:B------:R-:W-:-:S03]  /*5ae0*/  ISETP.NE.U32.AND P3, PT, R47, RZ, PT ;  /* 0x000000ff2f00720c */ /* 0x000fc60003f65070 */
[----:B------:R-:W-:Y:S01]  /*5af0*/  IMAD.HI.U32 R53, R13, R54, RZ ;  /* 0x000000360d357227 */ /* 0x000fe200078e00ff */
[----:B--2---:R-:W-:-:S03]  /*5b00*/  IADD3 R13, PT, PT, R55, 0xffffffe, RZ ;  /* 0x0ffffffe370d7810 */ /* 0x004fc60007ffe0ff */
[----:B------:R-:W-:Y:S01]  /*5b10*/  IMAD.MOV R12, RZ, RZ, -R53 ;  /* 0x000000ffff0c7224 */ /* 0x000fe200078e0a35 */
[----:B------:R-:W-:-:S03]  /*5b20*/  IADD3 R55, PT, PT, RZ, -R52, RZ ;  /* 0x80000034ff377210 */ /* 0x000fc60007ffe0ff */
[----:B------:R-:W-:Y:S01]  /*5b30*/  IMAD R12, R47, R12, R54 ;  /* 0x0000000c2f0c7224 */ /* 0x000fe200078e0236 */
[----:B------:R-:W2:Y:S04]  /*5b40*/  F2I.FTZ.U32.TRUNC.NTZ R13, R13 ;  /* 0x0000000d000d7305 */ /* 0x000ea8000021f000 */
[----:B------:R-:W-:Y:S01]  /*5b50*/  ISETP.GE.U32.AND P1, PT, R12, R47, PT ;  /* 0x0000002f0c00720c */ /* 0x000fe20003f26070 */
[----:B--2---:R-:W-:-:S12]  /*5b60*/  IMAD R55, R55, R13, RZ ;  /* 0x0000000d37377224 */ /* 0x004fd800078e02ff */
[----:B------:R-:W-:Y:S01]  /*5b70*/  @P1 IMAD.IADD R12, R12, 0x1, -R47 ;  /* 0x000000010c0c1824 */ /* 0x000fe200078e0a2f */
[----:B------:R-:W-:-:S04]  /*5b80*/  @P1 IADD3 R53, PT, PT, R53, 0x1, RZ ;  /* 0x0000000135351810 */ /* 0x000fc80007ffe0ff */
[----:B------:R-:W-:Y:S01]  /*5b90*/  ISETP.GE.U32.AND P2, PT, R12, R47, PT ;  /* 0x0000002f0c00720c */ /* 0x000fe20003f46070 */
[----:B------:R-:W-:-:S04]  /*5ba0*/  IMAD.MOV.U32 R12, RZ, RZ, RZ ;  /* 0x000000ffff0c7224 */ /* 0x000fc800078e00ff */
[----:B------:R-:W-:-:S04]  /*5bb0*/  IMAD.HI.U32 R12, R13, R55, R12 ;  /* 0x000000370d0c7227 */ /* 0x000fc800078e000c */
[----:B------:R-:W-:-:S04]  /*5bc0*/  IMAD.MOV R55, RZ, RZ, -R38 ;  /* 0x000000ffff377224 */ /* 0x000fc800078e0a26 */
[----:B------:R-:W-:Y:S01]  /*5bd0*/  @P2 VIADD R53, R53, 0x1 ;  /* 0x0000000135352836 */ /* 0x000fe20000000000 */
[----:B------:R-:W-:Y:S01]  /*5be0*/  @!P3 LOP3.LUT R53, RZ, R47, RZ, 0x33, !PT ;  /* 0x0000002fff35b212 */ /* 0x000fe200078e33ff */
[----:B------:R-:W-:Y:S01]  /*5bf0*/  IMAD R33, R33, R55, R26 ;  /* 0x0000003721217224 */ /* 0x000fe200078e021a */
[----:B------:R-:W-:Y:S02]  /*5c00*/  IADD3 R26, PT, PT, -R42, RZ, RZ ;  /* 0x000000ff2a1a7210 */ /* 0x000fe40007ffe1ff */
[----:B------:R-:W-:Y:S01]  /*5c10*/  ISETP.NE.U32.AND P3, PT, R52, RZ, PT ;  /* 0x000000ff3400720c */ /* 0x000fe20003f65070 */
[----:B------:R-:W-:-:S04]  /*5c20*/  IMAD.HI.U32 R12, R12, R53, RZ ;  /* 0x000000350c0c7227 */ /* 0x000fc800078e00ff */
[----:B------:R-:W-:Y:S01]  /*5c30*/  IMAD R29, R29, R26, R38 ;  /* 0x0000001a1d1d7224 */ /* 0x000fe200078e0226 */
[----:B------:R-:W-:Y:S01]  /*5c40*/  IADD3 R13, PT, PT, -R12, RZ, RZ ;  /* 0x000000ff0c0d7210 */ /* 0x000fe20007ffe1ff */
[----:B------:R-:W-:Y:S02]  /*5c50*/  IMAD.MOV R26, RZ, RZ, -R41 ;  /* 0x000000ffff1a7224 */ /* 0x000fe400078e0a29 */
[----:B------:R-:W-:Y:S02]  /*5c60*/  IMAD R33, R33, R30, R27 ;  /* 0x0000001e21217224 */ /* 0x000fe400078e021b */
[----:B------:R-:W-:Y:S02]  /*5c70*/  IMAD R13, R52, R13, R53 ;  /* 0x0000000d340d7224 */ /* 0x000fe400078e0235 */
[----:B------:R-:W-:Y:S01]  /*5c80*/  IMAD R37, R37, R26, R42 ;  /* 0x0000001a25257224 */ /* 0x000fe200078e022a */
[----:B------:R-:W-:Y:S01]  /*5c90*/  IADD3 R26, PT, PT, -R49, RZ, RZ ;  /* 0x000000ff311a7210 */ /* 0x000fe20007ffe1ff */
[----:B------:R-:W-:Y:S01]  /*5ca0*/  IMAD R29, R29, R28, R33 ;  /* 0x0000001c1d1d7224 */ /* 0x000fe200078e0221 */
[----:B------:R-:W-:-:S03]  /*5cb0*/  ISETP.GE.U32.AND P1, PT, R13, R52, PT ;  /* 0x000000340d00720c */ /* 0x000fc60003f26070 */
[----:B------:R-:W-:Y:S02]  /*5cc0*/  IMAD R32, R37, R32, R29 ;  /* 0x0000002025207224 */ /* 0x000fe400078e021d */
[----:B------:R-:W-:-:S04]  /*5cd0*/  IMAD R40, R40, R26, R41 ;  /* 0x0000001a28287224 */ /* 0x000fc800078e0229 */
[----:B------:R-:W-:-:S04]  /*5ce0*/  IMAD R32, R40, R39, R32 ;  /* 0x0000002728207224 */ /* 0x000fc800078e0220 */
[----:B------:R-:W-:Y:S01]  /*5cf0*/  @P1 IMAD.IADD R13, R13, 0x1, -R52 ;  /* 0x000000010d0d1824 */ /* 0x000fe200078e0a34 */
[----:B------:R-:W-:Y:S02]  /*5d00*/  @P1 IADD3 R12, PT, PT, R12, 0x1, RZ ;  /* 0x000000010c0c1810 */ /* 0x000fe40007ffe0ff */
[----:B------:R-:W-:Y:S02]  /*5d10*/  ISETP.NE.AND P1, PT, R31, R2, PT ;  /* 0x000000021f00720c */ /* 0x000fe40003f25270 */
[----:B------:R-:W-:Y:S02]  /*5d20*/  ISETP.GE.U32.AND P2, PT, R13, R52, PT ;  /* 0x000000340d00720c */ /* 0x000fe40003f46070 */
[----:B------:R-:W-:-:S05]  /*5d30*/  IADD3 R13, PT, PT, -R51, RZ, RZ ;  /* 0x000000ff330d7210 */ /* 0x000fca0007ffe1ff */
[----:B------:R-:W-:Y:S02]  /*5d40*/  IMAD R44, R44, R13, R49 ;  /* 0x0000000d2c2c7224 */ /* 0x000fe400078e0231 */
[----:B------:R-:W-:Y:S02]  /*5d50*/  IMAD.MOV R13, RZ, RZ, -R54 ;  /* 0x000000ffff0d7224 */ /* 0x000fe400078e0a36 */
[----:B------:R-:W-:Y:S02]  /*5d60*/  IMAD R32, R44, R43, R32 ;  /* 0x0000002b2c207224 */ /* 0x000fe400078e0220 */
[----:B------:R-:W-:Y:S01]  /*5d70*/  IMAD R48, R48, R13, R51 ;  /* 0x0000000d30307224 */ /* 0x000fe200078e0233 */
[----:B------:R-:W-:Y:S01]  /*5d80*/  IADD3 R13, PT, PT, -R53, RZ, RZ ;  /* 0x000000ff350d7210 */ /* 0x000fe20007ffe1ff */
[----:B------:R-:W-:Y:S01]  /*5d90*/  @P2 VIADD R12, R12, 0x1 ;  /* 0x000000010c0c2836 */ /* 0x000fe20000000000 */
[----:B------:R-:W-:Y:S01]  /*5da0*/  @!P3 LOP3.LUT R12, RZ, R52, RZ, 0x33, !PT ;  /* 0x00000034ff0cb212 */ /* 0x000fe200078e33ff */
[----:B------:R-:W-:-:S02]  /*5db0*/  IMAD R45, R48, R45, R32 ;  /* 0x0000002d302d7224 */ /* 0x000fc400078e0220 */
[----:B------:R-:W-:Y:S01]  /*5dc0*/  IMAD R47, R47, R13, R54 ;  /* 0x0000000d2f2f7224 */ /* 0x000fe200078e0236 */
[----:B------:R-:W-:Y:S01]  /*5dd0*/  IADD3 R27, PT, PT, -R12, RZ, RZ ;  /* 0x000000ff0c1b7210 */ /* 0x000fe20007ffe1ff */
[----:B------:R-:W-:Y:S02]  /*5de0*/  IMAD.MOV.U32 R26, RZ, RZ, R12 ;  /* 0x000000ffff1a7224 */ /* 0x000fe400078e000c */
[----:B-1----:R-:W-:Y:S02]  /*5df0*/  IMAD R45, R47, R46, R45 ;  /* 0x0000002e2f2d7224 */ /* 0x002fe400078e022d */
[----:B------:R-:W-:-:S04]  /*5e00*/  IMAD R27, R52, R27, R53 ;  /* 0x0000001b341b7224 */ /* 0x000fc800078e0235 */
[----:B0-----:R-:W-:Y:S01]  /*5e10*/  IMAD R27, R27, R50, R45 ;  /* 0x000000321b1b7224 */ /* 0x001fe200078e022d */
[----:B------:R-:W-:Y:S06]  /*5e20*/  @P1 BRA `(.L_x_1144) ;  /* 0xfffffff000cc1947 */ /* 0x000fec000383ffff */
[----:B------:R-:W-:Y:S05]  /*5e30*/  BSYNC.RECONVERGENT B1 ;  /* 0x0000000000017941 */ /* 0x000fea0003800200 */
.L_x_1143:
[----:B------:R-:W-:Y:S05]  /*5e40*/  @!P0 BRA `(.L_x_1142) ;  /* 0x0000000800f48947 */ /* 0x000fea0003800000 */
[----:B------:R-:W-:Y:S02]  /*5e50*/  ISETP.GE.U32.AND P1, PT, R8, 0x3, PT ;  /* 0x000000030800780c */ /* 0x000fe40003f26070 */
[----:B------:R-:W-:-:S11]  /*5e60*/  ISETP.NE.AND P0, PT, R4, RZ, PT ;  /* 0x000000ff0400720c */ /* 0x000fd60003f05270 */
[----:B------:R-:W-:Y:S05]  /*5e70*/  @!P1 BRA `(.L_x_1145) ;  /* 0x0000000400989947 */ /* 0x000fea0003800000 */
[C---:B------:R-:W-:Y:S01]  /*5e80*/  IADD3 R31, PT, PT, R23.reuse, -0x1, RZ ;  /* 0xffffffff171f7810 */ /* 0x040fe20007ffe0ff */
[----:B------:R-:W-:Y:S01]  /*5e90*/  UMOV UR4, 0xd8 ;  /* 0x000000d800047882 */ /* 0x000fe20000000000 */
[C---:B------:R-:W-:Y:S01]  /*5ea0*/  VIADD R30, R23.reuse, 0xfffffffe ;  /* 0xfffffffe171e7836 */ /* 0x040fe20000000000 */
[C---:B------:R-:W-:Y:S01]  /*5eb0*/  IADD3 R38, PT, PT, R23.reuse, -0x3, RZ ;  /* 0xfffffffd17267810 */ /* 0x040fe20007ffe0ff */
[----:B------:R-:W-:Y:S01]  /*5ec0*/  VIADD R23, R23, 0xfffffffc ;  /* 0xfffffffc17177836 */ /* 0x000fe20000000000 */
[----:B------:R-:W-:Y:S02]  /*5ed0*/  LEA R31, R31, UR4, 0x2 ;  /* 0x000000041f1f7c11 */ /* 0x000fe4000f8e10ff */
        /* <DEDUP_REMOVED lines=13> */
[----:B-1----:R-:W-:-:S02]  /*5fb0*/  IADD3 R12, PT, PT, R32, 0xffffffe, RZ ;  /* 0x0ffffffe200c7810 */ /* 0x002fc40007ffe0ff */
[----:B------:R1:W3:Y:S05]  /*5fc0*/  LDC R32, c[0x0][R38+0x388] ;  /* 0x0000e20026207b82 */ /* 0x0002ea0000000800 */
[----:B------:R4:W5:Y:S03]  /*5fd0*/  F2I.FTZ.U32.TRUNC.NTZ R13, R12 ;  /* 0x0000000c000d7305 */ /* 0x000966000021f000 */
[----:B-1----:R-:W1:Y:S01]  /*5fe0*/  LDC R38, c[0x0][R38+0x3ec] ;  /* 0x0000fb0026267b82 */ /* 0x002e620000000800 */
[----:B----4-:R-:W-:Y:S02]  /*5ff0*/  IMAD.MOV.U32 R12, RZ, RZ, RZ ;  /* 0x000000ffff0c7224 */ /* 0x010fe400078e00ff */
[----:B-----5:R-:W-:-:S04]  /*6000*/  IMAD R33, R33, R13, RZ ;  /* 0x0000000d21217224 */ /* 0x020fc800078e02ff */
[----:B------:R-:W-:-:S06]  /*6010*/  IMAD.HI.U32 R13, R13, R33, R12 ;  /* 0x000000210d0d7227 */ /* 0x000fcc00078e000c */
[----:B------:R-:W-:-:S04]  /*6020*/  IMAD.HI.U32 R33, R13, R26, RZ ;  /* 0x0000001a0d217227 */ /* 0x000fc800078e00ff */
[----:B------:R-:W-:Y:S01]  /*6030*/  VIADD R13, R37, 0xffffffe ;  /* 0x0ffffffe250d7836 */ /* 0x000fe20000000000 */
[----:B------:R-:W-:-:S05]  /*6040*/  IADD3 R12, PT, PT, -R33, RZ, RZ ;  /* 0x000000ff210c7210 */ /* 0x000fca0007ffe1ff */
[----:B------:R-:W-:Y:S01]  /*6050*/  IMAD R12, R29, R12, R26 ;  /* 0x0000000c1d0c7224 */ /* 0x000fe200078e021a */
[----:B------:R-:W-:Y:S04]  /*6060*/  F2I.FTZ.U32.TRUNC.NTZ R13, R13 ;  /* 0x0000000d000d7305 */ /* 0x000fe8000021f000 */
[----:B------:R-:W-:-:S04]  /*6070*/  ISETP.GE.U32.AND P1, PT, R12, R29, PT ;  /* 0x0000001d0c00720c */ /* 0x000fc80003f26070 */
[----:B---3--:R-:W3:Y:S09]  /*6080*/  I2F.U32.RP R42, R32 ;  /* 0x00000020002a7306 */ /* 0x008ef20000209000 */
[----:B------:R-:W-:Y:S02]  /*6090*/  @P1 IADD3 R12, PT, PT, -R29, R12, RZ ;  /* 0x0000000c1d0c1210 */ /* 0x000fe40007ffe1ff */
[----:B------:R-:W-:-:S02]  /*60a0*/  @P1 IADD3 R33, PT, PT, R33, 0x1, RZ ;  /* 0x0000000121211810 */ /* 0x000fc40007ffe0ff */
[----:B------:R-:W-:Y:S01]  /*60b0*/  ISETP.GE.U32.AND P2, PT, R12, R29, PT ;  /* 0x0000001d0c00720c */ /* 0x000fe20003f46070 */
[----:B------:R-:W-:Y:S01]  /*60c0*/  IMAD.MOV R12, RZ, RZ, -R28 ;  /* 0x000000ffff0c7224 */ /* 0x000fe200078e0a1c */
[----:B---3--:R-:W3:Y:S03]  /*60d0*/  MUFU.RCP R42, R42 ;  /* 0x0000002a002a7308 */ /* 0x008ee60000001000 */
[----:B------:R-:W-:Y:S02]  /*60e0*/  IMAD R37, R12, R13, RZ ;  /* 0x0000000d0c257224 */ /* 0x000fe400078e02ff */
[----:B------:R-:W-:-:S06]  /*60f0*/  HFMA2 R12, -RZ, RZ, 0, 0 ;  /* 0x00000000ff0c7431 */ /* 0x000fcc00000001ff */
[----:B------:R-:W-:Y:S01]  /*6100*/  @P2 VIADD R33, R33, 0x1 ;  /* 0x0000000121212836 */ /* 0x000fe20000000000 */
[----:B------:R-:W-:Y:S01]  /*6110*/  @!P3 LOP3.LUT R33, RZ, R29, RZ, 0x33, !PT ;  /* 0x0000001dff21b212 */ /* 0x000fe200078e33ff */
[----:B------:R-:W-:Y:S01]  /*6120*/  IMAD.HI.U32 R12, R13, R37, R12 ;  /* 0x000000250d0c7227 */ /* 0x000fe200078e000c */
[----:B------:R-:W-:Y:S01]  /*6130*/  ISETP.NE.U32.AND P3, PT, R28, RZ, PT ;  /* 0x000000ff1c00720c */ /* 0x000fe20003f65070 */
[----:B------:R4:W5:Y:S04]  /*6140*/  LDC R37, c[0x0][R40+0x388] ;  /* 0x0000e20028257b82 */ /* 0x0009680000000800 */
[----:B------:R-:W-:-:S04]  /*6150*/  IMAD.HI.U32 R39, R12, R33, RZ ;  /* 0x000000210c277227 */ /* 0x000fc800078e00ff */
[----:B---3--:R-:W-:Y:S01]  /*6160*/  VIADD R12, R42, 0xffffffe ;  /* 0x0ffffffe2a0c7836 */ /* 0x008fe20000000000 */
[----:B------:R-:W-:Y:S01]  /*6170*/  IADD3 R41, PT, PT, -R39, RZ, RZ ;  /* 0x000000ff27297210 */ /* 0x000fe20007ffe1ff */
[----:B----4-:R-:W3:Y:S02]  /*6180*/  LDC R40, c[0x0][R40+0x3ec] ;  /* 0x0000fb0028287b82 */ /* 0x010ee40000000800 */
[----:B------:R4:W0:Y:S02]  /*6190*/  F2I.FTZ.U32.TRUNC.NTZ R13, R12 ;  /* 0x0000000c000d7305 */ /* 0x000824000021f000 */
[----:B------:R-:W-:-:S05]  /*61a0*/  IMAD R41, R28, R41, R33 ;  /* 0x000000291c297224 */ /* 0x000fca00078e0221 */
[----:B------:R-:W-:Y:S01]  /*61b0*/  ISETP.GE.U32.AND P1, PT, R41, R28, PT ;  /* 0x0000001c2900720c */ /* 0x000fe20003f26070 */
[----:B----4-:R-:W-:-:S12]  /*61c0*/  HFMA2 R12, -RZ, RZ, 0, 0 ;  /* 0x00000000ff0c7431 */ /* 0x010fd800000001ff */
[----:B------:R-:W-:Y:S02]  /*61d0*/  @P1 IADD3 R41, PT, PT, -R28, R41, RZ ;  /* 0x000000291c291210 */ /* 0x000fe40007ffe1ff */
[----:B------:R-:W-:Y:S02]  /*61e0*/  @P1 IADD3 R39, PT, PT, R39, 0x1, RZ ;  /* 0x0000000127271810 */ /* 0x000fe40007ffe0ff */
[----:B------:R-:W-:Y:S01]  /*61f0*/  ISETP.GE.U32.AND P2, PT, R41, R28, PT ;  /* 0x0000001c2900720c */ /* 0x000fe20003f46070 */
[----:B------:R-:W-:-:S04]  /*6200*/  IMAD.MOV R41, RZ, RZ, -R32 ;  /* 0x000000ffff297224 */ /* 0x000fc800078e0a20 */
[----:B0-----:R-:W-:-:S04]  /*6210*/  IMAD R41, R41, R13, RZ ;  /* 0x0000000d29297224 */ /* 0x001fc800078e02ff */
[----:B------:R-:W-:Y:S01]  /*6220*/  IMAD.HI.U32 R42, R13, R41, R12 ;  /* 0x000000290d2a7227 */ /* 0x000fe200078e000c */
[----:B-----5:R-:W0:Y:S03]  /*6230*/  I2F.U32.RP R43, R37 ;  /* 0x00000025002b7306 */ /* 0x020e260000209000 */
[----:B------:R-:W-:Y:S01]  /*6240*/  @P2 VIADD R39, R39, 0x1 ;  /* 0x0000000127272836 */ /* 0x000fe20000000000 */
[----:B------:R-:W-:Y:S02]  /*6250*/  @!P3 LOP3.LUT R39, RZ, R28, RZ, 0x33, !PT ;  /* 0x0000001cff27b212 */ /* 0x000fe400078e33ff */
[----:B------:R-:W-:-:S03]  /*6260*/  ISETP.NE.U32.AND P3, PT, R32, RZ, PT ;  /* 0x000000ff2000720c */ /* 0x000fc60003f65070 */
[----:B------:R-:W-:-:S04]  /*6270*/  IMAD.HI.U32 R42, R42, R39, RZ ;  /* 0x000000272a2a7227 */ /* 0x000fc800078e00ff */
[----:B------:R-:W-:Y:S01]  /*6280*/  IMAD.MOV R41, RZ, RZ, -R42 ;  /* 0x000000ffff297224 */ /* 0x000fe200078e0a2a */
[----:B0-----:R-:W0:Y:S03]  /*6290*/  MUFU.RCP R43, R43 ;  /* 0x0000002b002b7308 */ /* 0x001e260000001000 */
[----:B------:R-:W-:-:S05]  /*62a0*/  IMAD R41, R32, R41, R39 ;  /* 0x0000002920297224 */ /* 0x000fca00078e0227 */
[----:B------:R-:W-:Y:S02]  /*62b0*/  ISETP.GE.U32.AND P1, PT, R41, R32, PT ;  /* 0x000000202900720c */ /* 0x000fe40003f26070 */
[----:B0-----:R-:W-:-:S11]  /*62c0*/  IADD3 R12, PT, PT, R43, 0xffffffe, RZ ;  /* 0x0ffffffe2b0c7810 */ /* 0x001fd60007ffe0ff */
[----:B------:R-:W-:Y:S01]  /*62d0*/  @P1 IMAD.IADD R41, R41, 0x1, -R32 ;  /* 0x0000000129291824 */ /* 0x000fe200078e0a20 */
[----:B------:R0:W4:Y:S01]  /*62e0*/  F2I.FTZ.U32.TRUNC.NTZ R13, R12 ;  /* 0x0000000c000d7305 */ /* 0x000122000021f000 */
[----:B------:R-:W-:-:S03]  /*62f0*/  @P1 VIADD R42, R42, 0x1 ;  /* 0x000000012a2a1836 */ /* 0x000fc60000000000 */
[----:B------:R-:W-:Y:S02]  /*6300*/  ISETP.GE.U32.AND P2, PT, R41, R32, PT ;  /* 0x000000202900720c */ /* 0x000fe40003f46070 */
[----:B------:R-:W-:Y:S01]  /*6310*/  IADD3 R41, PT, PT, RZ, -R37, RZ ;  /* 0x80000025ff297210 */ /* 0x000fe20007ffe0ff */
[----:B0-----:R-:W-:-:S04]  /*6320*/  IMAD.MOV.U32 R12, RZ, RZ, RZ ;  /* 0x000000ffff0c7224 */ /* 0x001fc800078e00ff */
[----:B----4-:R-:W-:-:S06]  /*6330*/  IMAD R41, R41, R13, RZ ;  /* 0x0000000d29297224 */ /* 0x010fcc00078e02ff */
[----:B------:R-:W-:Y:S02]  /*6340*/  @P2 IADD3 R42, PT, PT, R42, 0x1, RZ ;  /* 0x000000012a2a2810 */ /* 0x000fe40007ffe0ff */
[----:B------:R-:W-:Y:S01]  /*6350*/  @!P3 LOP3.LUT R42, RZ, R32, RZ, 0x33, !PT ;  /* 0x00000020ff2ab212 */ /* 0x000fe200078e33ff */
[----:B------:R-:W-:Y:S01]  /*6360*/  IMAD.HI.U32 R13, R13, R41, R12 ;  /* 0x000000290d0d7227 */ /* 0x000fe200078e000c */
[----:B------:R-:W-:-:S05]  /*6370*/  ISETP.NE.U32.AND P3, PT, R37, RZ, PT ;  /* 0x000000ff2500720c */ /* 0x000fca0003f65070 */
        /* <DEDUP_REMOVED lines=8> */
[----:B------:R-:W-:Y:S02]  /*6400*/  IMAD R12, R29, R12, R26 ;  /* 0x0000000c1d0c7224 */ /* 0x000fe400078e021a */
[----:B------:R-:W-:Y:S02]  /*6410*/  IMAD.MOV R26, RZ, RZ, -R39 ;  /* 0x000000ffff1a7224 */ /* 0x000fe400078e0a27 */
[----:B------:R-:W-:Y:S02]  /*6420*/  IMAD R12, R12, R31, R27 ;  /* 0x0000001f0c0c7224 */ /* 0x000fe400078e021b */
[----:B------:R-:W-:Y:S01]  /*6430*/  @P2 VIADD R13, R13, 0x1 ;  /* 0x000000010d0d2836 */ /* 0x000fe20000000000 */
[----:B------:R-:W-:Y:S01]  /*6440*/  @!P3 LOP3.LUT R13, RZ, R37, RZ, 0x33, !PT ;  /* 0x00000025ff0db212 */ /* 0x000fe200078e33ff */
[----:B------:R-:W-:Y:S01]  /*6450*/  IMAD R33, R28, R26, R33 ;  /* 0x0000001a1c217224 */ /* 0x000fe200078e0221 */
[----:B------:R-:W-:-:S03]  /*6460*/  IADD3 R26, PT, PT, -R42, RZ, RZ ;  /* 0x000000ff2a1a7210 */ /* 0x000fc60007ffe1ff */
[----:B--2---:R-:W-:Y:S02]  /*6470*/  IMAD R12, R33, R30, R12 ;  /* 0x0000001e210c7224 */ /* 0x004fe400078e020c */
[----:B------:R-:W-:Y:S01]  /*6480*/  IMAD R39, R32, R26, R39 ;  /* 0x0000001a20277224 */ /* 0x000fe200078e0227 */
[----:B------:R-:W-:Y:S01]  /*6490*/  MOV R26, R13 ;  /* 0x0000000d001a7202 */ /* 0x000fe20000000f00 */
[----:B------:R-:W-:Y:S02]  /*64a0*/  IMAD.MOV R27, RZ, RZ, -R13 ;  /* 0x000000ffff1b7224 */ /* 0x000fe400078e0a0d */
[----:B-1----:R-:W-:Y:S02]  /*64b0*/  IMAD R12, R39, R38, R12 ;  /* 0x00000026270c7224 */ /* 0x002fe400078e020c */
[----:B------:R-:W-:-:S04]  /*64c0*/  IMAD R27, R37, R27, R42 ;  /* 0x0000001b251b7224 */ /* 0x000fc800078e022a */
[----:B---3--:R-:W-:-:S07]  /*64d0*/  IMAD R27, R27, R40, R12 ;  /* 0x000000281b1b7224 */ /* 0x008fce00078e020c */
.L_x_1145:
[----:B------:R-:W-:Y:S05]  /*64e0*/  @!P0 BRA `(.L_x_1142) ;  /* 0x00000004004c8947 */ /* 0x000fea0003800000 */
[----:B------:R-:W-:Y:S02]  /*64f0*/  ISETP.NE.AND P1, PT, R5, 0x1, PT ;  /* 0x000000010500780c */ /* 0x000fe40003f25270 */
[----:B------:R-:W-:-:S11]  /*6500*/  ISETP.NE.AND P0, PT, R21, RZ, PT ;  /* 0x000000ff1500720c */ /* 0x000fd60003f05270 */
[----:B------:R-:W-:Y:S05]  /*6510*/  @!P1 BRA `(.L_x_1146) ;  /* 0x0000000000d09947 */ /* 0x000fea0003800000 */
[C---:B------:R-:W-:Y:S01]  /*6520*/  VIADD R12, R23.reuse, 0xffffffff ;  /* 0xffffffff170c7836 */ /* 0x040fe20000000000 */
[----:B------:R-:W-:Y:S01]  /*6530*/  UMOV UR4, 0xd8 ;  /* 0x000000d800047882 */ /* 0x000fe20000000000 */
[----:B------:R-:W-:-:S03]  /*6540*/  IADD3 R23, PT, PT, R23, -0x2, RZ ;  /* 0xfffffffe17177810 */ /* 0x000fc60007ffe0ff */
[----:B------:R-:W-:Y:S02]  /*6550*/  LEA R29, R12, UR4, 0x2 ;  /* 0x000000040c1d7c11 */ /* 0x000fe4000f8e10ff */
[----:B------:R-:W-:Y:S02]  /*6560*/  LEA R32, R23, UR4, 0x2 ;  /* 0x0000000417207c11 */ /* 0x000fe4000f8e10ff */
[----:B------:R0:W1:Y:S08]  /*6570*/  LDC R31, c[0x0][R29+0x388] ;  /* 0x0000e2001d1f7b82 */ /* 0x0000700000000800 */
[----:B------:R2:W3:Y:S08]  /*6580*/  LDC R28, c[0x0][R32+0x388] ;  /* 0x0000e200201c7b82 */ /* 0x0004f00000000800 */
[----:B0-----:R-:W0:Y:S08]  /*6590*/  LDC R29, c[0x0][R29+0x3ec] ;  /* 0x0000fb001d1d7b82 */ /* 0x001e300000000800 */
[----:B--2---:R-:W2:Y:S01]  /*65a0*/  LDC R32, c[0x0][R32+0x3ec] ;  /* 0x0000fb0020207b82 */ /* 0x004ea20000000800 */
[----:B-1----:R-:W1:Y:S01]  /*65b0*/  I2F.U32.RP R30, R31 ;  /* 0x0000001f001e7306 */ /* 0x002e620000209000 */
[----:B------:R-:W-:-:S02]  /*65c0*/  IADD3 R33, PT, PT, RZ, -R31, RZ ;  /* 0x8000001fff217210 */ /* 0x000fc40007ffe0ff */
[----:B------:R-:W-:-:S05]  /*65d0*/  ISETP.NE.U32.AND P3, PT, R31, RZ, PT ;  /* 0x000000ff1f00720c */ /* 0x000fca0003f65070 */
[----:B---3--:R-:W3:Y:S01]  /*65e0*/  I2F.U32.RP R37, R28 ;  /* 0x0000001c00257306 */ /* 0x008ee20000209000 */
[----:B------:R-:W-:-:S07]  /*65f0*/  IMAD.MOV R39, RZ, RZ, -R28 ;  /* 0x000000ffff277224 */ /* 0x000fce00078e0a1c */
[----:B-1----:R-:W1:Y:S08]  /*6600*/  MUFU.RCP R30, R30 ;  /* 0x0000001e001e7308 */ /* 0x002e700000001000 */
[----:B---3--:R-:W-:Y:S01]  /*6610*/  MUFU.RCP R37, R37 ;  /* 0x0000002500257308 */ /* 0x008fe20000001000 */
[----:B-1----:R-:W-:-:S07]  /*6620*/  VIADD R12, R30, 0xffffffe ;  /* 0x0ffffffe1e0c7836 */ /* 0x002fce0000000000 */
[----:B------:R1:W3:Y:S02]  /*6630*/  F2I.FTZ.U32.TRUNC.NTZ R13, R12 ;  /* 0x0000000c000d7305 */ /* 0x0002e4000021f000 */
[----:B-1----:R-:W-:Y:S02]  /*6640*/  IMAD.MOV.U32 R12, RZ, RZ, RZ ;  /* 0x000000ffff0c7224 */ /* 0x002fe400078e00ff */
[----:B---3--:R-:W-:-:S04]  /*6650*/  IMAD R33, R33, R13, RZ ;  /* 0x0000000d21217224 */ /* 0x008fc800078e02ff */
[----:B------:R-:W-:-:S04]  /*6660*/  IMAD.HI.U32 R33, R13, R33, R12 ;  /* 0x000000210d217227 */ /* 0x000fc800078e000c */
[----:B------:R-:W-:Y:S02]  /*6670*/  VIADD R12, R37, 0xffffffe ;  /* 0x0ffffffe250c7836 */ /* 0x000fe40000000000 */
[----:B------:R-:W-:-:S05]  /*6680*/  IMAD.HI.U32 R33, R33, R26, RZ ;  /* 0x0000001a21217227 */ /* 0x000fca00078e00ff */
[----:B------:R-:W-:-:S05]  /*6690*/  IADD3 R13, PT, PT, -R33, RZ, RZ ;  /* 0x000000ff210d7210 */ /* 0x000fca0007ffe1ff */
[----:B------:R-:W-:Y:S02]  /*66a0*/  IMAD R30, R31, R13, R26 ;  /* 0x0000000d1f1e7224 */ /* 0x000fe400078e021a */
[----:B------:R1:W3:Y:S03]  /*66b0*/  F2I.FTZ.U32.TRUNC.NTZ R13, R12 ;  /* 0x0000000c000d7305 */ /* 0x0002e6000021f000 */
[----:B------:R-:W-:Y:S01]  /*66c0*/  ISETP.GE.U32.AND P1, PT, R30, R31, PT ;  /* 0x0000001f1e00720c */ /* 0x000fe20003f26070 */
[----:B-1----:R-:W-:Y:S02]  /*66d0*/  HFMA2 R12, -RZ, RZ, 0, 0 ;  /* 0x00000000ff0c7431 */ /* 0x002fe400000001ff */
[----:B---3--:R-:W-:-:S10]  /*66e0*/  IMAD R37, R39, R13, RZ ;  /* 0x0000000d27257224 */ /* 0x008fd400078e02ff */
[----:B------:R-:W-:Y:S02]  /*66f0*/  @P1 IADD3 R30, PT, PT, -R31, R30, RZ ;  /* 0x0000001e1f1e1210 */ /* 0x000fe40007ffe1ff */
[----:B------:R-:W-:Y:S02]  /*6700*/  @P1 IADD3 R33, PT, PT, R33, 0x1, RZ ;  /* 0x0000000121211810 */ /* 0x000fe40007ffe0ff */
[----:B------:R-:W-:Y:S01]  /*6710*/  ISETP.GE.U32.AND P2, PT, R30, R31, PT ;  /* 0x0000001f1e00720c */ /* 0x000fe20003f46070 */
[----:B------:R-:W-:-:S12]  /*6720*/  IMAD.HI.U32 R30, R13, R37, R12 ;  /* 0x000000250d1e7227 */ /* 0x000fd800078e000c */
[----:B------:R-:W-:Y:S01]  /*6730*/  @P2 VIADD R33, R33, 0x1 ;  /* 0x0000000121212836 */ /* 0x000fe20000000000 */
[----:B------:R-:W-:Y:S02]  /*6740*/  @!P3 LOP3.LUT R33, RZ, R31, RZ, 0x33, !PT ;  /* 0x0000001fff21b212 */ /* 0x000fe400078e33ff */
[----:B------:R-:W-:-:S03]  /*6750*/  ISETP.NE.U32.AND P3, PT, R28, RZ, PT ;  /* 0x000000ff1c00720c */ /* 0x000fc60003f65070 */
[----:B------:R-:W-:-:S04]  /*6760*/  IMAD.HI.U32 R30, R30, R33, RZ ;  /* 0x000000211e1e7227 */ /* 0x000fc800078e00ff */
[----:B------:R-:W-:-:S04]  /*6770*/  IMAD.MOV R12, RZ, RZ, -R30 ;  /* 0x000000ffff0c7224 */ /* 0x000fc800078e0a1e */
[--C-:B------:R-:W-:Y:S02]  /*6780*/  IMAD R13, R28, R12, R33.reuse ;  /* 0x0000000c1c0d7224 */ /* 0x100fe400078e0221 */
[----:B------:R-:W-:-:S03]  /*6790*/  IMAD.MOV R12, RZ, RZ, -R33 ;  /* 0x000000ffff0c7224 */ /* 0x000fc600078e0a21 */
[----:B------:R-:W-:Y:S01]  /*67a0*/  ISETP.GE.U32.AND P1, PT, R13, R28, PT ;  /* 0x0000001c0d00720c */ /* 0x000fe20003f26070 */
[----:B------:R-:W-:-:S04]  /*67b0*/  IMAD R12, R31, R12, R26 ;  /* 0x0000000c1f0c7224 */ /* 0x000fc800078e021a */
[----:B0-----:R-:W-:-:S08]  /*67c0*/  IMAD R12, R12, R29, R27 ;  /* 0x0000001d0c0c7224 */ /* 0x001fd000078e021b */
[----:B------:R-:W-:Y:S01]  /*67d0*/  @P1 IADD3 R13, PT, PT, -R28, R13, RZ ;  /* 0x0000000d1c0d1210 */ /* 0x000fe20007ffe1ff */
[----:B------:R-:W-:-:S03]  /*67e0*/  @P1 VIADD R30, R30, 0x1 ;  /* 0x000000011e1e1836 */ /* 0x000fc60000000000 */
[----:B------:R-:W-:-:S13]  /*67f0*/  ISETP.GE.U32.AND P2, PT, R13, R28, PT ;  /* 0x0000001c0d00720c */ /* 0x000fda0003f46070 */
[----:B------:R-:W-:Y:S02]  /*6800*/  @P2 IADD3 R30, PT, PT, R30, 0x1, RZ ;  /* 0x000000011e1e2810 */ /* 0x000fe40007ffe0ff */
[----:B------:R-:W-:-:S04]  /*6810*/  @!P3 LOP3.LUT R30, RZ, R28, RZ, 0x33, !PT ;  /* 0x0000001cff1eb212 */ /* 0x000fc800078e33ff */
[----:B------:R-:W-:Y:S01]  /*6820*/  IADD3 R13, PT, PT, -R30, RZ, RZ ;  /* 0x000000ff1e0d7210 */ /* 0x000fe20007ffe1ff */
[----:B------:R-:W-:-:S04]  /*6830*/  IMAD.MOV.U32 R26, RZ, RZ, R30 ;  /* 0x000000ffff1a7224 */ /* 0x000fc800078e001e */
[----:B------:R-:W-:-:S04]  /*6840*/  IMAD R13, R28, R13, R33 ;  /* 0x0000000d1c0d7224 */ /* 0x000fc800078e0221 */
[----:B--2---:R-:W-:-:S07]  /*6850*/  IMAD R27, R13, R32, R12 ;  /* 0x000000200d1b7224 */ /* 0x004fce00078e020c */
.L_x_1146:
[----:B------:R-:W-:Y:S05]  /*6860*/  @!P0 BRA `(.L_x_1142) ;  /* 0x00000000006c8947 */ /* 0x000fea0003800000 */
[----:B------:R-:W-:Y:S01]  /*6870*/  IADD3 R23, PT, PT, R23, -0x1, RZ ;  /* 0xffffffff17177810 */ /* 0x000fe20007ffe0ff */
[----:B------:R-:W-:-:S03]  /*6880*/  UMOV UR4, 0xd8 ;  /* 0x000000d800047882 */ /* 0x000fc60000000000 */
[----:B------:R-:W-:-:S04]  /*6890*/  LEA R23, R23, UR4, 0x2 ;  /* 0x0000000417177c11 */ /* 0x000fc8000f8e10ff */
        /* <DEDUP_REMOVED lines=24> */
.L_x_1142:
[----:B------:R-:W0:Y:S01]  /*6a20*/  LDCU UR4, c[0x0][0x4c4] ;  /* 0x00009880ff0477ac */ /* 0x000e220008000800 */
[----:B------:R-:W-:Y:S02]  /*6a30*/  HFMA2 R23, -RZ, RZ, 0, 0 ;  /* 0x00000000ff177431 */ /* 0x000fe400000001ff */
[----:B0-----:R-:W-:Y:S02]  /*6a40*/  IMAD R26, R26, UR4, R27 ;  /* 0x000000041a1a7c24 */ /* 0x001fe4000f8e021b */
[----:B------:R-:W-:-:S07]  /*6a50*/  IMAD.MOV.U32 R27, RZ, RZ, RZ ;  /* 0x000000ffff1b7224 */ /* 0x000fce00078e00ff */
.L_x_1136:
[----:B------:R-:W-:Y:S05]  /*6a60*/  BSYNC.RECONVERGENT B0 ;  /* 0x0000000000007941 */ /* 0x000fea0003800200 */
.L_x_1135:
[----:B------:R-:W-:Y:S01]  /*6a70*/  ISETP.GE.AND P0, PT, R0, 0x3, PT ;  /* 0x000000030000780c */ /* 0x000fe20003f06270 */
[----:B------:R-:W-:Y:S01]  /*6a80*/  BSSY.RECONVERGENT B0, `(.L_x_1147) ;  /* 0x000033d000007945 */ /* 0x000fe20003800200 */
[----:B------:R-:W-:Y:S02]  /*6a90*/  CS2R R28, SRZ ;  /* 0x00000000001c7805 */ /* 0x000fe4000001ff00 */
[----:B------:R-:W-:-:S09]  /*6aa0*/  CS2R R30, SRZ ;  /* 0x00000000001e7805 */ /* 0x000fd2000001ff00 */
[----:B------:R-:W-:Y:S05]  /*6ab0*/  @!P0 BRA `(.L_x_1148) ;  /* 0x0000003000e48947 */ /* 0x000fea0003800000 */
[----:B------:R-:W-:Y:S01]  /*6ac0*/  ISETP.GE.AND P0, PT, R14, 0x2, PT ;  /* 0x000000020e00780c */ /* 0x000fe20003f06270 */
[----:B------:R-:W-:Y:S01]  /*6ad0*/  IMAD.MOV.U32 R38, RZ, RZ, RZ ;  /* 0x000000ffff267224 */ /* 0x000fe200078e00ff */
[----:B------:R-:W-:-:S04]  /*6ae0*/  IADD3 R30, PT, PT, R34, 0x2, RZ ;  /* 0x00000002221e7810 */ /* 0x000fc80007ffe0ff */
[----:B------:R-:W-:-:S07]  /*6af0*/  MOV R37, R30 ;  /* 0x0000001e00257202 */ /* 0x000fce0000000f00 */
[----:B------:R-:W-:Y:S05]  /*6b00*/  @!P0 BRA `(.L_x_1149) ;  /* 0x0000001800548947 */ /* 0x000fea0003800000 */
[----:B------:R-:W0:Y:S01]  /*6b10*/  LDCU UR4, c[0x0][0x450] ;  /* 0x00008a00ff0477ac */ /* 0x000e220008000800 */
[----:B------:R-:W-:Y:S01]  /*6b20*/  ISETP.GE.U32.AND P1, PT, R20, 0x7, PT ;  /* 0x000000071400780c */ /* 0x000fe20003f26070 */
[----:B------:R-:W-:Y:S01]  /*6b30*/  IMAD.MOV.U32 R38, RZ, RZ, RZ ;  /* 0x000000ffff267224 */ /* 0x000fe200078e00ff */
[----:B------:R-:W-:Y:S02]  /*6b40*/  ISETP.NE.AND P0, PT, R36, RZ, PT ;  /* 0x000000ff2400720c */ /* 0x000fe40003f05270 */
[----:B------:R-:W-:Y:S01]  /*6b50*/  MOV R37, R30 ;  /* 0x0000001e00257202 */ /* 0x000fe20000000f00 */
[----:B0-----:R-:W-:-:S08]  /*6b60*/  IMAD.U32 R28, RZ, RZ, UR4 ;  /* 0x00000004ff1c7e24 */ /* 0x001fd0000f8e00ff */
[----:B------:R-:W-:Y:S05]  /*6b70*/  @!P1 BRA `(.L_x_1150) ;  /* 0x0000000c00489947 */ /* 0x000fea0003800000 */
[----:B------:R-:W-:Y:S01]  /*6b80*/  HFMA2 R38, -RZ, RZ, 0, 0 ;  /* 0x00000000ff267431 */ /* 0x000fe200000001ff */
[----:B------:R-:W-:Y:S01]  /*6b90*/  BSSY.RECONVERGENT B1, `(.L_x_1150) ;  /* 0x00000d0000017945 */ /* 0x000fe20003800200 */
[----:B------:R-:W-:Y:S01]  /*6ba0*/  IMAD.U32 R28, RZ, RZ, UR4 ;  /* 0x00000004ff1c7e24 */ /* 0x000fe2000f8e00ff */
[----:B------:R-:W-:Y:S01]  /*6bb0*/  MOV R37, R30 ;  /* 0x0000001e00257202 */ /* 0x000fe20000000f00 */
[----:B------:R-:W-:-:S07]  /*6bc0*/  IMAD.MOV.U32 R31, RZ, RZ, RZ ;  /* 0x000000ffff1f7224 */ /* 0x000fce00078e00ff */
.L_x_1151:
[C---:B------:R-:W-:Y:S01]  /*6bd0*/  IADD3 R40, PT, PT, R28.reuse, -0x1, RZ ;  /* 0xffffffff1c287810 */ /* 0x040fe20007ffe0ff */
[----:B------:R-:W-:Y:S01]  /*6be0*/  VIADD R31, R31, 0x8 ;  /* 0x000000081f1f7836 */ /* 0x000fe20000000000 */
[C---:B------:R-:W-:Y:S02]  /*6bf0*/  IADD3 R33, PT, PT, R28.reuse, -0x2, RZ ;  /* 0xfffffffe1c217810 */ /* 0x040fe40007ffe0ff */
[----:B------:R-:W-:Y:S01]  /*6c00*/  IADD3 R29, PT, PT, R28, -0x3, RZ ;  /* 0xfffffffd1c1d7810 */ /* 0x000fe20007ffe0ff */
[----:B------:R-:W-:Y:S01]  /*6c10*/  IMAD.SHL.U32 R40, R40, 0x4, RZ ;  /* 0x0000000428287824 */ /* 0x000fe200078e00ff */
[C---:B------:R-:W-:Y:S01]  /*6c20*/  IADD3 R43, PT, PT, R28.reuse, -0x4, RZ ;  /* 0xfffffffc1c2b7810 */ /* 0x040fe20007ffe0ff */
[----:B------:R-:W-:Y:S01]  /*6c30*/  IMAD.SHL.U32 R33, R33, 0x4, RZ ;  /* 0x0000000421217824 */ /* 0x000fe200078e00ff */
[----:B------:R-:W-:Y:S01]  /*6c40*/  IADD3 R48, PT, PT, R28, -0x5, RZ ;  /* 0xfffffffb1c307810 */ /* 0x000fe20007ffe0ff */
[----:B------:R0:W1:Y:S01]  /*6c50*/  LDC R42, c[0x0][R40+0x388] ;  /* 0x0000e200282a7b82 */ /* 0x0000620000000800 */
[----:B------:R-:W-:-:S02]  /*6c60*/  IMAD.SHL.U32 R29, R29, 0x4, RZ ;  /* 0x000000041d1d7824 */ /* 0x000fc400078e00ff */
[----:B------:R-:W-:Y:S02]  /*6c70*/  IMAD.SHL.U32 R43, R43, 0x4, RZ ;  /* 0x000000042b2b7824 */ /* 0x000fe400078e00ff */
[----:B------:R-:W-:-:S03]  /*6c80*/  IMAD.SHL.U32 R48, R48, 0x4, RZ ;  /* 0x0000000430307824 */ /* 0x000fc600078e00ff */
[----:B------:R2:W3:Y:S08]  /*6c90*/  LDC R32, c[0x0][R33+0x388] ;  /* 0x0000e20021207b82 */ /* 0x0004f00000000800 */
[----:B------:R4:W5:Y:S08]  /*6ca0*/  LDC R47, c[0x0][R48+0x388] ;  /* 0x0000e200302f7b82 */ /* 0x0009700000000800 */
[----:B0-----:R-:W0:Y:S08]  /*6cb0*/  LDC R40, c[0x0][R40+0x3ec] ;  /* 0x0000fb0028287b82 */ /* 0x001e300000000800 */
[----:B--2---:R-:W2:Y:S08]  /*6cc0*/  LDC R33, c[0x0][R33+0x3ec] ;  /* 0x0000fb0021217b82 */ /* 0x004eb00000000800 */
[----:B----4-:R-:W4:Y:S01]  /*6cd0*/  LDC R48, c[0x0][R48+0x3ec] ;  /* 0x0000fb0030307b82 */ /* 0x010f220000000800 */
        /* <DEDUP_REMOVED lines=8> */
[----:B-1----:R-:W-:Y:S01]  /*6d60*/  MOV R12, RZ ;  /* 0x000000ff000c7202 */ /* 0x002fe20000000f00 */
[----:B---3--:R-:W-:-:S04]  /*6d70*/  IMAD R41, R41, R13, RZ ;  /* 0x0000000d29297224 */ /* 0x008fc800078e02ff */
[----:B------:R-:W-:Y:S01]  /*6d80*/  IMAD.HI.U32 R44, R13, R41, R12 ;  /* 0x000000290d2c7227 */ /* 0x000fe200078e000c */
[----:B------:R-:W-:Y:S01]  /*6d90*/  IADD3 R12, PT, PT, R46, 0xffffffe, RZ ;  /* 0x0ffffffe2e0c7810 */ /* 0x000fe20007ffe0ff */
[----:B------:R1:W3:Y:S03]  /*6da0*/  LDC R41, c[0x0][R29+0x388] ;  /* 0x0000e2001d297b82 */ /* 0x0002e60000000800 */
[----:B------:R5:W0:Y:S01]  /*6db0*/  F2I.FTZ.U32.TRUNC.NTZ R13, R12 ;  /* 0x0000000c000d7305 */ /* 0x000a22000021f000 */
[----:B------:R-:W-:-:S04]  /*6dc0*/  IMAD.HI.U32 R39, R44, R37, RZ ;  /* 0x000000252c277227 */ /* 0x000fc800078e00ff */
[----:B------:R-:W-:Y:S01]  /*6dd0*/  IMAD.MOV R45, RZ, RZ, -R39 ;  /* 0x000000ffff2d7224 */ /* 0x000fe200078e0a27 */
[----:B------:R2:W4:Y:S03]  /*6de0*/  LDC R44, c[0x0][R43+0x388] ;  /* 0x0000e2002b2c7b82 */ /* 0x0005260000000800 */
[----:B------:R-:W-:Y:S02]  /*6df0*/  IMAD R45, R42, R45, R37 ;  /* 0x0000002d2a2d7224 */ /* 0x000fe400078e0225 */
[----:B-----5:R-:W-:-:S03]  /*6e00*/  IMAD.MOV.U32 R12, RZ, RZ, RZ ;  /* 0x000000ffff0c7224 */ /* 0x020fc600078e00ff */
[C---:B------:R-:W-:Y:S01]  /*6e10*/  ISETP.GE.U32.AND P1, PT, R45.reuse, R42, PT ;  /* 0x0000002a2d00720c */ /* 0x040fe20003f26070 */
[----:B-1----:R-:W1:Y:S08]  /*6e20*/  LDC R29, c[0x0][R29+0x3ec] ;  /* 0x0000fb001d1d7b82 */ /* 0x002e700000000800 */
[----:B--2---:R-:W2:Y:S04]  /*6e30*/  LDC R43, c[0x0][R43+0x3ec] ;  /* 0x0000fb002b2b7b82 */ /* 0x004ea80000000800 */
[----:B------:R-:W-:-:S02]  /*6e40*/  @P1 IMAD.IADD R45, R45, 0x1, -R42 ;  /* 0x000000012d2d1824 */ /* 0x000fc400078e0a2a */
[----:B------:R-:W-:-:S03]  /*6e50*/  @P1 VIADD R39, R39, 0x1 ;  /* 0x0000000127271836 */ /* 0x000fc60000000000 */
[----:B------:R-:W-:Y:S02]  /*6e60*/  ISETP.GE.U32.AND P2, PT, R45, R42, PT ;  /* 0x0000002a2d00720c */ /* 0x000fe40003f46070 */
[----:B------:R-:W-:-:S05]  /*6e70*/  IADD3 R45, PT, PT, RZ, -R32, RZ ;  /* 0x80000020ff2d7210 */ /* 0x000fca0007ffe0ff */
[----:B0-----:R-:W-:-:S04]  /*6e80*/  IMAD R45, R45, R13, RZ ;  /* 0x0000000d2d2d7224 */ /* 0x001fc800078e02ff */
[----:B------:R-:W-:Y:S01]  /*6e90*/  IMAD.HI.U32 R12, R13, R45, R12 ;  /* 0x0000002d0d0c7227 */ /* 0x000fe200078e000c */
[----:B---3--:R-:W0:Y:S01]  /*6ea0*/  I2F.U32.RP R51, R41 ;  /* 0x0000002900337306 */ /* 0x008e220000209000 */
[----:B------:R-:W-:Y:S02]  /*6eb0*/  @P2 IADD3 R39, PT, PT, R39, 0x1, RZ ;  /* 0x0000000127272810 */ /* 0x000fe40007ffe0ff */
[----:B------:R-:W-:Y:S01]  /*6ec0*/  VIADD R45, R28, 0xfffffffa ;  /* 0xfffffffa1c2d7836 */ /* 0x000fe20000000000 */
[----:B------:R-:W-:Y:S02]  /*6ed0*/  @!P3 LOP3.LUT R39, RZ, R42, RZ, 0x33, !PT ;  /* 0x0000002aff27b212 */ /* 0x000fe400078e33ff */
[----:B------:R-:W-:Y:S01]  /*6ee0*/  ISETP.NE.U32.AND P3, PT, R32, RZ, PT ;  /* 0x000000ff2000720c */ /* 0x000fe20003f65070 */
[----:B------:R-:W-:Y:S02]  /*6ef0*/  IMAD.SHL.U32 R45, R45, 0x4, RZ ;  /* 0x000000042d2d7824 */ /* 0x000fe400078e00ff */
[----:B------:R-:W-:Y:S01]  /*6f00*/  IMAD.HI.U32 R50, R12, R39, RZ ;  /* 0x000000270c327227 */ /* 0x000fe200078e00ff */
[----:B----4-:R-:W3:Y:S01]  /*6f10*/  I2F.U32.RP R52, R44 ;  /* 0x0000002c00347306 */ /* 0x010ee20000209000 */
[----:B------:R4:W5:Y:S02]  /*6f20*/  LDC R46, c[0x0][R45+0x388] ;  /* 0x0000e2002d2e7b82 */ /* 0x0009640000000800 */
[----:B------:R-:W-:Y:S01]  /*6f30*/  IMAD.MOV R53, RZ, RZ, -R44 ;  /* 0x000000ffff357224 */ /* 0x000fe200078e0a2c */
[----:B------:R-:W-:-:S04]  /*6f40*/  IADD3 R49, PT, PT, -R50, RZ, RZ ;  /* 0x000000ff32317210 */ /* 0x000fc80007ffe1ff */
[----:B0-----:R-:W0:Y:S01]  /*6f50*/  MUFU.RCP R51, R51 ;  /* 0x0000003300337308 */ /* 0x001e220000001000 */
[----:B------:R-:W-:Y:S01]  /*6f60*/  IMAD R49, R32, R49, R39 ;  /* 0x0000003120317224 */ /* 0x000fe200078e0227 */
[----:B----4-:R-:W4:Y:S04]  /*6f70*/  LDC R45, c[0x0][R45+0x3ec] ;  /* 0x0000fb002d2d7b82 */ /* 0x010f280000000800 */
[----:B------:R-:W-:Y:S02]  /*6f80*/  ISETP.GE.U32.AND P1, PT, R49, R32, PT ;  /* 0x000000203100720c */ /* 0x000fe40003f26070 */
[----:B---3--:R-:W-:Y:S01]  /*6f90*/  MUFU.RCP R52, R52 ;  /* 0x0000003400347308 */ /* 0x008fe20000001000 */
[----:B0-----:R-:W-:-:S10]  /*6fa0*/  IADD3 R12, PT, PT, R51, 0xffffffe, RZ ;  /* 0x0ffffffe330c7810 */ /* 0x001fd40007ffe0ff */
[----:B------:R-:W-:Y:S01]  /*6fb0*/  @P1 IADD3 R49, PT, PT, -R32, R49, RZ ;  /* 0x0000003120311210 */ /* 0x000fe20007ffe1ff */
[----:B------:R-:W0:Y:S01]  /*6fc0*/  I2F.U32.RP R51, R47 ;  /* 0x0000002f00337306 */ /* 0x000e220000209000 */
[----:B------:R-:W-:Y:S02]  /*6fd0*/  @P1 IADD3 R50, PT, PT, R50, 0x1, RZ ;  /* 0x0000000132321810 */ /* 0x000fe40007ffe0ff */
[----:B------:R-:W-:Y:S01]  /*6fe0*/  ISETP.GE.U32.AND P2, PT, R49, R32, PT ;  /* 0x000000203100720c */ /* 0x000fe20003f46070 */
[----:B------:R-:W-:-:S04]  /*6ff0*/  IMAD.MOV R49, RZ, RZ, -R41 ;  /* 0x000000ffff317224 */ /* 0x000fc800078e0a29 */
[----:B------:R3:W1:Y:S08]  /*7000*/  F2I.FTZ.U32.TRUNC.NTZ R13, R12 ;  /* 0x0000000c000d7305 */ /* 0x000670000021f000 */
[----:B------:R-:W-:Y:S01]  /*7010*/  @P2 VIADD R50, R50, 0x1 ;  /* 0x0000000132322836 */ /* 0x000fe20000000000 */
[----:B---3--:R-:W-:Y:S01]  /*7020*/  MOV R12, RZ ;  /* 0x000000ff000c7202 */ /* 0x008fe20000000f00 */
[----:B0-----:R-:W-:Y:S01]  /*7030*/  MUFU.RCP R51, R51 ;  /* 0x0000003300337308 */ /* 0x001fe20000001000 */
[----:B------:R-:W-:-:S02]  /*7040*/  @!P3 LOP3.LUT R50, RZ, R32, RZ, 0x33, !PT ;  /* 0x00000020ff32b212 */ /* 0x000fc400078e33ff */
[----:B------:R-:W-:Y:S01]  /*7050*/  ISETP.NE.U32.AND P3, PT, R41, RZ, PT ;  /* 0x000000ff2900720c */ /* 0x000fe20003f65070 */
[----:B-----5:R-:W-:Y:S02]  /*7060*/  IMAD.MOV R57, RZ, RZ, -R46 ;  /* 0x000000ffff397224 */ /* 0x020fe400078e0a2e */
[----:B-1----:R-:W-:Y:S02]  /*7070*/  IMAD R49, R49, R13, RZ ;  /* 0x0000000d31317224 */ /* 0x002fe400078e02ff */
[----:B------:R-:W0:Y:S02]  /*7080*/  I2F.U32.RP R55, R46 ;  /* 0x0000002e00377306 */ /* 0x000e240000209000 */
[----:B------:R-:W-:-:S04]  /*7090*/  IMAD.HI.U32 R13, R13, R49, R12 ;  /* 0x000000310d0d7227 */ /* 0x000fc800078e000c */
[----:B------:R-:W-:Y:S02]  /*70a0*/  VIADD R12, R52, 0xffffffe ;  /* 0x0ffffffe340c7836 */ /* 0x000fe40000000000 */
[----:B------:R-:W-:Y:S02]  /*70b0*/  IMAD.HI.U32 R49, R13, R50, RZ ;  /* 0x000000320d317227 */ /* 0x000fe400078e00ff */
[----:B------:R1:W3:Y:S02]  /*70c0*/  F2I.FTZ.U32.TRUNC.NTZ R13, R12 ;  /* 0x0000000c000d7305 */ /* 0x0002e4000021f000 */
[C---:B------:R-:W-:Y:S01]  /*70d0*/  VIADD R52, R28.reuse, 0xfffffff9 ;  /* 0xfffffff91c347836 */ /* 0x040fe20000000000 */
[----:B------:R-:W-:Y:S01]  /*70e0*/  IADD3 R56, PT, PT, -R49, RZ, RZ ;  /* 0x000000ff31387210 */ /* 0x000fe20007ffe1ff */
[----:B------:R-:W-:-:S03]  /*70f0*/  VIADD R28, R28, 0xfffffff8 ;  /* 0xfffffff81c1c7836 */ /* 0x000fc60000000000 */
[----:B------:R-:W-:Y:S01]  /*7100*/  SHF.L.U32 R52, R52, 0x2, RZ ;  /* 0x0000000234347819 */ /* 0x000fe200000006ff */
[----:B------:R-:W-:Y:S01]  /*7110*/  IMAD R56, R41, R56, R50 ;  /* 0x0000003829387224 */ /* 0x000fe200078e0232 */
[----:B-1----:R-:W-:Y:S01]  /*7120*/  MOV R12, RZ ;  /* 0x000000ff000c7202 */ /* 0x002fe20000000f00 */
[----:B0-----:R-:W-:Y:S03]  /*7130*/  MUFU.RCP R55, R55 ;  /* 0x0000003700377308 */ /* 0x001fe60000001000 */
[----:B------:R-:W-:Y:S01]  /*7140*/  ISETP.GE.U32.AND P1, PT, R56, R41, PT ;  /* 0x000000293800720c */ /* 0x000fe20003f26070 */
[----:B---3--:R-:W-:-:S04]  /*7150*/  IMAD R53, R53, R13, RZ ;  /* 0x0000000d35357224 */ /* 0x008fc800078e02ff */
[----:B------:R-:W-:-:S04]  /*7160*/  IMAD.HI.U32 R54, R13, R53, R12 ;  /* 0x000000350d367227 */ /* 0x000fc800078e000c */
[----:B------:R-:W-:Y:S02]  /*7170*/  VIADD R12, R51, 0xffffffe ;  /* 0x0ffffffe330c7836 */ /* 0x000fe40000000000 */
[----:B------:R0:W1:Y:S02]  /*7180*/  LDC R51, c[0x0][R52+0x388] ;  /* 0x0000e20034337b82 */ /* 0x0000640000000800 */
[----:B------:R-:W-:Y:S01]  /*7190*/  @P1 IADD3 R56, PT, PT, -R41, R56, RZ ;  /* 0x0000003829381210 */ /* 0x000fe20007ffe1ff */
[----:B------:R3:W5:Y:S01]  /*71a0*/  F2I.FTZ.U32.TRUNC.NTZ R13, R12 ;  /* 0x0000000c000d7305 */ /* 0x000762000021f000 */
[----:B------:R-:W-:Y:S01]  /*71b0*/  @P1 IADD3 R49, PT, PT, R49, 0x1, RZ ;  /* 0x0000000131311810 */ /* 0x000fe20007ffe0ff */
[----:B------:R-:W-:Y:S01]  /*71c0*/  IMAD.MOV R53, RZ, RZ, -R47 ;  /* 0x000000ffff357224 */ /* 0x000fe200078e0a2f */
[----:B------:R-:W-:Y:S02]  /*71d0*/  ISETP.GE.U32.AND P2, PT, R56, R41, PT ;  /* 0x000000293800720c */ /* 0x000fe40003f46070 */
[----:B0-----:R-:W0:Y:S01]  /*71e0*/  LDC R52, c[0x0][R52+0x3ec] ;  /* 0x0000fb0034347b82 */ /* 0x001e220000000800 */
[----:B---3--:R-:W-:Y:S01]  /*71f0*/  MOV R12, RZ ;  /* 0x000000ff000c7202 */ /* 0x008fe20000000f00 */
[----:B-----5:R-:W-:-:S09]  /*7200*/  IMAD R53, R53, R13, RZ ;  /* 0x0000000d35357224 */ /* 0x020fd200078e02ff */
[----:B------:R-:W-:Y:S01]  /*7210*/  @P2 VIADD R49, R49, 0x1 ;  /* 0x0000000131312836 */ /* 0x000fe20000000000 */
[----:B------:R-:W-:Y:S01]  /*7220*/  @!P3 LOP3.LUT R49, RZ, R41, RZ, 0x33, !PT ;  /* 0x00000029ff31b212 */ /* 0x000fe200078e33ff */
[----:B------:R-:W-:Y:S01]  /*7230*/  IMAD.HI.U32 R53, R13, R53, R12 ;  /* 0x000000350d357227 */ /* 0x000fe200078e000c */
[----:B------:R-:W-:-:S03]  /*7240*/  ISETP.NE.U32.AND P3, PT, R44, RZ, PT ;  /* 0x000000ff2c00720c */ /* 0x000fc60003f65070 */
[----:B------:R-:W-:-:S04]  /*7250*/  IMAD.HI.U32 R54, R54, R49, RZ ;  /* 0x0000003136367227 */ /* 0x000fc800078e00ff */
[----:B------:R-:W-:Y:S01]  /*7260*/  VIADD R12, R55, 0xffffffe ;  /* 0x0ffffffe370c7836 */ /* 0x000fe20000000000 */
[----:B------:R-:W-:-:S03]  /*7270*/  IADD3 R56, PT, PT, -R54, RZ, RZ ;  /* 0x000000ff36387210 */ /* 0x000fc60007ffe1ff */
[----:B------:R3:W5:Y:S02]  /*7280*/  F2I.FTZ.U32.TRUNC.NTZ R13, R12 ;  /* 0x0000000c000d7305 */ /* 0x000764000021f000 */
[----:B------:R-:W-:-:S05]  /*7290*/  IMAD R55, R44, R56, R49 ;  /* 0x000000382c377224 */ /* 0x000fca00078e0231 */
[----:B------:R-:W-:Y:S02]  /*72a0*/  ISETP.GE.U32.AND P1, PT, R55, R44, PT ;  /* 0x0000002c3700720c */ /* 0x000fe40003f26070 */
[----:B---3--:R-:W-:Y:S01]  /*72b0*/  MOV R12, RZ ;  /* 0x000000ff000c7202 */ /* 0x008fe20000000f00 */
[----:B-----5:R-:W-:-:S04]  /*72c0*/  IMAD R57, R57, R13, RZ ;  /* 0x0000000d39397224 */ /* 0x020fc800078e02ff */
[----:B------:R-:W-:-:S06]  /*72d0*/  IMAD.HI.U32 R58, R13, R57, R12 ;  /* 0x000000390d3a7227 */ /* 0x000fcc00078e000c */
[----:B------:R-:W-:Y:S01]  /*72e0*/  @P1 IADD3 R54, PT, PT, R54, 0x1, RZ ;  /* 0x0000000136361810 */ /* 0x000fe20007ffe0ff */
[----:B-1----:R-:W1:Y:S01]  /*72f0*/  I2F.U32.RP R57, R51 ;  /* 0x0000003300397306 */ /* 0x002e620000209000 */
[----:B------:R-:W-:-:S05]  /*7300*/  @P1 IMAD.IADD R55, R55, 0x1, -R44 ;  /* 0x0000000137371824 */ /* 0x000fca00078e0a2c */
[-C--:B------:R-:W-:Y:S02]  /*7310*/  ISETP.GE.U32.AND P2, PT, R55, R44.reuse, PT ;  /* 0x0000002c3700720c */ /* 0x080fe40003f46070 */
[----:B------:R-:W-:Y:S01]  /*7320*/  IADD3 R55, PT, PT, RZ, -R51, RZ ;  /* 0x80000033ff377210 */ /* 0x000fe20007ffe0ff */
[----:B-1----:R-:W1:Y:S10]  /*7330*/  MUFU.RCP R57, R57 ;  /* 0x0000003900397308 */ /* 0x002e740000001000 */
[----:B------:R-:W-:Y:S01]  /*7340*/  @P2 VIADD R54, R54, 0x1 ;  /* 0x0000000136362836 */ /* 0x000fe20000000000 */
[----:B------:R-:W-:-:S02]  /*7350*/  @!P3 LOP3.LUT R54, RZ, R44, RZ, 0x33, !PT ;  /* 0x0000002cff36b212 */ /* 0x000fc400078e33ff */
[----:B------:R-:W-:-:S03]  /*7360*/  ISETP.NE.U32.AND P3, PT, R47, RZ, PT ;  /* 0x000000ff2f00720c */ /* 0x000fc60003f65070 */
[----:B------:R-:W-:-:S04]  /*7370*/  IMAD.HI.U32 R53, R53, R54, RZ ;  /* 0x0000003635357227 */ /* 0x000fc800078e00ff */
[----:B------:R-:W-:Y:S01]  /*7380*/  IMAD.MOV R56, RZ, RZ, -R53 ;  /* 0x000000ffff387224 */ /* 0x000fe200078e0a35 */
[----:B-1----:R-:W-:-:S03]  /*7390*/  IADD3 R12, PT, PT, R57, 0xffffffe, RZ ;  /* 0x0ffffffe390c7810 */ /* 0x002fc60007ffe0ff */
[----:B------:R-:W-:Y:S01]  /*73a0*/  IMAD R56, R47, R56, R54 ;  /* 0x000000382f387224 */ /* 0x000fe200078e0236 */
[----:B------:R1:W3:Y:S04]  /*73b0*/  F2I.FTZ.U32.TRUNC.NTZ R13, R12 ;  /* 0x0000000c000d7305 */ /* 0x0002e8000021f000 */
[----:B------:R-:W-:Y:S01]  /*73c0*/  ISETP.GE.U32.AND P1, PT, R56, R47, PT ;  /* 0x0000002f3800720c */ /* 0x000fe20003f26070 */
[----:B-1----:R-:W-:Y:S02]  /*73d0*/  IMAD.MOV.U32 R12, RZ, RZ, RZ ;  /* 0x000000ffff0c7224 */ /* 0x002fe400078e00ff */
[----:B---3--:R-:W-:-:S10]  /*73e0*/  IMAD R55, R55, R13, RZ ;  /* 0x0000000d37377224 */ /* 0x008fd400078e02ff */
[----:B------:R-:W-:Y:S01]  /*73f0*/  @P1 IADD3 R56, PT, PT, -R47, R56, RZ ;  /* 0x000000382f381210 */ /* 0x000fe20007ffe1ff */
[----:B------:R-:W-:Y:S02]  /*7400*/  @P1 VIADD R53, R53, 0x1 ;  /* 0x0000000135351836 */ /* 0x000fe40000000000 */
[----:B------:R-:W-:Y:S01]  /*7410*/  IMAD.HI.U32 R13, R13, R55, R12 ;  /* 0x000000370d0d7227 */ /* 0x000fe200078e000c */
[----:B------:R-:W-:Y:S02]  /*7420*/  ISETP.GE.U32.AND P2, PT, R56, R47, PT ;  /* 0x0000002f3800720c */ /* 0x000fe40003f46070 */
[----:B------:R-:W-:Y:S01]  /*7430*/  SHF.L.U32 R55, R28, 0x2, RZ ;  /* 0x000000021c377819 */ /* 0x000fe200000006ff */
[----:B------:R-:W-:-:S03]  /*7440*/  IMAD.MOV R12, RZ, RZ, -R39 ;  /* 0x000000ffff0c7224 */ /* 0x000fc600078e0a27 */
[----:B------:R1:W3:Y:S01]  /*7450*/  LDC R56, c[0x0][R55+0x388] ;  /* 0x0000e20037387b82 */ /* 0x0002e20000000800 */
[----:B------:R-:W-:-:S04]  /*7460*/  IMAD R37, R42, R12, R37 ;  /* 0x0000000c2a257224 */ /* 0x000fc800078e0225 */
[----:B------:R-:W-:Y:S02]  /*7470*/  IMAD R38, R37, R40, R38 ;  /* 0x0000002825267224 */ /* 0x000fe400078e0226 */
[----:B------:R-:W-:Y:S01]  /*7480*/  @P2 IADD3 R53, PT, PT, R53, 0x1, RZ ;  /* 0x0000000135352810 */ /* 0x000fe20007ffe0ff */
[----:B-1----:R-:W1:Y:S01]  /*7490*/  LDC R55, c[0x0][R55+0x3ec] ;  /* 0x0000fb0037377b82 */ /* 0x002e620000000800 */
[----:B------:R-:W-:Y:S02]  /*74a0*/  @!P3 LOP3.LUT R53, RZ, R47, RZ, 0x33, !PT ;  /* 0x0000002fff35b212 */ /* 0x000fe400078e33ff */
[----:B------:R-:W-:-:S03]  /*74b0*/  ISETP.NE.U32.AND P3, PT, R46, RZ, PT ;  /* 0x000000ff2e00720c */ /* 0x000fc60003f65070 */
[----:B------:R-:W-:-:S04]  /*74c0*/  IMAD.HI.U32 R58, R58, R53, RZ ;  /* 0x000000353a3a7227 */ /* 0x000fc800078e00ff */
[----:B------:R-:W-:-:S04]  /*74d0*/  IMAD.MOV R57, RZ, RZ, -R58 ;  /* 0x000000ffff397224 */ /* 0x000fc800078e0a3a */
[----:B------:R-:W-:-:S05]  /*74e0*/  IMAD R57, R46, R57, R53 ;  /* 0x000000392e397224 */ /* 0x000fca00078e0235 */
[----:B------:R-:W-:-:S13]  /*74f0*/  ISETP.GE.U32.AND P1, PT, R57, R46, PT ;  /* 0x0000002e3900720c */ /* 0x000fda0003f26070 */
[----:B------:R-:W-:Y:S02]  /*7500*/  @P1 IADD3 R57, PT, PT, -R46, R57, RZ ;  /* 0x000000392e391210 */ /* 0x000fe40007ffe1ff */
[----:B------:R-:W-:Y:S02]  /*7510*/  @P1 IADD3 R58, PT, PT, R58, 0x1, RZ ;  /* 0x000000013a3a1810 */ /* 0x000fe40007ffe0ff */
[-C--:B------:R-:W-:Y:S02]  /*7520*/  ISETP.GE.U32.AND P2, PT, R57, R46.reuse, PT ;  /* 0x0000002e3900720c */ /* 0x080fe40003f46070 */
[----:B---3--:R-:W3:Y:S11]  /*7530*/  I2F.U32.RP R57, R56 ;  /* 0x0000003800397306 */ /* 0x008ef60000209000 */
[----:B------:R-:W-:Y:S01]  /*7540*/  @P2 VIADD R58, R58, 0x1 ;  /* 0x000000013a3a2836 */ /* 0x000fe20000000000 */
[----:B------:R-:W-:-:S02]  /*7550*/  @!P3 LOP3.LUT R58, RZ, R46, RZ, 0x33, !PT ;  /* 0x0000002eff3ab212 */ /* 0x000fc400078e33ff */
[----:B------:R-:W-:-:S03]  /*7560*/  ISETP.NE.U32.AND P3, PT, R51, RZ, PT ;  /* 0x000000ff3300720c */ /* 0x000fc60003f65070 */
[----:B------:R-:W-:Y:S01]  /*7570*/  IMAD.HI.U32 R37, R13, R58, RZ ;  /* 0x0000003a0d257227 */ /* 0x000fe200078e00ff */
[----:B---3--:R-:W3:Y:S03]  /*7580*/  MUFU.RCP R57, R57 ;  /* 0x0000003900397308 */ /* 0x008ee60000001000 */
[----:B------:R-:W-:-:S04]  /*7590*/  IMAD.MOV R42, RZ, RZ, -R37 ;  /* 0x000000ffff2a7224 */ /* 0x000fc800078e0a25 */
[----:B------:R-:W-:-:S05]  /*75a0*/  IMAD R42, R51, R42, R58 ;  /* 0x0000002a332a7224 */ /* 0x000fca00078e023a */
[----:B------:R-:W-:Y:S02]  /*75b0*/  ISETP.GE.U32.AND P1, PT, R42, R51, PT ;  /* 0x000000332a00720c */ /* 0x000fe40003f26070 */
[----:B---3--:R-:W-:Y:S02]  /*75c0*/  IADD3 R12, PT, PT, R57, 0xffffffe, RZ ;  /* 0x0ffffffe390c7810 */ /* 0x008fe40007ffe0ff */
[----:B------:R-:W-:Y:S02]  /*75d0*/  IADD3 R57, PT, PT, RZ, -R56, RZ ;  /* 0x80000038ff397210 */ /* 0x000fe40007ffe0ff */
[----:B------:R3:W5:Y:S07]  /*75e0*/  F2I.FTZ.U32.TRUNC.NTZ R13, R12 ;  /* 0x0000000c000d7305 */ /* 0x00076e000021f000 */
[----:B------:R-:W-:Y:S01]  /*75f0*/  @P1 IADD3 R42, PT, PT, -R51, R42, RZ ;  /* 0x0000002a332a1210 */ /* 0x000fe20007ffe1ff */
[----:B------:R-:W-:-:S03]  /*7600*/  @P1 VIADD R37, R37, 0x1 ;  /* 0x0000000125251836 */ /* 0x000fc60000000000 */
[----:B------:R-:W-:Y:S01]  /*7610*/  ISETP.GE.U32.AND P2, PT, R42, R51, PT ;  /* 0x000000332a00720c */ /* 0x000fe20003f46070 */
[----:B---3--:R-:W-:Y:S02]  /*7620*/  IMAD.MOV.U32 R12, RZ, RZ, RZ ;  /* 0x000000ffff0c7224 */ /* 0x008fe400078e00ff */
[----:B-----5:R-:W-:-:S04]  /*7630*/  IMAD R57, R57, R13, RZ ;  /* 0x0000000d39397224 */ /* 0x020fc800078e02ff */
[----:B------:R-:W-:-:S06]  /*7640*/  IMAD.HI.U32 R40, R13, R57, R12 ;  /* 0x000000390d287227 */ /* 0x000fcc00078e000c */
[----:B------:R-:W-:Y:S02]  /*7650*/  @P2 IADD3 R37, PT, PT, R37, 0x1, RZ ;  /* 0x0000000125252810 */ /* 0x000fe40007ffe0ff */
[----:B------:R-:W-:Y:S02]  /*7660*/  @!P3 LOP3.LUT R37, RZ, R51, RZ, 0x33, !PT ;  /* 0x00000033ff25b212 */ /* 0x000fe400078e33ff */
[----:B------:R-:W-:-:S03]  /*7670*/  ISETP.NE.U32.AND P3, PT, R56, RZ, PT ;  /* 0x000000ff3800720c */ /* 0x000fc60003f65070 */
        /* <DEDUP_REMOVED lines=11> */
[----:B------:R-:W-:-:S04]  /*7730*/  IMAD R44, R44, R38, R49 ;  /* 0x000000262c2c7224 */ /* 0x000fc800078e0231 */
[----:B--2---:R-:W-:Y:S02]  /*7740*/  IMAD R43, R44, R43, R32 ;  /* 0x0000002b2c2b7224 */ /* 0x004fe400078e0220 */
        /* <DEDUP_REMOVED lines=12> */
[----:B----4-:R-:W-:-:S02]  /*7810*/  IMAD R45, R46, R45, R48 ;  /* 0x0000002d2e2d7224 */ /* 0x010fc400078e0230 */
[----:B------:R-:W-:Y:S01]  /*7820*/  IMAD R51, R51, R13, R58 ;  /* 0x0000000d33337224 */ /* 0x000fe200078e023a */
[----:B------:R-:W-:-:S03]  /*7830*/  IADD3 R38, PT, PT, -R12, RZ, RZ ;  /* 0x000000ff0c267210 */ /* 0x000fc60007ffe1ff */
[----:B0-----:R-:W-:Y:S02]  /*7840*/  IMAD R52, R51, R52, R45 ;  /* 0x0000003433347224 */ /* 0x001fe400078e022d */
[----:B------:R-:W-:Y:S02]  /*7850*/  IMAD R38, R56, R38, R37 ;  /* 0x0000002638267224 */ /* 0x000fe400078e0225 */
[----:B------:R-:W-:Y:S02]  /*7860*/  IMAD.MOV.U32 R37, RZ, RZ, R12 ;  /* 0x000000ffff257224 */ /* 0x000fe400078e000c */
[----:B-1----:R-:W-:Y:S01]  /*7870*/  IMAD R38, R38, R55, R52 ;  /* 0x0000003726267224 */ /* 0x002fe200078e0234 */
[----:B------:R-:W-:Y:S06]  /*7880*/  @P1 BRA `(.L_x_1151) ;  /* 0xfffffff000d01947 */ /* 0x000fec000383ffff */
[----:B------:R-:W-:Y:S05]  /*7890*/  BSYNC.RECONVERGENT B1 ;  /* 0x0000000000017941 */ /* 0x000fea0003800200 */
.L_x_1150:
[----:B------:R-:W-:Y:S05]  /*78a0*/  @!P0 BRA `(.L_x_1149) ;  /* 0x0000000800ec8947 */ /* 0x000fea0003800000 */
[----:B------:R-:W-:Y:S02]  /*78b0*/  ISETP.GE.U32.AND P1, PT, R9, 0x3, PT ;  /* 0x000000030900780c */ /* 0x000fe40003f26070 */
[----:B------:R-:W-:-:S04]  /*78c0*/  LOP3.LUT R12, R14, 0x3, RZ, 0xc0, !PT ;  /* 0x000000030e0c7812 */ /* 0x000fc800078ec0ff */
[----:B------:R-:W-:-:S07]  /*78d0*/  ISETP.NE.AND P0, PT, R12, 0x1, PT ;  /* 0x000000010c00780c */ /* 0x000fce0003f05270 */
[----:B------:R-:W-:Y:S06]  /*78e0*/  @!P1 BRA `(.L_x_1152) ;  /* 0x0000000400949947 */ /* 0x000fec0003800000 */
[C---:B------:R-:W-:Y:S02]  /*78f0*/  IADD3 R33, PT, PT, R28.reuse, -0x1, RZ ;  /* 0xffffffff1c217810 */ /* 0x040fe40007ffe0ff */
[C---:B------:R-:W-:Y:S02]  /*7900*/  IADD3 R31, PT, PT, R28.reuse, -0x2, RZ ;  /* 0xfffffffe1c1f7810 */ /* 0x040fe40007ffe0ff */
[C---:B------:R-:W-:Y:S01]  /*7910*/  IADD3 R41, PT, PT, R28.reuse, -0x3, RZ ;  /* 0xfffffffd1c297810 */ /* 0x040fe20007ffe0ff */
[----:B------:R-:W-:Y:S01]  /*7920*/  IMAD.SHL.U32 R33, R33, 0x4, RZ ;  /* 0x0000000421217824 */ /* 0x000fe200078e00ff */
[----:B------:R-:W-:Y:S01]  /*7930*/  IADD3 R28, PT, PT, R28, -0x4, RZ ;  /* 0xfffffffc1c1c7810 */ /* 0x000fe20007ffe0ff */
[----:B------:R-:W-:Y:S01]  /*7940*/  IMAD.SHL.U32 R31, R31, 0x4, RZ ;  /* 0x000000041f1f7824 */ /* 0x000fe200078e00ff */
[----:B------:R-:W-:Y:S01]  /*7950*/  SHF.L.U32 R41, R41, 0x2, RZ ;  /* 0x0000000229297819 */ /* 0x000fe200000006ff */
        /* <DEDUP_REMOVED lines=16> */
[----:B------:R-:W-:Y:S01]  /*7a60*/  IMAD.HI.U32 R40, R13, R43, R12 ;  /* 0x0000002b0d287227 */ /* 0x000fe200078e000c */
[----:B------:R-:W-:-:S04]  /*7a70*/  IADD3 R12, PT, PT, R42, 0xffffffe, RZ ;  /* 0x0ffffffe2a0c7810 */ /* 0x000fc80007ffe0ff */
[----:B------:R4:W-:Y:S01]  /*7a80*/  F2I.FTZ.U32.TRUNC.NTZ R13, R12 ;  /* 0x0000000c000d7305 */ /* 0x0009e2000021f000 */
[----:B------:R-:W-:-:S04]  /*7a90*/  IMAD.HI.U32 R40, R40, R37, RZ ;  /* 0x0000002528287227 */ /* 0x000fc800078e00ff */
[----:B------:R-:W-:-:S04]  /*7aa0*/  IMAD.MOV R43, RZ, RZ, -R40 ;  /* 0x000000ffff2b7224 */ /* 0x000fc800078e0a28 */
[----:B------:R-:W-:Y:S02]  /*7ab0*/  IMAD R43, R32, R43, R37 ;  /* 0x0000002b202b7224 */ /* 0x000fe400078e0225 */
[----:B----4-:R-:W-:-:S03]  /*7ac0*/  IMAD.MOV.U32 R12, RZ, RZ, RZ ;  /* 0x000000ffff0c7224 */ /* 0x010fc600078e00ff */
[----:B------:R-:W-:Y:S01]  /*7ad0*/  ISETP.GE.U32.AND P1, PT, R43, R32, PT ;  /* 0x000000202b00720c */ /* 0x000fe20003f26070 */
[----:B---3--:R-:W3:-:S12]  /*7ae0*/  I2F.U32.RP R45, R39 ;  /* 0x00000027002d7306 */ /* 0x008ed80000209000 */
[----:B------:R-:W-:Y:S02]  /*7af0*/  @P1 IMAD.IADD R43, R43, 0x1, -R32 ;  /* 0x000000012b2b1824 */ /* 0x000fe400078e0a20 */
[----:B------:R-:W-:-:S03]  /*7b00*/  @P1 VIADD R40, R40, 0x1 ;  /* 0x0000000128281836 */ /* 0x000fc60000000000 */
[----:B------:R-:W-:Y:S02]  /*7b10*/  ISETP.GE.U32.AND P2, PT, R43, R32, PT ;  /* 0x000000202b00720c */ /* 0x000fe40003f46070 */
[----:B------:R-:W-:Y:S01]  /*7b20*/  IADD3 R43, PT, PT, RZ, -R29, RZ ;  /* 0x8000001dff2b7210 */ /* 0x000fe20007ffe0ff */
[----:B---3--:R-:W3:Y:S04]  /*7b30*/  MUFU.RCP R45, R45 ;  /* 0x0000002d002d7308 */ /* 0x008ee80000001000 */
[----:B------:R-:W-:-:S04]  /*7b40*/  IMAD R43, R43, R13, RZ ;  /* 0x0000000d2b2b7224 */ /* 0x000fc800078e02ff */
[----:B------:R-:W-:Y:S02]  /*7b50*/  IMAD.HI.U32 R13, R13, R43, R12 ;  /* 0x0000002b0d0d7227 */ /* 0x000fe400078e000c */
[----:B------:R-:W-:Y:S02]  /*7b60*/  @P2 IADD3 R40, PT, PT, R40, 0x1, RZ ;  /* 0x0000000128282810 */ /* 0x000fe40007ffe0ff */
[----:B------:R-:W-:Y:S01]  /*7b70*/  IMAD.SHL.U32 R43, R28, 0x4, RZ ;  /* 0x000000041c2b7824 */ /* 0x000fe200078e00ff */
[----:B------:R-:W-:Y:S02]  /*7b80*/  @!P3 LOP3.LUT R40, RZ, R32, RZ, 0x33, !PT ;  /* 0x00000020ff28b212 */ /* 0x000fe400078e33ff */
[----:B------:R-:W-:Y:S01]  /*7b90*/  ISETP.NE.U32.AND P3, PT, R29, RZ, PT ;  /* 0x000000ff1d00720c */ /* 0x000fe20003f65070 */
[----:B------:R4:W5:Y:S02]  /*7ba0*/  LDC R42, c[0x0][R43+0x388] ;  /* 0x0000e2002b2a7b82 */ /* 0x0009640000000800 */
[----:B------:R-:W-:-:S04]  /*7bb0*/  IMAD.HI.U32 R44, R13, R40, RZ ;  /* 0x000000280d2c7227 */ /* 0x000fc800078e00ff */
[----:B---3--:R-:W-:Y:S01]  /*7bc0*/  VIADD R13, R45, 0xffffffe ;  /* 0x0ffffffe2d0d7836 */ /* 0x008fe20000000000 */
[----:B------:R-:W-:Y:S01]  /*7bd0*/  IADD3 R12, PT, PT, -R44, RZ, RZ ;  /* 0x000000ff2c0c7210 */ /* 0x000fe20007ffe1ff */
[----:B----4-:R-:W3:Y:S04]  /*7be0*/  LDC R43, c[0x0][R43+0x3ec] ;  /* 0x0000fb002b2b7b82 */ /* 0x010ee80000000800 */
[----:B------:R-:W-:Y:S01]  /*7bf0*/  IMAD R12, R29, R12, R40 ;  /* 0x0000000c1d0c7224 */ /* 0x000fe200078e0228 */
[----:B------:R-:W4:Y:S04]  /*7c00*/  F2I.FTZ.U32.TRUNC.NTZ R13, R13 ;  /* 0x0000000d000d7305 */ /* 0x000f28000021f000 */
[----:B------:R-:W-:-:S13]  /*7c10*/  ISETP.GE.U32.AND P1, PT, R12, R29, PT ;  /* 0x0000001d0c00720c */ /* 0x000fda0003f26070 */
[----:B------:R-:W-:Y:S02]  /*7c20*/  @P1 IADD3 R12, PT, PT, -R29, R12, RZ ;  /* 0x0000000c1d0c1210 */ /* 0x000fe40007ffe1ff */
[----:B------:R-:W-:Y:S02]  /*7c30*/  @P1 IADD3 R44, PT, PT, R44, 0x1, RZ ;  /* 0x000000012c2c1810 */ /* 0x000fe40007ffe0ff */
[----:B------:R-:W-:Y:S01]  /*7c40*/  ISETP.GE.U32.AND P2, PT, R12, R29, PT ;  /* 0x0000001d0c00720c */ /* 0x000fe20003f46070 */
[----:B------:R-:W-:-:S04]  /*7c50*/  IMAD.MOV R12, RZ, RZ, -R39 ;  /* 0x000000ffff0c7224 */ /* 0x000fc800078e0a27 */
[----:B----4-:R-:W-:Y:S02]  /*7c60*/  IMAD R45, R12, R13, RZ ;  /* 0x0000000d0c2d7224 */ /* 0x010fe400078e02ff */
[----:B------:R-:W-:-:S06]  /*7c70*/  HFMA2 R12, -RZ, RZ, 0, 0 ;  /* 0x00000000ff0c7431 */ /* 0x000fcc00000001ff */
[----:B------:R-:W-:Y:S01]  /*7c80*/  @P2 VIADD R44, R44, 0x1 ;  /* 0x000000012c2c2836 */ /* 0x000fe20000000000 */
[----:B-----5:R-:W4:Y:S01]  /*7c90*/  I2F.U32.RP R46, R42 ;  /* 0x0000002a002e7306 */ /* 0x020f220000209000 */
[----:B------:R-:W-:Y:S01]  /*7ca0*/  @!P3 LOP3.LUT R44, RZ, R29, RZ, 0x33, !PT ;  /* 0x0000001dff2cb212 */ /* 0x000fe200078e33ff */
[----:B------:R-:W-:Y:S01]  /*7cb0*/  IMAD.HI.U32 R45, R13, R45, R12 ;  /* 0x0000002d0d2d7227 */ /* 0x000fe200078e000c */
[----:B------:R-:W-:Y:S02]  /*7cc0*/  ISETP.NE.U32.AND P3, PT, R39, RZ, PT ;  /* 0x000000ff2700720c */ /* 0x000fe40003f65070 */
[----:B------:R-:W-:-:S03]  /*7cd0*/  IADD3 R47, PT, PT, RZ, -R42, RZ ;  /* 0x8000002aff2f7210 */ /* 0x000fc60007ffe0ff */
[----:B------:R-:W-:-:S04]  /*7ce0*/  IMAD.HI.U32 R45, R45, R44, RZ ;  /* 0x0000002c2d2d7227 */ /* 0x000fc800078e00ff */
[----:B------:R-:W-:Y:S01]  /*7cf0*/  IMAD.MOV R12, RZ, RZ, -R45 ;  /* 0x000000ffff0c7224 */ /* 0x000fe200078e0a2d */
[----:B----4-:R-:W4:Y:S03]  /*7d00*/  MUFU.RCP R46, R46 ;  /* 0x0000002e002e7308 */ /* 0x010f260000001000 */
[----:B------:R-:W-:-:S05]  /*7d10*/  IMAD R12, R39, R12, R44 ;  /* 0x0000000c270c7224 */ /* 0x000fca00078e022c */
[----:B------:R-:W-:Y:S02]  /*7d20*/  ISETP.GE.U32.AND P1, PT, R12, R39, PT ;  /* 0x000000270c00720c */ /* 0x000fe40003f26070 */
[----:B----4-:R-:W-:-:S11]  /*7d30*/  IADD3 R13, PT, PT, R46, 0xffffffe, RZ ;  /* 0x0ffffffe2e0d7810 */ /* 0x010fd60007ffe0ff */
[----:B------:R-:W-:Y:S02]  /*7d40*/  @P1 IMAD.IADD R12, R12, 0x1, -R39 ;  /* 0x000000010c0c1824 */ /* 0x000fe400078e0a27 */
[----:B------:R-:W-:Y:S01]  /*7d50*/  @P1 VIADD R45, R45, 0x1 ;  /* 0x000000012d2d1836 */ /* 0x000fe20000000000 */
[----:B------:R-:W4:Y:S02]  /*7d60*/  F2I.FTZ.U32.TRUNC.NTZ R13, R13 ;  /* 0x0000000d000d7305 */ /* 0x000f24000021f000 */
[----:B------:R-:W-:Y:S01]  /*7d70*/  ISETP.GE.U32.AND P2, PT, R12, R39, PT ;  /* 0x000000270c00720c */ /* 0x000fe20003f46070 */
[----:B------:R-:W-:-:S12]  /*7d80*/  IMAD.MOV.U32 R12, RZ, RZ, RZ ;  /* 0x000000ffff0c7224 */ /* 0x000fd800078e00ff */
[----:B------:R-:W-:Y:S01]  /*7d90*/  @P2 IADD3 R45, PT, PT, R45, 0x1, RZ ;  /* 0x000000012d2d2810 */ /* 0x000fe20007ffe0ff */
[----:B----4-:R-:W-:Y:S01]  /*7da0*/  IMAD R47, R47, R13, RZ ;  /* 0x0000000d2f2f7224 */ /* 0x010fe200078e02ff */
[----:B------:R-:W-:Y:S02]  /*7db0*/  @!P3 LOP3.LUT R45, RZ, R39, RZ, 0x33, !PT ;  /* 0x00000027ff2db212 */ /* 0x000fe400078e33ff */
[----:B------:R-:W-:Y:S01]  /*7dc0*/  ISETP.NE.U32.AND P3, PT, R42, RZ, PT ;  /* 0x000000ff2a00720c */ /* 0x000fe20003f65070 */
        /* <DEDUP_REMOVED lines=11> */
[----:B0-----:R-:W-:Y:S02]  /*7e80*/  IMAD R13, R13, R33, R38 ;  /* 0x000000210d0d7224 */ /* 0x001fe400078e0226 */
[----:B------:R-:W-:Y:S01]  /*7e90*/  @P2 VIADD R12, R12, 0x1 ;  /* 0x000000010c0c2836 */ /* 0x000fe20000000000 */
[----:B------:R-:W-:Y:S01]  /*7ea0*/  @!P3 LOP3.LUT R12, RZ, R42, RZ, 0x33, !PT ;  /* 0x0000002aff0cb212 */ /* 0x000fe200078e33ff */
[----:B------:R-:W-:Y:S01]  /*7eb0*/  IMAD R40, R29, R32, R40 ;  /* 0x000000201d287224 */ /* 0x000fe200078e0228 */
[----:B------:R-:W-:Y:S02]  /*7ec0*/  IADD3 R29, PT, PT, -R45, RZ, RZ ;  /* 0x000000ff2d1d7210 */ /* 0x000fe40007ffe1ff */
[----:B------:R-:W-:Y:S01]  /*7ed0*/  MOV R37, R12 ;  /* 0x0000000c00257202 */ /* 0x000fe20000000f00 */
[----:B--2---:R-:W-:-:S02]  /*7ee0*/  IMAD R13, R40, R31, R13 ;  /* 0x0000001f280d7224 */ /* 0x004fc400078e020d */
[----:B------:R-:W-:Y:S02]  /*7ef0*/  IMAD R44, R39, R29, R44 ;  /* 0x0000001d272c7224 */ /* 0x000fe400078e022c */
[----:B------:R-:W-:Y:S02]  /*7f00*/  IMAD.MOV R38, RZ, RZ, -R12 ;  /* 0x000000ffff267224 */ /* 0x000fe400078e0a0c */
[----:B-1----:R-:W-:Y:S02]  /*7f10*/  IMAD R13, R44, R41, R13 ;  /* 0x000000292c0d7224 */ /* 0x002fe400078e020d */
[----:B------:R-:W-:-:S04]  /*7f20*/  IMAD R38, R42, R38, R45 ;  /* 0x000000262a267224 */ /* 0x000fc800078e022d */
[----:B---3--:R-:W-:-:S07]  /*7f30*/  IMAD R38, R38, R43, R13 ;  /* 0x0000002b26267224 */ /* 0x008fce00078e020d */
.L_x_1152:
[----:B------:R-:W-:Y:S05]  /*7f40*/  @!P0 BRA `(.L_x_1149) ;  /* 0x0000000400448947 */ /* 0x000fea0003800000 */
[----:B------:R-:W-:Y:S02]  /*7f50*/  ISETP.NE.AND P1, PT, R35, 0x1, PT ;  /* 0x000000012300780c */ /* 0x000fe40003f25270 */
[----:B------:R-:W-:-:S11]  /*7f60*/  ISETP.NE.AND P0, PT, R7, RZ, PT ;  /* 0x000000ff0700720c */ /* 0x000fd60003f05270 */
[----:B------:R-:W-:Y:S05]  /*7f70*/  @!P1 BRA `(.L_x_1153) ;  /* 0x0000000000cc9947 */ /* 0x000fea0003800000 */
[C---:B------:R-:W-:Y:S02]  /*7f80*/  VIADD R12, R28.reuse, 0xffffffff ;  /* 0xffffffff1c0c7836 */ /* 0x040fe40000000000 */
[----:B------:R-:W-:-:S03]  /*7f90*/  VIADD R28, R28, 0xfffffffe ;  /* 0xfffffffe1c1c7836 */ /* 0x000fc60000000000 */
[----:B------:R-:W-:Y:S02]  /*7fa0*/  SHF.L.U32 R31, R12, 0x2, RZ ;  /* 0x000000020c1f7819 */ /* 0x000fe400000006ff */
[----:B------:R-:W-:Y:S02]  /*7fb0*/  SHF.L.U32 R41, R28, 0x2, RZ ;  /* 0x000000021c297819 */ /* 0x000fe400000006ff */
        /* <DEDUP_REMOVED lines=21> */
[----:B-1----:R-:W-:-:S12]  /*8110*/  HFMA2 R12, -RZ, RZ, 0, 0 ;  /* 0x00000000ff0c7431 */ /* 0x002fd800000001ff */
[----:B------:R-:W-:Y:S02]  /*8120*/  @P1 IADD3 R33, PT, PT, -R32, R33, RZ ;  /* 0x0000002120211210 */ /* 0x000fe40007ffe1ff */
[----:B------:R-:W-:Y:S02]  /*8130*/  @P1 IADD3 R40, PT, PT, R40, 0x1, RZ ;  /* 0x0000000128281810 */ /* 0x000fe40007ffe0ff */
[----:B------:R-:W-:Y:S01]  /*8140*/  ISETP.GE.U32.AND P2, PT, R33, R32, PT ;  /* 0x000000202100720c */ /* 0x000fe20003f46070 */
[----:B------:R-:W-:-:S04]  /*8150*/  IMAD.MOV R33, RZ, RZ, -R29 ;  /* 0x000000ffff217224 */ /* 0x000fc800078e0a1d */
[----:B---3--:R-:W-:-:S04]  /*8160*/  IMAD R33, R33, R13, RZ ;  /* 0x0000000d21217224 */ /* 0x008fc800078e02ff */
        /* <DEDUP_REMOVED lines=12> */
[----:B------:R-:W-:-:S04]  /*8230*/  IMAD R13, R32, R12, R37 ;  /* 0x0000000c200d7224 */ /* 0x000fc800078e0225 */
[----:B0-----:R-:W-:-:S04]  /*8240*/  IMAD R13, R13, R31, R38 ;  /* 0x0000001f0d0d7224 */ /* 0x001fc800078e0226 */
[----:B------:R-:W-:Y:S02]  /*8250*/  @P2 IADD3 R33, PT, PT, R33, 0x1, RZ ;  /* 0x0000000121212810 */ /* 0x000fe40007ffe0ff */
[----:B------:R-:W-:-:S04]  /*8260*/  @!P3 LOP3.LUT R33, RZ, R29, RZ, 0x33, !PT ;  /* 0x0000001dff21b212 */ /* 0x000fc800078e33ff */
[----:B------:R-:W-:Y:S01]  /*8270*/  IADD3 R12, PT, PT, -R33, RZ, RZ ;  /* 0x000000ff210c7210 */ /* 0x000fe20007ffe1ff */
[----:B------:R-:W-:-:S04]  /*8280*/  IMAD.MOV.U32 R37, RZ, RZ, R33 ;  /* 0x000000ffff257224 */ /* 0x000fc800078e0021 */
[----:B------:R-:W-:-:S04]  /*8290*/  IMAD R12, R29, R12, R40 ;  /* 0x0000000c1d0c7224 */ /* 0x000fc800078e0228 */
[----:B--2---:R-:W-:-:S07]  /*82a0*/  IMAD R38, R12, R41, R13 ;  /* 0x000000290c267224 */ /* 0x004fce00078e020d */
.L_x_1153:
[----:B------:R-:W-:Y:S05]  /*82b0*/  @!P0 BRA `(.L_x_1149) ;  /* 0x0000000000688947 */ /* 0x000fea0003800000 */
[----:B------:R-:W-:-:S05]  /*82c0*/  IADD3 R28, PT, PT, R28, -0x1, RZ ;  /* 0xffffffff1c1c7810 */ /* 0x000fca0007ffe0ff */
[----:B------:R-:W-:-:S04]  /*82d0*/  IMAD.SHL.U32 R28, R28, 0x4, RZ ;  /* 0x000000041c1c7824 */ /* 0x000fc800078e00ff */
[----:B------:R-:W0:Y:S02]  /*82e0*/  LDC R32, c[0x0][R28+0x388] ;  /* 0x0000e2001c207b82 */ /* 0x000e240000000800 */
[----:B0-----:R-:W0:Y:S01]  /*82f0*/  I2F.U32.RP R29, R32 ;  /* 0x00000020001d7306 */ /* 0x001e220000209000 */
[----:B------:R-:W-:Y:S01]  /*8300*/  IMAD.MOV R31, RZ, RZ, -R32 ;  /* 0x000000ffff1f7224 */ /* 0x000fe200078e0a20 */
[----:B------:R-:W-:-:S06]  /*8310*/  ISETP.NE.U32.AND P2, PT, R32, RZ, PT ;  /* 0x000000ff2000720c */ /* 0x000fcc0003f45070 */
[----:B0-----:R-:W0:Y:S02]  /*8320*/  MUFU.RCP R29, R29 ;  /* 0x0000001d001d7308 */ /* 0x001e240000001000 */
[----:B0-----:R-:W-:Y:S02]  /*8330*/  IADD3 R12, PT, PT, R29, 0xffffffe, RZ ;  /* 0x0ffffffe1d0c7810 */ /* 0x001fe40007ffe0ff */
[----:B------:R-:W0:Y:S04]  /*8340*/  LDC R29, c[0x0][R28+0x3ec] ;  /* 0x0000fb001c1d7b82 */ /* 0x000e280000000800 */
[----:B------:R1:W2:Y:S02]  /*8350*/  F2I.FTZ.U32.TRUNC.NTZ R13, R12 ;  /* 0x0000000c000d7305 */ /* 0x0002a4000021f000 */
[----:B-1----:R-:W-:-:S02]  /*8360*/  HFMA2 R12, -RZ, RZ, 0, 0 ;  /* 0x00000000ff0c7431 */ /* 0x002fc400000001ff */
[----:B--2---:R-:W-:-:S04]  /*8370*/  IMAD R31, R31, R13, RZ ;  /* 0x0000000d1f1f7224 */ /* 0x004fc800078e02ff */
        /* <DEDUP_REMOVED lines=14> */
.L_x_1149:
[----:B------:R-:W0:Y:S01]  /*8460*/  LDCU UR4, c[0x0][0x3ec] ;  /* 0x00007d80ff0477ac */ /* 0x000e220008000800 */
[----:B------:R-:W-:Y:S01]  /*8470*/  ISETP.GE.AND P0, PT, R11, 0x2, PT ;  /* 0x000000020b00780c */ /* 0x000fe20003f06270 */
[----:B------:R-:W-:Y:S02]  /*8480*/  IMAD.MOV.U32 R31, RZ, RZ, RZ ;  /* 0x000000ffff1f7224 */ /* 0x000fe400078e00ff */
[----:B0-----:R-:W-:-:S10]  /*8490*/  IMAD R28, R37, UR4, R38 ;  /* 0x00000004251c7c24 */ /* 0x001fd4000f8e0226 */
[----:B------:R-:W-:Y:S05]  /*84a0*/  @!P0 BRA `(.L_x_1154) ;  /* 0x0000001800588947 */ /* 0x000fea0003800000 */
[----:B------:R-:W0:Y:S01]  /*84b0*/  LDCU UR4, c[0x0][0x528] ;  /* 0x0000a500ff0477ac */ /* 0x000e220008000800 */
[----:B------:R-:W-:Y:S01]  /*84c0*/  ISETP.GE.U32.AND P1, PT, R15, 0x7, PT ;  /* 0x000000070f00780c */ /* 0x000fe20003f26070 */
[----:B------:R-:W-:Y:S01]  /*84d0*/  HFMA2 R31, -RZ, RZ, 0, 0 ;  /* 0x00000000ff1f7431 */ /* 0x000fe200000001ff */
[----:B------:R-:W-:Y:S01]  /*84e0*/  ISETP.NE.AND P0, PT, R3, RZ, PT ;  /* 0x000000ff0300720c */ /* 0x000fe20003f05270 */
[----:B0-----:R-:W-:-:S10]  /*84f0*/  IMAD.U32 R29, RZ, RZ, UR4 ;  /* 0x00000004ff1d7e24 */ /* 0x001fd4000f8e00ff */
[----:B------:R-:W-:Y:S05]  /*8500*/  @!P1 BRA `(.L_x_1155) ;  /* 0x0000000c00449947 */ /* 0x000fea0003800000 */
[----:B------:R-:W-:Y:S01]  /*8510*/  BSSY.RECONVERGENT B1, `(.L_x_1155) ;  /* 0x00000d0000017945 */ /* 0x000fe20003800200 */
[----:B------:R-:W-:Y:S01]  /*8520*/  MOV R31, RZ ;  /* 0x000000ff001f7202 */ /* 0x000fe20000000f00 */
[----:B------:R-:W-:Y:S01]  /*8530*/  IMAD.U32 R29, RZ, RZ, UR4 ;  /* 0x00000004ff1d7e24 */ /* 0x000fe2000f8e00ff */
[----:B------:R-:W-:-:S07]  /*8540*/  MOV R33, RZ ;  /* 0x000000ff00217202 */ /* 0x000fce0000000f00 */
.L_x_1156:
[C---:B------:R-:W-:Y:S01]  /*8550*/  VIADD R39, R29.reuse, 0xffffffff ;  /* 0xffffffff1d277836 */ /* 0x040fe20000000000 */
[----:B------:R-:W-:Y:S01]  /*8560*/  UMOV UR4, 0xd8 ;  /* 0x000000d800047882 */ /* 0x000fe20000000000 */
[C---:B------:R-:W-:Y:S01]  /*8570*/  IADD3 R38, PT, PT, R29.reuse, -0x2, RZ ;  /* 0xfffffffe1d267810 */ /* 0x040fe20007ffe0ff */
[----:B------:R-:W-:Y:S02]  /*8580*/  VIADD R32, R29, 0xfffffffd ;  /* 0xfffffffd1d207836 */ /* 0x000fe40000000000 */
[----:B------:R-:W-:Y:S01]  /*8590*/  LEA R39, R39, UR4, 0x2 ;  /* 0x0000000427277c11 */ /* 0x000fe2000f8e10ff */
[----:B------:R-:W-:Y:S01]  /*85a0*/  VIADD R48, R29, 0xfffffffb ;  /* 0xfffffffb1d307836 */ /* 0x000fe20000000000 */
[----:B------:R-:W-:Y:S01]  /*85b0*/  LEA R38, R38, UR4, 0x2 ;  /* 0x0000000426267c11 */ /* 0x000fe2000f8e10ff */
[----:B------:R-:W-:Y:S01]  /*85c0*/  VIADD R33, R33, 0x8 ;  /* 0x0000000821217836 */ /* 0x000fe20000000000 */
[----:B------:R0:W1:Y:S01]  /*85d0*/  LDC R41, c[0x0][R39+0x388] ;  /* 0x0000e20027297b82 */ /* 0x0000620000000800 */
[----:B------:R-:W-:-:S02]  /*85e0*/  LEA R32, R32, UR4, 0x2 ;  /* 0x0000000420207c11 */ /* 0x000fc4000f8e10ff */
[----:B------:R-:W-:-:S05]  /*85f0*/  LEA R48, R48, UR4, 0x2 ;  /* 0x0000000430307c11 */ /* 0x000fca000f8e10ff */
[----:B------:R-:W2:Y:S08]  /*8600*/  LDC R37, c[0x0][R38+0x388] ;  /* 0x0000e20026257b82 */ /* 0x000eb00000000800 */
[----:B------:R3:W4:Y:S08]  /*8610*/  LDC R42, c[0x0][R32+0x388] ;  /* 0x0000e200202a7b82 */ /* 0x0007300000000800 */
[----:B------:R5:W4:Y:S08]  /*8620*/  LDC R47, c[0x0][R48+0x388] ;  /* 0x0000e200302f7b82 */ /* 0x000b300000000800 */
[----:B0-----:R-:W0:Y:S08]  /*8630*/  LDC R39, c[0x0][R39+0x3ec] ;  /* 0x0000fb0027277b82 */ /* 0x001e300000000800 */
[----:B---3--:R-:W3:Y:S01]  /*8640*/  LDC R32, c[0x0][R32+0x3ec] ;  /* 0x0000fb0020207b82 */ /* 0x008ee20000000800 */
[----:B-1----:R-:W1:Y:S01]  /*8650*/  I2F.U32.RP R40, R41 ;  /* 0x0000002900287306 */ /* 0x002e620000209000 */
[----:B------:R-:W-:-:S06]  /*8660*/  IADD3 R43, PT, PT, RZ, -R41, RZ ;  /* 0x80000029ff2b7210 */ /* 0x000fcc0007ffe0ff */
[----:B-----5:R-:W5:Y:S01]  /*8670*/  LDC R48, c[0x0][R48+0x3ec] ;  /* 0x0000fb0030307b82 */ /* 0x020f620000000800 */
[----:B------:R-:W-:Y:S01]  /*8680*/  ISETP.NE.U32.AND P3, PT, R41, RZ, PT ;  /* 0x000000ff2900720c */ /* 0x000fe20003f65070 */
[----:B--2---:R-:W2:Y:S08]  /*8690*/  I2F.U32.RP R45, R37 ;  /* 0x00000025002d7306 */ /* 0x004eb00000209000 */
[----:B-1----:R-:W1:Y:S01]  /*86a0*/  MUFU.RCP R40, R40 ;  /* 0x0000002800287308 */ /* 0x002e620000001000 */
[----:B----4-:R-:W-:-:S07]  /*86b0*/  IADD3 R51, PT, PT, RZ, -R42, RZ ;  /* 0x8000002aff337210 */ /* 0x010fce0007ffe0ff */
[----:B--2---:R-:W-:Y:S08]  /*86c0*/  MUFU.RCP R45, R45 ;  /* 0x0000002d002d7308 */ /* 0x004ff00000001000 */
[----:B------:R-:W2:Y:S01]  /*86d0*/  I2F.U32.RP R50, R42 ;  /* 0x0000002a00327306 */ /* 0x000ea20000209000 */
[----:B-1----:R-:W-:-:S07]  /*86e0*/  VIADD R12, R40, 0xffffffe ;  /* 0x0ffffffe280c7836 */ /* 0x002fce0000000000 */
[----:B------:R1:W4:Y:S08]  /*86f0*/  F2I.FTZ.U32.TRUNC.NTZ R13, R12 ;  /* 0x0000000c000d7305 */ /* 0x000330000021f000 */
[----:B--2---:R-:W-:Y:S01]  /*8700*/  MUFU.RCP R50, R50 ;  /* 0x0000003200327308 */ /* 0x004fe20000001000 */
[----:B-1----:R-:W-:Y:S02]  /*8710*/  HFMA2 R12, -RZ, RZ, 0, 0 ;  /* 0x00000000ff0c7431 */ /* 0x002fe400000001ff */
[----:B----4-:R-:W-:-:S04]  /*8720*/  IMAD R43, R43, R13, RZ ;  /* 0x0000000d2b2b7224 */ /* 0x010fc800078e02ff */
[----:B------:R-:W-:Y:S01]  /*8730*/  IMAD.HI.U32 R13, R13, R43, R12 ;  /* 0x0000002b0d0d7227 */ /* 0x000fe200078e000c */
[----:B------:R-:W-:-:S04]  /*8740*/  IADD3 R43, PT, PT, R29, -0x4, RZ ;  /* 0xfffffffc1d2b7810 */ /* 0x000fc80007ffe0ff */
[----:B------:R-:W-:Y:S01]  /*8750*/  LEA R43, R43, UR4, 0x2 ;  /* 0x000000042b2b7c11 */ /* 0x000fe2000f8e10ff */
[----:B------:R-:W-:-:S03]  /*8760*/  IMAD.HI.U32 R40, R13, R30, RZ ;  /* 0x0000001e0d287227 */ /* 0x000fc600078e00ff */
[----:B------:R1:W2:Y:S01]  /*8770*/  LDC R44, c[0x0][R43+0x388] ;  /* 0x0000e2002b2c7b82 */ /* 0x0002a20000000800 */
[----:B------:R-:W-:Y:S02]  /*8780*/  IMAD.MOV R12, RZ, RZ, -R40 ;  /* 0x000000ffff0c7224 */ /* 0x000fe400078e0a28 */
[----:B------:R-:W-:Y:S02]  /*8790*/  VIADD R13, R45, 0xffffffe ;  /* 0x0ffffffe2d0d7836 */ /* 0x000fe40000000000 */
[----:B------:R-:W-:Y:S02]  /*87a0*/  IMAD R12, R41, R12, R30 ;  /* 0x0000000c290c7224 */ /* 0x000fe400078e021e */
[----:B------:R-:W-:Y:S01]  /*87b0*/  IMAD.MOV R45, RZ, RZ, -R37 ;  /* 0x000000ffff2d7224 */ /* 0x000fe200078e0a25 */
[----:B-1----:R-:W1:Y:S01]  /*87c0*/  LDC R43, c[0x0][R43+0x3ec] ;  /* 0x0000fb002b2b7b82 */ /* 0x002e620000000800 */
[----:B------:R-:W4:Y:S01]  /*87d0*/  F2I.FTZ.U32.TRUNC.NTZ R13, R13 ;  /* 0x0000000d000d7305 */ /* 0x000f22000021f000 */
[----:B------:R-:W-:-:S13]  /*87e0*/  ISETP.GE.U32.AND P1, PT, R12, R41, PT ;  /* 0x000000290c00720c */ /* 0x000fda0003f26070 */
[----:B------:R-:W-:Y:S01]  /*87f0*/  @P1 IADD3 R12, PT, PT, -R41, R12, RZ ;  /* 0x0000000c290c1210 */ /* 0x000fe20007ffe1ff */
[----:B----4-:R-:W-:Y:S01]  /*8800*/  IMAD R45, R45, R13, RZ ;  /* 0x0000000d2d2d7224 */ /* 0x010fe200078e02ff */
[----:B------:R-:W-:Y:S02]  /*8810*/  @P1 IADD3 R40, PT, PT, R40, 0x1, RZ ;  /* 0x0000000128281810 */ /* 0x000fe40007ffe0ff */
[----:B------:R-:W-:Y:S01]  /*8820*/  ISETP.GE.U32.AND P2, PT, R12, R41, PT ;  /* 0x000000290c00720c */ /* 0x000fe20003f46070 */
[----:B------:R-:W-:-:S05]  /*8830*/  HFMA2 R12, -RZ, RZ, 0, 0 ;  /* 0x00000000ff0c7431 */ /* 0x000fca00000001ff */
[----:B------:R-:W-:-:S07]  /*8840*/  IMAD.HI.U32 R13, R13, R45, R12 ;  /* 0x0000002d0d0d7227 */ /* 0x000fce00078e000c */
[----:B------:R-:W-:Y:S01]  /*8850*/  @P2 VIADD R40, R40, 0x1 ;  /* 0x0000000128282836 */ /* 0x000fe20000000000 */
[----:B------:R-:W-:Y:S01]  /*8860*/  @!P3 LOP3.LUT R40, RZ, R41, RZ, 0x33, !PT ;  /* 0x00000029ff28b212 */ /* 0x000fe200078e33ff */
[----:B------:R-:W-:Y:S01]  /*8870*/  VIADD R45, R29, 0xfffffffa ;  /* 0xfffffffa1d2d7836 */ /* 0x000fe20000000000 */
[----:B------:R-:W-:-:S03]  /*8880*/  ISETP.NE.U32.AND P3, PT, R37, RZ, PT ;  /* 0x000000ff2500720c */ /* 0x000fc60003f65070 */
[----:B------:R-:W-:Y:S01]  /*8890*/  IMAD.HI.U32 R49, R13, R40, RZ ;  /* 0x000000280d317227 */ /* 0x000fe200078e00ff */
[----:B--2---:R-:W2:Y:S01]  /*88a0*/  I2F.U32.RP R52, R44 ;  /* 0x0000002c00347306 */ /* 0x004ea20000209000 */
[----:B------:R-:W-:Y:S02]  /*88b0*/  IADD3 R13, PT, PT, R50, 0xffffffe, RZ ;  /* 0x0ffffffe320d7810 */ /* 0x000fe40007ffe0ff */
[----:B------:R-:W-:Y:S02]  /*88c0*/  LEA R45, R45, UR4, 0x2 ;  /* 0x000000042d2d7c11 */ /* 0x000fe4000f8e10ff */
[----:B------:R-:W-:Y:S02]  /*88d0*/  IADD3 R12, PT, PT, -R49, RZ, RZ ;  /* 0x000000ff310c7210 */ /* 0x000fe40007ffe1ff */
[----:B------:R4:W0:Y:S01]  /*88e0*/  LDC R46, c[0x0][R45+0x388] ;  /* 0x0000e2002d2e7b82 */ /* 0x0008220000000800 */
[----:B------:R-:W3:Y:S01]  /*88f0*/  F2I.FTZ.U32.TRUNC.NTZ R13, R13 ;  /* 0x0000000d000d7305 */ /* 0x000ee2000021f000 */
[----:B------:R-:W-:Y:S01]  /*8900*/  IADD3 R55, PT, PT, RZ, -R44, RZ ;  /* 0x8000002cff377210 */ /* 0x000fe20007ffe0ff */
[----:B------:R-:W-:-:S05]  /*8910*/  IMAD R12, R37, R12, R40 ;  /* 0x0000000c250c7224 */ /* 0x000fca00078e0228 */
[----:B------:R-:W-:Y:S01]  /*8920*/  ISETP.GE.U32.AND P1, PT, R12, R37, PT ;  /* 0x000000250c00720c */ /* 0x000fe20003f26070 */
[----:B--2---:R-:W2:Y:S01]  /*8930*/  MUFU.RCP R52, R52 ;  /* 0x0000003400347308 */ /* 0x004ea20000001000 */
[----:B----4-:R-:W4:Y:S01]  /*8940*/  LDC R45, c[0x0][R45+0x3ec] ;  /* 0x0000fb002d2d7b82 */ /* 0x010f220000000800 */
[----:B---3--:R-:W-:-:S06]  /*8950*/  IMAD R51, R51, R13, RZ ;  /* 0x0000000d33337224 */ /* 0x008fcc00078e02ff */
[----:B------:R-:W3:Y:S04]  /*8960*/  I2F.U32.RP R50, R47 ;  /* 0x0000002f00327306 */ /* 0x000ee80000209000 */
[----:B------:R-:W-:Y:S02]  /*8970*/  @P1 IMAD.IADD R12, R12, 0x1, -R37 ;  /* 0x000000010c0c1824 */ /* 0x000fe400078e0a25 */
[----:B------:R-:W-:-:S03]  /*8980*/  @P1 VIADD R49, R49, 0x1 ;  /* 0x0000000131311836 */ /* 0x000fc60000000000 */
[----:B------:R-:W-:Y:S01]  /*8990*/  ISETP.GE.U32.AND P2, PT, R12, R37, PT ;  /* 0x000000250c00720c */ /* 0x000fe20003f46070 */
[----:B------:R-:W-:-:S04]  /*89a0*/  IMAD.MOV.U32 R12, RZ, RZ, RZ ;  /* 0x000000ffff0c7224 */ /* 0x000fc800078e00ff */
[----:B------:R-:W-:Y:S01]  /*89b0*/  IMAD.HI.U32 R12, R13, R51, R12 ;  /* 0x000000330d0c7227 */ /* 0x000fe200078e000c */
[----:B--2---:R-:W-:Y:S01]  /*89c0*/  IADD3 R13, PT, PT, R52, 0xffffffe, RZ ;  /* 0x0ffffffe340d7810 */ /* 0x004fe20007ffe0ff */
[----:B---3--:R-:W-:Y:S01]  /*89d0*/  MUFU.RCP R50, R50 ;  /* 0x0000003200327308 */ /* 0x008fe20000001000 */
[C---:B------:R-:W-:Y:S02]  /*89e0*/  IADD3 R52, PT, PT, R29.reuse, -0x7, RZ ;  /* 0xfffffff91d347810 */ /* 0x040fe40007ffe0ff */
[----:B------:R-:W-:Y:S02]  /*89f0*/  IADD3 R29, PT, PT, R29, -0x8, RZ ;  /* 0xfffffff81d1d7810 */ /* 0x000fe40007ffe0ff */
[----:B------:R-:W-:Y:S02]  /*8a00*/  LEA R52, R52, UR4, 0x2 ;  /* 0x0000000434347c11 */ /* 0x000fe4000f8e10ff */
[----:B------:R-:W-:Y:S01]  /*8a10*/  @P2 IADD3 R49, PT, PT, R49, 0x1, RZ ;  /* 0x0000000131312810 */ /* 0x000fe20007ffe0ff */
[----:B------:R-:W2:Y:S01]  /*8a20*/  F2I.FTZ.U32.TRUNC.NTZ R13, R13 ;  /* 0x0000000d000d7305 */ /* 0x000ea2000021f000 */
[----:B------:R-:W-:-:S02]  /*8a30*/  @!P3 LOP3.LUT R49, RZ, R37, RZ, 0x33, !PT ;  /* 0x00000025ff31b212 */ /* 0x000fc400078e33ff */
[----:B------:R-:W-:-:S03]  /*8a40*/  ISETP.NE.U32.AND P3, PT, R42, RZ, PT ;  /* 0x000000ff2a00720c */ /* 0x000fc60003f65070 */
[----:B------:R-:W-:-:S04]  /*8a50*/  IMAD.HI.U32 R51, R12, R49, RZ ;  /* 0x000000310c337227 */ /* 0x000fc800078e00ff */
[----:B------:R-:W-:Y:S02]  /*8a60*/  IMAD.MOV R53, RZ, RZ, -R51 ;  /* 0x000000ffff357224 */ /* 0x000fe400078e0a33 */
[----:B------:R-:W-:Y:S02]  /*8a70*/  IMAD.MOV.U32 R12, RZ, RZ, RZ ;  /* 0x000000ffff0c7224 */ /* 0x000fe400078e00ff */
[----:B------:R-:W-:Y:S02]  /*8a80*/  IMAD R53, R42, R53, R49 ;  /* 0x000000352a357224 */ /* 0x000fe400078e0231 */
[----:B--2---:R-:W-:Y:S02]  /*8a90*/  IMAD R55, R55, R13, RZ ;  /* 0x0000000d37377224 */ /* 0x004fe400078e02ff */
[----:B0-----:R-:W-:Y:S01]  /*8aa0*/  IMAD.MOV R57, RZ, RZ, -R46 ;  /* 0x000000ffff397224 */ /* 0x001fe200078e0a2e */
[----:B------:R-:W-:Y:S01]  /*8ab0*/  ISETP.GE.U32.AND P1, PT, R53, R42, PT ;  /* 0x0000002a3500720c */ /* 0x000fe20003f26070 */
[----:B------:R-:W-:Y:S01]  /*8ac0*/  IMAD.HI.U32 R54, R13, R55, R12 ;  /* 0x000000370d367227 */ /* 0x000fe200078e000c */
[----:B------:R-:W-:Y:S01]  /*8ad0*/  IADD3 R12, PT, PT, R50, 0xffffffe, RZ ;  /* 0x0ffffffe320c7810 */ /* 0x000fe20007ffe0ff */
[----:B------:R-:W0:Y:S01]  /*8ae0*/  I2F.U32.RP R55, R46 ;  /* 0x0000002e00377306 */ /* 0x000e220000209000 */
[----:B------:R2:W3:Y:S07]  /*8af0*/  LDC R50, c[0x0][R52+0x388] ;  /* 0x0000e20034327b82 */ /* 0x0004ee0000000800 */
[----:B------:R5:W1:Y:S01]  /*8b00*/  F2I.FTZ.U32.TRUNC.NTZ R13, R12 ;  /* 0x0000000c000d7305 */ /* 0x000a62000021f000 */
[----:B--2---:R-:W2:Y:S01]  /*8b10*/  LDC R52, c[0x0][R52+0x3ec] ;  /* 0x0000fb0034347b82 */ /* 0x004ea20000000800 */
[----:B------:R-:W-:Y:S01]  /*8b20*/  @P1 IMAD.IADD R53, R53, 0x1, -R42 ;  /* 0x0000000135351824 */ /* 0x000fe200078e0a2a */
[----:B------:R-:W-:-:S04]  /*8b30*/  @P1 IADD3 R51, PT, PT, R51, 0x1, RZ ;  /* 0x0000000133331810 */ /* 0x000fc80007ffe0ff */
[----:B------:R-:W-:Y:S01]  /*8b40*/  ISETP.GE.U32.AND P2, PT, R53, R42, PT ;  /* 0x0000002a3500720c */ /* 0x000fe20003f46070 */
[----:B0-----:R-:W0:Y:S01]  /*8b50*/  MUFU.RCP R55, R55 ;  /* 0x0000003700377308 */ /* 0x001e220000001000 */
[----:B-----5:R-:W-:Y:S02]  /*8b60*/  HFMA2 R12, -RZ, RZ, 0, 0 ;  /* 0x00000000ff0c7431 */ /* 0x020fe400000001ff */
[----:B------:R-:W-:-:S04]  /*8b70*/  IMAD.MOV R53, RZ, RZ, -R47 ;  /* 0x000000ffff357224 */ /* 0x000fc800078e0a2f */
[----:B-1----:R-:W-:-:S04]  /*8b80*/  IMAD R53, R53, R13, RZ ;  /* 0x0000000d35357224 */ /* 0x002fc800078e02ff */
[----:B------:R-:W-:-:S04]  /*8b90*/  IMAD.HI.U32 R53, R13, R53, R12 ;  /* 0x000000350d357227 */ /* 0x000fc800078e000c */
[----:B------:R-:W-:Y:S01]  /*8ba0*/  @P2 VIADD R51, R51, 0x1 ;  /* 0x0000000133332836 */ /* 0x000fe20000000000 */
[----:B------:R-:W-:Y:S01]  /*8bb0*/  @!P3 LOP3.LUT R51, RZ, R42, RZ, 0x33, !PT ;  /* 0x0000002aff33b212 */ /* 0x000fe200078e33ff */
[----:B0-----:R-:W-:Y:S01]  /*8bc0*/  VIADD R12, R55, 0xffffffe ;  /* 0x0ffffffe370c7836 */ /* 0x001fe20000000000 */
[----:B------:R-:W-:-:S03]  /*8bd0*/  ISETP.NE.U32.AND P3, PT, R44, RZ, PT ;  /* 0x000000ff2c00720c */ /* 0x000fc60003f65070 */
[----:B------:R-:W-:Y:S01]  /*8be0*/  IMAD.HI.U32 R54, R54, R51, RZ ;  /* 0x0000003336367227 */ /* 0x000fe200078e00ff */
[----:B------:R0:W1:Y:S04]  /*8bf0*/  F2I.FTZ.U32.TRUNC.NTZ R13, R12 ;  /* 0x0000000c000d7305 */ /* 0x000068000021f000 */
[----:B------:R-:W-:-:S05]  /*8c00*/  IADD3 R56, PT, PT, -R54, RZ, RZ ;  /* 0x000000ff36387210 */ /* 0x000fca0007ffe1ff */
[----:B------:R-:W-:Y:S01]  /*8c10*/  IMAD R55, R44, R56, R51 ;  /* 0x000000382c377224 */ /* 0x000fe200078e0233 */
[----:B0-----:R-:W-:-:S04]  /*8c20*/  MOV R12, RZ ;  /* 0x000000ff000c7202 */ /* 0x001fc80000000f00 */
[----:B------:R-:W-:Y:S01]  /*8c30*/  ISETP.GE.U32.AND P1, PT, R55, R44, PT ;  /* 0x0000002c3700720c */ /* 0x000fe20003f26070 */
[----:B-1----:R-:W-:-:S04]  /*8c40*/  IMAD R57, R57, R13, RZ ;  /* 0x0000000d39397224 */ /* 0x002fc800078e02ff */
[----:B------:R-:W-:Y:S02]  /*8c50*/  IMAD.HI.U32 R58, R13, R57, R12 ;  /* 0x000000390d3a7227 */ /* 0x000fe400078e000c */
[----:B---3--:R-:W0:Y:S06]  /*8c60*/  I2F.U32.RP R57, R50 ;  /* 0x0000003200397306 */ /* 0x008e2c0000209000 */
[----:B------:R-:W-:Y:S01]  /*8c70*/  @P1 IMAD.IADD R55, R55, 0x1, -R44 ;  /* 0x0000000137371824 */ /* 0x000fe200078e0a2c */
[----:B------:R-:W-:-:S04]  /*8c80*/  @P1 IADD3 R54, PT, PT, R54, 0x1, RZ ;  /* 0x0000000136361810 */ /* 0x000fc80007ffe0ff */
[----:B------:R-:W-:Y:S02]  /*8c90*/  ISETP.GE.U32.AND P2, PT, R55, R44, PT ;  /* 0x0000002c3700720c */ /* 0x000fe40003f46070 */
[----:B------:R-:W-:Y:S01]  /*8ca0*/  IADD3 R55, PT, PT, RZ, -R50, RZ ;  /* 0x80000032ff377210 */ /* 0x000fe20007ffe0ff */
[----:B0-----:R-:W0:Y:S10]  /*8cb0*/  MUFU.RCP R57, R57 ;  /* 0x0000003900397308 */ /* 0x001e340000001000 */
[----:B------:R-:W-:Y:S01]  /*8cc0*/  @P2 VIADD R54, R54, 0x1 ;  /* 0x0000000136362836 */ /* 0x000fe20000000000 */
[----:B------:R-:W-:-:S02]  /*8cd0*/  @!P3 LOP3.LUT R54, RZ, R44, RZ, 0x33, !PT ;  /* 0x0000002cff36b212 */ /* 0x000fc400078e33ff */
[----:B------:R-:W-:-:S03]  /*8ce0*/  ISETP.NE.U32.AND P3, PT, R47, RZ, PT ;  /* 0x000000ff2f00720c */ /* 0x000fc60003f65070 */
[----:B------:R-:W-:Y:S01]  /*8cf0*/  IMAD.HI.U32 R53, R53, R54, RZ ;  /* 0x0000003635357227 */ /* 0x000fe200078e00ff */
[----:B0-----:R-:W-:-:S03]  /*8d00*/  IADD3 R13, PT, PT, R57, 0xffffffe, RZ ;  /* 0x0ffffffe390d7810 */ /* 0x001fc60007ffe0ff */
[----:B------:R-:W-:-:S03]  /*8d10*/  IMAD.MOV R56, RZ, RZ, -R53 ;  /* 0x000000ffff387224 */ /* 0x000fc600078e0a35 */
[----:B------:R-:W0:Y:S01]  /*8d20*/  F2I.FTZ.U32.TRUNC.NTZ R13, R13 ;  /* 0x0000000d000d7305 */ /* 0x000e22000021f000 */
[----:B------:R-:W-:-:S05]  /*8d30*/  IMAD R56, R47, R56, R54 ;  /* 0x000000382f387224 */ /* 0x000fca00078e0236 */
[----:B------:R-:W-:Y:S01]  /*8d40*/  ISETP.GE.U32.AND P1, PT, R56, R47, PT ;  /* 0x0000002f3800720c */ /* 0x000fe20003f26070 */
[----:B0-----:R-:W-:-:S12]  /*8d50*/  IMAD R55, R55, R13, RZ ;  /* 0x0000000d37377224 */ /* 0x001fd800078e02ff */
[----:B------:R-:W-:Y:S02]  /*8d60*/  @P1 IMAD.IADD R56, R56, 0x1, -R47 ;  /* 0x0000000138381824 */ /* 0x000fe400078e0a2f */
[----:B------:R-:W-:Y:S01]  /*8d70*/  IMAD.HI.U32 R12, R13, R55, R12 ;  /* 0x000000370d0c7227 */ /* 0x000fe200078e000c */
[----:B------:R-:W-:Y:S02]  /*8d80*/  LEA R55, R29, UR4, 0x2 ;  /* 0x000000041d377c11 */ /* 0x000fe4000f8e10ff */
[----:B------:R-:W-:Y:S01]  /*8d90*/  ISETP.GE.U32.AND P2, PT, R56, R47, PT ;  /* 0x0000002f3800720c */ /* 0x000fe20003f46070 */
[----:B------:R-:W-:Y:S01]  /*8da0*/  @P1 VIADD R53, R53, 0x1 ;  /* 0x0000000135351836 */ /* 0x000fe20000000000 */
[----:B------:R0:W1:Y:S08]  /*8db0*/  LDC R56, c[0x0][R55+0x388] ;  /* 0x0000e20037387b82 */ /* 0x0000700000000800 */
[----:B0-----:R-:W0:Y:S03]  /*8dc0*/  LDC R55, c[0x0][R55+0x3ec] ;  /* 0x0000fb0037377b82 */ /* 0x001e260000000800 */
[----:B------:R-:W-:-:S02]  /*8dd0*/  @P2 IADD3 R53, PT, PT, R53, 0x1, RZ ;  /* 0x0000000135352810 */ /* 0x000fc40007ffe0ff */
[----:B------:R-:W-:Y:S02]  /*8de0*/  @!P3 LOP3.LUT R53, RZ, R47, RZ, 0x33, !PT ;  /* 0x0000002fff35b212 */ /* 0x000fe400078e33ff */
[----:B------:R-:W-:-:S03]  /*8df0*/  ISETP.NE.U32.AND P3, PT, R46, RZ, PT ;  /* 0x000000ff2e00720c */ /* 0x000fc60003f65070 */
[----:B------:R-:W-:-:S04]  /*8e00*/  IMAD.HI.U32 R57, R58, R53, RZ ;  /* 0x000000353a397227 */ /* 0x000fc800078e00ff */
[----:B------:R-:W-:-:S04]  /*8e10*/  IMAD.MOV R13, RZ, RZ, -R57 ;  /* 0x000000ffff0d7224 */ /* 0x000fc800078e0a39 */
[----:B------:R-:W-:-:S05]  /*8e20*/  IMAD R13, R46, R13, R53 ;  /* 0x0000000d2e0d7224 */ /* 0x000fca00078e0235 */
[----:B------:R-:W-:-:S13]  /*8e30*/  ISETP.GE.U32.AND P1, PT, R13, R46, PT ;  /* 0x0000002e0d00720c */ /* 0x000fda0003f26070 */
[----:B------:R-:W-:Y:S02]  /*8e40*/  @P1 IADD3 R13, PT, PT, -R46, R13, RZ ;  /* 0x0000000d2e0d1210 */ /* 0x000fe40007ffe1ff */
[----:B------:R-:W-:Y:S01]  /*8e50*/  @P1 IADD3 R57, PT, PT, R57, 0x1, RZ ;  /* 0x0000000139391810 */ /* 0x000fe20007ffe0ff */
[----:B-1----:R-:W1:Y:S01]  /*8e60*/  I2F.U32.RP R58, R56 ;  /* 0x00000038003a7306 */ /* 0x002e620000209000 */
[----:B------:R-:W-:Y:S01]  /*8e70*/  ISETP.GE.U32.AND P2, PT, R13, R46, PT ;  /* 0x0000002e0d00720c */ /* 0x000fe20003f46070 */
[----:B------:R-:W-:Y:S01]  /*8e80*/  IMAD.MOV R13, RZ, RZ, -R40 ;  /* 0x000000ffff0d7224 */ /* 0x000fe200078e0a28 */
[----:B------:R-:W-:-:S03]  /*8e90*/  IADD3 R59, PT, PT, RZ, -R56, RZ ;  /* 0x80000038ff3b7210 */ /* 0x000fc60007ffe0ff */
[----:B------:R-:W-:-:S04]  /*8ea0*/  IMAD R30, R41, R13, R30 ;  /* 0x0000000d291e7224 */ /* 0x000fc800078e021e */
[----:B------:R-:W-:-:S04]  /*8eb0*/  IMAD R30, R30, R39, R31 ;  /* 0x000000271e1e7224 */ /* 0x000fc800078e021f */
[----:B------:R-:W-:Y:S01]  /*8ec0*/  @P2 VIADD R57, R57, 0x1 ;  /* 0x0000000139392836 */ /* 0x000fe20000000000 */
[----:B-1----:R-:W1:Y:S01]  /*8ed0*/  MUFU.RCP R58, R58 ;  /* 0x0000003a003a7308 */ /* 0x002e620000001000 */
[----:B------:R-:W-:Y:S02]  /*8ee0*/  @!P3 LOP3.LUT R57, RZ, R46, RZ, 0x33, !PT ;  /* 0x0000002eff39b212 */ /* 0x000fe400078e33ff */
[----:B------:R-:W-:-:S03]  /*8ef0*/  ISETP.NE.U32.AND P3, PT, R50, RZ, PT ;  /* 0x000000ff3200720c */ /* 0x000fc60003f65070 */
[----:B------:R-:W-:-:S04]  /*8f00*/  IMAD.HI.U32 R31, R12, R57, RZ ;  /* 0x000000390c1f7227 */ /* 0x000fc800078e00ff */
[----:B------:R-:W-:-:S04]  /*8f10*/  IMAD.MOV R41, RZ, RZ, -R31 ;  /* 0x000000ffff297224 */ /* 0x000fc800078e0a1f */
[----:B------:R-:W-:Y:S01]  /*8f20*/  IMAD R41, R50, R41, R57 ;  /* 0x0000002932297224 */ /* 0x000fe200078e0239 */
[----:B-1----:R-:W-:-:S04]  /*8f30*/  IADD3 R12, PT, PT, R58, 0xffffffe, RZ ;  /* 0x0ffffffe3a0c7810 */ /* 0x002fc80007ffe0ff */
[----:B------:R-:W-:Y:S01]  /*8f40*/  ISETP.GE.U32.AND P1, PT, R41, R50, PT ;  /* 0x000000322900720c */ /* 0x000fe20003f26070 */
[----:B------:R1:W3:Y:S02]  /*8f50*/  F2I.FTZ.U32.TRUNC.NTZ R13, R12 ;  /* 0x0000000c000d7305 */ /* 0x0002e4000021f000 */
[----:B-1----:R-:W-:-:S10]  /*8f60*/  IMAD.MOV.U32 R12, RZ, RZ, RZ ;  /* 0x000000ffff0c7224 */ /* 0x002fd400078e00ff */
[----:B------:R-:W-:Y:S01]  /*8f70*/  @P1 IADD3 R41, PT, PT, -R50, R41, RZ ;  /* 0x0000002932291210 */ /* 0x000fe20007ffe1ff */
[----:B------:R-:W-:Y:S02]  /*8f80*/  @P1 VIADD R31, R31, 0x1 ;  /* 0x000000011f1f1836 */ /* 0x000fe40000000000 */
[----:B---3--:R-:W-:Y:S01]  /*8f90*/  IMAD R39, R59, R13, RZ ;  /* 0x0000000d3b277224 */ /* 0x008fe200078e02ff */
[----:B------:R-:W-:Y:S02]  /*8fa0*/  ISETP.GE.U32.AND P2, PT, R41, R50, PT ;  /* 0x000000322900720c */ /* 0x000fe40003f46070 */
[----:B------:R-:W-:Y:S01]  /*8fb0*/  IADD3 R41, PT, PT, -R49, RZ, RZ ;  /* 0x000000ff31297210 */ /* 0x000fe20007ffe1ff */
[----:B------:R-:W-:Y:S02]  /*8fc0*/  IMAD.HI.U32 R58, R13, R39, R12 ;  /* 0x000000270d3a7227 */ /* 0x000fe400078e000c */
[----:B------:R-:W1:Y:S02]  /*8fd0*/  LDC R13, c[0x0][R38+0x3ec] ;  /* 0x0000fb00260d7b82 */ /* 0x000e640000000800 */
[----:B------:R-:W-:-:S02]  /*8fe0*/  IMAD R37, R37, R41, R40 ;  /* 0x0000002925257224 */ /* 0x000fc400078e0228 */
[----:B------:R-:W-:-:S04]  /*8ff0*/  IMAD.MOV R40, RZ, RZ, -R51 ;  /* 0x000000ffff287224 */ /* 0x000fc800078e0a33 */
[----:B------:R-:W-:Y:S01]  /*9000*/  @P2 IADD3 R31, PT, PT, R31, 0x1, RZ ;  /* 0x000000011f1f2810 */ /* 0x000fe20007ffe0ff */
[----:B------:R-:W-:Y:S01]  /*9010*/  IMAD R42, R42, R40, R49 ;  /* 0x000000282a2a7224 */ /* 0x000fe200078e0231 */
[----:B------:R-:W-:Y:S02]  /*9020*/  @!P3 LOP3.LUT R31, RZ, R50, RZ, 0x33, !PT ;  /* 0x00000032ff1fb212 */ /* 0x000fe400078e33ff */
[----:B------:R-:W-:-:S03]  /*9030*/  ISETP.NE.U32.AND P3, PT, R56, RZ, PT ;  /* 0x000000ff3800720c */ /* 0x000fc60003f65070 */
[----:B------:R-:W-:-:S04]  /*9040*/  IMAD.HI.U32 R12, R58, R31, RZ ;  /* 0x0000001f3a0c7227 */ /* 0x000fc800078e00ff */
[----:B------:R-:W-:-:S04]  /*9050*/  IMAD.MOV R39, RZ, RZ, -R12 ;  /* 0x000000ffff277224 */ /* 0x000fc800078e0a0c */
[----:B------:R-:W-:-:S05]  /*9060*/  IMAD R39, R56, R39, R31 ;  /* 0x0000002738277224 */ /* 0x000fca00078e021f */
[----:B------:R-:W-:-:S13]  /*9070*/  ISETP.GE.U32.AND P1, PT, R39, R56, PT ;  /* 0x000000382700720c */ /* 0x000fda0003f26070 */
[----:B------:R-:W-:Y:S01]  /*9080*/  @P1 IMAD.IADD R39, R39, 0x1, -R56 ;  /* 0x0000000127271824 */ /* 0x000fe200078e0a38 */
[----:B------:R-:W-:Y:S02]  /*9090*/  @P1 IADD3 R12, PT, PT, R12, 0x1, RZ ;  /* 0x000000010c0c1810 */ /* 0x000fe40007ffe0ff */
[----:B------:R-:W-:Y:S02]  /*90a0*/  ISETP.NE.AND P1, PT, R33, R2, PT ;  /* 0x000000022100720c */ /* 0x000fe40003f25270 */
[----:B------:R-:W-:Y:S01]  /*90b0*/  ISETP.GE.U32.AND P2, PT, R39, R56, PT ;  /* 0x000000382700720c */ /* 0x000fe20003f46070 */
[----:B-1----:R-:W-:Y:S01]  /*90c0*/  IMAD R13, R37, R13, R30 ;  /* 0x0000000d250d7224 */ /* 0x002fe200078e021e */
[----:B------:R-:W-:-:S03]  /*90d0*/  IADD3 R30, PT, PT, -R54, RZ, RZ ;  /* 0x000000ff361e7210 */ /* 0x000fc60007ffe1ff */
[----:B------:R-:W-:Y:S01]  /*90e0*/  IMAD R42, R42, R32, R13 ;  /* 0x000000202a2a7224 */ /* 0x000fe200078e020d */
[----:B------:R-:W-:Y:S01]  /*90f0*/  IADD3 R13, PT, PT, -R53, RZ, RZ ;  /* 0x000000ff350d7210 */ /* 0x000fe20007ffe1ff */
[----:B------:R-:W-:-:S04]  /*9100*/  IMAD R44, R44, R30, R51 ;  /* 0x0000001e2c2c7224 */ /* 0x000fc800078e0233 */
        /* <DEDUP_REMOVED lines=10> */
[----:B----4-:R-:W-:Y:S02]  /*91b0*/  IMAD R45, R46, R45, R48 ;  /* 0x0000002d2e2d7224 */ /* 0x010fe400078e0230 */
[----:B------:R-:W-:Y:S02]  /*91c0*/  IMAD.MOV.U32 R30, RZ, RZ, R12 ;  /* 0x000000ffff1e7224 */ /* 0x000fe400078e000c */
[----:B--2---:R-:W-:Y:S02]  /*91d0*/  IMAD R50, R50, R52, R45 ;  /* 0x0000003432327224 */ /* 0x004fe400078e022d */
[----:B------:R-:W-:-:S04]  /*91e0*/  IMAD R31, R56, R13, R31 ;  /* 0x0000000d381f7224 */ /* 0x000fc800078e021f */
[----:B0-----:R-:W-:Y:S01]  /*91f0*/  IMAD R31, R31, R55, R50 ;  /* 0x000000371f1f7224 */ /* 0x001fe200078e0232 */
[----:B------:R-:W-:Y:S06]  /*9200*/  @P1 BRA `(.L_x_1156) ;  /* 0xfffffff000d01947 */ /* 0x000fec000383ffff */
[----:B------:R-:W-:Y:S05]  /*9210*/  BSYNC.RECONVERGENT B1 ;  /* 0x0000000000017941 */ /* 0x000fea0003800200 */
.L_x_1155:
[----:B------:R-:W-:Y:S05]  /*9220*/  @!P0 BRA `(.L_x_1154) ;  /* 0x0000000800f88947 */ /* 0x000fea0003800000 */
[----:B------:R-:W-:Y:S02]  /*9230*/  ISETP.GE.U32.AND P1, PT, R8, 0x3, PT ;  /* 0x000000030800780c */ /* 0x000fe40003f26070 */
[----:B------:R-:W-:-:S04]  /*9240*/  LOP3.LUT R12, R11, 0x3, RZ, 0xc0, !PT ;  /* 0x000000030b0c7812 */ /* 0x000fc800078ec0ff */
[----:B------:R-:W-:-:S07]  /*9250*/  ISETP.NE.AND P0, PT, R12, 0x1, PT ;  /* 0x000000010c00780c */ /* 0x000fce0003f05270 */
[----:B------:R-:W-:Y:S06]  /*9260*/  @!P1 BRA `(.L_x_1157) ;  /* 0x0000000400989947 */ /* 0x000fec0003800000 */
        /* <DEDUP_REMOVED lines=8> */
[----:B------:R-:W-:-:S07]  /*92f0*/  LEA R40, R40, UR4, 0x2 ;  /* 0x0000000428287c11 */ /* 0x000fce000f8e10ff */
        /* <DEDUP_REMOVED lines=19> */
[----:B------:R-:W-:-:S05]  /*9430*/  IADD3 R12, PT, PT, -R41, RZ, RZ ;  /* 0x000000ff290c7210 */ /* 0x000fca0007ffe1ff */
[----:B------:R-:W-:Y:S01]  /*9440*/  IMAD R12, R33, R12, R30 ;  /* 0x0000000c210c7224 */ /* 0x000fe200078e021e */
[----:B------:R-:W4:Y:S04]  /*9450*/  F2I.FTZ.U32.TRUNC.NTZ R13, R13 ;  /* 0x0000000d000d7305 */ /* 0x000f28000021f000 */
[----:B------:R-:W-:-:S04]  /*9460*/  ISETP.GE.U32.AND P1, PT, R12, R33, PT ;  /* 0x000000210c00720c */ /* 0x000fc80003f26070 */
[----:B---3--:R-:W3:Y:S01]  /*9470*/  I2F.U32.RP R46, R39 ;  /* 0x00000027002e7306 */ /* 0x008ee20000209000 */
[----:B----4-:R-:W-:-:S08]  /*9480*/  IMAD R43, R43, R13, RZ ;  /* 0x0000000d2b2b7224 */ /* 0x010fd000078e02ff */
[----:B------:R-:W-:Y:S02]  /*9490*/  @P1 IADD3 R12, PT, PT, -R33, R12, RZ ;  /* 0x0000000c210c1210 */ /* 0x000fe40007ffe1ff */
[----:B------:R-:W-:Y:S02]  /*94a0*/  @P1 IADD3 R41, PT, PT, R41, 0x1, RZ ;  /* 0x0000000129291810 */ /* 0x000fe40007ffe0ff */
[----:B------:R-:W-:Y:S01]  /*94b0*/  ISETP.GE.U32.AND P2, PT, R12, R33, PT ;  /* 0x000000210c00720c */ /* 0x000fe20003f46070 */
[----:B------:R-:W-:Y:S01]  /*94c0*/  HFMA2 R12, -RZ, RZ, 0, 0 ;  /* 0x00000000ff0c7431 */ /* 0x000fe200000001ff */
[----:B---3--:R-:W3:Y:S04]  /*94d0*/  MUFU.RCP R46, R46 ;  /* 0x0000002e002e7308 */ /* 0x008ee80000001000 */
[----:B------:R-:W-:Y:S01]  /*94e0*/  IMAD.HI.U32 R12, R13, R43, R12 ;  /* 0x0000002b0d0c7227 */ /* 0x000fe200078e000c */
[----:B------:R-:W-:-:S06]  /*94f0*/  LEA R43, R29, UR4, 0x2 ;  /* 0x000000041d2b7c11 */ /* 0x000fcc000f8e10ff */
[----:B------:R-:W-:Y:S01]  /*9500*/  @P2 VIADD R41, R41, 0x1 ;  /* 0x0000000129292836 */ /* 0x000fe20000000000 */
[----:B------:R4:W5:Y:S01]  /*9510*/  LDC R42, c[0x0][R43+0x388] ;  /* 0x0000e2002b2a7b82 */ /* 0x0009620000000800 */
[----:B------:R-:W-:Y:S02]  /*9520*/  @!P3 LOP3.LUT R41, RZ, R33, RZ, 0x33, !PT ;  /* 0x00000021ff29b212 */ /* 0x000fe400078e33ff */
[----:B------:R-:W-:-:S03]  /*9530*/  ISETP.NE.U32.AND P3, PT, R32, RZ, PT ;  /* 0x000000ff2000720c */ /* 0x000fc60003f65070 */
[----:B------:R-:W-:Y:S02]  /*9540*/  IMAD.HI.U32 R44, R12, R41, RZ ;  /* 0x000000290c2c7227 */ /* 0x000fe400078e00ff */
[----:B----4-:R-:W4:Y:S02]  /*9550*/  LDC R43, c[0x0][R43+0x3ec] ;  /* 0x0000fb002b2b7b82 */ /* 0x010f240000000800 */
[----:B---3--:R-:W-:Y:S01]  /*9560*/  VIADD R12, R46, 0xffffffe ;  /* 0x0ffffffe2e0c7836 */ /* 0x008fe20000000000 */
[----:B------:R-:W-:-:S03]  /*9570*/  IADD3 R45, PT, PT, -R44, RZ, RZ ;  /* 0x000000ff2c2d7210 */ /* 0x000fc60007ffe1ff */
[----:B------:R3:W0:Y:S02]  /*9580*/  F2I.FTZ.U32.TRUNC.NTZ R13, R12 ;  /* 0x0000000c000d7305 */ /* 0x000624000021f000 */
[----:B------:R-:W-:-:S05]  /*9590*/  IMAD R45, R32, R45, R41 ;  /* 0x0000002d202d7224 */ /* 0x000fca00078e0229 */
[----:B------:R-:W-:Y:S01]  /*95a0*/  ISETP.GE.U32.AND P1, PT, R45, R32, PT ;  /* 0x000000202d00720c */ /* 0x000fe20003f26070 */
[----:B---3--:R-:W-:-:S12]  /*95b0*/  HFMA2 R12, -RZ, RZ, 0, 0 ;  /* 0x00000000ff0c7431 */ /* 0x008fd800000001ff */
[----:B------:R-:W-:Y:S02]  /*95c0*/  @P1 IADD3 R45, PT, PT, -R32, R45, RZ ;  /* 0x0000002d202d1210 */ /* 0x000fe40007ffe1ff */
[----:B------:R-:W-:Y:S02]  /*95d0*/  @P1 IADD3 R44, PT, PT, R44, 0x1, RZ ;  /* 0x000000012c2c1810 */ /* 0x000fe40007ffe0ff */
[----:B------:R-:W-:Y:S01]  /*95e0*/  ISETP.GE.U32.AND P2, PT, R45, R32, PT ;  /* 0x000000202d00720c */ /* 0x000fe20003f46070 */
[----:B------:R-:W-:-:S04]  /*95f0*/  IMAD.MOV R45, RZ, RZ, -R39 ;  /* 0x000000ffff2d7224 */ /* 0x000fc800078e0a27 */
[----:B0-----:R-:W-:-:S04]  /*9600*/  IMAD R45, R45, R13, RZ ;  /* 0x0000000d2d2d7224 */ /* 0x001fc800078e02ff */
[----:B------:R-:W-:Y:S01]  /*9610*/  IMAD.HI.U32 R13, R13, R45, R12 ;  /* 0x0000002d0d0d7227 */ /* 0x000fe200078e000c */
[----:B-----5:R-:W0:Y:S01]  /*9620*/  I2F.U32.RP R46, R42 ;  /* 0x0000002a002e7306 */ /* 0x020e220000209000 */
[----:B------:R-:W-:Y:S02]  /*9630*/  IADD3 R47, PT, PT, RZ, -R42, RZ ;  /* 0x8000002aff2f7210 */ /* 0x000fe40007ffe0ff */
        /* <DEDUP_REMOVED lines=9> */
[----:B------:R-:W-:Y:S02]  /*96d0*/  @P1 IMAD.IADD R12, R12, 0x1, -R39 ;  /* 0x000000010c0c1824 */ /* 0x000fe400078e0a27 */
[----:B------:R-:W-:Y:S01]  /*96e0*/  @P1 VIADD R45, R45, 0x1 ;  /* 0x000000012d2d1836 */ /* 0x000fe20000000000 */
[----:B------:R-:W0:Y:S02]  /*96f0*/  F2I.FTZ.U32.TRUNC.NTZ R13, R13 ;  /* 0x0000000d000d7305 */ /* 0x000e24000021f000 */
[----:B------:R-:W-:Y:S01]  /*9700*/  ISETP.GE.U32.AND P2, PT, R12, R39, PT ;  /* 0x000000270c00720c */ /* 0x000fe20003f46070 */
[----:B------:R-:W-:Y:S02]  /*9710*/  IMAD.MOV.U32 R12, RZ, RZ, RZ ;  /* 0x000000ffff0c7224 */ /* 0x000fe400078e00ff */
[----:B0-----:R-:W-:-:S10]  /*9720*/  IMAD R47, R47, R13, RZ ;  /* 0x0000000d2f2f7224 */ /* 0x001fd400078e02ff */
[----:B------:R-:W-:Y:S02]  /*9730*/  @P2 IADD3 R45, PT, PT, R45, 0x1, RZ ;  /* 0x000000012d2d2810 */ /* 0x000fe40007ffe0ff */
[----:B------:R-:W-:Y:S01]  /*9740*/  @!P3 LOP3.LUT R45, RZ, R39, RZ, 0x33, !PT ;  /* 0x00000027ff2db212 */ /* 0x000fe200078e33ff */
[----:B------:R-:W-:Y:S01]  /*9750*/  IMAD.HI.U32 R12, R13, R47, R12 ;  /* 0x0000002f0d0c7227 */ /* 0x000fe200078e000c */
[----:B------:R-:W-:-:S05]  /*9760*/  ISETP.NE.U32.AND P3, PT, R42, RZ, PT ;  /* 0x000000ff2a00720c */ /* 0x000fca0003f65070 */
[----:B------:R-:W-:Y:S01]  /*9770*/  IMAD.HI.U32 R13, R12, R45, RZ ;  /* 0x0000002d0c0d7227 */ /* 0x000fe200078e00ff */
[----:B------:R-:W-:-:S04]  /*9780*/  IADD3 R12, PT, PT, -R41, RZ, RZ ;  /* 0x000000ff290c7210 */ /* 0x000fc80007ffe1ff */
[----:B------:R-:W-:Y:S01]  /*9790*/  IADD3 R47, PT, PT, -R13, RZ, RZ ;  /* 0x000000ff0d2f7210 */ /* 0x000fe20007ffe1ff */
[----:B------:R-:W-:Y:S02]  /*97a0*/  IMAD R12, R33, R12, R30 ;  /* 0x0000000c210c7224 */ /* 0x000fe400078e021e */
[----:B------:R-:W-:Y:S02]  /*97b0*/  IMAD.MOV R30, RZ, RZ, -R44 ;  /* 0x000000ffff1e7224 */ /* 0x000fe400078e0a2c */
[----:B------:R-:W-:Y:S02]  /*97c0*/  IMAD R47, R42, R47, R45 ;  /* 0x0000002f2a2f7224 */ /* 0x000fe400078e022d */
[----:B------:R-:W-:Y:S01]  /*97d0*/  IMAD R41, R32, R30, R41 ;  /* 0x0000001e20297224 */ /* 0x000fe200078e0229 */
[----:B------:R-:W-:Y:S01]  /*97e0*/  IADD3 R30, PT, PT, -R45, RZ, RZ ;  /* 0x000000ff2d1e7210 */ /* 0x000fe20007ffe1ff */
[----:B------:R-:W-:Y:S01]  /*97f0*/  IMAD R12, R12, R38, R31 ;  /* 0x000000260c0c7224 */ /* 0x000fe200078e021f */
[----:B------:R-:W-:-:S03]  /*9800*/  ISETP.GE.U32.AND P1, PT, R47, R42, PT ;  /* 0x0000002a2f00720c */ /* 0x000fc60003f26070 */
[----:B--2---:R-:W-:Y:S02]  /*9810*/  IMAD R12, R41, R37, R12 ;  /* 0x00000025290c7224 */ /* 0x004fe400078e020c */
[----:B------:R-:W-:-:S04]  /*9820*/  IMAD R39, R39, R30, R44 ;  /* 0x0000001e27277224 */ /* 0x000fc800078e022c */
[----:B-1----:R-:W-:-:S04]  /*9830*/  IMAD R12, R39, R40, R12 ;  /* 0x00000028270c7224 */ /* 0x002fc800078e020c */
        /* <DEDUP_REMOVED lines=8> */
[----:B----4-:R-:W-:-:S07]  /*98c0*/  IMAD R31, R31, R43, R12 ;  /* 0x0000002b1f1f7224 */ /* 0x010fce00078e020c */
.L_x_1157:
        /* <DEDUP_REMOVED lines=56> */
.L_x_1158:
        /* <DEDUP_REMOVED lines=28> */
.L_x_1154:
[----:B------:R-:W0:Y:S01]  /*9e10*/  LDCU UR4, c[0x0][0x4c4] ;  /* 0x00009880ff0477ac */ /* 0x000e220008000800 */
[----:B------:R-:W-:Y:S02]  /*9e20*/  HFMA2 R29, -RZ, RZ, 0, 0 ;  /* 0x00000000ff1d7431 */ /* 0x000fe400000001ff */
[----:B0-----:R-:W-:Y:S02]  /*9e30*/  IMAD R30, R30, UR4, R31 ;  /* 0x000000041e1e7c24 */ /* 0x001fe4000f8e021f */
[----:B------:R-:W-:-:S07]  /*9e40*/  IMAD.MOV.U32 R31, RZ, RZ, RZ ;  /* 0x000000ffff1f7224 */ /* 0x000fce00078e00ff */
.L_x_1148:
[----:B------:R-:W-:Y:S05]  /*9e50*/  BSYNC.RECONVERGENT B0 ;  /* 0x0000000000007941 */ /* 0x000fea0003800200 */
.L_x_1147:
        /* <DEDUP_REMOVED lines=22> */
.L_x_1163:
[C---:B------:R-:W-:Y:S01]  /*9fc0*/  IADD3 R41, PT, PT, R20.reuse, -0x1, RZ ;  /* 0xffffffff14297810 */ /* 0x040fe20007ffe0ff */
[C---:B------:R-:W-:Y:S01]  /*9fd0*/  VIADD R44, R20.reuse, 0xfffffffc ;  /* 0xfffffffc142c7836 */ /* 0x040fe20000000000 */
[C---:B------:R-:W-:Y:S01]  /*9fe0*/  IADD3 R36, PT, PT, R20.reuse, -0x2, RZ ;  /* 0xfffffffe14247810 */ /* 0x040fe20007ffe0ff */
[C---:B------:R-:W-:Y:S01]  /*9ff0*/  VIADD R50, R20.reuse, 0xfffffffa ;  /* 0xfffffffa14327836 */ /* 0x040fe20000000000 */
[----:B------:R-:W-:Y:S01]  /*a000*/  IADD3 R38, PT, PT, R20, -0x3, RZ ;  /* 0xfffffffd14267810 */ /* 0x000fe20007ffe0ff */
[----:B------:R-:W-:Y:S01]  /*a010*/  IMAD.SHL.U32 R41, R41, 0x4, RZ ;  /* 0x0000000429297824 */ /* 0x000fe200078e00ff */
[----:B------:R-:W-:Y:S01]  /*a020*/  SHF.L.U32 R44, R44, 0x2, RZ ;  /* 0x000000022c2c7819 */ /* 0x000fe200000006ff */
[----:B------:R-:W-:Y:S01]  /*a030*/  IMAD.SHL.U32 R36, R36, 0x4, RZ ;  /* 0x0000000424247824 */ /* 0x000fe200078e00ff */
[----:B------:R-:W-:Y:S01]  /*a040*/  IADD3 R46, PT, PT, R20, -0x5, RZ ;  /* 0xfffffffb142e7810 */ /* 0x000fe20007ffe0ff */
[----:B------:R0:W1:Y:S01]  /*a050*/  LDC R51, c[0x0][R41+0x388] ;  /* 0x0000e20029337b82 */ /* 0x0000620000000800 */
[----:B------:R-:W-:Y:S01]  /*a060*/  IMAD.SHL.U32 R38, R38, 0x4, RZ ;  /* 0x0000000426267824 */ /* 0x000fe200078e00ff */
[----:B------:R-:W-:Y:S01]  /*a070*/  IADD3 R39, PT, PT, R39, 0x8, RZ ;  /* 0x0000000827277810 */ /* 0x000fe20007ffe0ff */
[----:B------:R-:W-:-:S02]  /*a080*/  IMAD.SHL.U32 R50, R50, 0x4, RZ ;  /* 0x0000000432327824 */ /* 0x000fc400078e00ff */
[----:B------:R-:W-:-:S03]  /*a090*/  IMAD.SHL.U32 R46, R46, 0x4, RZ ;  /* 0x000000042e2e7824 */ /* 0x000fc600078e00ff */
[----:B------:R2:W3:Y:S08]  /*a0a0*/  LDC R40, c[0x0][R36+0x388] ;  /* 0x0000e20024287b82 */ /* 0x0004f00000000800 */
[----:B------:R4:W5:Y:S08]  /*a0b0*/  LDC R45, c[0x0][R38+0x388] ;  /* 0x0000e200262d7b82 */ /* 0x0009700000000800 */
[----:B------:R4:W5:Y:S08]  /*a0c0*/  LDC R47, c[0x0][R44+0x388] ;  /* 0x0000e2002c2f7b82 */ /* 0x0009700000000800 */
[----:B------:R5:W5:Y:S08]  /*a0d0*/  LDC R52, c[0x0][R50+0x388] ;  /* 0x0000e20032347b82 */ /* 0x000b700000000800 */
[----:B0-----:R-:W0:Y:S01]  /*a0e0*/  LDC R41, c[0x0][R41+0x3ec] ;  /* 0x0000fb0029297b82 */ /* 0x001e220000000800 */
[----:B-1----:R-:W1:Y:S01]  /*a0f0*/  I2F.U32.RP R32, R51 ;  /* 0x0000003300207306 */ /* 0x002e620000209000 */
[----:B------:R-:W-:Y:S01]  /*a100*/  IMAD.MOV R43, RZ, RZ, -R51 ;  /* 0x000000ffff2b7224 */ /* 0x000fe200078e0a33 */
[----:B------:R-:W-:-:S05]  /*a110*/  ISETP.NE.U32.AND P3, PT, R51, RZ, PT ;  /* 0x000000ff3300720c */ /* 0x000fca0003f65070 */
[----:B--2---:R-:W2:Y:S01]  /*a120*/  LDC R36, c[0x0][R36+0x3ec] ;  /* 0x0000fb0024247b82 */ /* 0x004ea20000000800 */
[----:B---3--:R-:W3:Y:S07]  /*a130*/  I2F.U32.RP R33, R40 ;  /* 0x0000002800217306 */ /* 0x008eee0000209000 */
[----:B----4-:R-:W4:Y:S01]  /*a140*/  LDC R38, c[0x0][R38+0x3ec] ;  /* 0x0000fb0026267b82 */ /* 0x010f220000000800 */
[----:B-1----:R-:W1:Y:S07]  /*a150*/  MUFU.RCP R32, R32 ;  /* 0x0000002000207308 */ /* 0x002e6e0000001000 */
[----:B------:R-:W4:Y:S01]  /*a160*/  LDC R44, c[0x0][R44+0x3ec] ;  /* 0x0000fb002c2c7b82 */ /* 0x000f220000000800 */
[----:B---3--:R-:W-:Y:S01]  /*a170*/  MUFU.RCP R33, R33 ;  /* 0x0000002100217308 */ /* 0x008fe20000001000 */
[----:B-----5:R-:W-:-:S06]  /*a180*/  IMAD.MOV R55, RZ, RZ, -R47 ;  /* 0x000000ffff377224 */ /* 0x020fcc00078e0a2f */
[----:B------:R-:W3:Y:S01]  /*a190*/  LDC R50, c[0x0][R50+0x3ec] ;  /* 0x0000fb0032327b82 */ /* 0x000ee20000000800 */
[----:B------:R-:W-:Y:S01]  /*a1a0*/  I2F.U32.RP R53, R47 ;  /* 0x0000002f00357306 */ /* 0x000fe20000209000 */
[----:B-1----:R-:W-:-:S07]  /*a1b0*/  IADD3 R12, PT, PT, R32, 0xffffffe, RZ ;  /* 0x0ffffffe200c7810 */ /* 0x002fce0007ffe0ff */
[----:B------:R1:W5:Y:S08]  /*a1c0*/  F2I.FTZ.U32.TRUNC.NTZ R13, R12 ;  /* 0x0000000c000d7305 */ /* 0x000370000021f000 */
[----:B------:R-:W0:Y:S01]  /*a1d0*/  I2F.U32.RP R32, R45 ;  /* 0x0000002d00207306 */ /* 0x000e220000209000 */
[----:B-1----:R-:W-:Y:S01]  /*a1e0*/  MOV R12, RZ ;  /* 0x000000ff000c7202 */ /* 0x002fe20000000f00 */
[----:B-----5:R-:W-:-:S06]  /*a1f0*/  IMAD R43, R43, R13, RZ ;  /* 0x0000000d2b2b7224 */ /* 0x020fcc00078e02ff */
[----:B------:R-:W1:Y:S01]  /*a200*/  MUFU.RCP R53, R53 ;  /* 0x0000003500357308 */ /* 0x000e620000001000 */
[----:B------:R-:W-:Y:S02]  /*a210*/  IMAD.HI.U32 R13, R13, R43, R12 ;  /* 0x0000002b0d0d7227 */ /* 0x000fe400078e000c */
[----:B------:R5:W2:Y:S05]  /*a220*/  LDC R43, c[0x0][R46+0x388] ;  /* 0x0000e2002e2b7b82 */ /* 0x000aaa0000000800 */
[----:B0-----:R-:W-:Y:S01]  /*a230*/  MUFU.RCP R32, R32 ;  /* 0x0000002000207308 */ /* 0x001fe20000001000 */
[----:B------:R-:W-:Y:S01]  /*a240*/  IMAD.HI.U32 R49, R13, R42, RZ ;  /* 0x0000002a0d317227 */ /* 0x000fe200078e00ff */
[----:B------:R-:W-:-:S02]  /*a250*/  IADD3 R13, PT, PT, R33, 0xffffffe, RZ ;  /* 0x0ffffffe210d7810 */ /* 0x000fc40007ffe0ff */
[----:B------:R-:W-:Y:S01]  /*a260*/  IADD3 R33, PT, PT, RZ, -R40, RZ ;  /* 0x80000028ff217210 */ /* 0x000fe20007ffe0ff */
[----:B------:R-:W-:Y:S01]  /*a270*/  IMAD.MOV R12, RZ, RZ, -R49 ;  /* 0x000000ffff0c7224 */ /* 0x000fe200078e0a31 */
[----:B-----5:R-:W0:Y:S02]  /*a280*/  LDC R46, c[0x0][R46+0x3ec] ;  /* 0x0000fb002e2e7b82 */ /* 0x020e240000000800 */
[----:B------:R-:W5:Y:S01]  /*a290*/  F2I.FTZ.U32.TRUNC.NTZ R13, R13 ;  /* 0x0000000d000d7305 */ /* 0x000f62000021f000 */
[----:B------:R-:W-:Y:S02]  /*a2a0*/  IMAD R12, R51, R12, R42 ;  /* 0x0000000c330c7224 */ /* 0x000fe400078e022a */
[----:B-1----:R-:W-:-:S03]  /*a2b0*/  VIADD R53, R53, 0xffffffe ;  /* 0x0ffffffe35357836 */ /* 0x002fc60000000000 */
[----:B------:R-:W-:Y:S01]  /*a2c0*/  ISETP.GE.U32.AND P1, PT, R12, R51, PT ;  /* 0x000000330c00720c */ /* 0x000fe20003f26070 */
[----:B-----5:R-:W-:-:S12]  /*a2d0*/  IMAD R33, R33, R13, RZ ;  /* 0x0000000d21217224 */ /* 0x020fd800078e02ff */
[----:B------:R-:W-:Y:S02]  /*a2e0*/  @P1 IMAD.IADD R12, R12, 0x1, -R51 ;  /* 0x000000010c0c1824 */ /* 0x000fe400078e0a33 */
[----:B------:R-:W-:-:S03]  /*a2f0*/  @P1 VIADD R49, R49, 0x1 ;  /* 0x0000000131311836 */ /* 0x000fc60000000000 */
[----:B------:R-:W-:Y:S01]  /*a300*/  ISETP.GE.U32.AND P2, PT, R12, R51, PT ;  /* 0x000000330c00720c */ /* 0x000fe20003f46070 */
[----:B------:R-:W-:-:S04]  /*a310*/  IMAD.MOV.U32 R12, RZ, RZ, RZ ;  /* 0x000000ffff0c7224 */ /* 0x000fc800078e00ff */
[----:B------:R-:W-:-:S08]  /*a320*/  IMAD.HI.U32 R12, R13, R33, R12 ;  /* 0x000000210d0c7227 */ /* 0x000fd000078e000c */
[----:B------:R-:W-:Y:S01]  /*a330*/  @P2 IADD3 R49, PT, PT, R49, 0x1, RZ ;  /* 0x0000000131312810 */ /* 0x000fe20007ffe0ff */
[----:B--2---:R-:W1:Y:S01]  /*a340*/  I2F.U32.RP R54, R43 ;  /* 0x0000002b00367306 */ /* 0x004e620000209000 */
[----:B------:R-:W-:Y:S01]  /*a350*/  @!P3 LOP3.LUT R49, RZ, R51, RZ, 0x33, !PT ;  /* 0x00000033ff31b212 */ /* 0x000fe200078e33ff */
[----:B------:R-:W-:Y:S01]  /*a360*/  IMAD.MOV R57, RZ, RZ, -R43 ;  /* 0x000000ffff397224 */ /* 0x000fe200078e0a2b */
[----:B------:R-:W-:-:S03]  /*a370*/  ISETP.NE.U32.AND P3, PT, R40, RZ, PT ;  /* 0x000000ff2800720c */ /* 0x000fc60003f65070 */
[----:B------:R-:W-:Y:S01]  /*a380*/  IMAD.HI.U32 R48, R12, R49, RZ ;  /* 0x000000310c307227 */ /* 0x000fe200078e00ff */
[----:B------:R-:W-:-:S04]  /*a390*/  IADD3 R12, PT, PT, R32, 0xffffffe, RZ ;  /* 0x0ffffffe200c7810 */ /* 0x000fc80007ffe0ff */
[----:B------:R-:W-:Y:S01]  /*a3a0*/  IADD3 R33, PT, PT, -R48, RZ, RZ ;  /* 0x000000ff30217210 */ /* 0x000fe20007ffe1ff */
[----:B------:R2:W-:Y:S04]  /*a3b0*/  F2I.FTZ.U32.TRUNC.NTZ R13, R12 ;  /* 0x0000000c000d7305 */ /* 0x0005e8000021f000 */
[----:B------:R-:W-:-:S04]  /*a3c0*/  IMAD R33, R40, R33, R49 ;  /* 0x0000002128217224 */ /* 0x000fc800078e0231 */
[----:B-1----:R-:W1:Y:S01]  /*a3d0*/  MUFU.RCP R54, R54 ;  /* 0x0000003600367308 */ /* 0x002e620000001000 */
[----:B------:R-:W-:Y:S02]  /*a3e0*/  ISETP.GE.U32.AND P1, PT, R33, R40, PT ;  /* 0x000000282100720c */ /* 0x000fe40003f26070 */
[----:B--2---:R-:W-:-:S11]  /*a3f0*/  MOV R12, RZ ;  /* 0x000000ff000c7202 */ /* 0x004fd60000000f00 */
[----:B------:R-:W-:Y:S02]  /*a400*/  @P1 IADD3 R33, PT, PT, -R40, R33, RZ ;  /* 0x0000002128211210 */ /* 0x000fe40007ffe1ff */
[----:B------:R-:W-:Y:S02]  /*a410*/  @P1 IADD3 R48, PT, PT, R48, 0x1, RZ ;  /* 0x0000000130301810 */ /* 0x000fe40007ffe0ff */
[----:B------:R-:W-:Y:S01]  /*a420*/  ISETP.GE.U32.AND P2, PT, R33, R40, PT ;  /* 0x000000282100720c */ /* 0x000fe20003f46070 */
[----:B------:R-:W-:Y:S01]  /*a430*/  IMAD.MOV R33, RZ, RZ, -R45 ;  /* 0x000000ffff217224 */ /* 0x000fe200078e0a2d */
[----:B-1----:R-:W-:-:S03]  /*a440*/  IADD3 R32, PT, PT, R54, 0xffffffe, RZ ;  /* 0x0ffffffe36207810 */ /* 0x002fc60007ffe0ff */
[----:B------:R-:W-:-:S04]  /*a450*/  IMAD R33, R33, R13, RZ ;  /* 0x0000000d21217224 */ /* 0x000fc800078e02ff */
[----:B------:R-:W-:Y:S02]  /*a460*/  IMAD.HI.U32 R33, R13, R33, R12 ;  /* 0x000000210d217227 */ /* 0x000fe400078e000c */
[----:B------:R-:W1:Y:S02]  /*a470*/  F2I.FTZ.U32.TRUNC.NTZ R13, R53 ;  /* 0x00000035000d7305 */ /* 0x000e64000021f000 */
[----:B------:R-:W-:Y:S01]  /*a480*/  @P2 VIADD R48, R48, 0x1 ;  /* 0x0000000130302836 */ /* 0x000fe20000000000 */
[----:B------:R-:W-:Y:S02]  /*a490*/  @!P3 LOP3.LUT R48, RZ, R40, RZ, 0x33, !PT ;  /* 0x00000028ff30b212 */ /* 0x000fe400078e33ff */
[----:B------:R-:W-:-:S03]  /*a4a0*/  ISETP.NE.U32.AND P3, PT, R45, RZ, PT ;  /* 0x000000ff2d00720c */ /* 0x000fc60003f65070 */
[----:B------:R-:W-:Y:S02]  /*a4b0*/  IMAD.HI.U32 R54, R33, R48, RZ ;  /* 0x0000003021367227 */ /* 0x000fe400078e00ff */
[----:B------:R2:W5:Y:S03]  /*a4c0*/  F2I.FTZ.U32.TRUNC.NTZ R33, R32 ;  /* 0x0000002000217305 */ /* 0x000566000021f000 */
[----:B------:R-:W-:Y:S01]  /*a4d0*/  IADD3 R56, PT, PT, -R54, RZ, RZ ;  /* 0x000000ff36387210 */ /* 0x000fe20007ffe1ff */
[----:B-1----:R-:W-:-:S04]  /*a4e0*/  IMAD R55, R55, R13, RZ ;  /* 0x0000000d37377224 */ /* 0x002fc800078e02ff */
[----:B------:R-:W-:Y:S01]  /*a4f0*/  IMAD R56, R45, R56, R48 ;  /* 0x000000382d387224 */ /* 0x000fe200078e0230 */
[----:B--2---:R-:W-:Y:S01]  /*a500*/  MOV R32, RZ ;  /* 0x000000ff00207202 */ /* 0x004fe20000000f00 */
[----:B------:R-:W-:-:S03]  /*a510*/  IMAD.HI.U32 R13, R13, R55, R12 ;  /* 0x000000370d0d7227 */ /* 0x000fc600078e000c */
[----:B------:R-:W-:Y:S01]  /*a520*/  ISETP.GE.U32.AND P1, PT, R56, R45, PT ;  /* 0x0000002d3800720c */ /* 0x000fe20003f26070 */
[----:B-----5:R-:W-:Y:S02]  /*a530*/  IMAD R55, R57, R33, RZ ;  /* 0x0000002139377224 */ /* 0x020fe400078e02ff */
[----:B------:R-:W1:Y:S02]  /*a540*/  I2F.U32.RP R57, R52 ;  /* 0x0000003400397306 */ /* 0x000e640000209000 */
[----:B------:R-:W-:Y:S01]  /*a550*/  IMAD.HI.U32 R55, R33, R55, R32 ;  /* 0x0000003721377227 */ /* 0x000fe200078e0020 */
[----:B------:R-:W-:-:S03]  /*a560*/  IADD3 R33, PT, PT, R20, -0x7, RZ ;  /* 0xfffffff914217810 */ /* 0x000fc60007ffe0ff */
[----:B------:R-:W-:Y:S02]  /*a570*/  VIADD R20, R20, 0xfffffff8 ;  /* 0xfffffff814147836 */ /* 0x000fe40000000000 */
[----:B------:R-:W-:Y:S02]  /*a580*/  IMAD.SHL.U32 R33, R33, 0x4, RZ ;  /* 0x0000000421217824 */ /* 0x000fe400078e00ff */
[----:B------:R-:W-:Y:S01]  /*a590*/  @P1 IADD3 R54, PT, PT, R54, 0x1, RZ ;  /* 0x0000000136361810 */ /* 0x000fe20007ffe0ff */
[----:B------:R-:W-:Y:S01]  /*a5a0*/  @P1 IMAD.IADD R56, R56, 0x1, -R45 ;  /* 0x0000000138381824 */ /* 0x000fe200078e0a2d */
[----:B------:R2:W5:Y:S04]  /*a5b0*/  LDC R53, c[0x0][R33+0x388] ;  /* 0x0000e20021357b82 */ /* 0x0005680000000800 */
[-C--:B------:R-:W-:Y:S01]  /*a5c0*/  ISETP.GE.U32.AND P2, PT, R56, R45.reuse, PT ;  /* 0x0000002d3800720c */ /* 0x080fe20003f46070 */
[----:B-1----:R-:W1:Y:S03]  /*a5d0*/  MUFU.RCP R57, R57 ;  /* 0x0000003900397308 */ /* 0x002e660000001000 */
[----:B--2---:R-:W2:Y:S09]  /*a5e0*/  LDC R33, c[0x0][R33+0x3ec] ;  /* 0x0000fb0021217b82 */ /* 0x004eb20000000800 */
[----:B------:R-:W-:Y:S01]  /*a5f0*/  @P2 VIADD R54, R54, 0x1 ;  /* 0x0000000136362836 */ /* 0x000fe20000000000 */
[----:B------:R-:W-:-:S02]  /*a600*/  @!P3 LOP3.LUT R54, RZ, R45, RZ, 0x33, !PT ;  /* 0x0000002dff36b212 */ /* 0x000fc400078e33ff */
[----:B------:R-:W-:Y:S02]  /*a610*/  ISETP.NE.U32.AND P3, PT, R47, RZ, PT ;  /* 0x000000ff2f00720c */ /* 0x000fe40003f65070 */
[----:B-1----:R-:W-:Y:S01]  /*a620*/  IADD3 R12, PT, PT, R57, 0xffffffe, RZ ;  /* 0x0ffffffe390c7810 */ /* 0x002fe20007ffe0ff */
[----:B------:R-:W-:Y:S01]  /*a630*/  IMAD.HI.U32 R32, R13, R54, RZ ;  /* 0x000000360d207227 */ /* 0x000fe200078e00ff */
[----:B------:R-:W-:Y:S02]  /*a640*/  IADD3 R57, PT, PT, RZ, -R52, RZ ;  /* 0x80000034ff397210 */ /* 0x000fe40007ffe0ff */
[----:B------:R1:W4:Y:S01]  /*a650*/  F2I.FTZ.U32.TRUNC.NTZ R13, R12 ;  /* 0x0000000c000d7305 */ /* 0x000322000021f000 */
[----:B------:R-:W-:-:S04]  /*a660*/  IMAD.MOV R58, RZ, RZ, -R32 ;  /* 0x000000ffff3a7224 */ /* 0x000fc800078e0a20 */
[----:B------:R-:W-:Y:S02]  /*a670*/  IMAD R58, R47, R58, R54 ;  /* 0x0000003a2f3a7224 */ /* 0x000fe400078e0236 */
[----:B-1----:R-:W-:-:S03]  /*a680*/  IMAD.MOV.U32 R12, RZ, RZ, RZ ;  /* 0x000000ffff0c7224 */ /* 0x002fc600078e00ff */
[----:B------:R-:W-:Y:S01]  /*a690*/  ISETP.GE.U32.AND P1, PT, R58, R47, PT ;  /* 0x0000002f3a00720c */ /* 0x000fe20003f26070 */
[----:B----4-:R-:W-:-:S04]  /*a6a0*/  IMAD R57, R57, R13, RZ ;  /* 0x0000000d39397224 */ /* 0x010fc800078e02ff */
[----:B------:R-:W-:-:S08]  /*a6b0*/  IMAD.HI.U32 R56, R13, R57, R12 ;  /* 0x000000390d387227 */ /* 0x000fd000078e000c */
[----:B------:R-:W-:Y:S01]  /*a6c0*/  @P1 IADD3 R58, PT, PT, -R47, R58, RZ ;  /* 0x0000003a2f3a1210 */ /* 0x000fe20007ffe1ff */
[----:B-----5:R-:W1:Y:S01]  /*a6d0*/  I2F.U32.RP R57, R53 ;  /* 0x0000003500397306 */ /* 0x020e620000209000 */
[----:B------:R-:W-:Y:S02]  /*a6e0*/  @P1 VIADD R32, R32, 0x1 ;  /* 0x0000000120201836 */ /* 0x000fe40000000000 */
[----:B------:R-:W-:Y:S01]  /*a6f0*/  ISETP.GE.U32.AND P2, PT, R58, R47, PT ;  /* 0x0000002f3a00720c */ /* 0x000fe20003f46070 */
[----:B------:R-:W-:-:S04]  /*a700*/  IMAD.MOV R58, RZ, RZ, -R49 ;  /* 0x000000ffff3a7224 */ /* 0x000fc800078e0a31 */
[----:B------:R-:W-:-:S04]  /*a710*/  IMAD R58, R51, R58, R42 ;  /* 0x0000003a333a7224 */ /* 0x000fc800078e022a */
[----:B------:R-:W-:Y:S01]  /*a720*/  IMAD R37, R58, R41, R37 ;  /* 0x000000293a257224 */ /* 0x000fe200078e0225 */
[----:B-1----:R-:W1:Y:S03]  /*a730*/  MUFU.RCP R57, R57 ;  /* 0x0000003900397308 */ /* 0x002e660000001000 */
[----:B------:R-:W-:Y:S02]  /*a740*/  @P2 IADD3 R32, PT, PT, R32, 0x1, RZ ;  /* 0x0000000120202810 */ /* 0x000fe40007ffe0ff */
[----:B------:R-:W-:Y:S02]  /*a750*/  @!P3 LOP3.LUT R32, RZ, R47, RZ, 0x33, !PT ;  /* 0x0000002fff20b212 */ /* 0x000fe400078e33ff */
[----:B------:R-:W-:-:S03]  /*a760*/  ISETP.NE.U32.AND P3, PT, R43, RZ, PT ;  /* 0x000000ff2b00720c */ /* 0x000fc60003f65070 */
[----:B------:R-:W-:Y:S01]  /*a770*/  IMAD.HI.U32 R51, R55, R32, RZ ;  /* 0x0000002037337227 */ /* 0x000fe200078e00ff */
[----:B------:R-:W-:-:S03]  /*a780*/  IADD3 R55, PT, PT, RZ, -R53, RZ ;  /* 0x80000035ff377210 */ /* 0x000fc60007ffe0ff */
[----:B------:R-:W-:-:S04]  /*a790*/  IMAD.MOV R42, RZ, RZ, -R51 ;  /* 0x000000ffff2a7224 */ /* 0x000fc800078e0a33 */
[----:B------:R-:W-:Y:S01]  /*a7a0*/  IMAD R42, R43, R42, R32 ;  /* 0x0000002a2b2a7224 */ /* 0x000fe200078e0220 */
[----:B-1----:R-:W-:-:S04]  /*a7b0*/  IADD3 R12, PT, PT, R57, 0xffffffe, RZ ;  /* 0x0ffffffe390c7810 */ /* 0x002fc80007ffe0ff */
[----:B------:R-:W-:Y:S01]  /*a7c0*/  ISETP.GE.U32.AND P1, PT, R42, R43, PT ;  /* 0x0000002b2a00720c */ /* 0x000fe20003f26070 */
[----:B------:R1:W4:Y:S02]  /*a7d0*/  F2I.FTZ.U32.TRUNC.NTZ R13, R12 ;  /* 0x0000000c000d7305 */ /* 0x000324000021f000 */
[----:B-1----:R-:W-:-:S10]  /*a7e0*/  IMAD.MOV.U32 R12, RZ, RZ, RZ ;  /* 0x000000ffff0c7224 */ /* 0x002fd400078e00ff */
[----:B------:R-:W-:Y:S01]  /*a7f0*/  @P1 IADD3 R42, PT, PT, -R43, R42, RZ ;  /* 0x0000002a2b2a1210 */ /* 0x000fe20007ffe1ff */
[----:B------:R-:W-:Y:S02]  /*a800*/  @P1 VIADD R51, R51, 0x1 ;  /* 0x0000000133331836 */ /* 0x000fe40000000000 */
[----:B----4-:R-:W-:Y:S01]  /*a810*/  IMAD R55, R55, R13, RZ ;  /* 0x0000000d37377224 */ /* 0x010fe200078e02ff */
[----:B------:R-:W-:-:S03]  /*a820*/  ISETP.GE.U32.AND P2, PT, R42, R43, PT ;  /* 0x0000002b2a00720c */ /* 0x000fc60003f46070 */
[----:B------:R-:W-:Y:S01]  /*a830*/  IMAD.HI.U32 R13, R13, R55, R12 ;  /* 0x000000370d0d7227 */ /* 0x000fe200078e000c */
[----:B------:R-:W-:-:S03]  /*a840*/  SHF.L.U32 R55, R20, 0x2, RZ ;  /* 0x0000000214377819 */ /* 0x000fc600000006ff */
[----:B------:R-:W-:Y:S01]  /*a850*/  IMAD.MOV R12, RZ, RZ, -R48 ;  /* 0x000000ffff0c7224 */ /* 0x000fe200078e0a30 */
[----:B------:R1:W4:Y:S03]  /*a860*/  LDC R42, c[0x0][R55+0x388] ;  /* 0x0000e200372a7b82 */ /* 0x0003260000000800 */
[----:B------:R-:W-:Y:S02]  /*a870*/  IMAD R40, R40, R12, R49 ;  /* 0x0000000c28287224 */ /* 0x000fe400078e0231 */
[----:B------:R-:W-:Y:S02]  /*a880*/  @P2 IADD3 R51, PT, PT, R51, 0x1, RZ ;  /* 0x0000000133332810 */ /* 0x000fe40007ffe0ff */
[----:B------:R-:W-:Y:S01]  /*a890*/  @!P3 LOP3.LUT R51, RZ, R43, RZ, 0x33, !PT ;  /* 0x0000002bff33b212 */ /* 0x000fe200078e33ff */
[----:B-1----:R-:W1:Y:S01]  /*a8a0*/  LDC R55, c[0x0][R55+0x3ec] ;  /* 0x0000fb0037377b82 */ /* 0x002e620000000800 */
[----:B------:R-:W-:Y:S01]  /*a8b0*/  ISETP.NE.U32.AND P3, PT, R52, RZ, PT ;  /* 0x000000ff3400720c */ /* 0x000fe20003f65070 */
[----:B------:R-:W-:-:S02]  /*a8c0*/  IMAD R37, R40, R36, R37 ;  /* 0x0000002428257224 */ /* 0x000fc400078e0225 */
[----:B------:R-:W-:-:S04]  /*a8d0*/  IMAD.HI.U32 R56, R56, R51, RZ ;  /* 0x0000003338387227 */ /* 0x000fc800078e00ff */
[----:B------:R-:W-:Y:S02]  /*a8e0*/  IMAD.MOV R57, RZ, RZ, -R56 ;  /* 0x000000ffff397224 */ /* 0x000fe400078e0a38 */
[----:B------:R-:W-:Y:S02]  /*a8f0*/  IMAD.MOV R40, RZ, RZ, -R32 ;  /* 0x000000ffff287224 */ /* 0x000fe400078e0a20 */
[----:B------:R-:W-:Y:S02]  /*a900*/  IMAD R57, R52, R57, R51 ;  /* 0x0000003934397224 */ /* 0x000fe400078e0233 */
[----:B------:R-:W-:-:S03]  /*a910*/  IMAD R47, R47, R40, R54 ;  /* 0x000000282f2f7224 */ /* 0x000fc600078e0236 */
[----:B------:R-:W-:-:S13]  /*a920*/  ISETP.GE.U32.AND P1, PT, R57, R52, PT ;  /* 0x000000343900720c */ /* 0x000fda0003f26070 */
[----:B------:R-:W-:Y:S01]  /*a930*/  @P1 IADD3 R57, PT, PT, -R52, R57, RZ ;  /* 0x0000003934391210 */ /* 0x000fe20007ffe1ff */
[----:B------:R-:W-:-:S03]  /*a940*/  @P1 VIADD R56, R56, 0x1 ;  /* 0x0000000138381836 */ /* 0x000fc60000000000 */
[----:B------:R-:W-:Y:S02]  /*a950*/  ISETP.GE.U32.AND P2, PT, R57, R52, PT ;  /* 0x000000343900720c */ /* 0x000fe40003f46070 */
[----:B----4-:R-:W4:Y:S01]  /*a960*/  I2F.U32.RP R57, R42 ;  /* 0x0000002a00397306 */ /* 0x010f220000209000 */
[----:B------:R-:W-:-:S10]  /*a970*/  IADD3 R41, PT, PT, RZ, -R42, RZ ;  /* 0x8000002aff297210 */ /* 0x000fd40007ffe0ff */
[----:B------:R-:W-:Y:S02]  /*a980*/  @P2 IADD3 R56, PT, PT, R56, 0x1, RZ ;  /* 0x0000000138382810 */ /* 0x000fe40007ffe0ff */
[----:B------:R-:W-:Y:S02]  /*a990*/  @!P3 LOP3.LUT R56, RZ, R52, RZ, 0x33, !PT ;  /* 0x00000034ff38b212 */ /* 0x000fe400078e33ff */
[----:B------:R-:W-:-:S03]  /*a9a0*/  ISETP.NE.U32.AND P3, PT, R53, RZ, PT ;  /* 0x000000ff3500720c */ /* 0x000fc60003f65070 */
[----:B------:R-:W-:Y:S01]  /*a9b0*/  IMAD.HI.U32 R49, R13, R56, RZ ;  /* 0x000000380d317227 */ /* 0x000fe200078e00ff */
[----:B----4-:R-:W4:Y:S03]  /*a9c0*/  MUFU.RCP R57, R57 ;  /* 0x0000003900397308 */ /* 0x010f260000001000 */
[----:B------:R-:W-:-:S04]  /*a9d0*/  IMAD.MOV R58, RZ, RZ, -R49 ;  /* 0x000000ffff3a7224 */ /* 0x000fc800078e0a31 */
[----:B------:R-:W-:-:S05]  /*a9e0*/  IMAD R58, R53, R58, R56 ;  /* 0x0000003a353a7224 */ /* 0x000fca00078e0238 */
[----:B------:R-:W-:Y:S02]  /*a9f0*/  ISETP.GE.U32.AND P1, PT, R58, R53, PT ;  /* 0x000000353a00720c */ /* 0x000fe40003f26070 */
[----:B----4-:R-:W-:-:S04]  /*aa00*/  IADD3 R12, PT, PT, R57, 0xffffffe, RZ ;  /* 0x0ffffffe390c7810 */ /* 0x010fc80007ffe0ff */
[----:B------:R4:W5:Y:S07]  /*aa10*/  F2I.FTZ.U32.TRUNC.NTZ R13, R12 ;  /* 0x0000000c000d7305 */ /* 0x00096e000021f000 */
[----:B------:R-:W-:Y:S01]  /*aa20*/  @P1 IADD3 R58, PT, PT, -R53, R58, RZ ;  /* 0x0000003a353a1210 */ /* 0x000fe20007ffe1ff */
[----:B------:R-:W-:-:S03]  /*aa30*/  @P1 VIADD R49, R49, 0x1 ;  /* 0x0000000131311836 */ /* 0x000fc60000000000 */
[----:B------:R-:W-:Y:S01]  /*aa40*/  ISETP.GE.U32.AND P2, PT, R58, R53, PT ;  /* 0x000000353a00720c */ /* 0x000fe20003f46070 */
[----:B----4-:R-:W-:Y:S02]  /*aa50*/  IMAD.MOV.U32 R12, RZ, RZ, RZ ;  /* 0x000000ffff0c7224 */ /* 0x010fe400078e00ff */
[----:B-----5:R-:W-:-:S04]  /*aa60*/  IMAD R41, R41, R13, RZ ;  /* 0x0000000d29297224 */ /* 0x020fc800078e02ff */
[----:B------:R-:W-:Y:S01]  /*aa70*/  IMAD.HI.U32 R60, R13, R41, R12 ;  /* 0x000000290d3c7227 */ /* 0x000fe200078e000c */
[----:B------:R-:W-:-:S05]  /*aa80*/  IADD3 R41, PT, PT, -R54, RZ, RZ ;  /* 0x000000ff36297210 */ /* 0x000fca0007ffe1ff */
[----:B------:R-:W-:Y:S02]  /*aa90*/  @P2 IADD3 R49, PT, PT, R49, 0x1, RZ ;  /* 0x0000000131312810 */ /* 0x000fe40007ffe0ff */
[----:B------:R-:W-:Y:S01]  /*aaa0*/  @!P3 LOP3.LUT R49, RZ, R53, RZ, 0x33, !PT ;  /* 0x00000035ff31b212 */ /* 0x000fe200078e33ff */
[----:B------:R-:W-:Y:S01]  /*aab0*/  IMAD R45, R45, R41, R48 ;  /* 0x000000292d2d7224 */ /* 0x000fe200078e0230 */
        /* <DEDUP_REMOVED lines=14> */
[----:B0-----:R-:W-:Y:S02]  /*aba0*/  IMAD R37, R32, R46, R37 ;  /* 0x0000002e20257224 */ /* 0x001fe400078e0225 */
[----:B------:R-:W-:Y:S02]  /*abb0*/  IMAD R51, R52, R13, R51 ;  /* 0x0000000d34337224 */ /* 0x000fe400078e0233 */
[----:B------:R-:W-:Y:S01]  /*abc0*/  @P2 IADD3 R12, PT, PT, R12, 0x1, RZ ;  /* 0x000000010c0c2810 */ /* 0x000fe20007ffe0ff */
[----:B------:R-:W-:Y:S01]  /*abd0*/  IMAD.MOV R13, RZ, RZ, -R49 ;  /* 0x000000ffff0d7224 */ /* 0x000fe200078e0a31 */
[----:B------:R-:W-:Y:S01]  /*abe0*/  @!P3 LOP3.LUT R12, RZ, R42, RZ, 0x33, !PT ;  /* 0x0000002aff0cb212 */ /* 0x000fe200078e33ff */
[----:B---3--:R-:W-:Y:S02]  /*abf0*/  IMAD R50, R51, R50, R37 ;  /* 0x0000003233327224 */ /* 0x008fe400078e0225 */
[----:B------:R-:W-:Y:S02]  /*ac00*/  IMAD R53, R53, R13, R56 ;  /* 0x0000000d35357224 */ /* 0x000fe400078e0238 */
[----:B------:R-:W-:-:S02]  /*ac10*/  IMAD.MOV R37, RZ, RZ, -R12 ;  /* 0x000000ffff257224 */ /* 0x000fc400078e0a0c */
[----:B--2---:R-:W-:Y:S02]  /*ac20*/  IMAD R50, R53, R33, R50 ;  /* 0x0000002135327224 */ /* 0x004fe400078e0232 */
[----:B------:R-:W-:Y:S01]  /*ac30*/  IMAD R37, R42, R37, R49 ;  /* 0x000000252a257224 */ /* 0x000fe200078e0231 */
[----:B------:R-:W-:-:S03]  /*ac40*/  MOV R42, R12 ;  /* 0x0000000c002a7202 */ /* 0x000fc60000000f00 */
[----:B-1----:R-:W-:Y:S01]  /*ac50*/  IMAD R37, R37, R55, R50 ;  /* 0x0000003725257224 */ /* 0x002fe200078e0232 */
[----:B------:R-:W-:Y:S06]  /*ac60*/  @P1 BRA `(.L_x_1163) ;  /* 0xfffffff000d41947 */ /* 0x000fec000383ffff */
[----:B------:R-:W-:Y:S05]  /*ac70*/  BSYNC.RECONVERGENT B1 ;  /* 0x0000000000017941 */ /* 0x000fea0003800200 */
.L_x_1162:
        /* <DEDUP_REMOVED lines=22> */
[----:B-1----:R-:W-:Y:S02]  /*ade0*/  VIADD R12, R33, 0xffffffe ;  /* 0x0ffffffe210c7836 */ /* 0x002fe40000000000 */
[----:B------:R1:W3:Y:S05]  /*adf0*/  LDC R33, c[0x0][R38+0x388] ;  /* 0x0000e20026217b82 */ /* 0x0002ea0000000800 */
[----:B------:R4:W5:Y:S03]  /*ae00*/  F2I.FTZ.U32.TRUNC.NTZ R13, R12 ;  /* 0x0000000c000d7305 */ /* 0x000966000021f000 */
[----:B-1----:R-:W1:Y:S01]  /*ae10*/  LDC R38, c[0x0][R38+0x3ec] ;  /* 0x0000fb0026267b82 */ /* 0x002e620000000800 */
[----:B----4-:R-:W-:-:S02]  /*ae20*/  HFMA2 R12, -RZ, RZ, 0, 0 ;  /* 0x00000000ff0c7431 */ /* 0x010fc400000001ff */
        /* <DEDUP_REMOVED lines=16> */
[----:B------:R-:W-:-:S06]  /*af30*/  SHF.L.U32 R41, R20, 0x2, RZ ;  /* 0x0000000214297819 */ /* 0x000fcc00000006ff */
[----:B------:R-:W-:Y:S01]  /*af40*/  @P2 VIADD R39, R39, 0x1 ;  /* 0x0000000127272836 */ /* 0x000fe20000000000 */
[----:B------:R4:W5:Y:S01]  /*af50*/  LDC R36, c[0x0][R41+0x388] ;  /* 0x0000e20029247b82 */ /* 0x0009620000000800 */
[----:B------:R-:W-:Y:S02]  /*af60*/  @!P3 LOP3.LUT R39, RZ, R9, RZ, 0x33, !PT ;  /* 0x00000009ff27b212 */ /* 0x000fe400078e33ff */
[----:B------:R-:W-:-:S03]  /*af70*/  ISETP.NE.U32.AND P3, PT, R6, RZ, PT ;  /* 0x000000ff0600720c */ /* 0x000fc60003f65070 */
[----:B------:R-:W-:Y:S01]  /*af80*/  IMAD.HI.U32 R40, R12, R39, RZ ;  /* 0x000000270c287227 */ /* 0x000fe200078e00ff */
[----:B---3--:R-:W-:Y:S01]  /*af90*/  IADD3 R12, PT, PT, R44, 0xffffffe, RZ ;  /* 0x0ffffffe2c0c7810 */ /* 0x008fe20007ffe0ff */
[----:B----4-:R-:W3:Y:S02]  /*afa0*/  LDC R41, c[0x0][R41+0x3ec] ;  /* 0x0000fb0029297b82 */ /* 0x010ee40000000800 */
        /* <DEDUP_REMOVED lines=40> */
[----:B------:R-:W-:Y:S02]  /*b230*/  IMAD R39, R6, R9, R39 ;  /* 0x0000000906277224 */ /* 0x000fe400078e0227 */
[----:B------:R-:W-:Y:S02]  /*b240*/  IMAD.MOV R6, RZ, RZ, -R43 ;  /* 0x000000ffff067224 */ /* 0x000fe400078e0a2b */
[----:B--2---:R-:W-:Y:S02]  /*b250*/  IMAD R12, R39, R10, R12 ;  /* 0x0000000a270c7224 */ /* 0x004fe400078e020c */
[----:B------:R-:W-:-:S04]  /*b260*/  IMAD R33, R33, R6, R40 ;  /* 0x0000000621217224 */ /* 0x000fc800078e0228 */
        /* <DEDUP_REMOVED lines=9> */
[----:B---3--:R-:W-:-:S07]  /*b300*/  IMAD R37, R37, R41, R12 ;  /* 0x0000002925257224 */ /* 0x008fce00078e020c */
.L_x_1164:
        /* <DEDUP_REMOVED lines=15> */
[----:B---3--:R-:W3:Y:S01]  /*b400*/  I2F.U32.RP R35, R6 ;  /* 0x0000000600237306 */ /* 0x008ee20000209000 */
[----:B------:R-:W-:-:S07]  /*b410*/  IADD3 R39, PT, PT, RZ, -R6, RZ ;  /* 0x80000006ff277210 */ /* 0x000fce0007ffe0ff */
        /* <DEDUP_REMOVED lines=13> */
[----:B-1----:R-:W-:Y:S02]  /*b4f0*/  IMAD.MOV.U32 R12, RZ, RZ, RZ ;  /* 0x000000ffff0c7224 */ /* 0x002fe400078e00ff */
[----:B---3--:R-:W-:-:S10]  /*b500*/  IMAD R35, R39, R13, RZ ;  /* 0x0000000d27237224 */ /* 0x008fd400078e02ff */
        /* <DEDUP_REMOVED lines=22> */
[----:B--2---:R-:W-:-:S07]  /*b670*/  IMAD R37, R9, R32, R10 ;  /* 0x0000002009257224 */ /* 0x004fce00078e020a */
.L_x_1165:
        /* <DEDUP_REMOVED lines=27> */
.L_x_1161:
[----:B------:R-:W0:Y:S01]  /*b830*/  LDCU UR4, c[0x0][0x3ec] ;  /* 0x00007d80ff0477ac */ /* 0x000e220008000800 */
[----:B------:R-:W-:Y:S01]  /*b840*/  ISETP.GE.AND P0, PT, R11, 0x2, PT ;  /* 0x000000020b00780c */ /* 0x000fe20003f06270 */
[----:B------:R-:W-:Y:S02]  /*b850*/  HFMA2 R9, -RZ, RZ, 0, 0 ;  /* 0x00000000ff097431 */ /* 0x000fe400000001ff */
        /* <DEDUP_REMOVED lines=12> */
.L_x_1168:
        /* <DEDUP_REMOVED lines=20> */
[----:B-1----:R-:W1:Y:S01]  /*ba60*/  MUFU.RCP R10, R10 ;  /* 0x0000000a000a7308 */ /* 0x002e620000001000 */
[----:B-----5:R-:W-:-:S07]  /*ba70*/  IMAD.MOV R39, RZ, RZ, -R35 ;  /* 0x000000ffff277224 */ /* 0x020fce00078e0a23 */
[----:B---3--:R-:W-:Y:S01]  /*ba80*/  MUFU.RCP R12, R12 ;  /* 0x0000000c000c7308 */ /* 0x008fe20000001000 */
[----:B-1----:R-:W-:-:S07]  /*ba90*/  IADD3 R6, PT, PT, R10, 0xffffffe, RZ ;  /* 0x0ffffffe0a067810 */ /* 0x002fce0007ffe0ff */
[----:B------:R-:W1:Y:S08]  /*baa0*/  I2F.U32.RP R10, R35 ;  /* 0x00000023000a7306 */ /* 0x000e700000209000 */
[----:B------:R3:W5:Y:S08]  /*bab0*/  F2I.FTZ.U32.TRUNC.NTZ R7, R6 ;  /* 0x0000000600077305 */ /* 0x000770000021f000 */
[----:B-1----:R-:W-:Y:S01]  /*bac0*/  MUFU.RCP R10, R10 ;  /* 0x0000000a000a7308 */ /* 0x002fe20000001000 */
[----:B---3--:R-:W-:-:S02]  /*bad0*/  IMAD.MOV.U32 R6, RZ, RZ, RZ ;  /* 0x000000ffff067224 */ /* 0x008fc400078e00ff */
[----:B-----5:R-:W-:-:S04]  /*bae0*/  IMAD R15, R15, R7, RZ ;  /* 0x000000070f0f7224 */ /* 0x020fc800078e02ff */
[----:B------:R-:W-:-:S04]  /*baf0*/  IMAD.HI.U32 R7, R7, R15, R6 ;  /* 0x0000000f07077227 */ /* 0x000fc800078e0006 */
[----:B------:R-:W-:Y:S02]  /*bb00*/  IMAD.MOV R15, RZ, RZ, -R37 ;  /* 0x000000ffff0f7224 */ /* 0x000fe400078e0a25 */
[----:B------:R-:W-:-:S04]  /*bb10*/  IMAD.HI.U32 R36, R7, R14, RZ ;  /* 0x0000000e07247227 */ /* 0x000fc800078e00ff */
[----:B------:R-:W-:Y:S01]  /*bb20*/  VIADD R7, R12, 0xffffffe ;  /* 0x0ffffffe0c077836 */ /* 0x000fe20000000000 */
[----:B------:R-:W-:Y:S01]  /*bb30*/  IADD3 R6, PT, PT, -R36, RZ, RZ ;  /* 0x000000ff24067210 */ /* 0x000fe20007ffe1ff */
[----:B------:R-:W-:-:S04]  /*bb40*/  VIADD R12, R3, 0xfffffffc ;  /* 0xfffffffc030c7836 */ /* 0x000fc80000000000 */
[----:B------:R-:W-:Y:S01]  /*bb50*/  IMAD R6, R13, R6, R14 ;  /* 0x000000060d067224 */ /* 0x000fe200078e020e */
[----:B------:R-:W1:Y:S01]  /*bb60*/  F2I.FTZ.U32.TRUNC.NTZ R7, R7 ;  /* 0x0000000700077305 */ /* 0x000e62000021f000 */
[----:B------:R-:W-:-:S03]  /*bb70*/  LEA R12, R12, UR4, 0x2 ;  /* 0x000000040c0c7c11 */ /* 0x000fc6000f8e10ff */
[----:B------:R-:W-:Y:S01]  /*bb80*/  ISETP.GE.U32.AND P1, PT, R6, R13, PT ;  /* 0x0000000d0600720c */ /* 0x000fe20003f26070 */
[----:B-1----:R-:W-:-:S12]  /*bb90*/  IMAD R15, R15, R7, RZ ;  /* 0x000000070f0f7224 */ /* 0x002fd800078e02ff */
[----:B------:R-:W-:Y:S02]  /*bba0*/  @P1 IADD3 R6, PT, PT, -R13, R6, RZ ;  /* 0x000000060d061210 */ /* 0x000fe40007ffe1ff */
[----:B------:R-:W-:Y:S02]  /*bbb0*/  @P1 IADD3 R36, PT, PT, R36, 0x1, RZ ;  /* 0x0000000124241810 */ /* 0x000fe40007ffe0ff */
[----:B------:R-:W-:Y:S01]  /*bbc0*/  ISETP.GE.U32.AND P2, PT, R6, R13, PT ;  /* 0x0000000d0600720c */ /* 0x000fe20003f46070 */
[----:B------:R-:W-:-:S04]  /*bbd0*/  IMAD.MOV.U32 R6, RZ, RZ, RZ ;  /* 0x000000ffff067224 */ /* 0x000fc800078e00ff */
[----:B------:R-:W-:Y:S02]  /*bbe0*/  IMAD.HI.U32 R7, R7, R15, R6 ;  /* 0x0000000f07077227 */ /* 0x000fe400078e0006 */
[----:B------:R1:W3:Y:S06]  /*bbf0*/  LDC R15, c[0x0][R12+0x388] ;  /* 0x0000e2000c0f7b82 */ /* 0x0002ec0000000800 */
[----:B------:R-:W-:Y:S02]  /*bc00*/  @P2 IADD3 R36, PT, PT, R36, 0x1, RZ ;  /* 0x0000000124242810 */ /* 0x000fe40007ffe0ff */
[----:B------:R-:W-:Y:S01]  /*bc10*/  @!P3 LOP3.LUT R36, RZ, R13, RZ, 0x33, !PT ;  /* 0x0000000dff24b212 */ /* 0x000fe200078e33ff */
[----:B-1----:R-:W1:Y:S01]  /*bc20*/  LDC R12, c[0x0][R12+0x3ec] ;  /* 0x0000fb000c0c7b82 */ /* 0x002e620000000800 */
[----:B------:R-:W-:-:S03]  /*bc30*/  ISETP.NE.U32.AND P3, PT, R37, RZ, PT ;  /* 0x000000ff2500720c */ /* 0x000fc60003f65070 */
[----:B------:R-:W-:-:S04]  /*bc40*/  IMAD.HI.U32 R20, R7, R36, RZ ;  /* 0x0000002407147227 */ /* 0x000fc800078e00ff */
[----:B------:R-:W-:Y:S01]  /*bc50*/  VIADD R7, R10, 0xffffffe ;  /* 0x0ffffffe0a077836 */ /* 0x000fe20000000000 */
[----:B------:R-:W-:-:S05]  /*bc60*/  IADD3 R6, PT, PT, -R20, RZ, RZ ;  /* 0x000000ff14067210 */ /* 0x000fca0007ffe1ff */
[----:B------:R-:W-:Y:S01]  /*bc70*/  IMAD R6, R37, R6, R36 ;  /* 0x0000000625067224 */ /* 0x000fe200078e0224 */
[----:B------:R-:W5:Y:S04]  /*bc80*/  F2I.FTZ.U32.TRUNC.NTZ R7, R7 ;  /* 0x0000000700077305 */ /* 0x000f68000021f000 */
[----:B------:R-:W-:Y:S01]  /*bc90*/  ISETP.GE.U32.AND P1, PT, R6, R37, PT ;  /* 0x000000250600720c */ /* 0x000fe20003f26070 */
[----:B-----5:R-:W-:-:S12]  /*bca0*/  IMAD R39, R39, R7, RZ ;  /* 0x0000000727277224 */ /* 0x020fd800078e02ff */
[----:B------:R-:W-:Y:S01]  /*bcb0*/  @P1 IADD3 R6, PT, PT, -R37, R6, RZ ;  /* 0x0000000625061210 */ /* 0x000fe20007ffe1ff */
[----:B------:R-:W-:-:S03]  /*bcc0*/  @P1 VIADD R20, R20, 0x1 ;  /* 0x0000000114141836 */ /* 0x000fc60000000000 */
[----:B------:R-:W-:Y:S02]  /*bcd0*/  ISETP.GE.U32.AND P2, PT, R6, R37, PT ;  /* 0x000000250600720c */ /* 0x000fe40003f46070 */
[----:B------:R-:W-:Y:S01]  /*bce0*/  IADD3 R6, PT, PT, R3, -0x5, RZ ;  /* 0xfffffffb03067810 */ /* 0x000fe20007ffe0ff */
[----:B---3--:R-:W3:Y:S01]  /*bcf0*/  I2F.U32.RP R38, R15 ;  /* 0x0000000f00267306 */ /* 0x008ee20000209000 */
[----:B------:R-:W-:Y:S02]  /*bd00*/  IMAD.MOV R41, RZ, RZ, -R15 ;  /* 0x000000ffff297224 */ /* 0x000fe400078e0a0f */
[----:B------:R-:W-:Y:S01]  /*bd10*/  LEA R10, R6, UR4, 0x2 ;  /* 0x00000004060a7c11 */ /* 0x000fe2000f8e10ff */
[----:B------:R-:W-:-:S06]  /*bd20*/  HFMA2 R6, -RZ, RZ, 0, 0 ;  /* 0x00000000ff067431 */ /* 0x000fcc00000001ff */
[----:B------:R-:W-:Y:S01]  /*bd30*/  @P2 VIADD R20, R20, 0x1 ;  /* 0x0000000114142836 */ /* 0x000fe20000000000 */
[----:B------:R-:W-:Y:S02]  /*bd40*/  @!P3 LOP3.LUT R20, RZ, R37, RZ, 0x33, !PT ;  /* 0x00000025ff14b212 */ /* 0x000fe400078e33ff */
[----:B------:R-:W-:Y:S01]  /*bd50*/  ISETP.NE.U32.AND P3, PT, R35, RZ, PT ;  /* 0x000000ff2300720c */ /* 0x000fe20003f65070 */
[----:B------:R-:W-:Y:S01]  /*bd60*/  IMAD.HI.U32 R7, R7, R39, R6 ;  /* 0x0000002707077227 */ /* 0x000fe200078e0006 */
[----:B---3--:R-:W3:Y:S01]  /*bd70*/  MUFU.RCP R38, R38 ;  /* 0x0000002600267308 */ /* 0x008ee20000001000 */
[----:B------:R5:W0:Y:S04]  /*bd80*/  LDC R39, c[0x0][R10+0x388] ;  /* 0x0000e2000a277b82 */ /* 0x000a280000000800 */
[----:B------:R-:W-:-:S04]  /*bd90*/  IMAD.HI.U32 R40, R7, R20, RZ ;  /* 0x0000001407287227 */ /* 0x000fc800078e00ff */
[----:B-----5:R-:W5:Y:S01]  /*bda0*/  LDC R10, c[0x0][R10+0x3ec] ;  /* 0x0000fb000a0a7b82 */ /* 0x020f620000000800 */
[----:B------:R-:W-:-:S05]  /*bdb0*/  IADD3 R6, PT, PT, -R40, RZ, RZ ;  /* 0x000000ff28067210 */ /* 0x000fca0007ffe1ff */
[----:B------:R-:W-:Y:S02]  /*bdc0*/  IMAD R6, R35, R6, R20 ;  /* 0x0000000623067224 */ /* 0x000fe400078e0214 */
[----:B---3--:R-:W-:Y:S02]  /*bdd0*/  VIADD R7, R38, 0xffffffe ;  /* 0x0ffffffe26077836 */ /* 0x008fe40000000000 */
[C---:B------:R-:W-:Y:S01]  /*bde0*/  VIADD R38, R3.reuse, 0xfffffffa ;  /* 0xfffffffa03267836 */ /* 0x040fe20000000000 */
[----:B------:R-:W-:Y:S02]  /*bdf0*/  ISETP.GE.U32.AND P1, PT, R6, R35, PT ;  /* 0x000000230600720c */ /* 0x000fe40003f26070 */
[----:B------:R-:W-:Y:S01]  /*be00*/  IADD3 R3, PT, PT, R3, -0x8, RZ ;  /* 0xfffffff803037810 */ /* 0x000fe20007ffe0ff */
[----:B------:R-:W3:Y:S01]  /*be10*/  F2I.FTZ.U32.TRUNC.NTZ R7, R7 ;  /* 0x0000000700077305 */ /* 0x000ee2000021f000 */
[----:B------:R-:W-:-:S09]  /*be20*/  LEA R38, R38, UR4, 0x2 ;  /* 0x0000000426267c11 */ /* 0x000fd2000f8e10ff */
[----:B------:R-:W-:Y:S02]  /*be30*/  @P1 IADD3 R6, PT, PT, -R35, R6, RZ ;  /* 0x0000000623061210 */ /* 0x000fe40007ffe1ff */
[----:B------:R-:W-:Y:S02]  /*be40*/  @P1 IADD3 R40, PT, PT, R40, 0x1, RZ ;  /* 0x0000000128281810 */ /* 0x000fe40007ffe0ff */
[----:B------:R-:W-:Y:S01]  /*be50*/  ISETP.GE.U32.AND P2, PT, R6, R35, PT ;  /* 0x000000230600720c */ /* 0x000fe20003f46070 */
[----:B---3--:R-:W-:Y:S02]  /*be60*/  IMAD R41, R41, R7, RZ ;  /* 0x0000000729297224 */ /* 0x008fe400078e02ff */
[----:B------:R-:W-:-:S04]  /*be70*/  IMAD.MOV.U32 R6, RZ, RZ, RZ ;  /* 0x000000ffff067224 */ /* 0x000fc800078e00ff */
[----:B------:R-:W-:Y:S02]  /*be80*/  IMAD.HI.U32 R7, R7, R41, R6 ;  /* 0x0000002907077227 */ /* 0x000fe400078e0006 */
[----:B------:R3:W2:Y:S01]  /*be90*/  LDC R41, c[0x0][R38+0x388] ;  /* 0x0000e20026297b82 */ /* 0x0006a20000000800 */
[----:B0-----:R-:W0:Y:S03]  /*bea0*/  I2F.U32.RP R43, R39 ;  /* 0x00000027002b7306 */ /* 0x001e260000209000 */
[----:B------:R-:W-:Y:S02]  /*beb0*/  @P2 IADD3 R40, PT, PT, R40, 0x1, RZ ;  /* 0x0000000128282810 */ /* 0x000fe40007ffe0ff */
[----:B------:R-:W-:Y:S02]  /*bec0*/  @!P3 LOP3.LUT R40, RZ, R35, RZ, 0x33, !PT ;  /* 0x00000023ff28b212 */ /* 0x000fe400078e33ff */
[----:B------:R-:W-:Y:S01]  /*bed0*/  ISETP.NE.U32.AND P3, PT, R15, RZ, PT ;  /* 0x000000ff0f00720c */ /* 0x000fe20003f65070 */
[----:B---3--:R-:W3:Y:S02]  /*bee0*/  LDC R38, c[0x0][R38+0x3ec] ;  /* 0x0000fb0026267b82 */ /* 0x008ee40000000800 */
        /* <DEDUP_REMOVED lines=10> */
[----:B------:R-:W-:Y:S02]  /*bf90*/  IMAD.MOV R6, RZ, RZ, -R39 ;  /* 0x000000ffff067224 */ /* 0x000fe400078e0a27 */
[----:B--2---:R-:W-:Y:S02]  /*bfa0*/  IMAD.MOV R47, RZ, RZ, -R41 ;  /* 0x000000ffff2f7224 */ /* 0x004fe400078e0a29 */
[----:B------:R-:W2:Y:S01]  /*bfb0*/  I2F.U32.RP R45, R41 ;  /* 0x00000029002d7306 */ /* 0x000ea20000209000 */
[----:B0-----:R-:W-:-:S07]  /*bfc0*/  IMAD R43, R6, R7, RZ ;  /* 0x00000007062b7224 */ /* 0x001fce00078e02ff */
[----:B------:R-:W-:Y:S01]  /*bfd0*/  @P2 IADD3 R42, PT, PT, R42, 0x1, RZ ;  /* 0x000000012a2a2810 */ /* 0x000fe20007ffe0ff */
[----:B------:R-:W-:Y:S01]  /*bfe0*/  IMAD.MOV.U32 R6, RZ, RZ, RZ ;  /* 0x000000ffff067224 */ /* 0x000fe200078e00ff */
[----:B------:R-:W-:Y:S02]  /*bff0*/  @!P3 LOP3.LUT R42, RZ, R15, RZ, 0x33, !PT ;  /* 0x0000000fff2ab212 */ /* 0x000fe400078e33ff */
[----:B------:R-:W-:Y:S01]  /*c000*/  ISETP.NE.U32.AND P3, PT, R39, RZ, PT ;  /* 0x000000ff2700720c */ /* 0x000fe20003f65070 */
[----:B------:R-:W-:Y:S02]  /*c010*/  IMAD.HI.U32 R7, R7, R43, R6 ;  /* 0x0000002b07077227 */ /* 0x000fe400078e0006 */
[----:B------:R0:W4:Y:S01]  /*c020*/  LDC R43, c[0x0][R46+0x388] ;  /* 0x0000e2002e2b7b82 */ /* 0x0001220000000800 */
[----:B--2---:R-:W2:Y:S03]  /*c030*/  MUFU.RCP R45, R45 ;  /* 0x0000002d002d7308 */ /* 0x004ea60000001000 */
[----:B------:R-:W-:-:S04]  /*c040*/  IMAD.HI.U32 R44, R7, R42, RZ ;  /* 0x0000002a072c7227 */ /* 0x000fc800078e00ff */
[----:B0-----:R-:W0:Y:S01]  /*c050*/  LDC R46, c[0x0][R46+0x3ec] ;  /* 0x0000fb002e2e7b82 */ /* 0x001e220000000800 */
[----:B------:R-:W-:-:S05]  /*c060*/  IADD3 R6, PT, PT, -R44, RZ, RZ ;  /* 0x000000ff2c067210 */ /* 0x000fca0007ffe1ff */
[----:B------:R-:W-:Y:S02]  /*c070*/  IMAD R6, R39, R6, R42 ;  /* 0x0000000627067224 */ /* 0x000fe400078e022a */
[----:B--2---:R-:W-:-:S03]  /*c080*/  VIADD R7, R45, 0xffffffe ;  /* 0x0ffffffe2d077836 */ /* 0x004fc60000000000 */
[----:B------:R-:W-:Y:S02]  /*c090*/  ISETP.GE.U32.AND P1, PT, R6, R39, PT ;  /* 0x000000270600720c */ /* 0x000fe40003f26070 */
[----:B------:R-:W-:Y:S01]  /*c0a0*/  LEA R45, R3, UR4, 0x2 ;  /* 0x00000004032d7c11 */ /* 0x000fe2000f8e10ff */
[----:B------:R-:W2:Y:S10]  /*c0b0*/  F2I.FTZ.U32.TRUNC.NTZ R7, R7 ;  /* 0x0000000700077305 */ /* 0x000eb4000021f000 */
[----:B------:R-:W-:Y:S01]  /*c0c0*/  @P1 IADD3 R6, PT, PT, -R39, R6, RZ ;  /* 0x0000000627061210 */ /* 0x000fe20007ffe1ff */
[----:B------:R-:W-:-:S03]  /*c0d0*/  @P1 VIADD R44, R44, 0x1 ;  /* 0x000000012c2c1836 */ /* 0x000fc60000000000 */
[----:B------:R-:W-:Y:S01]  /*c0e0*/  ISETP.GE.U32.AND P2, PT, R6, R39, PT ;  /* 0x000000270600720c */ /* 0x000fe20003f46070 */
[----:B------:R-:W-:Y:S02]  /*c0f0*/  HFMA2 R6, -RZ, RZ, 0, 0 ;  /* 0x00000000ff067431 */ /* 0x000fe400000001ff */
[----:B--2---:R-:W-:-:S04]  /*c100*/  IMAD R47, R47, R7, RZ ;  /* 0x000000072f2f7224 */ /* 0x004fc800078e02ff */
[----:B------:R-:W-:Y:S01]  /*c110*/  IMAD.HI.U32 R7, R7, R47, R6 ;  /* 0x0000002f07077227 */ /* 0x000fe200078e0006 */
[----:B----4-:R-:W2:Y:S01]  /*c120*/  I2F.U32.RP R51, R43 ;  /* 0x0000002b00337306 */ /* 0x010ea20000209000 */
[----:B------:R4:W1:Y:S04]  /*c130*/  LDC R47, c[0x0][R45+0x388] ;  /* 0x0000e2002d2f7b82 */ /* 0x0008680000000800 */
[----:B------:R-:W-:Y:S01]  /*c140*/  @P2 VIADD R44, R44, 0x1 ;  /* 0x000000012c2c2836 */ /* 0x000fe20000000000 */
[----:B------:R-:W-:Y:S02]  /*c150*/  @!P3 LOP3.LUT R44, RZ, R39, RZ, 0x33, !PT ;  /* 0x00000027ff2cb212 */ /* 0x000fe400078e33ff */
[----:B------:R-:W-:-:S03]  /*c160*/  ISETP.NE.U32.AND P3, PT, R41, RZ, PT ;  /* 0x000000ff2900720c */ /* 0x000fc60003f65070 */
[----:B------:R-:W-:Y:S01]  /*c170*/  IMAD.HI.U32 R48, R7, R44, RZ ;  /* 0x0000002c07307227 */ /* 0x000fe200078e00ff */
[----:B----4-:R-:W4:Y:S04]  /*c180*/  LDC R45, c[0x0][R45+0x3ec] ;  /* 0x0000fb002d2d7b82 */ /* 0x010f280000000800 */
[----:B------:R-:W-:Y:S01]  /*c190*/  IADD3 R6, PT, PT, -R48, RZ, RZ ;  /* 0x000000ff30067210 */ /* 0x000fe20007ffe1ff */
[----:B--2---:R-:W2:Y:S04]  /*c1a0*/  MUFU.RCP R51, R51 ;  /* 0x0000003300337308 */ /* 0x004ea80000001000 */
[----:B------:R-:W-:-:S05]  /*c1b0*/  IMAD R6, R41, R6, R44 ;  /* 0x0000000629067224 */ /* 0x000fca00078e022c */
[----:B------:R-:W-:Y:S01]  /*c1c0*/  ISETP.GE.U32.AND P1, PT, R6, R41, PT ;  /* 0x000000290600720c */ /* 0x000fe20003f26070 */
[----:B--2---:R-:W-:-:S12]  /*c1d0*/  VIADD R7, R51, 0xffffffe ;  /* 0x0ffffffe33077836 */ /* 0x004fd80000000000 */
[----:B------:R-:W-:Y:S01]  /*c1e0*/  @P1 IADD3 R6, PT, PT, -R41, R6, RZ ;  /* 0x0000000629061210 */ /* 0x000fe20007ffe1ff */
[----:B------:R-:W2:Y:S01]  /*c1f0*/  F2I.FTZ.U32.TRUNC.NTZ R7, R7 ;  /* 0x0000000700077305 */ /* 0x000ea2000021f000 */
[----:B------:R-:W-:Y:S02]  /*c200*/  @P1 IADD3 R48, PT, PT, R48, 0x1, RZ ;  /* 0x0000000130301810 */ /* 0x000fe40007ffe0ff */
[----:B------:R-:W-:Y:S01]  /*c210*/  ISETP.GE.U32.AND P2, PT, R6, R41, PT ;  /* 0x000000290600720c */ /* 0x000fe20003f46070 */
[----:B------:R-:W-:-:S04]  /*c220*/  IMAD.MOV R6, RZ, RZ, -R43 ;  /* 0x000000ffff067224 */ /* 0x000fc800078e0a2b */
[----:B-1----:R-:W1:Y:S01]  /*c230*/  I2F.U32.RP R53, R47 ;  /* 0x0000002f00357306 */ /* 0x002e620000209000 */
[----:B--2---:R-:W-:Y:S02]  /*c240*/  IMAD R51, R6, R7, RZ ;  /* 0x0000000706337224 */ /* 0x004fe400078e02ff */
[----:B------:R-:W-:-:S05]  /*c250*/  HFMA2 R6, -RZ, RZ, 0, 0 ;  /* 0x00000000ff067431 */ /* 0x000fca00000001ff */
[----:B------:R-:W-:Y:S01]  /*c260*/  @P2 VIADD R48, R48, 0x1 ;  /* 0x0000000130302836 */ /* 0x000fe20000000000 */
[----:B------:R-:W-:Y:S02]  /*c270*/  @!P3 LOP3.LUT R48, RZ, R41, RZ, 0x33, !PT ;  /* 0x00000029ff30b212 */ /* 0x000fe400078e33ff */
[----:B------:R-:W-:Y:S01]  /*c280*/  ISETP.NE.U32.AND P3, PT, R43, RZ, PT ;  /* 0x000000ff2b00720c */ /* 0x000fe20003f65070 */
[----:B------:R-:W-:Y:S01]  /*c290*/  IMAD.HI.U32 R51, R7, R51, R6 ;  /* 0x0000003307337227 */ /* 0x000fe200078e0006 */
[----:B-1----:R-:W1:Y:S05]  /*c2a0*/  MUFU.RCP R53, R53 ;  /* 0x0000003500357308 */ /* 0x002e6a0000001000 */
[----:B------:R-:W-:Y:S01]  /*c2b0*/  IMAD.HI.U32 R52, R51, R48, RZ ;  /* 0x0000003033347227 */ /* 0x000fe200078e00ff */
[----:B------:R-:W-:-:S03]  /*c2c0*/  IADD3 R51, PT, PT, RZ, -R47, RZ ;  /* 0x8000002fff337210 */ /* 0x000fc60007ffe0ff */
[----:B------:R-:W-:-:S04]  /*c2d0*/  IMAD.MOV R6, RZ, RZ, -R52 ;  /* 0x000000ffff067224 */ /* 0x000fc800078e0a34 */
[----:B------:R-:W-:Y:S01]  /*c2e0*/  IMAD R6, R43, R6, R48 ;  /* 0x000000062b067224 */ /* 0x000fe200078e0230 */
[----:B-1----:R-:W-:-:S04]  /*c2f0*/  IADD3 R7, PT, PT, R53, 0xffffffe, RZ ;  /* 0x0ffffffe35077810 */ /* 0x002fc80007ffe0ff */
[C---:B------:R-:W-:Y:S02]  /*c300*/  ISETP.GE.U32.AND P1, PT, R6.reuse, R43, PT ;  /* 0x0000002b0600720c */ /* 0x040fe40003f26070 */
[----:B------:R-:W1:Y:S11]  /*c310*/  F2I.FTZ.U32.TRUNC.NTZ R7, R7 ;  /* 0x0000000700077305 */ /* 0x000e76000021f000 */
[----:B------:R-:W-:-:S02]  /*c320*/  @P1 IMAD.IADD R6, R6, 0x1, -R43 ;  /* 0x0000000106061824 */ /* 0x000fc400078e0a2b */
[----:B------:R-:W-:-:S03]  /*c330*/  @P1 VIADD R52, R52, 0x1 ;  /* 0x0000000134341836 */ /* 0x000fc60000000000 */
[----:B------:R-:W-:Y:S01]  /*c340*/  ISETP.GE.U32.AND P2, PT, R6, R43, PT ;  /* 0x0000002b0600720c */ /* 0x000fe20003f46070 */
[----:B-1----:R-:W-:Y:S02]  /*c350*/  IMAD R51, R51, R7, RZ ;  /* 0x0000000733337224 */ /* 0x002fe400078e02ff */
[----:B------:R-:W-:-:S04]  /*c360*/  IMAD.MOV.U32 R6, RZ, RZ, RZ ;  /* 0x000000ffff067224 */ /* 0x000fc800078e00ff */
[----:B------:R-:W-:-:S06]  /*c370*/  IMAD.HI.U32 R7, R7, R51, R6 ;  /* 0x0000003307077227 */ /* 0x000fcc00078e0006 */
[----:B------:R-:W-:Y:S02]  /*c380*/  @P2 IADD3 R52, PT, PT, R52, 0x1, RZ ;  /* 0x0000000134342810 */ /* 0x000fe40007ffe0ff */
[----:B------:R-:W-:Y:S02]  /*c390*/  @!P3 LOP3.LUT R52, RZ, R43, RZ, 0x33, !PT ;  /* 0x0000002bff34b212 */ /* 0x000fe400078e33ff */
[----:B------:R-:W-:-:S03]  /*c3a0*/  ISETP.NE.U32.AND P3, PT, R47, RZ, PT ;  /* 0x000000ff2f00720c */ /* 0x000fc60003f65070 */
[----:B------:R-:W-:-:S04]  /*c3b0*/  IMAD.HI.U32 R6, R7, R52, RZ ;  /* 0x0000003407067227 */ /* 0x000fc800078e00ff */
[----:B------:R-:W-:Y:S01]  /*c3c0*/  IMAD.MOV R7, RZ, RZ, -R36 ;  /* 0x000000ffff077224 */ /* 0x000fe200078e0a24 */
[----:B------:R-:W-:-:S03]  /*c3d0*/  IADD3 R54, PT, PT, -R6, RZ, RZ ;  /* 0x000000ff06367210 */ /* 0x000fc60007ffe1ff */
[----:B------:R-:W-:Y:S01]  /*c3e0*/  IMAD R13, R13, R7, R14 ;  /* 0x000000070d0d7224 */ /* 0x000fe200078e020e */
[----:B------:R-:W-:Y:S01]  /*c3f0*/  IADD3 R7, PT, PT, -R20, RZ, RZ ;  /* 0x000000ff14077210 */ /* 0x000fe20007ffe1ff */
[----:B------:R-:W-:Y:S02]  /*c400*/  IMAD R54, R47, R54, R52 ;  /* 0x000000362f367224 */ /* 0x000fe400078e0234 */
[----:B------:R-:W-:Y:S02]  /*c410*/  IMAD R50, R13, R50, R9 ;  /* 0x000000320d327224 */ /* 0x000fe400078e0209 */
[----:B------:R-:W-:Y:S01]  /*c420*/  IMAD R36, R37, R7, R36 ;  /* 0x0000000725247224 */ /* 0x000fe200078e0224 */
[----:B------:R-:W-:Y:S01]  /*c430*/  ISETP.GE.U32.AND P1, PT, R54, R47, PT ;  /* 0x0000002f3600720c */ /* 0x000fe20003f26070 */
[----:B------:R-:W-:Y:S02]  /*c440*/  IMAD.MOV R7, RZ, RZ, -R40 ;  /* 0x000000ffff077224 */ /* 0x000fe400078e0a28 */
[----:B------:R-:W-:-:S02]  /*c450*/  IMAD R36, R36, R49, R50 ;  /* 0x0000003124247224 */ /* 0x000fc400078e0232 */
[----:B------:R-:W-:Y:S01]  /*c460*/  IMAD R20, R35, R7, R20 ;  /* 0x0000000723147224 */ /* 0x000fe200078e0214 */
[----:B------:R-:W-:-:S03]  /*c470*/  IADD3 R7, PT, PT, -R42, RZ, RZ ;  /* 0x000000ff2a077210 */ /* 0x000fc60007ffe1ff */
[----:B------:R-:W-:Y:S02]  /*c480*/  IMAD R33, R20, R33, R36 ;  /* 0x0000002114217224 */ /* 0x000fe400078e0224 */
[----:B------:R-:W-:Y:S01]  /*c490*/  IMAD R15, R15, R7, R40 ;  /* 0x000000070f0f7224 */ /* 0x000fe200078e0228 */
[----:B------:R-:W-:Y:S01]  /*c4a0*/  IADD3 R7, PT, PT, -R44, RZ, RZ ;  /* 0x000000ff2c077210 */ /* 0x000fe20007ffe1ff */
[----:B------:R-:W-:Y:S01]  /*c4b0*/  @P1 IMAD.IADD R54, R54, 0x1, -R47 ;  /* 0x0000000136361824 */ /* 0x000fe200078e0a2f */
[----:B------:R-:W-:Y:S01]  /*c4c0*/  @P1 IADD3 R6, PT, PT, R6, 0x1, RZ ;  /* 0x0000000106061810 */ /* 0x000fe20007ffe0ff */
[----:B------:R-:W-:Y:S01]  /*c4d0*/  IMAD R15, R15, R12, R33 ;  /* 0x0000000c0f0f7224 */ /* 0x000fe200078e0221 */
[----:B------:R-:W-:Y:S01]  /*c4e0*/  ISETP.NE.AND P1, PT, R11, R2, PT ;  /* 0x000000020b00720c */ /* 0x000fe20003f25270 */
[----:B------:R-:W-:Y:S01]  /*c4f0*/  IMAD R39, R39, R7, R42 ;  /* 0x0000000727277224 */ /* 0x000fe200078e022a */
[----:B------:R-:W-:Y:S01]  /*c500*/  ISETP.GE.U32.AND P2, PT, R54, R47, PT ;  /* 0x0000002f3600720c */ /* 0x000fe20003f46070 */
[----:B------:R-:W-:-:S02]  /*c510*/  IMAD.MOV R7, RZ, RZ, -R48 ;  /* 0x000000ffff077224 */ /* 0x000fc400078e0a30 */
[----:B-----5:R-:W-:Y:S02]  /*c520*/  IMAD R15, R39, R10, R15 ;  /* 0x0000000a270f7224 */ /* 0x020fe400078e020f */
[----:B------:R-:W-:Y:S01]  /*c530*/  IMAD R41, R41, R7, R44 ;  /* 0x0000000729297224 */ /* 0x000fe200078e022c */
[----:B------:R-:W-:-:S03]  /*c540*/  IADD3 R7, PT, PT, -R52, RZ, RZ ;  /* 0x000000ff34077210 */ /* 0x000fc60007ffe1ff */
[----:B---3--:R-:W-:Y:S02]  /*c550*/  IMAD R15, R41, R38, R15 ;  /* 0x00000026290f7224 */ /* 0x008fe400078e020f */
[----:B------:R-:W-:Y:S02]  /*c560*/  IMAD R43, R43, R7, R48 ;  /* 0x000000072b2b7224 */ /* 0x000fe400078e0230 */
[----:B------:R-:W-:Y:S01]  /*c570*/  @P2 VIADD R6, R6, 0x1 ;  /* 0x0000000106062836 */ /* 0x000fe20000000000 */
[----:B------:R-:W-:Y:S01]  /*c580*/  @!P3 LOP3.LUT R6, RZ, R47, RZ, 0x33, !PT ;  /* 0x0000002fff06b212 */ /* 0x000fe200078e33ff */
[----:B0-----:R-:W-:-:S03]  /*c590*/  IMAD R46, R43, R46, R15 ;  /* 0x0000002e2b2e7224 */ /* 0x001fc600078e020f */
[----:B------:R-:W-:Y:S01]  /*c5a0*/  IADD3 R9, PT, PT, -R6, RZ, RZ ;  /* 0x000000ff06097210 */ /* 0x000fe20007ffe1ff */
[----:B------:R-:W-:-:S04]  /*c5b0*/  IMAD.MOV.U32 R14, RZ, RZ, R6 ;  /* 0x000000ffff0e7224 */ /* 0x000fc800078e0006 */
[----:B------:R-:W-:-:S04]  /*c5c0*/  IMAD R9, R47, R9, R52 ;  /* 0x000000092f097224 */ /* 0x000fc800078e0234 */
[----:B----4-:R-:W-:Y:S01]  /*c5d0*/  IMAD R9, R9, R45, R46 ;  /* 0x0000002d09097224 */ /* 0x010fe200078e022e */
[----:B------:R-:W-:Y:S06]  /*c5e0*/  @P1 BRA `(.L_x_1168) ;  /* 0xfffffff000cc1947 */ /* 0x000fec000383ffff */
[----:B------:R-:W-:Y:S05]  /*c5f0*/  BSYNC.RECONVERGENT B1 ;  /* 0x0000000000017941 */ /* 0x000fea0003800200 */
.L_x_1167:
        /* <DEDUP_REMOVED lines=21> */
[----:B---3--:R-:W3:Y:S01]  /*c750*/  MUFU.RCP R13, R13 ;  /* 0x0000000d000d7308 */ /* 0x008ee20000001000 */
[----:B-1----:R-:W-:-:S02]  /*c760*/  IADD3 R10, PT, PT, R6, 0xffffffe, RZ ;  /* 0x0ffffffe060a7810 */ /* 0x002fc40007ffe0ff */
[----:B------:R1:W4:Y:S05]  /*c770*/  LDC R6, c[0x0][R12+0x388] ;  /* 0x0000e2000c067b82 */ /* 0x00032a0000000800 */
[----:B------:R5:W0:Y:S01]  /*c780*/  F2I.FTZ.U32.TRUNC.NTZ R11, R10 ;  /* 0x0000000a000b7305 */ /* 0x000a22000021f000 */
[----:B---3--:R-:W-:Y:S02]  /*c790*/  VIADD R36, R13, 0xffffffe ;  /* 0x0ffffffe0d247836 */ /* 0x008fe40000000000 */
[----:B-1----:R-:W1:Y:S05]  /*c7a0*/  LDC R12, c[0x0][R12+0x3ec] ;  /* 0x0000fb000c0c7b82 */ /* 0x002e6a0000000800 */
[----:B------:R3:W2:Y:S01]  /*c7b0*/  F2I.FTZ.U32.TRUNC.NTZ R37, R36 ;  /* 0x0000002400257305 */ /* 0x0006a2000021f000 */
[----:B-----5:R-:W-:-:S02]  /*c7c0*/  IMAD.MOV.U32 R10, RZ, RZ, RZ ;  /* 0x000000ffff0a7224 */ /* 0x020fc400078e00ff */
[----:B0-----:R-:W-:Y:S02]  /*c7d0*/  IMAD R15, R15, R11, RZ ;  /* 0x0000000b0f0f7224 */ /* 0x001fe400078e02ff */
[----:B---3--:R-:W-:Y:S02]  /*c7e0*/  HFMA2 R36, -RZ, RZ, 0, 0 ;  /* 0x00000000ff247431 */ /* 0x008fe400000001ff */
[----:B------:R-:W-:-:S04]  /*c7f0*/  IMAD.HI.U32 R11, R11, R15, R10 ;  /* 0x0000000f0b0b7227 */ /* 0x000fc800078e000a */
[----:B------:R-:W-:Y:S02]  /*c800*/  IMAD.MOV R15, RZ, RZ, -R2 ;  /* 0x000000ffff0f7224 */ /* 0x000fe400078e0a02 */
[----:B------:R-:W-:-:S04]  /*c810*/  IMAD.HI.U32 R11, R11, R14, RZ ;  /* 0x0000000e0b0b7227 */ /* 0x000fc800078e00ff */
[----:B--2---:R-:W-:Y:S01]  /*c820*/  IMAD R13, R15, R37, RZ ;  /* 0x000000250f0d7224 */ /* 0x004fe200078e02ff */
[----:B------:R-:W-:Y:S02]  /*c830*/  IADD3 R10, PT, PT, -R11, RZ, RZ ;  /* 0x000000ff0b0a7210 */ /* 0x000fe40007ffe1ff */
[----:B------:R-:W-:Y:S01]  /*c840*/  LEA R15, R3, UR4, 0x2 ;  /* 0x00000004030f7c11 */ /* 0x000fe2000f8e10ff */
[----:B------:R-:W-:-:S04]  /*c850*/  IMAD.HI.U32 R36, R37, R13, R36 ;  /* 0x0000000d25247227 */ /* 0x000fc800078e0024 */
[----:B------:R-:W-:-:S05]  /*c860*/  IMAD R10, R7, R10, R14 ;  /* 0x0000000a070a7224 */ /* 0x000fca00078e020e */
[----:B------:R-:W-:Y:S01]  /*c870*/  ISETP.GE.U32.AND P1, PT, R10, R7, PT ;  /* 0x000000070a00720c */ /* 0x000fe20003f26070 */
[----:B----4-:R-:W0:-:S12]  /*c880*/  I2F.U32.RP R20, R6 ;  /* 0x0000000600147306 */ /* 0x010e180000209000 */
[----:B------:R-:W-:Y:S02]  /*c890*/  @P1 IADD3 R10, PT, PT, -R7, R10, RZ ;  /* 0x0000000a070a1210 */ /* 0x000fe40007ffe1ff */
[----:B------:R-:W-:Y:S02]  /*c8a0*/  @P1 IADD3 R11, PT, PT, R11, 0x1, RZ ;  /* 0x000000010b0b1810 */ /* 0x000fe40007ffe0ff */
[-C--:B------:R-:W-:Y:S02]  /*c8b0*/  ISETP.GE.U32.AND P2, PT, R10, R7.reuse, PT ;  /* 0x000000070a00720c */ /* 0x080fe40003f46070 */
[----:B------:R2:W3:Y:S01]  /*c8c0*/  LDC R10, c[0x0][R15+0x388] ;  /* 0x0000e2000f0a7b82 */ /* 0x0004e20000000800 */
[----:B0-----:R-:W0:Y:S07]  /*c8d0*/  MUFU.RCP R20, R20 ;  /* 0x0000001400147308 */ /* 0x001e2e0000001000 */
[----:B--2---:R-:W2:Y:S03]  /*c8e0*/  LDC R15, c[0x0][R15+0x3ec] ;  /* 0x0000fb000f0f7b82 */ /* 0x004ea60000000800 */
[----:B------:R-:W-:Y:S01]  /*c8f0*/  @P2 VIADD R11, R11, 0x1 ;  /* 0x000000010b0b2836 */ /* 0x000fe20000000000 */
[----:B------:R-:W-:-:S02]  /*c900*/  @!P3 LOP3.LUT R11, RZ, R7, RZ, 0x33, !PT ;  /* 0x00000007ff0bb212 */ /* 0x000fc400078e33ff */
[----:B------:R-:W-:-:S03]  /*c910*/  ISETP.NE.U32.AND P3, PT, R2, RZ, PT ;  /* 0x000000ff0200720c */ /* 0x000fc60003f65070 */
[----:B------:R-:W-:-:S04]  /*c920*/  IMAD.HI.U32 R13, R36, R11, RZ ;  /* 0x0000000b240d7227 */ /* 0x000fc800078e00ff */
[----:B0-----:R-:W-:Y:S01]  /*c930*/  VIADD R36, R20, 0xffffffe ;  /* 0x0ffffffe14247836 */ /* 0x001fe20000000000 */
[----:B------:R-:W-:-:S03]  /*c940*/  IADD3 R33, PT, PT, -R13, RZ, RZ ;  /* 0x000000ff0d217210 */ /* 0x000fc60007ffe1ff */
[----:B------:R0:W4:Y:S02]  /*c950*/  F2I.FTZ.U32.TRUNC.NTZ R37, R36 ;  /* 0x0000002400257305 */ /* 0x000124000021f000 */
[----:B------:R-:W-:-:S05]  /*c960*/  IMAD R33, R2, R33, R11 ;  /* 0x0000002102217224 */ /* 0x000fca00078e020b */
[----:B------:R-:W-:Y:S01]  /*c970*/  ISETP.GE.U32.AND P1, PT, R33, R2, PT ;  /* 0x000000022100720c */ /* 0x000fe20003f26070 */
[----:B0-----:R-:W-:-:S12]  /*c980*/  HFMA2 R36, -RZ, RZ, 0, 0 ;  /* 0x00000000ff247431 */ /* 0x001fd800000001ff */
[----:B------:R-:W-:Y:S02]  /*c990*/  @P1 IADD3 R33, PT, PT, -R2, R33, RZ ;  /* 0x0000002102211210 */ /* 0x000fe40007ffe1ff */
[----:B------:R-:W-:Y:S01]  /*c9a0*/  @P1 IADD3 R13, PT, PT, R13, 0x1, RZ ;  /* 0x000000010d0d1810 */ /* 0x000fe20007ffe0ff */
[----:B---3--:R-:W0:Y:S01]  /*c9b0*/  I2F.U32.RP R38, R10 ;  /* 0x0000000a00267306 */ /* 0x008e220000209000 */
[----:B------:R-:W-:Y:S01]  /*c9c0*/  ISETP.GE.U32.AND P2, PT, R33, R2, PT ;  /* 0x000000022100720c */ /* 0x000fe20003f46070 */
[----:B------:R-:W-:-:S04]  /*c9d0*/  IMAD.MOV R33, RZ, RZ, -R6 ;  /* 0x000000ffff217224 */ /* 0x000fc800078e0a06 */
[----:B----4-:R-:W-:-:S04]  /*c9e0*/  IMAD R33, R33, R37, RZ ;  /* 0x0000002521217224 */ /* 0x010fc800078e02ff */
[----:B------:R-:W-:-:S04]  /*c9f0*/  IMAD.HI.U32 R20, R37, R33, R36 ;  /* 0x0000002125147227 */ /* 0x000fc800078e0024 */
[----:B------:R-:W-:Y:S01]  /*ca00*/  @P2 VIADD R13, R13, 0x1 ;  /* 0x000000010d0d2836 */ /* 0x000fe20000000000 */
[----:B------:R-:W-:Y:S01]  /*ca10*/  @!P3 LOP3.LUT R13, RZ, R2, RZ, 0x33, !PT ;  /* 0x00000002ff0db212 */ /* 0x000fe200078e33ff */
[----:B0-----:R-:W0:Y:S01]  /*ca20*/  MUFU.RCP R38, R38 ;  /* 0x0000002600267308 */ /* 0x001e220000001000 */
[----:B------:R-:W-:-:S03]  /*ca30*/  ISETP.NE.U32.AND P3, PT, R6, RZ, PT ;  /* 0x000000ff0600720c */ /* 0x000fc60003f65070 */
[----:B------:R-:W-:-:S04]  /*ca40*/  IMAD.HI.U32 R33, R20, R13, RZ ;  /* 0x0000000d14217227 */ /* 0x000fc800078e00ff */
[----:B------:R-:W-:-:S04]  /*ca50*/  IMAD.MOV R35, RZ, RZ, -R33 ;  /* 0x000000ffff237224 */ /* 0x000fc800078e0a21 */
[----:B------:R-:W-:-:S05]  /*ca60*/  IMAD R35, R6, R35, R13 ;  /* 0x0000002306237224 */ /* 0x000fca00078e020d */
[----:B------:R-:W-:Y:S02]  /*ca70*/  ISETP.GE.U32.AND P1, PT, R35, R6, PT ;  /* 0x000000062300720c */ /* 0x000fe40003f26070 */
[----:B0-----:R-:W-:-:S04]  /*ca80*/  IADD3 R36, PT, PT, R38, 0xffffffe, RZ ;  /* 0x0ffffffe26247810 */ /* 0x001fc80007ffe0ff */
[----:B------:R0:W3:Y:S07]  /*ca90*/  F2I.FTZ.U32.TRUNC.NTZ R37, R36 ;  /* 0x0000002400257305 */ /* 0x0000ee000021f000 */
[----:B------:R-:W-:Y:S02]  /*caa0*/  @P1 IMAD.IADD R35, R35, 0x1, -R6 ;  /* 0x0000000123231824 */ /* 0x000fe400078e0a06 */
[----:B------:R-:W-:Y:S02]  /*cab0*/  @P1 VIADD R33, R33, 0x1 ;  /* 0x0000000121211836 */ /* 0x000fe40000000000 */
[----:B0-----:R-:W-:Y:S01]  /*cac0*/  IMAD.MOV.U32 R36, RZ, RZ, RZ ;  /* 0x000000ffff247224 */ /* 0x001fe200078e00ff */
[----:B------:R-:W-:-:S02]  /*cad0*/  ISETP.GE.U32.AND P2, PT, R35, R6, PT ;  /* 0x000000062300720c */ /* 0x000fc40003f46070 */
        /* <DEDUP_REMOVED lines=10> */
[----:B------:R-:W-:Y:S02]  /*cb80*/  @P1 IADD3 R35, PT, PT, -R10, R35, RZ ;  /* 0x000000230a231210 */ /* 0x000fe40007ffe1ff */
[----:B------:R-:W-:Y:S02]  /*cb90*/  @P1 IADD3 R20, PT, PT, R20, 0x1, RZ ;  /* 0x0000000114141810 */ /* 0x000fe40007ffe0ff */
[----:B------:R-:W-:Y:S01]  /*cba0*/  ISETP.GE.U32.AND P2, PT, R35, R10, PT ;  /* 0x0000000a2300720c */ /* 0x000fe20003f46070 */
[----:B------:R-:W-:-:S04]  /*cbb0*/  IMAD.MOV R35, RZ, RZ, -R11 ;  /* 0x000000ffff237224 */ /* 0x000fc800078e0a0b */
[----:B------:R-:W-:Y:S01]  /*cbc0*/  IMAD R14, R7, R35, R14 ;  /* 0x00000023070e7224 */ /* 0x000fe200078e020e */
[----:B------:R-:W-:-:S03]  /*cbd0*/  IADD3 R7, PT, PT, -R13, RZ, RZ ;  /* 0x000000ff0d077210 */ /* 0x000fc60007ffe1ff */
[----:B------:R-:W-:Y:S02]  /*cbe0*/  IMAD R14, R14, R8, R9 ;  /* 0x000000080e0e7224 */ /* 0x000fe400078e0209 */
[----:B------:R-:W-:Y:S01]  /*cbf0*/  IMAD R11, R2, R7, R11 ;  /* 0x00000007020b7224 */ /* 0x000fe200078e020b */
[----:B------:R-:W-:Y:S01]  /*cc00*/  IADD3 R2, PT, PT, -R33, RZ, RZ ;  /* 0x000000ff21027210 */ /* 0x000fe20007ffe1ff */
[----:B------:R-:W-:Y:S01]  /*cc10*/  @P2 VIADD R20, R20, 0x1 ;  /* 0x0000000114142836 */ /* 0x000fe20000000000 */
[----:B------:R-:W-:Y:S01]  /*cc20*/  @!P3 LOP3.LUT R20, RZ, R10, RZ, 0x33, !PT ;  /* 0x0000000aff14b212 */ /* 0x000fe200078e33ff */
[----:B------:R-:W-:Y:S02]  /*cc30*/  IMAD R11, R11, R4, R14 ;  /* 0x000000040b0b7224 */ /* 0x000fe400078e020e */
[----:B------:R-:W-:Y:S01]  /*cc40*/  IMAD R6, R6, R2, R13 ;  /* 0x0000000206067224 */ /* 0x000fe200078e020d */
[----:B------:R-:W-:Y:S01]  /*cc50*/  IADD3 R9, PT, PT, -R20, RZ, RZ ;  /* 0x000000ff14097210 */ /* 0x000fe20007ffe1ff */
[----:B------:R-:W-:-:S02]  /*cc60*/  IMAD.MOV.U32 R14, RZ, RZ, R20 ;  /* 0x000000ffff0e7224 */ /* 0x000fc400078e0014 */
[----:B-1----:R-:W-:Y:S02]  /*cc70*/  IMAD R6, R6, R12, R11 ;  /* 0x0000000c06067224 */ /* 0x002fe400078e020b */
[----:B------:R-:W-:-:S04]  /*cc80*/  IMAD R9, R10, R9, R33 ;  /* 0x000000090a097224 */ /* 0x000fc800078e0221 */
[----:B--2---:R-:W-:-:S07]  /*cc90*/  IMAD R9, R9, R15, R6 ;  /* 0x0000000f09097224 */ /* 0x004fce00078e0206 */
.L_x_1169:
[----:B------:R-:W-:Y:S05]  /*cca0*/  @!P0 BRA `(.L_x_1166) ;  /* 0x00000004004c8947 */ /* 0x000fea0003800000 */
[----:B------:R-:W-:Y:S02]  /*ccb0*/  ISETP.NE.AND P1, PT, R5, 0x1, PT ;  /* 0x000000010500780c */ /* 0x000fe40003f25270 */
[----:B------:R-:W-:-:S11]  /*ccc0*/  ISETP.NE.AND P0, PT, R21, RZ, PT ;  /* 0x000000ff1500720c */ /* 0x000fd60003f05270 */
[----:B------:R-:W-:Y:S05]  /*ccd0*/  @!P1 BRA `(.L_x_1170) ;  /* 0x0000000000d09947 */ /* 0x000fea0003800000 */
[C---:B------:R-:W-:Y:S01]  /*cce0*/  IADD3 R2, PT, PT, R3.reuse, -0x1, RZ ;  /* 0xffffffff03027810 */ /* 0x040fe20007ffe0ff */
[----:B------:R-:W-:Y:S01]  /*ccf0*/  UMOV UR4, 0xd8 ;  /* 0x000000d800047882 */ /* 0x000fe20000000000 */
[----:B------:R-:W-:Y:S02]  /*cd00*/  IADD3 R3, PT, PT, R3, -0x2, RZ ;  /* 0xfffffffe03037810 */ /* 0x000fe40007ffe0ff */
        /* <DEDUP_REMOVED lines=26> */
[----:B------:R-:W-:Y:S02]  /*ceb0*/  @P1 IADD3 R6, PT, PT, -R7, R6, RZ ;  /* 0x0000000607061210 */ /* 0x000fe40007ffe1ff */
[----:B------:R-:W-:Y:S02]  /*cec0*/  @P1 IADD3 R11, PT, PT, R11, 0x1, RZ ;  /* 0x000000010b0b1810 */ /* 0x000fe40007ffe0ff */
        /* <DEDUP_REMOVED lines=17> */
[----:B------:R-:W-:Y:S01]  /*cfe0*/  MOV R14, R6 ;  /* 0x00000006000e7202 */ /* 0x000fe20000000f00 */
[----:B------:R-:W-:-:S04]  /*cff0*/  IMAD.MOV R5, RZ, RZ, -R6 ;  /* 0x000000ffff057224 */ /* 0x000fc800078e0a06 */
[----:B------:R-:W-:-:S04]  /*d000*/  IMAD R5, R10, R5, R11 ;  /* 0x000000050a057224 */ /* 0x000fc800078e020b */
[----:B--2---:R-:W-:-:S07]  /*d010*/  IMAD R9, R5, R8, R4 ;  /* 0x0000000805097224 */ /* 0x004fce00078e0204 */
.L_x_1170:
        /* <DEDUP_REMOVED lines=25> */
[----:B------:R-:W-:Y:S01]  /*d1b0*/  IMAD R2, R5, R2, R14 ;  /* 0x0000000205027224 */ /* 0x000fe200078e020e */
[----:B------:R-:W-:-:S03]  /*d1c0*/  MOV R14, R3 ;  /* 0x00000003000e7202 */ /* 0x000fc60000000f00 */
[----:B0-----:R-:W-:-:S07]  /*d1d0*/  IMAD R9, R2, R6, R9 ;  /* 0x0000000602097224 */ /* 0x001fce00078e0209 */
.L_x_1166:
[----:B------:R-:W0:Y:S01]  /*d1e0*/  LDCU UR4, c[0x0][0x4c4] ;  /* 0x00009880ff0477ac */ /* 0x000e220008000800 */
[----:B------:R-:W-:Y:S01]  /*d1f0*/  IMAD.MOV.U32 R33, RZ, RZ, RZ ;  /* 0x000000ffff217224 */ /* 0x000fe200078e00ff */
[----:B------:R-:W-:Y:S01]  /*d200*/  MOV R13, RZ ;  /* 0x000000ff000d7202 */ /* 0x000fe20000000f00 */
[----:B0-----:R-:W-:-:S07]  /*d210*/  IMAD R12, R14, UR4, R9 ;  /* 0x000000040e0c7c24 */ /* 0x001fce000f8e0209 */
.L_x_1160:
[----:B------:R-:W-:Y:S05]  /*d220*/  BSYNC.RECONVERGENT B0 ;  /* 0x0000000000007941 */ /* 0x000fea0003800200 */
.L_x_1159:
        /* <DEDUP_REMOVED lines=8> */
[----:B--2---:R-:W-:-:S04]  /*d2b0*/  @P0 IADD3 R4, P1, PT, R6, R5, RZ ;  /* 0x0000000506040210 */ /* 0x004fc80007f3e0ff */
[----:B0-----:R-:W-:-:S04]  /*d2c0*/  @P0 IADD3.X R21, PT, PT, RZ, R7, RZ, P1, !PT ;  /* 0x00000007ff150210 */ /* 0x001fc80000ffe4ff */
[----:B------:R-:W-:-:S05]  /*d2d0*/  SHF.R.U64 R8, R4, 0x2, R21 ;  /* 0x0000000204087819 */ /* 0x000fca0000001215 */
[----:B------:R-:W-:-:S05]  /*d2e0*/  VIADD R5, R8, 0x1 ;  /* 0x0000000108057836 */ /* 0x000fca0000000000 */
[----:B------:R-:W-:Y:S02]  /*d2f0*/  ISETP.NE.AND P0, PT, R5, RZ, PT ;  /* 0x000000ff0500720c */ /* 0x000fe40003f05270 */
[----:B------:R-:W-:Y:S01]  /*d300*/  SHF.R.U32.HI R21, RZ, 0x2, R21 ;  /* 0x00000002ff157819 */ /* 0x000fe20000011615 */
[----:B------:R-:W-:-:S03]  /*d310*/  IMAD.WIDE.U32 R8, R8, -0x2daee0ad, RZ ;  /* 0xd2511f5308087825 */ /* 0x000fc600078e00ff */
[----:B------:R-:W-:Y:S01]  /*d320*/  IADD3 R7, PT, PT, R21, 0x1, RZ ;  /* 0x0000000115077810 */ /* 0x000fe20007ffe0ff */
[----:B------:R-:W-:Y:S01]  /*d330*/  IMAD.HI.U32 R15, R5, -0x2daee0ad, RZ ;  /* 0xd2511f53050f7827 */ /* 0x000fe200078e00ff */
[----:B---3--:R-:W-:-:S05]  /*d340*/  LOP3.LUT R36, R21, R19, R2, 0x96, !PT ;  /* 0x0000001315247212 */ /* 0x008fca00078e9602 */
[----:B------:R-:W-:Y:S01]  /*d350*/  @P0 IMAD.MOV R7, RZ, RZ, R21 ;  /* 0x000000ffff070224 */ /* 0x000fe200078e0215 */
[-C--:B------:R-:W-:Y:S02]  /*d360*/  LOP3.LUT R40, R9, R3.reuse, RZ, 0x3c, !PT ;  /* 0x0000000309287212 */ /* 0x080fe400078e3cff */
[----:B------:R-:W-:Y:S01]  /*d370*/  LOP3.LUT R15, R15, R3, RZ, 0x3c, !PT ;  /* 0x000000030f0f7212 */ /* 0x000fe200078e3cff */
[----:B------:R-:W-:Y:S01]  /*d380*/  IMAD.WIDE.U32 R36, R36, -0x2daee0ad, RZ ;  /* 0xd2511f5324247825 */ /* 0x000fe200078e00ff */
[----:B------:R-:W-:Y:S02]  /*d390*/  LOP3.LUT R7, R19, R7, R2, 0x96, !PT ;  /* 0x0000000713077212 */ /* 0x000fe400078e9602 */
[----:B------:R-:W-:Y:S01]  /*d3a0*/  IADD3 R11, PT, PT, R3, -0x4498517b, RZ ;  /* 0xbb67ae85030b7810 */ /* 0x000fe20007ffe0ff */
[----:B------:R-:W-:Y:S01]  /*d3b0*/  IMAD.WIDE.U32 R40, R40, -0x326172a9, RZ ;  /* 0xcd9e8d5728287825 */ /* 0x000fe200078e00ff */
[----:B------:R-:W-:Y:S02]  /*d3c0*/  IADD3 R5, PT, PT, R2, -0x61c88647, RZ ;  /* 0x9e3779b902057810 */ /* 0x000fe40007ffe0ff */
[----:B------:R-:W-:Y:S01]  /*d3d0*/  IADD3 R9, PT, PT, R8, -0x2daee0ad, RZ ;  /* 0xd2511f5308097810 */ /* 0x000fe20007ffe0ff */
[----:B------:R-:W-:Y:S01]  /*d3e0*/  IMAD.WIDE.U32 R38, R15, -0x326172a9, RZ ;  /* 0xcd9e8d570f267825 */ /* 0x000fe200078e00ff */
[----:B------:R-:W-:-:S03]  /*d3f0*/  LOP3.LUT R8, R11, R8, R37, 0x96, !PT ;  /* 0x000000080b087212 */ /* 0x000fc600078e9625 */
[----:B------:R-:W-:Y:S01]  /*d400*/  IMAD.WIDE.U32 R6, R7, -0x2daee0ad, RZ ;  /* 0xd2511f5307067825 */ /* 0x000fe200078e00ff */
[CC--:B------:R-:W-:Y:S02]  /*d410*/  LOP3.LUT R14, R5.reuse, R18.reuse, R41, 0x96, !PT ;  /* 0x00000012050e7212 */ /* 0x0c0fe400078e9629 */
[----:B------:R-:W-:Y:S02]  /*d420*/  LOP3.LUT R10, R5, R18, R39, 0x96, !PT ;  /* 0x00000012050a7212 */ /* 0x000fe400078e9627 */
[----:B------:R-:W-:Y:S01]  /*d430*/  LOP3.LUT R20, R11, R9, R7, 0x96, !PT ;  /* 0x000000090b147212 */ /* 0x000fe200078e9607 */
[----:B------:R-:W-:Y:S01]  /*d440*/  IMAD.WIDE.U32 R8, R8, -0x326172a9, RZ ;  /* 0xcd9e8d5708087825 */ /* 0x000fe200078e00ff */
[----:B------:R-:W-:-:S03]  /*d450*/  IADD3 R5, PT, PT, R2, 0x3c6ef372, RZ ;  /* 0x3c6ef37202057810 */ /* 0x000fc60007ffe0ff */
[----:B------:R-:W-:Y:S02]  /*d460*/  VIADD R7, R3, 0x76cf5d0a ;  /* 0x76cf5d0a03077836 */ /* 0x000fe40000000000 */
[----:B------:R-:W-:Y:S01]  /*d470*/  IMAD.WIDE.U32 R14, R14, -0x2daee0ad, RZ ;  /* 0xd2511f530e0e7825 */ /* 0x000fe200078e00ff */
[----:B------:R-:W-:-:S03]  /*d480*/  LOP3.LUT R40, R5, R40, R9, 0x96, !PT ;  /* 0x0000002805287212 */ /* 0x000fc600078e9609 */
[----:B------:R-:W-:-:S04]  /*d490*/  IMAD.WIDE.U32 R10, R10, -0x2daee0ad, RZ ;  /* 0xd2511f530a0a7825 */ /* 0x000fc800078e00ff */
[----:B------:R-:W-:Y:S01]  /*d4a0*/  IMAD.WIDE.U32 R20, R20, -0x326172a9, RZ ;  /* 0xcd9e8d5714147825 */ /* 0x000fe200078e00ff */
[C---:B------:R-:W-:Y:S02]  /*d4b0*/  LOP3.LUT R41, R7.reuse, R36, R15, 0x96, !PT ;  /* 0x0000002407297212 */ /* 0x040fe400078e960f */
[----:B------:R-:W-:Y:S01]  /*d4c0*/  LOP3.LUT R39, R7, R6, R11, 0x96, !PT ;  /* 0x0000000607277212 */ /* 0x000fe200078e960b */
[----:B------:R-:W-:Y:S01]  /*d4d0*/  IMAD.WIDE.U32 R6, R40, -0x2daee0ad, RZ ;  /* 0xd2511f5328067825 */ /* 0x000fe200078e00ff */
[----:B------:R-:W-:Y:S02]  /*d4e0*/  LOP3.LUT R36, R5, R38, R21, 0x96, !PT ;  /* 0x0000002605247212 */ /* 0x000fe400078e9615 */
[----:B------:R-:W-:Y:S01]  /*d4f0*/  IADD3 R9, PT, PT, R3, 0x32370b8f, RZ ;  /* 0x32370b8f03097810 */ /* 0x000fe20007ffe0ff */
[----:B------:R-:W-:Y:S02]  /*d500*/  VIADD R5, R2, 0xdaa66d2b ;  /* 0xdaa66d2b02057836 */ /* 0x000fe40000000000 */
[----:B------:R-:W-:Y:S01]  /*d510*/  IMAD.WIDE.U32 R38, R39, -0x326172a9, RZ ;  /* 0xcd9e8d5727267825 */ /* 0x000fe200078e00ff */
[----:B------:R-:W-:-:S03]  /*d520*/  LOP3.LUT R14, R9, R14, R7, 0x96, !PT ;  /* 0x0000000e090e7212 */ /* 0x000fc600078e9607 */
[----:B------:R-:W-:-:S04]  /*d530*/  IMAD.WIDE.U32 R40, R41, -0x326172a9, RZ ;  /* 0xcd9e8d5729287825 */ /* 0x000fc800078e00ff */
[----:B------:R-:W-:Y:S01]  /*d540*/  IMAD.WIDE.U32 R36, R36, -0x2daee0ad, RZ ;  /* 0xd2511f5324247825 */ /* 0x000fe200078e00ff */
[C---:B------:R-:W-:Y:S02]  /*d550*/  LOP3.LUT R15, R5.reuse, R20, R39, 0x96, !PT ;  /* 0x00000014050f7212 */ /* 0x040fe400078e9627 */
[----:B------:R-:W-:Y:S02]  /*d560*/  LOP3.LUT R11, R5, R8, R41, 0x96, !PT ;  /* 0x00000008050b7212 */ /* 0x000fe400078e9629 */
[----:B------:R-:W-:Y:S01]  /*d570*/  LOP3.LUT R20, R9, R10, R37, 0x96, !PT ;  /* 0x0000000a09147212 */ /* 0x000fe200078e9625 */
[----:B------:R-:W-:Y:S01]  /*d580*/  IMAD.WIDE.U32 R8, R14, -0x326172a9, RZ ;  /* 0xcd9e8d570e087825 */ /* 0x000fe200078e00ff */
[----:B------:R-:W-:Y:S02]  /*d590*/  IADD3 R5, PT, PT, R2, 0x78dde6e4, RZ ;  /* 0x78dde6e402057810 */ /* 0x000fe40007ffe0ff */
[----:B------:R-:W-:Y:S01]  /*d5a0*/  IADD3 R7, PT, PT, R3, -0x126145ec, RZ ;  /* 0xed9eba1403077810 */ /* 0x000fe20007ffe0ff */
[----:B------:R-:W-:Y:S01]  /*d5b0*/  IMAD.WIDE.U32 R14, R15, -0x2daee0ad, RZ ;  /* 0xd2511f530f0e7825 */ /* 0x000fe200078e00ff */
[----:B------:R-:W-:-:S03]  /*d5c0*/  LOP3.LUT R40, R5, R40, R9, 0x96, !PT ;  /* 0x0000002805287212 */ /* 0x000fc600078e9609 */
[----:B------:R-:W-:-:S04]  /*d5d0*/  IMAD.WIDE.U32 R10, R11, -0x2daee0ad, RZ ;  /* 0xd2511f530b0a7825 */ /* 0x000fc800078e00ff */
[----:B------:R-:W-:Y:S01]  /*d5e0*/  IMAD.WIDE.U32 R20, R20, -0x326172a9, RZ ;  /* 0xcd9e8d5714147825 */ /* 0x000fe200078e00ff */
[C---:B------:R-:W-:Y:S02]  /*d5f0*/  LOP3.LUT R39, R7.reuse, R36, R15, 0x96, !PT ;  /* 0x0000002407277212 */ /* 0x040fe400078e960f */
[----:B------:R-:W-:Y:S01]  /*d600*/  LOP3.LUT R41, R7, R6, R11, 0x96, !PT ;  /* 0x0000000607297212 */ /* 0x000fe200078e960b */
[----:B------:R-:W-:Y:S01]  /*d610*/  VIADD R9, R3, 0xa9066899 ;  /* 0xa906689903097836 */ /* 0x000fe20000000000 */
[----:B------:R-:W-:Y:S01]  /*d620*/  LOP3.LUT R36, R5, R38, R21, 0x96, !PT ;  /* 0x0000002605247212 */ /* 0x000fe200078e9615 */
[----:B------:R-:W-:Y:S01]  /*d630*/  IMAD.WIDE.U32 R6, R40, -0x2daee0ad, RZ ;  /* 0xd2511f5328067825 */ /* 0x000fe200078e00ff */
[----:B------:R-:W-:-:S03]  /*d640*/  IADD3 R5, PT, PT, R2, 0x1715609d, RZ ;  /* 0x1715609d02057810 */ /* 0x000fc60007ffe0ff */
        /* <DEDUP_REMOVED lines=19> */
[----:B------:R-:W-:Y:S01]  /*d780*/  IMAD.WIDE.U32 R40, R41, -0x326172a9, RZ ;  /* 0xcd9e8d5729287825 */ /* 0x000fe200078e00ff */
[----:B------:R-:W-:Y:S02]  /*d790*/  IADD3 R5, PT, PT, R2, 0x5384540f, RZ ;  /* 0x5384540f02057810 */ /* 0x000fe40007ffe0ff */
[----:B------:R-:W-:Y:S01]  /*d7a0*/  LOP3.LUT R10, R9, R10, R7, 0x96, !PT ;  /* 0x0000000a090a7212 */ /* 0x000fe200078e9607 */
[----:B------:R-:W-:-:S04]  /*d7b0*/  IMAD.WIDE.U32 R36, R36, -0x2daee0ad, RZ ;  /* 0xd2511f5324247825 */ /* 0x000fc800078e00ff */
[----:B------:R-:W-:Y:S01]  /*d7c0*/  IMAD.WIDE.U32 R38, R39, -0x326172a9, RZ ;  /* 0xcd9e8d5727267825 */ /* 0x000fe200078e00ff */
[----:B------:R-:W-:Y:S02]  /*d7d0*/  LOP3.LUT R7, R5, R8, R41, 0x96, !PT ;  /* 0x0000000805077212 */ /* 0x000fe400078e9629 */
[----:B------:R-:W-:Y:S01]  /*d7e0*/  LOP3.LUT R14, R9, R14, R37, 0x96, !PT ;  /* 0x0000000e090e7212 */ /* 0x000fe200078e9625 */
[----:B------:R-:W-:Y:S01]  /*d7f0*/  IMAD.WIDE.U32 R8, R10, -0x326172a9, RZ ;  /* 0xcd9e8d570a087825 */ /* 0x000fe200078e00ff */
[----:B------:R-:W-:Y:S02]  /*d800*/  LOP3.LUT R11, R5, R20, R39, 0x96, !PT ;  /* 0x00000014050b7212 */ /* 0x000fe400078e9627 */
[----:B------:R-:W-:Y:S01]  /*d810*/  IADD3 R5, PT, PT, R2, -0xe443238, RZ ;  /* 0xf1bbcdc802057810 */ /* 0x000fe20007ffe0ff */
[----:B------:R-:W-:-:S03]  /*d820*/  VIADD R21, R3, 0xdb3d7428 ;  /* 0xdb3d742803157836 */ /* 0x000fc60000000000 */
[----:B------:R-:W-:Y:S02]  /*d830*/  LOP3.LUT R40, R5, R40, R9, 0x96, !PT ;  /* 0x0000002805287212 */ /* 0x000fe400078e9609 */
[----:B------:R-:W-:Y:S01]  /*d840*/  LOP3.LUT R9, R4, 0x3, RZ, 0xc0, !PT ;  /* 0x0000000304097812 */ /* 0x000fe200078ec0ff */
[----:B------:R-:W-:Y:S01]  /*d850*/  VIADD R37, R3, 0x96a522ad ;  /* 0x96a522ad03257836 */ /* 0x000fe20000000000 */
[----:B------:R-:W-:Y:S01]  /*d860*/  IADD3 R35, PT, PT, R2, -0x700cb87f, RZ ;  /* 0x8ff3478102237810 */ /* 0x000fe20007ffe0ff */
[----:B------:R-:W-:Y:S01]  /*d870*/  IMAD.WIDE.U32 R2, R7, -0x2daee0ad, RZ ;  /* 0xd2511f5307027825 */ /* 0x000fe200078e00ff */
[----:B------:R-:W-:-:S03]  /*d880*/  ISETP.GT.AND P0, PT, R9, 0x1, PT ;  /* 0x000000010900780c */ /* 0x000fc60003f04270 */
[----:B------:R-:W-:-:S04]  /*d890*/  IMAD.WIDE.U32 R10, R11, -0x2daee0ad, RZ ;  /* 0xd2511f530b0a7825 */ /* 0x000fc800078e00ff */
[----:B------:R-:W-:Y:S01]  /*d8a0*/  IMAD.WIDE.U32 R14, R14, -0x326172a9, RZ ;  /* 0xcd9e8d570e0e7825 */ /* 0x000fe200078e00ff */
[C---:B------:R-:W-:Y:S02]  /*d8b0*/  LOP3.LUT R6, R21.reuse, R6, R3, 0x96, !PT ;  /* 0x0000000615067212 */ /* 0x040fe400078e9603 */
[----:B------:R-:W-:Y:S02]  /*d8c0*/  LOP3.LUT R21, R21, R36, R11, 0x96, !PT ;  /* 0x0000002415157212 */ /* 0x000fe400078e960b */
[----:B------:R-:W-:Y:S01]  /*d8d0*/  LOP3.LUT R38, R5, R38, R15, 0x96, !PT ;  /* 0x0000002605267212 */ /* 0x000fe200078e960f */
[----:B------:R-:W-:-:S04]  /*d8e0*/  IMAD.WIDE.U32 R4, R40, -0x2daee0ad, RZ ;  /* 0xd2511f5328047825 */ /* 0x000fc800078e00ff */
[----:B------:R-:W-:-:S04]  /*d8f0*/  IMAD.WIDE.U32 R6, R6, -0x326172a9, RZ ;  /* 0xcd9e8d5706067825 */ /* 0x000fc800078e00ff */
[----:B------:R-:W-:-:S04]  /*d900*/  IMAD.WIDE.U32 R20, R21, -0x326172a9, RZ ;  /* 0xcd9e8d5715147825 */ /* 0x000fc800078e00ff */
[----:B------:R-:W-:Y:S01]  /*d910*/  IMAD.HI.U32 R38, R38, -0x2daee0ad, RZ ;  /* 0xd2511f5326267827 */ /* 0x000fe200078e00ff */
[----:B------:R-:W-:Y:S02]  /*d920*/  LOP3.LUT R3, R37, R2, R5, 0x96, !PT ;  /* 0x0000000225037212 */ /* 0x000fe400078e9605 */
[C---:B------:R-:W-:Y:S02]  /*d930*/  LOP3.LUT R8, R35.reuse, R8, R7, 0x96, !PT ;  /* 0x0000000823087212 */ /* 0x040fe400078e9607 */
[----:B------:R-:W-:Y:S02]  /*d940*/  LOP3.LUT R14, R35, R14, R21, 0x96, !PT ;  /* 0x0000000e230e7212 */ /* 0x000fe400078e9615 */
[----:B------:R-:W-:Y:S01]  /*d950*/  LOP3.LUT R10, R37, R10, R38, 0x96, !PT ;  /* 0x0000000a250a7212 */ /* 0x000fe200078e9626 */
        /* <DEDUP_REMOVED lines=10> */
.L_x_1171:
        /* <DEDUP_REMOVED lines=8> */
.L_x_1172:
[----:B------:R-:W-:Y:S01]  /*da80*/  VIMNMX R5, PT, PT, R0, 0x4, PT ;  /* 0x0000000400057848 */ /* 0x000fe20003fe0100 */
[----:B------:R-:W-:Y:S01]  /*da90*/  HFMA2 R3, -RZ, RZ, 0.1171875, 0 ;  /* 0x2f800000ff037431 */ /* 0x000fe200000001ff */
[----:B------:R-:W-:Y:S01]  /*daa0*/  I2FP.F32.U32 R35, R8 ;  /* 0x0000000800237245 */ /* 0x000fe20000201000 */
[----:B------:R-:W-:Y:S01]  /*dab0*/  BSSY.RECONVERGENT B9, `(.L_x_1173) ;  /* 0x000009c000097945 */ /* 0x000fe20003800200 */
[----:B------:R-:W-:-:S03]  /*dac0*/  ISETP.GT.AND P0, PT, R5, 0x2, PT ;  /* 0x000000020500780c */ /* 0x000fc60003f04270 */
[----:B------:R-:W-:Y:S01]  /*dad0*/  BSSY.RELIABLE B8, `(.L_x_1174) ;  /* 0x0000077000087945 */ /* 0x000fe20003800100 */
[----:B------:R-:W-:Y:S02]  /*dae0*/  I2FP.F32.U32 R38, R6 ;  /* 0x0000000600267245 */ /* 0x000fe40000201000 */
[----:B------:R-:W-:Y:S02]  /*daf0*/  I2FP.F32.U32 R2, R2 ;  /* 0x0000000200027245 */ /* 0x000fe40000201000 */
[----:B------:R-:W-:Y:S01]  /*db00*/  I2FP.F32.U32 R10, R10 ;  /* 0x0000000a000a7245 */ /* 0x000fe20000201000 */
[-C--:B------:R-:W-:Y:S01]  /*db10*/  FFMA.FTZ R35, R35, R3.reuse, 1.1641532182693481445e-10 ;  /* 0x2f00000023237423 */ /* 0x080fe20000010003 */
[-C--:B------:R-:W-:Y:S01]  /*db20*/  FFMA.FTZ R38, R38, R3.reuse, 1.1641532182693481445e-10 ;  /* 0x2f00000026267423 */ /* 0x080fe20000010003 */
[-C--:B------:R-:W-:Y:S02]  /*db30*/  FFMA.FTZ R39, R2, R3.reuse, 1.1641532182693481445e-10 ;  /* 0x2f00000002277423 */ /* 0x080fe40000010003 */
[----:B------:R-:W-:Y:S01]  /*db40*/  FFMA.FTZ R41, R10, R3, 1.1641532182693481445e-10 ;  /* 0x2f0000000a297423 */ /* 0x000fe20000010003 */
[----:B------:R-:W-:Y:S06]  /*db50*/  @P0 BRA `(.L_x_1175) ;  /* 0x0000000000180947 */ /* 0x000fec0003800000 */
[----:B------:R-:W-:-:S05]  /*db60*/  IMAD.MOV.U32 R0, RZ, RZ, -0x1 ;  /* 0xffffffffff007424 */ /* 0x000fca00078e00ff */
[----:B------:R-:W-:-:S04]  /*db70*/  VIADDMNMX.U32 R0, R5, R0, 0x2, PT ;  /* 0x0000000205007446 */ /* 0x000fc80003800000 */
[----:B------:R-:W-:-:S04]  /*db80*/  SHF.L.U32 R0, R0, 0x2, RZ ;  /* 0x0000000200007819 */ /* 0x000fc800000006ff */
[----:B------:R-:W0:Y:S02]  /*db90*/  LDC R2, c[0x2][R0] ;  /* 0x0080000000027b82 */ /* 0x000e240000000800 */
[----:B0-----:R-:W-:-:S04]  /*dba0*/  SHF.R.S32.HI R3, RZ, 0x1f, R2 ;  /* 0x0000001fff037819 */ /* 0x001fc80000011402 */
.L_x_10000:
[----:B------:R-:W-:Y:S05]  /*dbb0*/  BRX R2 -0xdbc0                                                                                                                                                                                                                                                                                                                                                                                                                                                                               (*"BRANCH_TARGETS .L_x_10001,.L_x_10002,.L_x_10003"*) ;  /* 0xffffff2402107949 */ /* 0x000fea000383ffff */
.L_x_1175:
        /* <DEDUP_REMOVED lines=19> */
[----:B------:R1:W2:Y:S01]  /*dcf0*/  LDC.64 R2, c[0x4][R0] ;  /* 0x0100000000027b82 */ /* 0x0002a20000000a00 */
        /* <DEDUP_REMOVED lines=11> */
.L_x_1181:
[----:B------:R0:W5:Y:S02]  /*ddb0*/  LDG.E R0, desc[UR36][R36.64] ;  /* 0x0000002424007981 */ /* 0x000164000c1e1900 */
.L_x_1180:
[----:B------:R-:W-:Y:S05]  /*ddc0*/  BSYNC.RECONVERGENT B6 ;  /* 0x0000000000067941 */ /* 0x000fea0003800200 */
.L_x_1179:
[----:B------:R-:W1:Y:S01]  /*ddd0*/  LDCU.64 UR4, c[0x0][0x380] ;  /* 0x00007000ff0477ac */ /* 0x000e620008000a00 */
[----:B-----5:R-:W-:-:S04]  /*dde0*/  FSETP.GTU.FTZ.AND P0, PT, R41, R0, PT ;  /* 0x000000002900720b */ /* 0x020fc80003f1c000 */
[----:B------:R-:W-:Y:S02]  /*ddf0*/  SEL R5, RZ, 0x1, P0 ;  /* 0x00000001ff057807 */ /* 0x000fe40000000000 */
[----:B-1----:R-:W-:-:S04]  /*de00*/  IADD3 R2, P1, PT, R32, UR4, RZ ;  /* 0x0000000420027c10 */ /* 0x002fc8000ff3e0ff */
[----:B------:R-:W-:-:S05]  /*de10*/  IADD3.X R3, PT, PT, R33, UR5, RZ, P1, !PT ;  /* 0x0000000521037c10 */ /* 0x000fca0008ffe4ff */
[----:B------:R1:W-:Y:S04]  /*de20*/  STG.E.U8 desc[UR36][R2.64], R5 ;  /* 0x0000000502007986 */ /* 0x0003e8000c101124 */
.L_x_1177:
[----:B------:R-:W-:Y:S05]  /*de30*/  BSYNC.RELIABLE B7 ;  /* 0x0000000000077941 */ /* 0x000fea0003800100 */
.L_x_1176:
[----:B------:R-:W2:Y:S02]  /*de40*/  LDCU.64 UR4, c[0x0][0x458] ;  /* 0x00008b00ff0477ac */ /* 0x000ea40008000a00 */
[----:B--2---:R-:W-:-:S04]  /*de50*/  LEA R32, P0, R30, UR4, 0x2 ;  /* 0x000000041e207c11 */ /* 0x004fc8000f8010ff */
        /* <DEDUP_REMOVED lines=8> */
[----:B------:R-:W-:Y:S02]  /*dee0*/  HFMA2 R8, -RZ, RZ, 0, 3.7491321563720703125e-05 ;  /* 0x00000275ff087431 */ /* 0x000fe400000001ff */
[----:B------:R-:W-:Y:S01]  /*def0*/  IMAD.MOV.U32 R12, RZ, RZ, 0x1 ;  /* 0x00000001ff0c7424 */ /* 0x000fe200078e00ff */
[----:B-1----:R1:W3:Y:S01]  /*df00*/  LDC.64 R2, c[0x4][R0] ;  /* 0x0100000000027b82 */ /* 0x0022e20000000a00 */
[----:B------:R-:W4:Y:S01]  /*df10*/  LDCU.64 UR6, c[0x4][0x178] ;  /* 0x01002f00ff0677ac */ /* 0x000f220008000a00 */
[----:B------:R-:W-:Y:S01]  /*df20*/  MOV R13, RZ ;  /* 0x000000ff000d7202 */ /* 0x000fe20000000f00 */
[----:B------:R-:W5:Y:S01]  /*df30*/  LDCU.64 UR8, c[0x4][0x90] ;  /* 0x01001200ff0877ac */ /* 0x000f620008000a00 */
[----:B--2---:R-:W-:Y:S01]  /*df40*/  MOV R4, UR4 ;  /* 0x0000000400047c02 */ /* 0x004fe20008000f00 */
[----:B------:R-:W-:Y:S01]  /*df50*/  IMAD.U32 R5, RZ, RZ, UR5 ;  /* 0x00000005ff057e24 */ /* 0x000fe2000f8e00ff */
[----:B----4-:R-:W-:-:S02]  /*df60*/  MOV R6, UR6 ;  /* 0x0000000600067c02 */ /* 0x010fc40008000f00 */
[----:B------:R-:W-:Y:S01]  /*df70*/  MOV R7, UR7 ;  /* 0x0000000700077c02 */ /* 0x000fe20008000f00 */
[----:B-----5:R-:W-:Y:S01]  /*df80*/  IMAD.U32 R10, RZ, RZ, UR8 ;  /* 0x00000008ff0a7e24 */ /* 0x020fe2000f8e00ff */
[----:B-1----:R-:W-:-:S07]  /*df90*/  MOV R11, UR9 ;  /* 0x00000009000b7c02 */ /* 0x002fce0008000f00 */
[----:B------:R-:W-:-:S07]  /*dfa0*/  LEPC R20, `(.L_x_1184) ;  /* 0x000000001014794e */ /* 0x000fce0000000000 */
[----:B0--3--:R-:W-:Y:S05]  /*dfb0*/  CALL.ABS.NOINC R2 ;  /* 0x0000000002007343 */ /* 0x009fea0003c00000 */
.L_x_1184:
[----:B------:R2:W5:Y:S02]  /*dfc0*/  LDG.E R0, desc[UR36][R32.64] ;  /* 0x0000002420007981 */ /* 0x000564000c1e1900 */
.L_x_1183:
[----:B------:R-:W-:Y:S05]  /*dfd0*/  BSYNC.RECONVERGENT B6 ;  /* 0x0000000000067941 */ /* 0x000fea0003800200 */
.L_x_1182:
[----:B------:R-:W3:Y:S01]  /*dfe0*/  LDCU.64 UR4, c[0x0][0x380] ;  /* 0x00007000ff0477ac */ /* 0x000ee20008000a00 */
[----:B-----5:R-:W-:-:S04]  /*dff0*/  FSETP.GTU.FTZ.AND P0, PT, R39, R0, PT ;  /* 0x000000002700720b */ /* 0x020fc80003f1c000 */
[----:B-1----:R-:W-:Y:S02]  /*e000*/  SEL R5, RZ, 0x1, P0 ;  /* 0x00000001ff057807 */ /* 0x002fe40000000000 */
[----:B---3--:R-:W-:-:S04]  /*e010*/  IADD3 R2, P1, PT, R28, UR4, RZ ;  /* 0x000000041c027c10 */ /* 0x008fc8000ff3e0ff */
[----:B------:R-:W-:-:S05]  /*e020*/  IADD3.X R3, PT, PT, R29, UR5, RZ, P1, !PT ;  /* 0x000000051d037c10 */ /* 0x000fca0008ffe4ff */
[----:B------:R1:W-:Y:S04]  /*e030*/  STG.E.U8 desc[UR36][R2.64], R5 ;  /* 0x0000000502007986 */ /* 0x0003e8000c101124 */
.L_x_10002:
[----:B------:R-:W3:Y:S02]  /*e040*/  LDCU.64 UR4, c[0x0][0x458] ;  /* 0x00008b00ff0477ac */ /* 0x000ee40008000a00 */
[----:B---3--:R-:W-:-:S04]  /*e050*/  LEA R28, P0, R26, UR4, 0x2 ;  /* 0x000000041a1c7c11 */ /* 0x008fc8000f8010ff */
[----:B------:R-:W-:-:S05]  /*e060*/  LEA.HI.X R29, R26, UR5, R27, 0x2, P0 ;  /* 0x000000051a1d7c11 */ /* 0x000fca00080f141b */
[----:B-1----:R-:W3:Y:S01]  /*e070*/  LDG.E R3, desc[UR36][R28.64] ;  /* 0x000000241c037981 */ /* 0x002ee2000c1e1900 */
[----:B------:R-:W-:Y:S01]  /*e080*/  BSSY.RECONVERGENT B6, `(.L_x_1185) ;  /* 0x0000015000067945 */ /* 0x000fe20003800200 */
[C---:B---3--:R-:W-:Y:S02]  /*e090*/  FSETP.GE.FTZ.AND P1, PT, R3.reuse, RZ, PT ;  /* 0x000000ff0300720b */ /* 0x048fe40003f36000 */
[----:B------:R-:W-:-:S13]  /*e0a0*/  FSETP.GTU.FTZ.AND P0, PT, R3, 1, PT ;  /* 0x3f8000000300780b */ /* 0x000fda0003f1c000 */
[----:B------:R-:W-:Y:S05]  /*e0b0*/  @!P0 BRA P1, `(.L_x_1186) ;  /* 0x0000000000448947 */ /* 0x000fea0000800000 */
[----:B------:R-:W-:Y:S01]  /*e0c0*/  MOV R0, 0x1a0 ;  /* 0x000001a000007802 */ /* 0x000fe20000000f00 */
[----:B------:R-:W1:Y:S01]  /*e0d0*/  LDCU.64 UR4, c[0x4][0x190] ;  /* 0x01003200ff0477ac */ /* 0x000e620008000a00 */
[----:B------:R-:W-:Y:S02]  /*e0e0*/  HFMA2 R8, -RZ, RZ, 0, 3.778934478759765625e-05 ;  /* 0x0000027aff087431 */ /* 0x000fe400000001ff */
[----:B------:R-:W-:Y:S01]  /*e0f0*/  IMAD.MOV.U32 R12, RZ, RZ, 0x1 ;  /* 0x00000001ff0c7424 */ /* 0x000fe200078e00ff */
[----:B------:R3:W4:Y:S01]  /*e100*/  LDC.64 R2, c[0x4][R0] ;  /* 0x0100000000027b82 */ /* 0x0007220000000a00 */
[----:B------:R-:W5:Y:S01]  /*e110*/  LDCU.64 UR6, c[0x4][0x178] ;  /* 0x01002f00ff0677ac */ /* 0x000f620008000a00 */
[----:B------:R-:W-:Y:S01]  /*e120*/  MOV R13, RZ ;  /* 0x000000ff000d7202 */ /* 0x000fe20000000f00 */
[----:B------:R-:W0:Y:S01]  /*e130*/  LDCU.64 UR8, c[0x4][0x90] ;  /* 0x01001200ff0877ac */ /* 0x000e220008000a00 */
[----:B-1----:R-:W-:Y:S01]  /*e140*/  MOV R4, UR4 ;  /* 0x0000000400047c02 */ /* 0x002fe20008000f00 */
[----:B------:R-:W-:Y:S01]  /*e150*/  IMAD.U32 R5, RZ, RZ, UR5 ;  /* 0x00000005ff057e24 */ /* 0x000fe2000f8e00ff */
[----:B-----5:R-:W-:-:S02]  /*e160*/  MOV R6, UR6 ;  /* 0x0000000600067c02 */ /* 0x020fc40008000f00 */
[----:B------:R-:W-:Y:S01]  /*e170*/  MOV R7, UR7 ;  /* 0x0000000700077c02 */ /* 0x000fe20008000f00 */
[----:B0-----:R-:W-:Y:S01]  /*e180*/  IMAD.U32 R10, RZ, RZ, UR8 ;  /* 0x00000008ff0a7e24 */ /* 0x001fe2000f8e00ff */
[----:B---3--:R-:W-:-:S07]  /*e190*/  MOV R11, UR9 ;  /* 0x00000009000b7c02 */ /* 0x008fce0008000f00 */
[----:B------:R-:W-:-:S07]  /*e1a0*/  LEPC R20, `(.L_x_1187) ;  /* 0x000000001014794e */ /* 0x000fce0000000000 */
[----:B--2-4-:R-:W-:Y:S05]  /*e1b0*/  CALL.ABS.NOINC R2 ;  /* 0x0000000002007343 */ /* 0x014fea0003c00000 */
.L_x_1187:
[----:B------:R1:W5:Y:S02]  /*e1c0*/  LDG.E R3, desc[UR36][R28.64] ;  /* 0x000000241c037981 */ /* 0x000364000c1e1900 */
.L_x_1186:
[----:B------:R-:W-:Y:S05]  /*e1d0*/  BSYNC.RECONVERGENT B6 ;  /* 0x0000000000067941 */ /* 0x000fea0003800200 */
.L_x_1185:
[----:B------:R-:W3:Y:S01]  /*e1e0*/  LDCU.64 UR4, c[0x0][0x380] ;  /* 0x00007000ff0477ac */ /* 0x000ee20008000a00 */
[----:B-----5:R-:W-:-:S04]  /*e1f0*/  FSETP.GTU.FTZ.AND P0, PT, R38, R3, PT ;  /* 0x000000032600720b */ /* 0x020fc80003f1c000 */
[----:B------:R-:W-:Y:S02]  /*e200*/  SEL R5, RZ, 0x1, P0 ;  /* 0x00000001ff057807 */ /* 0x000fe40000000000 */
[----:B---3--:R-:W-:-:S04]  /*e210*/  IADD3 R2, P1, PT, R22, UR4, RZ ;  /* 0x0000000416027c10 */ /* 0x008fc8000ff3e0ff */
[----:B------:R-:W-:-:S05]  /*e220*/  IADD3.X R3, PT, PT, R23, UR5, RZ, P1, !PT ;  /* 0x0000000517037c10 */ /* 0x000fca0008ffe4ff */
[----:B------:R3:W-:Y:S04]  /*e230*/  STG.E.U8 desc[UR36][R2.64], R5 ;  /* 0x0000000502007986 */ /* 0x0007e8000c101124 */
.L_x_10001:
[----:B------:R-:W-:Y:S05]  /*e240*/  BSYNC.RELIABLE B8 ;  /* 0x0000000000087941 */ /* 0x000fea0003800100 */
.L_x_1174:
[----:B------:R-:W4:Y:S02]  /*e250*/  LDCU.64 UR4, c[0x0][0x458] ;  /* 0x00008b00ff0477ac */ /* 0x000f240008000a00 */
[----:B----4-:R-:W-:-:S04]  /*e260*/  LEA R22, P0, R24, UR4, 0x2 ;  /* 0x0000000418167c11 */ /* 0x010fc8000f8010ff */
[----:B------:R-:W-:-:S05]  /*e270*/  LEA.HI.X R23, R24, UR5, R25, 0x2, P0 ;  /* 0x0000000518177c11 */ /* 0x000fca00080f1419 */
[----:B------:R-:W4:Y:S01]  /*e280*/  LDG.E R0, desc[UR36][R22.64] ;  /* 0x0000002416007981 */ /* 0x000f22000c1e1900 */
[----:B------:R-:W-:Y:S01]  /*e290*/  BSSY.RECONVERGENT B6, `(.L_x_1188) ;  /* 0x0000015000067945 */ /* 0x000fe20003800200 */
[C---:B----4-:R-:W-:Y:S02]  /*e2a0*/  FSETP.GE.FTZ.AND P1, PT, R0.reuse, RZ, PT ;  /* 0x000000ff0000720b */ /* 0x050fe40003f36000 */
[----:B------:R-:W-:-:S13]  /*e2b0*/  FSETP.GTU.FTZ.AND P0, PT, R0, 1, PT ;  /* 0x3f8000000000780b */ /* 0x000fda0003f1c000 */
[----:B------:R-:W-:Y:S05]  /*e2c0*/  @!P0 BRA P1, `(.L_x_1189) ;  /* 0x0000000000448947 */ /* 0x000fea0000800000 */
[----:B------:R-:W-:Y:S01]  /*e2d0*/  MOV R0, 0x1a0 ;  /* 0x000001a000007802 */ /* 0x000fe20000000f00 */
[----:B------:R-:W4:Y:S01]  /*e2e0*/  LDCU.64 UR4, c[0x4][0x198] ;  /* 0x01003300ff0477ac */ /* 0x000f220008000a00 */
[----:B------:R-:W-:Y:S02]  /*e2f0*/  HFMA2 R8, -RZ, RZ, 0, 3.8087368011474609375e-05 ;  /* 0x0000027fff087431 */ /* 0x000fe400000001ff */
[----:B------:R-:W-:Y:S01]  /*e300*/  IMAD.MOV.U32 R12, RZ, RZ, 0x1 ;  /* 0x00000001ff0c7424 */ /* 0x000fe200078e00ff */
[----:B---3--:R3:W0:Y:S01]  /*e310*/  LDC.64 R2, c[0x4][R0] ;  /* 0x0100000000027b82 */ /* 0x0086220000000a00 */
[----:B------:R-:W5:Y:S01]  /*e320*/  LDCU.64 UR6, c[0x4][0x178] ;  /* 0x01002f00ff0677ac */ /* 0x000f620008000a00 */
[----:B------:R-:W-:Y:S01]  /*e330*/  MOV R13, RZ ;  /* 0x000000ff000d7202 */ /* 0x000fe20000000f00 */
[----:B------:R-:W1:Y:S01]  /*e340*/  LDCU.64 UR8, c[0x4][0x90] ;  /* 0x01001200ff0877ac */ /* 0x000e620008000a00 */
[----:B----4-:R-:W-:Y:S01]  /*e350*/  MOV R4, UR4 ;  /* 0x0000000400047c02 */ /* 0x010fe20008000f00 */
[----:B------:R-:W-:Y:S01]  /*e360*/  IMAD.U32 R5, RZ, RZ, UR5 ;  /* 0x00000005ff057e24 */ /* 0x000fe2000f8e00ff */
[----:B-----5:R-:W-:-:S02]  /*e370*/  MOV R6, UR6 ;  /* 0x0000000600067c02 */ /* 0x020fc40008000f00 */
[----:B------:R-:W-:Y:S01]  /*e380*/  MOV R7, UR7 ;  /* 0x0000000700077c02 */ /* 0x000fe20008000f00 */
[----:B-1----:R-:W-:Y:S01]  /*e390*/  IMAD.U32 R10, RZ, RZ, UR8 ;  /* 0x00000008ff0a7e24 */ /* 0x002fe2000f8e00ff */
[----:B---3--:R-:W-:-:S07]  /*e3a0*/  MOV R11, UR9 ;  /* 0x00000009000b7c02 */ /* 0x008fce0008000f00 */
[----:B------:R-:W-:-:S07]  /*e3b0*/  LEPC R20, `(.L_x_1190) ;  /* 0x000000001014794e */ /* 0x000fce0000000000 */
[----:B0-2---:R-:W-:Y:S05]  /*e3c0*/  CALL.ABS.NOINC R2 ;  /* 0x0000000002007343 */ /* 0x005fea0003c00000 */
.L_x_1190:
[----:B------:R4:W5:Y:S02]  /*e3d0*/  LDG.E R0, desc[UR36][R22.64] ;  /* 0x0000002416007981 */ /* 0x000964000c1e1900 */
.L_x_1189:
[----:B------:R-:W-:Y:S05]  /*e3e0*/  BSYNC.RECONVERGENT B6 ;  /* 0x0000000000067941 */ /* 0x000fea0003800200 */
.L_x_1188:
[----:B------:R-:W0:Y:S01]  /*e3f0*/  LDCU.64 UR4, c[0x0][0x380] ;  /* 0x00007000ff0477ac */ /* 0x000e220008000a00 */
[----:B-----5:R-:W-:-:S04]  /*e400*/  FSETP.GTU.FTZ.AND P0, PT, R35, R0, PT ;  /* 0x000000002300720b */ /* 0x020fc80003f1c000 */
[----:B---3--:R-:W-:Y:S02]  /*e410*/  SEL R5, RZ, 0x1, P0 ;  /* 0x00000001ff057807 */ /* 0x008fe40000000000 */
[----:B0-----:R-:W-:-:S04]  /*e420*/  IADD3 R2, P1, PT, R16, UR4, RZ ;  /* 0x0000000410027c10 */ /* 0x001fc8000ff3e0ff */
[----:B------:R-:W-:-:S05]  /*e430*/  IADD3.X R3, PT, PT, R17, UR5, RZ, P1, !PT ;  /* 0x0000000511037c10 */ /* 0x000fca0008ffe4ff */
[----:B------:R0:W-:Y:S01]  /*e440*/  STG.E.U8 desc[UR36][R2.64], R5 ;  /* 0x0000000502007986 */ /* 0x0001e2000c101124 */
[----:B------:R-:W-:Y:S05]  /*e450*/  BRA `(.L_x_1178) ;  /* 0x0000000000047947 */ /* 0x000fea0003800000 */
.L_x_10003:
[----:B------:R-:W-:Y:S05]  /*e460*/  BREAK.RELIABLE B8 ;  /* 0x0000000000087942 */ /* 0x000fea0003800100 */
.L_x_1178:
[----:B------:R-:W-:Y:S05]  /*e470*/  BSYNC.RECONVERGENT B9 ;  /* 0x0000000000097941 */ /* 0x000fea0003800200 */
.L_x_1173:
[----:B------:R-:W3:Y:S01]  /*e480*/  LDCU UR4, c[0x0][0x360] ;  /* 0x00006c00ff0477ac */ /* 0x000ee20008000800 */
[----:B0-----:R-:W3:Y:S01]  /*e490*/  LDC R3, c[0x0][0x370] ;  /* 0x0000dc00ff037b82 */ /* 0x001ee20000000800 */
[----:B------:R-:W0:Y:S01]  /*e4a0*/  LDCU UR5, c[0x0][0x530] ;  /* 0x0000a600ff0577ac */ /* 0x000e220008000800 */
[----:B---3--:R-:W-:-:S05]  /*e4b0*/  IMAD R3, R3, UR4, RZ ;  /* 0x0000000403037c24 */ /* 0x008fca000f8e02ff */
[----:B------:R-:W-:-:S04]  /*e4c0*/  LEA R34, R3, R34, 0x2 ;  /* 0x0000002203227211 */ /* 0x000fc800078e10ff */
[----:B0-----:R-:W-:-:S13]  /*e4d0*/  ISETP.GE.U32.AND P0, PT, R34, UR5, PT ;  /* 0x0000000522007c0c */ /* 0x001fda000bf06070 */
[----:B------:R-:W-:Y:S05]  /*e4e0*/  @!P0 BRA `(.L_x_1191) ;  /* 0xffffff1800f88947 */ /* 0x000fea000383ffff */
[----:B------:R-:W-:Y:S05]  /*e4f0*/  EXIT ;  /* 0x000000000000794d */ /* 0x000fea0003800000 */
.L_x_1192:
        /* <DEDUP_REMOVED lines=16> */
.L_x_10559:


//--------------------- .text._ZN2at4cuda57_GLOBAL__N__cd6b329d_24_DistributionBernoulli_cu_7537a20d21kernelPointwiseApply2IZNS_6native9templates4cuda28bernoulli_tensor_cuda_kernelIbfEEvRKNS_10TensorBaseES9_NS_15PhiloxCudaStateEEUliRbSB_SB_SB_RKfSD_SD_SD_E_bSC_jLin1ELi2ELi4ELi512ELi2EEEvNS0_6detail10TensorInfoIT0_T2_EENSG_IT1_SI_EESI_T_ --------------------------
	.section	.text._ZN2at4cuda57_GLOBAL__N__cd6b329d_24_DistributionBernoulli_cu_7537a20d21kernelPointwiseApply2IZNS_6native9templates4cuda28bernoulli_tensor_cuda_kernelIbfEEvRKNS_10TensorBaseES9_NS_15PhiloxCudaStateEEUliRbSB_SB_SB_RKfSD_SD_SD_E_bSC_jLin1ELi2ELi4ELi512ELi2EEEvNS0_6detail10TensorInfoIT0_T2_EENSG_IT1_SI_EESI_T_,"ax",@progbits
	.align	128
.text._ZN2at4cuda57_GLOBAL__N__cd6b329d_24_DistributionBernoulli_cu_7537a20d21kernelPointwiseApply2IZNS_6native9templates4cuda28bernoulli_tensor_cuda_kernelIbfEEvRKNS_10TensorBaseES9_NS_15PhiloxCudaStateEEUliRbSB_SB_SB_RKfSD_SD_SD_E_bSC_jLin1ELi2ELi4ELi512ELi2EEEvNS0_6detail10TensorInfoIT0_T2_EENSG_IT1_SI_EESI_T_:
        .type           _ZN2at4cuda57_GLOBAL__N__cd6b329d_24_DistributionBernoulli_cu_7537a20d21kernelPointwiseApply2IZNS_6native9templates4cuda28bernoulli_tensor_cuda_kernelIbfEEvRKNS_10TensorBaseES9_NS_15PhiloxCudaStateEEUliRbSB_SB_SB_RKfSD_SD_SD_E_bSC_jLin1ELi2ELi4ELi512ELi2EEEvNS0_6detail10TensorInfoIT0_T2_EENSG_IT1_SI_EESI_T_,@function
        .size           _ZN2at4cuda57_GLOBAL__N__cd6b329d_24_DistributionBernoulli_cu_7537a20d21kernelPointwiseApply2IZNS_6native9templates4cuda28bernoulli_tensor_cuda_kernelIbfEEvRKNS_10TensorBaseES9_NS_15PhiloxCudaStateEEUliRbSB_SB_SB_RKfSD_SD_SD_E_bSC_jLin1ELi2ELi4ELi512ELi2EEEvNS0_6detail10TensorInfoIT0_T2_EENSG_IT1_SI_EESI_T_,(.L_x_10560 - _ZN2at4cuda57_GLOBAL__N__cd6b329d_24_DistributionBernoulli_cu_7537a20d21kernelPointwiseApply2IZNS_6native9templates4cuda28bernoulli_tensor_cuda_kernelIbfEEvRKNS_10TensorBaseES9_NS_15PhiloxCudaStateEEUliRbSB_SB_SB_RKfSD_SD_SD_E_bSC_jLin1ELi2ELi4ELi512ELi2EEEvNS0_6detail10TensorInfoIT0_T2_EENSG_IT1_SI_EESI_T_)
        .other          _ZN2at4cuda57_GLOBAL__N__cd6b329d_24_DistributionBernoulli_cu_7537a20d21kernelPointwiseApply2IZNS_6native9templates4cuda28bernoulli_tensor_cuda_kernelIbfEEvRKNS_10TensorBaseES9_NS_15PhiloxCudaStateEEUliRbSB_SB_SB_RKfSD_SD_SD_E_bSC_jLin1ELi2ELi4ELi512ELi2EEEvNS0_6detail10TensorInfoIT0_T2_EENSG_IT1_SI_EESI_T_,@"STO_CUDA_ENTRY STV_DEFAULT"
_ZN2at4cuda57_GLOBAL__N__cd6b329d_24_DistributionBernoulli_cu_7537a20d21kernelPointwiseApply2IZNS_6native9templates4cuda28bernoulli_tensor_cuda_kernelIbfEEvRKNS_10TensorBaseES9_NS_15PhiloxCudaStateEEUliRbSB_SB_SB_RKfSD_SD_SD_E_bSC_jLin1ELi2ELi4ELi512ELi2EEEvNS0_6detail10TensorInfoIT0_T2_EENSG_IT1_SI_EESI_T_:
        /* <DEDUP_REMOVED lines=13> */
.L_x_1242:
[----:B0-----:R-:W0:Y:S01]  /*00d0*/  LDCU UR4, c[0x0][0x530] ;  /* 0x0000a600ff0477ac */ /* 0x001e220008000800 */
[----:B------:R-:W2:Y:S01]  /*00e0*/  LDC R36, c[0x0][0x450] ;  /* 0x00011400ff247b82 */ /* 0x000ea20000000800 */
[----:B------:R-:W-:Y:S01]  /*00f0*/  BSSY.RECONVERGENT B0, `(.L_x_1193) ;  /* 0x00001c7000007945 */ /* 0x000fe20003800200 */
[----:B------:R-:W-:Y:S02]  /*0100*/  CS2R R32, SRZ ;  /* 0x0000000000207805 */ /* 0x000fe4000001ff00 */
[----:B------:R-:W-:Y:S02]  /*0110*/  CS2R R30, SRZ ;  /* 0x00000000001e7805 */ /* 0x000fe4000001ff00 */
[----:B0-----:R-:W-:-:S04]  /*0120*/  IADD3 R0, PT, PT, -R37, UR4, RZ ;  /* 0x0000000425007c10 */ /* 0x001fc8000fffe1ff */
[----:B------:R-:W-:Y:S01]  /*0130*/  ISETP.GE.AND P0, PT, R0, 0x1, PT ;  /* 0x000000010000780c */ /* 0x000fe20003f06270 */
[C---:B--2---:R-:W-:Y:S01]  /*0140*/  VIADD R4, R36.reuse, 0x7 ;  /* 0x0000000724047836 */ /* 0x044fe20000000000 */
[C---:B-1----:R-:W-:Y:S01]  /*0150*/  IADD3 R5, PT, PT, R36.reuse, 0x3, RZ ;  /* 0x0000000324057810 */ /* 0x042fe20007ffe0ff */
[C---:B------:R-:W-:Y:S01]  /*0160*/  VIADD R7, R36.reuse, 0xffffffff ;  /* 0xffffffff24077836 */ /* 0x040fe20000000000 */
[----:B------:R-:W-:Y:S02]  /*0170*/  IADD3 R20, PT, PT, R36, -0x2, RZ ;  /* 0xfffffffe24147810 */ /* 0x000fe40007ffe0ff */
[C---:B------:R-:W-:Y:S02]  /*0180*/  LOP3.LUT R6, R4.reuse, 0x7, RZ, 0xc0, !PT ;  /* 0x0000000704067812 */ /* 0x040fe400078ec0ff */
[C---:B------:R-:W-:Y:S02]  /*0190*/  LOP3.LUT R39, R5.reuse, 0x3, RZ, 0xc0, !PT ;  /* 0x0000000305277812 */ /* 0x040fe400078ec0ff */
[----:B------:R-:W-:Y:S01]  /*01a0*/  LOP3.LUT R4, R4, 0x3, RZ, 0xc0, !PT ;  /* 0x0000000304047812 */ /* 0x000fe200078ec0ff */
[----:B------:R-:W-:Y:S01]  /*01b0*/  VIADD R6, R6, 0xffffffff ;  /* 0xffffffff06067836 */ /* 0x000fe20000000000 */
[----:B------:R-:W-:-:S02]  /*01c0*/  LOP3.LUT R5, R5, 0x1, RZ, 0xc0, !PT ;  /* 0x0000000105057812 */ /* 0x000fc400078ec0ff */
[----:B------:R-:W-:Y:S01]  /*01d0*/  LOP3.LUT R17, R7, 0x7, RZ, 0xc0, !PT ;  /* 0x0000000707117812 */ /* 0x000fe200078ec0ff */
[----:B------:R-:W-:Y:S06]  /*01e0*/  @!P0 BRA `(.L_x_1194) ;  /* 0x0000001800dc8947 */ /* 0x000fec0003800000 */
[----:B------:R-:W-:Y:S01]  /*01f0*/  ISETP.GE.AND P0, PT, R36, 0x2, PT ;  /* 0x000000022400780c */ /* 0x000fe20003f06270 */
[----:B------:R-:W-:Y:S02]  /*0200*/  HFMA2 R32, -RZ, RZ, 0, 0 ;  /* 0x00000000ff207431 */ /* 0x000fe400000001ff */
[----:B------:R-:W-:-:S10]  /*0210*/  IMAD.MOV.U32 R11, RZ, RZ, R37 ;  /* 0x000000ffff0b7224 */ /* 0x000fd400078e0025 */
[----:B------:R-:W-:Y:S05]  /*0220*/  @!P0 BRA `(.L_x_1195) ;  /* 0x0000001800588947 */ /* 0x000fea0003800000 */
[----:B------:R-:W0:Y:S01]  /*0230*/  LDCU UR4, c[0x0][0x450] ;  /* 0x00008a00ff0477ac */ /* 0x000e220008000800 */
[----:B------:R-:W-:Y:S01]  /*0240*/  ISETP.GE.U32.AND P0, PT, R20, 0x7, PT ;  /* 0x000000071400780c */ /* 0x000fe20003f06070 */
[----:B------:R-:W-:Y:S01]  /*0250*/  IMAD.MOV.U32 R11, RZ, RZ, R37 ;  /* 0x000000ffff0b7224 */ /* 0x000fe200078e0025 */
[----:B------:R-:W-:Y:S02]  /*0260*/  MOV R32, RZ ;  /* 0x000000ff00207202 */ /* 0x000fe40000000f00 */
[----:B0-----:R-:W-:-:S09]  /*0270*/  MOV R8, UR4 ;  /* 0x0000000400087c02 */ /* 0x001fd20008000f00 */
[----:B------:R-:W-:Y:S05]  /*0280*/  @!P0 BRA `(.L_x_1196) ;  /* 0x0000000c00508947 */ /* 0x000fea0003800000 */
[----:B------:R-:W-:Y:S01]  /*0290*/  LOP3.LUT R9, R7, 0xfffffff8, RZ, 0xc0, !PT ;  /* 0xfffffff807097812 */ /* 0x000fe200078ec0ff */
[----:B------:R-:W-:Y:S01]  /*02a0*/  BSSY.RECONVERGENT B1, `(.L_x_1197) ;  /* 0x00000d1000017945 */ /* 0x000fe20003800200 */
[----:B------:R-:W-:Y:S01]  /*02b0*/  VIADD R8, R36, 0xfffffffc ;  /* 0xfffffffc24087836 */ /* 0x000fe20000000000 */
[----:B------:R-:W-:Y:S01]  /*02c0*/  MOV R32, RZ ;  /* 0x000000ff00207202 */ /* 0x000fe20000000f00 */
[----:B------:R-:W-:Y:S01]  /*02d0*/  IMAD.MOV.U32 R11, RZ, RZ, R37 ;  /* 0x000000ffff0b7224 */ /* 0x000fe200078e0025 */
[----:B------:R-:W-:-:S07]  /*02e0*/  IADD3 R9, PT, PT, -R9, RZ, RZ ;  /* 0x000000ff09097210 */ /* 0x000fce0007ffe1ff */
.L_x_1198:
[C---:B------:R-:W-:Y:S01]  /*02f0*/  VIADD R30, R8.reuse, 0x3 ;  /* 0x00000003081e7836 */ /* 0x040fe20000000000 */
[C---:B------:R-:W-:Y:S01]  /*0300*/  IADD3 R24, PT, PT, R8.reuse, -0x1, RZ ;  /* 0xffffffff08187810 */ /* 0x040fe20007ffe0ff */
[C---:B------:R-:W-:Y:S02]  /*0310*/  VIADD R28, R8.reuse, 0x2 ;  /* 0x00000002081c7836 */ /* 0x040fe40000000000 */
[----:B------:R-:W-:Y:S01]  /*0320*/  VIADD R29, R8, 0x1 ;  /* 0x00000001081d7836 */ /* 0x000fe20000000000 */
[----:B------:R-:W-:Y:S01]  /*0330*/  SHF.L.U32 R30, R30, 0x2, RZ ;  /* 0x000000021e1e7819 */ /* 0x000fe200000006ff */
[----:B------:R-:W-:Y:S01]  /*0340*/  IMAD.SHL.U32 R25, R8, 0x4, RZ ;  /* 0x0000000408197824 */ /* 0x000fe200078e00ff */
[----:B------:R-:W-:Y:S01]  /*0350*/  SHF.L.U32 R28, R28, 0x2, RZ ;  /* 0x000000021c1c7819 */ /* 0x000fe200000006ff */
[----:B------:R-:W-:Y:S01]  /*0360*/  VIADD R40, R8, 0xfffffffd ;  /* 0xfffffffd08287836 */ /* 0x000fe20000000000 */
[----:B------:R-:W0:Y:S01]  /*0370*/  LDC R10, c[0x0][R30+0x388] ;  /* 0x0000e2001e0a7b82 */ /* 0x000e220000000800 */
[----:B------:R-:W-:Y:S01]  /*0380*/  SHF.L.U32 R29, R29, 0x2, RZ ;  /* 0x000000021d1d7819 */ /* 0x000fe200000006ff */
[----:B------:R-:W-:Y:S01]  /*0390*/  VIADD R9, R9, 0x8 ;  /* 0x0000000809097836 */ /* 0x000fe20000000000 */
[----:B------:R-:W-:-:S02]  /*03a0*/  SHF.L.U32 R24, R24, 0x2, RZ ;  /* 0x0000000218187819 */ /* 0x000fc400000006ff */
[----:B------:R-:W-:-:S03]  /*03b0*/  SHF.L.U32 R40, R40, 0x2, RZ ;  /* 0x0000000228287819 */ /* 0x000fc600000006ff */
[----:B------:R2:W3:Y:S08]  /*03c0*/  LDC R16, c[0x0][R28+0x388] ;  /* 0x0000e2001c107b82 */ /* 0x0004f00000000800 */
[----:B------:R4:W5:Y:S08]  /*03d0*/  LDC R14, c[0x0][R29+0x388] ;  /* 0x0000e2001d0e7b82 */ /* 0x0009700000000800 */
[----:B--2---:R-:W2:Y:S08]  /*03e0*/  LDC R28, c[0x0][R28+0x3ec] ;  /* 0x0000fb001c1c7b82 */ /* 0x004eb00000000800 */
[----:B----4-:R-:W4:Y:S01]  /*03f0*/  LDC R29, c[0x0][R29+0x3ec] ;  /* 0x0000fb001d1d7b82 */ /* 0x010f220000000800 */
[----:B0-----:R-:W0:Y:S01]  /*0400*/  I2F.U32.RP R12, R10 ;  /* 0x0000000a000c7306 */ /* 0x001e220000209000 */
[----:B------:R-:W-:-:S02]  /*0410*/  IADD3 R13, PT, PT, RZ, -R10, RZ ;  /* 0x8000000aff0d7210 */ /* 0x000fc40007ffe0ff */
[----:B------:R-:W-:-:S05]  /*0420*/  ISETP.NE.U32.AND P2, PT, R10, RZ, PT ;  /* 0x000000ff0a00720c */ /* 0x000fca0003f45070 */
[----:B---3--:R-:W3:Y:S08]  /*0430*/  I2F.U32.RP R19, R16 ;  /* 0x0000001000137306 */ /* 0x008ef00000209000 */
[----:B0-----:R-:W0:Y:S08]  /*0440*/  MUFU.RCP R12, R12 ;  /* 0x0000000c000c7308 */ /* 0x001e300000001000 */
[----:B---3--:R-:W-:Y:S01]  /*0450*/  MUFU.RCP R19, R19 ;  /* 0x0000001300137308 */ /* 0x008fe20000001000 */
[----:B0-----:R-:W-:-:S02]  /*0460*/  VIADD R2, R12, 0xffffffe ;  /* 0x0ffffffe0c027836 */ /* 0x001fc40000000000 */
[----:B------:R0:W3:Y:S05]  /*0470*/  LDC R12, c[0x0][R25+0x388] ;  /* 0x0000e200190c7b82 */ /* 0x0000ea0000000800 */
[----:B------:R1:W5:Y:S03]  /*0480*/  F2I.FTZ.U32.TRUNC.NTZ R3, R2 ;  /* 0x0000000200037305 */ /* 0x000366000021f000 */
[----:B0-----:R-:W0:Y:S01]  /*0490*/  LDC R25, c[0x0][R25+0x3ec] ;  /* 0x0000fb0019197b82 */ /* 0x001e220000000800 */
[----:B-1----:R-:W-:Y:S02]  /*04a0*/  IMAD.MOV.U32 R2, RZ, RZ, RZ ;  /* 0x000000ffff027224 */ /* 0x002fe400078e00ff */
[----:B-----5:R-:W-:-:S04]  /*04b0*/  IMAD R13, R13, R3, RZ ;  /* 0x000000030d0d7224 */ /* 0x020fc800078e02ff */
[----:B------:R-:W-:-:S04]  /*04c0*/  IMAD.HI.U32 R18, R3, R13, R2 ;  /* 0x0000000d03127227 */ /* 0x000fc800078e0002 */
[----:B------:R-:W-:Y:S02]  /*04d0*/  VIADD R2, R19, 0xffffffe ;  /* 0x0ffffffe13027836 */ /* 0x000fe40000000000 */
[----:B------:R-:W-:Y:S02]  /*04e0*/  IMAD.HI.U32 R15, R18, R11, RZ ;  /* 0x0000000b120f7227 */ /* 0x000fe400078e00ff */
[----:B------:R1:W-:Y:S03]  /*04f0*/  F2I.FTZ.U32.TRUNC.NTZ R3, R2 ;  /* 0x0000000200037305 */ /* 0x0003e6000021f000 */
[----:B------:R-:W-:-:S05]  /*0500*/  IADD3 R13, PT, PT, -R15, RZ, RZ ;  /* 0x000000ff0f0d7210 */ /* 0x000fca0007ffe1ff */
[----:B------:R-:W-:Y:S02]  /*0510*/  IMAD R13, R10, R13, R11 ;  /* 0x0000000d0a0d7224 */ /* 0x000fe400078e020b */
[----:B-1----:R-:W-:Y:S01]  /*0520*/  HFMA2 R2, -RZ, RZ, 0, 0 ;  /* 0x00000000ff027431 */ /* 0x002fe200000001ff */
[----:B------:R-:W1:Y:S02]  /*0530*/  I2F.U32.RP R18, R14 ;  /* 0x0000000e00127306 */ /* 0x000e640000209000 */
[----:B------:R-:W-:-:S06]  /*0540*/  ISETP.GE.U32.AND P0, PT, R13, R10, PT ;  /* 0x0000000a0d00720c */ /* 0x000fcc0003f06070 */
[----:B---3--:R-:W3:Y:S01]  /*0550*/  I2F.U32.RP R22, R12 ;  /* 0x0000000c00167306 */ /* 0x008ee20000209000 */
[----:B------:R-:W-:-:S06]  /*0560*/  IADD3 R23, PT, PT, RZ, -R12, RZ ;  /* 0x8000000cff177210 */ /* 0x000fcc0007ffe0ff */
[----:B------:R-:W-:Y:S01]  /*0570*/  @P0 IADD3 R13, PT, PT, -R10, R13, RZ ;  /* 0x0000000d0a0d0210 */ /* 0x000fe20007ffe1ff */
[----:B-1----:R-:W1:Y:S01]  /*0580*/  MUFU.RCP R18, R18 ;  /* 0x0000001200127308 */ /* 0x002e620000001000 */
[----:B------:R-:W-:Y:S02]  /*0590*/  @P0 IADD3 R15, PT, PT, R15, 0x1, RZ ;  /* 0x000000010f0f0810 */ /* 0x000fe40007ffe0ff */
[----:B------:R-:W-:Y:S01]  /*05a0*/  ISETP.GE.U32.AND P1, PT, R13, R10, PT ;  /* 0x0000000a0d00720c */ /* 0x000fe20003f26070 */
[----:B------:R-:W-:-:S04]  /*05b0*/  IMAD.MOV R13, RZ, RZ, -R16 ;  /* 0x000000ffff0d7224 */ /* 0x000fc800078e0a10 */
[----:B------:R-:W-:Y:S01]  /*05c0*/  IMAD R13, R13, R3, RZ ;  /* 0x000000030d0d7224 */ /* 0x000fe200078e02ff */
[----:B---3--:R-:W-:Y:S03]  /*05d0*/  MUFU.RCP R22, R22 ;  /* 0x0000001600167308 */ /* 0x008fe60000001000 */
[----:B------:R-:W-:-:S04]  /*05e0*/  IMAD.HI.U32 R2, R3, R13, R2 ;  /* 0x0000000d03027227 */ /* 0x000fc800078e0002 */
[----:B------:R-:W-:Y:S01]  /*05f0*/  @P1 VIADD R15, R15, 0x1 ;  /* 0x000000010f0f1836 */ /* 0x000fe20000000000 */
[----:B------:R-:W-:Y:S02]  /*0600*/  @!P2 LOP3.LUT R15, RZ, R10, RZ, 0x33, !PT ;  /* 0x0000000aff0fa212 */ /* 0x000fe400078e33ff */
[----:B------:R-:W-:-:S03]  /*0610*/  ISETP.NE.U32.AND P2, PT, R16, RZ, PT ;  /* 0x000000ff1000720c */ /* 0x000fc60003f45070 */
[----:B------:R-:W-:-:S04]  /*0620*/  IMAD.HI.U32 R13, R2, R15, RZ ;  /* 0x0000000f020d7227 */ /* 0x000fc800078e00ff */
[----:B-1----:R-:W-:Y:S01]  /*0630*/  VIADD R2, R18, 0xffffffe ;  /* 0x0ffffffe12027836 */ /* 0x002fe20000000000 */
[----:B------:R-:W-:Y:S01]  /*0640*/  IADD3 R19, PT, PT, -R13, RZ, RZ ;  /* 0x000000ff0d137210 */ /* 0x000fe20007ffe1ff */
[----:B------:R1:W3:Y:S02]  /*0650*/  LDC R18, c[0x0][R24+0x388] ;  /* 0x0000e20018127b82 */ /* 0x0002e40000000800 */
[----:B------:R5:W2:Y:S02]  /*0660*/  F2I.FTZ.U32.TRUNC.NTZ R3, R2 ;  /* 0x0000000200037305 */ /* 0x000aa4000021f000 */
[----:B------:R-:W-:-:S04]  /*0670*/  IMAD R19, R16, R19, R15 ;  /* 0x0000001310137224 */ /* 0x000fc800078e020f */
[----:B-1----:R-:W1:Y:S01]  /*0680*/  LDC R24, c[0x0][R24+0x3ec] ;  /* 0x0000fb0018187b82 */ /* 0x002e620000000800 */
[----:B------:R-:W-:Y:S01]  /*0690*/  ISETP.GE.U32.AND P0, PT, R19, R16, PT ;  /* 0x000000101300720c */ /* 0x000fe20003f06070 */
[----:B-----5:R-:W-:-:S12]  /*06a0*/  IMAD.MOV.U32 R2, RZ, RZ, RZ ;  /* 0x000000ffff027224 */ /* 0x020fd800078e00ff */
[----:B------:R-:W-:Y:S01]  /*06b0*/  @P0 IADD3 R19, PT, PT, -R16, R19, RZ ;  /* 0x0000001310130210 */ /* 0x000fe20007ffe1ff */
[----:B------:R-:W-:-:S03]  /*06c0*/  @P0 VIADD R13, R13, 0x1 ;  /* 0x000000010d0d0836 */ /* 0x000fc60000000000 */
[----:B------:R-:W-:Y:S01]  /*06d0*/  ISETP.GE.U32.AND P1, PT, R19, R16, PT ;  /* 0x000000101300720c */ /* 0x000fe20003f26070 */
[----:B------:R-:W-:-:S04]  /*06e0*/  IMAD.MOV R19, RZ, RZ, -R14 ;  /* 0x000000ffff137224 */ /* 0x000fc800078e0a0e */
[----:B--2---:R-:W-:-:S04]  /*06f0*/  IMAD R19, R19, R3, RZ ;  /* 0x0000000313137224 */ /* 0x004fc800078e02ff */
[----:B------:R-:W-:-:S04]  /*0700*/  IMAD.HI.U32 R2, R3, R19, R2 ;  /* 0x0000001303027227 */ /* 0x000fc800078e0002 */
[----:B------:R-:W-:Y:S02]  /*0710*/  @P1 IADD3 R13, PT, PT, R13, 0x1, RZ ;  /* 0x000000010d0d1810 */ /* 0x000fe40007ffe0ff */
[----:B------:R-:W-:Y:S02]  /*0720*/  @!P2 LOP3.LUT R13, RZ, R16, RZ, 0x33, !PT ;  /* 0x00000010ff0da212 */ /* 0x000fe400078e33ff */
[----:B------:R-:W-:-:S03]  /*0730*/  ISETP.NE.U32.AND P2, PT, R14, RZ, PT ;  /* 0x000000ff0e00720c */ /* 0x000fc60003f45070 */
[----:B------:R-:W-:Y:S01]  /*0740*/  IMAD.HI.U32 R19, R2, R13, RZ ;  /* 0x0000000d02137227 */ /* 0x000fe200078e00ff */
[----:B------:R-:W-:Y:S01]  /*0750*/  IADD3 R2, PT, PT, R22, 0xffffffe, RZ ;  /* 0x0ffffffe16027810 */ /* 0x000fe20007ffe0ff */
[----:B---3--:R-:W2:Y:S02]  /*0760*/  I2F.U32.RP R26, R18 ;  /* 0x00000012001a7306 */ /* 0x008ea40000209000 */
[----:B------:R-:W-:-:S04]  /*0770*/  IMAD.MOV R21, RZ, RZ, -R19 ;  /* 0x000000ffff157224 */ /* 0x000fc800078e0a13 */
[----:B------:R-:W-:Y:S02]  /*0780*/  IMAD R21, R14, R21, R13 ;  /* 0x000000150e157224 */ /* 0x000fe400078e020d */
[----:B------:R3:W5:Y:S03]  /*0790*/  F2I.FTZ.U32.TRUNC.NTZ R3, R2 ;  /* 0x0000000200037305 */ /* 0x000766000021f000 */
[----:B------:R-:W-:-:S05]  /*07a0*/  ISETP.GE.U32.AND P0, PT, R21, R14, PT ;  /* 0x0000000e1500720c */ /* 0x000fca0003f06070 */
[----:B--2---:R-:W2:Y:S01]  /*07b0*/  MUFU.RCP R26, R26 ;  /* 0x0000001a001a7308 */ /* 0x004ea20000001000 */
[----:B---3--:R-:W-:Y:S02]  /*07c0*/  IMAD.MOV.U32 R2, RZ, RZ, RZ ;  /* 0x000000ffff027224 */ /* 0x008fe400078e00ff */
[----:B-----5:R-:W-:-:S05]  /*07d0*/  IMAD R23, R23, R3, RZ ;  /* 0x0000000317177224 */ /* 0x020fca00078e02ff */
[----:B------:R-:W-:Y:S02]  /*07e0*/  @P0 IMAD.IADD R21, R21, 0x1, -R14 ;  /* 0x0000000115150824 */ /* 0x000fe400078e0a0e */
[----:B------:R-:W-:Y:S02]  /*07f0*/  @P0 VIADD R19, R19, 0x1 ;  /* 0x0000000113130836 */ /* 0x000fe40000000000 */
[----:B------:R-:W-:Y:S01]  /*0800*/  IMAD.HI.U32 R2, R3, R23, R2 ;  /* 0x0000001703027227 */ /* 0x000fe200078e0002 */
[----:B------:R-:W-:Y:S02]  /*0810*/  ISETP.GE.U32.AND P1, PT, R21, R14, PT ;  /* 0x0000000e1500720c */ /* 0x000fe40003f26070 */
[----:B------:R-:W-:-:S04]  /*0820*/  IADD3 R21, PT, PT, R8, -0x2, RZ ;  /* 0xfffffffe08157810 */ /* 0x000fc80007ffe0ff */
[----:B------:R-:W-:-:S04]  /*0830*/  SHF.L.U32 R21, R21, 0x2, RZ ;  /* 0x0000000215157819 */ /* 0x000fc800000006ff */
[----:B------:R3:W5:Y:S03]  /*0840*/  LDC R22, c[0x0][R21+0x388] ;  /* 0x0000e20015167b82 */ /* 0x0007660000000800 */
[----:B------:R-:W-:Y:S01]  /*0850*/  @P1 VIADD R19, R19, 0x1 ;  /* 0x0000000113131836 */ /* 0x000fe20000000000 */
[----:B------:R-:W-:Y:S02]  /*0860*/  @!P2 LOP3.LUT R19, RZ, R14, RZ, 0x33, !PT ;  /* 0x0000000eff13a212 */ /* 0x000fe400078e33ff */
[----:B------:R-:W-:Y:S02]  /*0870*/  ISETP.NE.U32.AND P2, PT, R12, RZ, PT ;  /* 0x000000ff0c00720c */ /* 0x000fe40003f45070 */
[----:B---3--:R-:W3:Y:S01]  /*0880*/  LDC R21, c[0x0][R21+0x3ec] ;  /* 0x0000fb0015157b82 */ /* 0x008ee20000000800 */
[----:B------:R-:W-:-:S04]  /*0890*/  IMAD.HI.U32 R23, R2, R19, RZ ;  /* 0x0000001302177227 */ /* 0x000fc800078e00ff */
[----:B--2---:R-:W-:Y:S01]  /*08a0*/  VIADD R2, R26, 0xffffffe ;  /* 0x0ffffffe1a027836 */ /* 0x004fe20000000000 */
[----:B------:R-:W-:Y:S02]  /*08b0*/  IADD3 R27, PT, PT, -R23, RZ, RZ ;  /* 0x000000ff171b7210 */ /* 0x000fe40007ffe1ff */
[----:B------:R2:W4:Y:S01]  /*08c0*/  LDC R26, c[0x0][R40+0x388] ;  /* 0x0000e200281a7b82 */ /* 0x0005220000000800 */
[----:B------:R0:W1:Y:S02]  /*08d0*/  F2I.FTZ.U32.TRUNC.NTZ R3, R2 ;  /* 0x0000000200037305 */ /* 0x000064000021f000 */
[----:B------:R-:W-:-:S05]  /*08e0*/  IMAD R27, R12, R27, R19 ;  /* 0x0000001b0c1b7224 */ /* 0x000fca00078e0213 */
[----:B------:R-:W-:Y:S01]  /*08f0*/  ISETP.GE.U32.AND P0, PT, R27, R12, PT ;  /* 0x0000000c1b00720c */ /* 0x000fe20003f06070 */
[----:B--2---:R-:W2:Y:S01]  /*0900*/  LDC R40, c[0x0][R40+0x3ec] ;  /* 0x0000fb0028287b82 */ /* 0x004ea20000000800 */
[----:B0-----:R-:W-:-:S11]  /*0910*/  IMAD.MOV.U32 R2, RZ, RZ, RZ ;  /* 0x000000ffff027224 */ /* 0x001fd600078e00ff */
[----:B------:R-:W-:Y:S02]  /*0920*/  @P0 IADD3 R27, PT, PT, -R12, R27, RZ ;  /* 0x0000001b0c1b0210 */ /* 0x000fe40007ffe1ff */
[----:B------:R-:W-:Y:S02]  /*0930*/  @P0 IADD3 R23, PT, PT, R23, 0x1, RZ ;  /* 0x0000000117170810 */ /* 0x000fe40007ffe0ff */
[----:B------:R-:W-:Y:S01]  /*0940*/  ISETP.GE.U32.AND P1, PT, R27, R12, PT ;  /* 0x0000000c1b00720c */ /* 0x000fe20003f26070 */
[----:B------:R-:W-:-:S04]  /*0950*/  IMAD.MOV R27, RZ, RZ, -R18 ;  /* 0x000000ffff1b7224 */ /* 0x000fc800078e0a12 */
[----:B-1----:R-:W-:Y:S01]  /*0960*/  IMAD R27, R27, R3, RZ ;  /* 0x000000031b1b7224 */ /* 0x002fe200078e02ff */
[----:B-----5:R-:W0:Y:S01]  /*0970*/  I2F.U32.RP R33, R22 ;  /* 0x0000001600217306 */ /* 0x020e220000209000 */
[----:B------:R-:W-:Y:S02]  /*0980*/  IADD3 R41, PT, PT, RZ, -R22, RZ ;  /* 0x80000016ff297210 */ /* 0x000fe40007ffe0ff */
[----:B------:R-:W-:-:S04]  /*0990*/  IMAD.HI.U32 R2, R3, R27, R2 ;  /* 0x0000001b03027227 */ /* 0x000fc800078e0002 */
[----:B------:R-:W-:Y:S02]  /*09a0*/  @P1 IADD3 R23, PT, PT, R23, 0x1, RZ ;  /* 0x0000000117171810 */ /* 0x000fe40007ffe0ff */
[----:B------:R-:W-:Y:S02]  /*09b0*/  @!P2 LOP3.LUT R23, RZ, R12, RZ, 0x33, !PT ;  /* 0x0000000cff17a212 */ /* 0x000fe400078e33ff */
[----:B------:R-:W-:-:S03]  /*09c0*/  ISETP.NE.U32.AND P2, PT, R18, RZ, PT ;  /* 0x000000ff1200720c */ /* 0x000fc60003f45070 */
[----:B------:R-:W-:Y:S01]  /*09d0*/  IMAD.HI.U32 R27, R2, R23, RZ ;  /* 0x00000017021b7227 */ /* 0x000fe200078e00ff */
[----:B0-----:R-:W0:Y:S03]  /*09e0*/  MUFU.RCP R33, R33 ;  /* 0x0000002100217308 */ /* 0x001e260000001000 */
[----:B------:R-:W-:-:S04]  /*09f0*/  IMAD.MOV R31, RZ, RZ, -R27 ;  /* 0x000000ffff1f7224 */ /* 0x000fc800078e0a1b */
[----:B------:R-:W-:Y:S01]  /*0a00*/  IMAD R31, R18, R31, R23 ;  /* 0x0000001f121f7224 */ /* 0x000fe200078e0217 */
[----:B----4-:R-:W1:Y:S04]  /*0a10*/  I2F.U32.RP R38, R26 ;  /* 0x0000001a00267306 */ /* 0x010e680000209000 */
[----:B------:R-:W-:Y:S02]  /*0a20*/  ISETP.GE.U32.AND P0, PT, R31, R18, PT ;  /* 0x000000121f00720c */ /* 0x000fe40003f06070 */
[----:B0-----:R-:W-:-:S04]  /*0a30*/  IADD3 R2, PT, PT, R33, 0xffffffe, RZ ;  /* 0x0ffffffe21027810 */ /* 0x001fc80007ffe0ff */
[----:B------:R0:W4:Y:S07]  /*0a40*/  F2I.FTZ.U32.TRUNC.NTZ R3, R2 ;  /* 0x0000000200037305 */ /* 0x00012e000021f000 */
[----:B------:R-:W-:Y:S01]  /*0a50*/  @P0 IMAD.IADD R31, R31, 0x1, -R18 ;  /* 0x000000011f1f0824 */ /* 0x000fe200078e0a12 */
[----:B------:R-:W-:-:S04]  /*0a60*/  @P0 IADD3 R27, PT, PT, R27, 0x1, RZ ;  /* 0x000000011b1b0810 */ /* 0x000fc80007ffe0ff */
[----:B------:R-:W-:Y:S01]  /*0a70*/  ISETP.GE.U32.AND P1, PT, R31, R18, PT ;  /* 0x000000121f00720c */ /* 0x000fe20003f26070 */
[----:B0-----:R-:W-:Y:S02]  /*0a80*/  HFMA2 R2, -RZ, RZ, 0, 0 ;  /* 0x00000000ff027431 */ /* 0x001fe400000001ff */
[C---:B------:R-:W-:Y:S01]  /*0a90*/  VIADD R31, R8.reuse, 0xfffffffc ;  /* 0xfffffffc081f7836 */ /* 0x040fe20000000000 */
[----:B-1----:R-:W0:Y:S01]  /*0aa0*/  MUFU.RCP R38, R38 ;  /* 0x0000002600267308 */ /* 0x002e220000001000 */
[----:B------:R-:W-:Y:S02]  /*0ab0*/  VIADD R8, R8, 0xfffffff8 ;  /* 0xfffffff808087836 */ /* 0x000fe40000000000 */
[----:B------:R-:W-:Y:S02]  /*0ac0*/  IMAD.SHL.U32 R31, R31, 0x4, RZ ;  /* 0x000000041f1f7824 */ /* 0x000fe400078e00ff */
[----:B----4-:R-:W-:-:S04]  /*0ad0*/  IMAD R33, R41, R3, RZ ;  /* 0x0000000329217224 */ /* 0x010fc800078e02ff */
[----:B------:R-:W-:Y:S02]  /*0ae0*/  IMAD.HI.U32 R2, R3, R33, R2 ;  /* 0x0000002103027227 */ /* 0x000fe400078e0002 */
[----:B------:R1:W4:Y:S02]  /*0af0*/  LDC R33, c[0x0][R31+0x388] ;  /* 0x0000e2001f217b82 */ /* 0x0003240000000800 */
[----:B------:R-:W-:Y:S01]  /*0b00*/  @P1 VIADD R27, R27, 0x1 ;  /* 0x000000011b1b1836 */ /* 0x000fe20000000000 */
[----:B------:R-:W-:Y:S02]  /*0b10*/  @!P2 LOP3.LUT R27, RZ, R18, RZ, 0x33, !PT ;  /* 0x00000012ff1ba212 */ /* 0x000fe400078e33ff */
[----:B------:R-:W-:-:S03]  /*0b20*/  ISETP.NE.U32.AND P2, PT, R22, RZ, PT ;  /* 0x000000ff1600720c */ /* 0x000fc60003f45070 */
[----:B------:R-:W-:Y:S01]  /*0b30*/  IMAD.HI.U32 R41, R2, R27, RZ ;  /* 0x0000001b02297227 */ /* 0x000fe200078e00ff */
[----:B-1----:R-:W1:Y:S03]  /*0b40*/  LDC R31, c[0x0][R31+0x3ec] ;  /* 0x0000fb001f1f7b82 */ /* 0x002e660000000800 */
[----:B0-----:R-:W-:Y:S01]  /*0b50*/  VIADD R2, R38, 0xffffffe ;  /* 0x0ffffffe26027836 */ /* 0x001fe20000000000 */
[----:B------:R-:W-:-:S03]  /*0b60*/  IADD3 R43, PT, PT, -R41, RZ, RZ ;  /* 0x000000ff292b7210 */ /* 0x000fc60007ffe1ff */
[----:B------:R0:W5:Y:S02]  /*0b70*/  F2I.FTZ.U32.TRUNC.NTZ R3, R2 ;  /* 0x0000000200037305 */ /* 0x000164000021f000 */
[----:B------:R-:W-:-:S05]  /*0b80*/  IMAD R43, R22, R43, R27 ;  /* 0x0000002b162b7224 */ /* 0x000fca00078e021b */
[----:B------:R-:W-:Y:S01]  /*0b90*/  ISETP.GE.U32.AND P0, PT, R43, R22, PT ;  /* 0x000000162b00720c */ /* 0x000fe20003f06070 */
[----:B0-----:R-:W-:-:S12]  /*0ba0*/  HFMA2 R2, -RZ, RZ, 0, 0 ;  /* 0x00000000ff027431 */ /* 0x001fd800000001ff */
[----:B------:R-:W-:Y:S02]  /*0bb0*/  @P0 IADD3 R43, PT, PT, -R22, R43, RZ ;  /* 0x0000002b162b0210 */ /* 0x000fe40007ffe1ff */
[----:B------:R-:W-:Y:S02]  /*0bc0*/  @P0 IADD3 R41, PT, PT, R41, 0x1, RZ ;  /* 0x0000000129290810 */ /* 0x000fe40007ffe0ff */
[----:B------:R-:W-:Y:S01]  /*0bd0*/  ISETP.GE.U32.AND P1, PT, R43, R22, PT ;  /* 0x000000162b00720c */ /* 0x000fe20003f26070 */
[----:B------:R-:W-:-:S04]  /*0be0*/  IMAD.MOV R43, RZ, RZ, -R26 ;  /* 0x000000ffff2b7224 */ /* 0x000fc800078e0a1a */
[----:B-----5:R-:W-:Y:S01]  /*0bf0*/  IMAD R43, R43, R3, RZ ;  /* 0x000000032b2b7224 */ /* 0x020fe200078e02ff */
[----:B----4-:R-:W0:Y:S03]  /*0c00*/  I2F.U32.RP R42, R33 ;  /* 0x00000021002a7306 */ /* 0x010e260000209000 */
[----:B------:R-:W-:Y:S02]  /*0c10*/  IMAD.HI.U32 R38, R3, R43, R2 ;  /* 0x0000002b03267227 */ /* 0x000fe400078e0002 */
[----:B------:R4:W5:Y:S02]  /*0c20*/  LDC R43, c[0x0][R30+0x3ec] ;  /* 0x0000fb001e2b7b82 */ /* 0x0009640000000800 */
        /* <DEDUP_REMOVED lines=8> */
[----:B0-----:R-:W-:-:S04]  /*0cb0*/  IADD3 R2, PT, PT, R42, 0xffffffe, RZ ;  /* 0x0ffffffe2a027810 */ /* 0x001fc80007ffe0ff */
[----:B------:R0:W3:Y:S07]  /*0cc0*/  F2I.FTZ.U32.TRUNC.NTZ R3, R2 ;  /* 0x0000000200037305 */ /* 0x0000ee000021f000 */
[----:B------:R-:W-:Y:S02]  /*0cd0*/  @P0 IMAD.IADD R45, R45, 0x1, -R26 ;  /* 0x000000012d2d0824 */ /* 0x000fe400078e0a1a */
[----:B------:R-:W-:-:S03]  /*0ce0*/  @P0 VIADD R38, R38, 0x1 ;  /* 0x0000000126260836 */ /* 0x000fc60000000000 */
[----:B------:R-:W-:Y:S02]  /*0cf0*/  ISETP.GE.U32.AND P1, PT, R45, R26, PT ;  /* 0x0000001a2d00720c */ /* 0x000fe40003f26070 */
[----:B------:R-:W-:Y:S01]  /*0d00*/  IADD3 R45, PT, PT, RZ, -R33, RZ ;  /* 0x80000021ff2d7210 */ /* 0x000fe20007ffe0ff */
[----:B0-----:R-:W-:-:S04]  /*0d10*/  IMAD.MOV.U32 R2, RZ, RZ, RZ ;  /* 0x000000ffff027224 */ /* 0x001fc800078e00ff */
[----:B---3--:R-:W-:-:S06]  /*0d20*/  IMAD R45, R45, R3, RZ ;  /* 0x000000032d2d7224 */ /* 0x008fcc00078e02ff */
[----:B------:R-:W-:Y:S01]  /*0d30*/  @P1 IADD3 R38, PT, PT, R38, 0x1, RZ ;  /* 0x0000000126261810 */ /* 0x000fe20007ffe0ff */
[----:B------:R-:W-:Y:S01]  /*0d40*/  IMAD.HI.U32 R3, R3, R45, R2 ;  /* 0x0000002d03037227 */ /* 0x000fe200078e0002 */
[----:B------:R-:W-:Y:S02]  /*0d50*/  @!P2 LOP3.LUT R38, RZ, R26, RZ, 0x33, !PT ;  /* 0x0000001aff26a212 */ /* 0x000fe400078e33ff */
[----:B------:R-:W-:-:S03]  /*0d60*/  ISETP.NE.U32.AND P2, PT, R33, RZ, PT ;  /* 0x000000ff2100720c */ /* 0x000fc60003f45070 */
[----:B------:R-:W-:-:S04]  /*0d70*/  IMAD.HI.U32 R2, R3, R38, RZ ;  /* 0x0000002603027227 */ /* 0x000fc800078e00ff */
[----:B------:R-:W-:Y:S01]  /*0d80*/  IMAD.MOV R3, RZ, RZ, -R15 ;  /* 0x000000ffff037224 */ /* 0x000fe200078e0a0f */
[----:B------:R-:W-:-:S03]  /*0d90*/  IADD3 R42, PT, PT, -R2, RZ, RZ ;  /* 0x000000ff022a7210 */ /* 0x000fc60007ffe1ff */
[----:B------:R-:W-:Y:S01]  /*0da0*/  IMAD R10, R10, R3, R11 ;  /* 0x000000030a0a7224 */ /* 0x000fe200078e020b */
[----:B------:R-:W-:Y:S01]  /*0db0*/  IADD3 R3, PT, PT, -R13, RZ, RZ ;  /* 0x000000ff0d037210 */ /* 0x000fe20007ffe1ff */
[----:B----4-:R-:W-:Y:S02]  /*0dc0*/  IMAD R30, R33, R42, R38 ;  /* 0x0000002a211e7224 */ /* 0x010fe400078e0226 */
[----:B-----5:R-:W-:Y:S02]  /*0dd0*/  IMAD R43, R10, R43, R32 ;  /* 0x0000002b0a2b7224 */ /* 0x020fe400078e0220 */
        /* <DEDUP_REMOVED lines=12> */
[----:B------:R-:W-:Y:S01]  /*0ea0*/  ISETP.NE.AND P0, PT, R9, RZ, PT ;  /* 0x000000ff0900720c */ /* 0x000fe20003f05270 */
[----:B------:R-:W-:Y:S01]  /*0eb0*/  IMAD R18, R18, R3, R23 ;  /* 0x0000000312127224 */ /* 0x000fe200078e0217 */
[----:B------:R-:W-:Y:S01]  /*0ec0*/  ISETP.GE.U32.AND P1, PT, R30, R33, PT ;  /* 0x000000211e00720c */ /* 0x000fe20003f26070 */
[----:B------:R-:W-:-:S02]  /*0ed0*/  IMAD.MOV R3, RZ, RZ, -R41 ;  /* 0x000000ffff037224 */ /* 0x000fc400078e0a29 */
[----:B------:R-:W-:Y:S02]  /*0ee0*/  IMAD R18, R18, R24, R25 ;  /* 0x0000001812127224 */ /* 0x000fe400078e0219 */
[----:B------:R-:W-:Y:S01]  /*0ef0*/  IMAD R22, R22, R3, R27 ;  /* 0x0000000316167224 */ /* 0x000fe200078e021b */
[----:B------:R-:W-:-:S03]  /*0f00*/  IADD3 R3, PT, PT, -R38, RZ, RZ ;  /* 0x000000ff26037210 */ /* 0x000fc60007ffe1ff */
[----:B------:R-:W-:Y:S02]  /*0f10*/  IMAD R21, R22, R21, R18 ;  /* 0x0000001516157224 */ /* 0x000fe400078e0212 */
[----:B------:R-:W-:Y:S02]  /*0f20*/  IMAD R26, R26, R3, R41 ;  /* 0x000000031a1a7224 */ /* 0x000fe400078e0229 */
[----:B------:R-:W-:Y:S01]  /*0f30*/  @P1 VIADD R2, R2, 0x1 ;  /* 0x0000000102021836 */ /* 0x000fe20000000000 */
[----:B------:R-:W-:Y:S01]  /*0f40*/  @!P2 LOP3.LUT R2, RZ, R33, RZ, 0x33, !PT ;  /* 0x00000021ff02a212 */ /* 0x000fe200078e33ff */
[----:B--2---:R-:W-:-:S03]  /*0f50*/  IMAD R26, R26, R40, R21 ;  /* 0x000000281a1a7224 */ /* 0x004fc600078e0215 */
[----:B------:R-:W-:Y:S02]  /*0f60*/  IADD3 R32, PT, PT, -R2, RZ, RZ ;  /* 0x000000ff02207210 */ /* 0x000fe40007ffe1ff */
[----:B------:R-:W-:-:S03]  /*0f70*/  MOV R11, R2 ;  /* 0x00000002000b7202 */ /* 0x000fc60000000f00 */
[----:B------:R-:W-:-:S04]  /*0f80*/  IMAD R32, R33, R32, R38 ;  /* 0x0000002021207224 */ /* 0x000fc800078e0226 */
[----:B-1----:R-:W-:Y:S01]  /*0f90*/  IMAD R32, R32, R31, R26 ;  /* 0x0000001f20207224 */ /* 0x002fe200078e021a */
[----:B------:R-:W-:Y:S06]  /*0fa0*/  @P0 BRA `(.L_x_1198) ;  /* 0xfffffff000d00947 */ /* 0x000fec000383ffff */
[----:B------:R-:W-:Y:S05]  /*0fb0*/  BSYNC.RECONVERGENT B1 ;  /* 0x0000000000017941 */ /* 0x000fea0003800200 */
.L_x_1197:
[----:B------:R-:W-:-:S07]  /*0fc0*/  VIADD R8, R8, 0x4 ;  /* 0x0000000408087836 */ /* 0x000fce0000000000 */
.L_x_1196:
[----:B------:R-:W-:-:S13]  /*0fd0*/  ISETP.NE.AND P0, PT, R17, RZ, PT ;  /* 0x000000ff1100720c */ /* 0x000fda0003f05270 */
[----:B------:R-:W-:Y:S05]  /*0fe0*/  @!P0 BRA `(.L_x_1195) ;  /* 0x0000000800e88947 */ /* 0x000fea0003800000 */
[----:B------:R-:W-:Y:S02]  /*0ff0*/  ISETP.GE.U32.AND P1, PT, R6, 0x3, PT ;  /* 0x000000030600780c */ /* 0x000fe40003f26070 */
[----:B------:R-:W-:-:S11]  /*1000*/  ISETP.NE.AND P0, PT, R4, RZ, PT ;  /* 0x000000ff0400720c */ /* 0x000fd60003f05270 */
[----:B------:R-:W-:Y:S05]  /*1010*/  @!P1 BRA `(.L_x_1199) ;  /* 0x0000000400949947 */ /* 0x000fea0003800000 */
[C---:B------:R-:W-:Y:S02]  /*1020*/  IADD3 R14, PT, PT, R8.reuse, -0x1, RZ ;  /* 0xffffffff080e7810 */ /* 0x040fe40007ffe0ff */
[C---:B------:R-:W-:Y:S02]  /*1030*/  IADD3 R3, PT, PT, R8.reuse, -0x2, RZ ;  /* 0xfffffffe08037810 */ /* 0x040fe40007ffe0ff */
[----:B------:R-:W-:Y:S01]  /*1040*/  IADD3 R18, PT, PT, R8, -0x3, RZ ;  /* 0xfffffffd08127810 */ /* 0x000fe20007ffe0ff */
[----:B------:R-:W-:Y:S01]  /*1050*/  IMAD.SHL.U32 R14, R14, 0x4, RZ ;  /* 0x000000040e0e7824 */ /* 0x000fe200078e00ff */
[----:B------:R-:W-:Y:S01]  /*1060*/  IADD3 R8, PT, PT, R8, -0x4, RZ ;  /* 0xfffffffc08087810 */ /* 0x000fe20007ffe0ff */
[----:B------:R-:W-:Y:S01]  /*1070*/  IMAD.SHL.U32 R3, R3, 0x4, RZ ;  /* 0x0000000403037824 */ /* 0x000fe200078e00ff */
[----:B------:R-:W-:Y:S01]  /*1080*/  SHF.L.U32 R18, R18, 0x2, RZ ;  /* 0x0000000212127819 */ /* 0x000fe200000006ff */
        /* <DEDUP_REMOVED lines=10> */
[----:B--2---:R-:W-:-:S02]  /*1130*/  IADD3 R12, PT, PT, R9, 0xffffffe, RZ ;  /* 0x0ffffffe090c7810 */ /* 0x004fc40007ffe0ff */
[----:B------:R2:W4:Y:S05]  /*1140*/  LDC R9, c[0x0][R18+0x388] ;  /* 0x0000e20012097b82 */ /* 0x00052a0000000800 */
[----:B------:R5:W1:Y:S03]  /*1150*/  F2I.FTZ.U32.TRUNC.NTZ R13, R12 ;  /* 0x0000000c000d7305 */ /* 0x000a66000021f000 */
[----:B--2---:R-:W2:Y:S01]  /*1160*/  LDC R18, c[0x0][R18+0x3ec] ;  /* 0x0000fb0012127b82 */ /* 0x004ea20000000800 */
[----:B-----5:R-:W-:Y:S02]  /*1170*/  IMAD.MOV.U32 R12, RZ, RZ, RZ ;  /* 0x000000ffff0c7224 */ /* 0x020fe400078e00ff */
        /* <DEDUP_REMOVED lines=23> */
[----:B-1----:R-:W-:Y:S01]  /*12f0*/  VIADD R12, R23, 0xffffffe ;  /* 0x0ffffffe170c7836 */ /* 0x002fe20000000000 */
[----:B------:R-:W-:Y:S01]  /*1300*/  IADD3 R21, PT, PT, -R22, RZ, RZ ;  /* 0x000000ff16157210 */ /* 0x000fe20007ffe1ff */
[----:B----4-:R-:W1:Y:S02]  /*1310*/  LDC R19, c[0x0][R19+0x3ec] ;  /* 0x0000fb0013137b82 */ /* 0x010e640000000800 */
        /* <DEDUP_REMOVED lines=9> */
[----:B------:R-:W-:-:S04]  /*13b0*/  IMAD.HI.U32 R13, R13, R21, R12 ;  /* 0x000000150d0d7227 */ /* 0x000fc800078e000c */
[----:B------:R-:W-:Y:S01]  /*13c0*/  @P2 VIADD R22, R22, 0x1 ;  /* 0x0000000116162836 */ /* 0x000fe20000000000 */
[----:B-----5:R-:W0:Y:S01]  /*13d0*/  I2F.U32.RP R23, R16 ;  /* 0x0000001000177306 */ /* 0x020e220000209000 */
[----:B------:R-:W-:Y:S02]  /*13e0*/  @!P3 LOP3.LUT R22, RZ, R2, RZ, 0x33, !PT ;  /* 0x00000002ff16b212 */ /* 0x000fe400078e33ff */
[----:B------:R-:W-:-:S03]  /*13f0*/  ISETP.NE.U32.AND P3, PT, R9, RZ, PT ;  /* 0x000000ff0900720c */ /* 0x000fc60003f65070 */
[----:B------:R-:W-:-:S04]  /*1400*/  IMAD.HI.U32 R21, R13, R22, RZ ;  /* 0x000000160d157227 */ /* 0x000fc800078e00ff */
[----:B------:R-:W-:-:S04]  /*1410*/  IMAD.MOV R12, RZ, RZ, -R21 ;  /* 0x000000ffff0c7224 */ /* 0x000fc800078e0a15 */
[----:B------:R-:W-:Y:S01]  /*1420*/  IMAD R12, R9, R12, R22 ;  /* 0x0000000c090c7224 */ /* 0x000fe200078e0216 */
[----:B0-----:R-:W0:Y:S04]  /*1430*/  MUFU.RCP R23, R23 ;  /* 0x0000001700177308 */ /* 0x001e280000001000 */
[----:B------:R-:W-:Y:S02]  /*1440*/  ISETP.GE.U32.AND P1, PT, R12, R9, PT ;  /* 0x000000090c00720c */ /* 0x000fe40003f26070 */
[----:B0-----:R-:W-:-:S11]  /*1450*/  IADD3 R13, PT, PT, R23, 0xffffffe, RZ ;  /* 0x0ffffffe170d7810 */ /* 0x001fd60007ffe0ff */
[----:B------:R-:W-:Y:S02]  /*1460*/  @P1 IMAD.IADD R12, R12, 0x1, -R9 ;  /* 0x000000010c0c1824 */ /* 0x000fe400078e0a09 */
[----:B------:R-:W-:Y:S01]  /*1470*/  @P1 VIADD R21, R21, 0x1 ;  /* 0x0000000115151836 */ /* 0x000fe20000000000 */
[----:B------:R-:W0:Y:S02]  /*1480*/  F2I.FTZ.U32.TRUNC.NTZ R13, R13 ;  /* 0x0000000d000d7305 */ /* 0x000e24000021f000 */
[----:B------:R-:W-:Y:S02]  /*1490*/  ISETP.GE.U32.AND P2, PT, R12, R9, PT ;  /* 0x000000090c00720c */ /* 0x000fe40003f46070 */
[----:B------:R-:W-:-:S11]  /*14a0*/  IADD3 R12, PT, PT, RZ, -R16, RZ ;  /* 0x80000010ff0c7210 */ /* 0x000fd60007ffe0ff */
[----:B------:R-:W-:Y:S01]  /*14b0*/  @P2 IADD3 R21, PT, PT, R21, 0x1, RZ ;  /* 0x0000000115152810 */ /* 0x000fe20007ffe0ff */
[----:B0-----:R-:W-:Y:S01]  /*14c0*/  IMAD R23, R12, R13, RZ ;  /* 0x0000000d0c177224 */ /* 0x001fe200078e02ff */
[----:B------:R-:W-:Y:S01]  /*14d0*/  @!P3 LOP3.LUT R21, RZ, R9, RZ, 0x33, !PT ;  /* 0x00000009ff15b212 */ /* 0x000fe200078e33ff */
[----:B------:R-:W-:Y:S01]  /*14e0*/  IMAD.MOV.U32 R12, RZ, RZ, RZ ;  /* 0x000000ffff0c7224 */ /* 0x000fe200078e00ff */
[----:B------:R-:W-:-:S03]  /*14f0*/  ISETP.NE.U32.AND P3, PT, R16, RZ, PT ;  /* 0x000000ff1000720c */ /* 0x000fc60003f65070 */
        /* <DEDUP_REMOVED lines=16> */
[----:B---3--:R-:W-:-:S02]  /*1600*/  IMAD R2, R2, R3, R11 ;  /* 0x0000000302027224 */ /* 0x008fc400078e020b */
[----:B------:R-:W-:Y:S01]  /*1610*/  IMAD R9, R9, R10, R22 ;  /* 0x0000000a09097224 */ /* 0x000fe200078e0216 */
[----:B------:R-:W-:Y:S01]  /*1620*/  MOV R11, R12 ;  /* 0x0000000c000b7202 */ /* 0x000fe20000000f00 */
[----:B------:R-:W-:Y:S02]  /*1630*/  IMAD.MOV R10, RZ, RZ, -R12 ;  /* 0x000000ffff0a7224 */ /* 0x000fe400078e0a0c */
[----:B--2---:R-:W-:Y:S02]  /*1640*/  IMAD R2, R9, R18, R2 ;  /* 0x0000001209027224 */ /* 0x004fe400078e0202 */
[----:B------:R-:W-:-:S04]  /*1650*/  IMAD R21, R16, R10, R21 ;  /* 0x0000000a10157224 */ /* 0x000fc800078e0215 */
[----:B-1----:R-:W-:-:S07]  /*1660*/  IMAD R32, R21, R19, R2 ;  /* 0x0000001315207224 */ /* 0x002fce00078e0202 */
.L_x_1199:
        /* <DEDUP_REMOVED lines=8> */
[----:B------:R0:W2:Y:S08]  /*16f0*/  LDC R10, c[0x0][R9+0x388] ;  /* 0x0000e200090a7b82 */ /* 0x0000b00000000800 */
        /* <DEDUP_REMOVED lines=9> */
[----:B--2---:R-:W-:-:S07]  /*1790*/  VIADD R2, R12, 0xffffffe ;  /* 0x0ffffffe0c027836 */ /* 0x004fce0000000000 */
[----:B------:R2:W4:Y:S02]  /*17a0*/  F2I.FTZ.U32.TRUNC.NTZ R3, R2 ;  /* 0x0000000200037305 */ /* 0x000524000021f000 */
[----:B--2---:R-:W-:Y:S02]  /*17b0*/  IMAD.MOV.U32 R2, RZ, RZ, RZ ;  /* 0x000000ffff027224 */ /* 0x004fe400078e00ff */
[----:B----4-:R-:W-:-:S04]  /*17c0*/  IMAD R13, R13, R3, RZ ;  /* 0x000000030d0d7224 */ /* 0x010fc800078e02ff */
[----:B------:R-:W-:-:S04]  /*17d0*/  IMAD.HI.U32 R14, R3, R13, R2 ;  /* 0x0000000d030e7227 */ /* 0x000fc800078e0002 */
[----:B------:R-:W-:Y:S02]  /*17e0*/  VIADD R2, R16, 0xffffffe ;  /* 0x0ffffffe10027836 */ /* 0x000fe40000000000 */
[----:B------:R-:W-:-:S05]  /*17f0*/  IMAD.HI.U32 R14, R14, R11, RZ ;  /* 0x0000000b0e0e7227 */ /* 0x000fca00078e00ff */
[----:B------:R-:W-:-:S05]  /*1800*/  IADD3 R3, PT, PT, -R14, RZ, RZ ;  /* 0x000000ff0e037210 */ /* 0x000fca0007ffe1ff */
[----:B------:R-:W-:Y:S02]  /*1810*/  IMAD R13, R10, R3, R11 ;  /* 0x000000030a0d7224 */ /* 0x000fe400078e020b */
[----:B------:R2:W4:Y:S03]  /*1820*/  F2I.FTZ.U32.TRUNC.NTZ R3, R2 ;  /* 0x0000000200037305 */ /* 0x000526000021f000 */
[----:B------:R-:W-:Y:S01]  /*1830*/  ISETP.GE.U32.AND P1, PT, R13, R10, PT ;  /* 0x0000000a0d00720c */ /* 0x000fe20003f26070 */
[----:B--2---:R-:W-:-:S12]  /*1840*/  HFMA2 R2, -RZ, RZ, 0, 0 ;  /* 0x00000000ff027431 */ /* 0x004fd800000001ff */
[----:B------:R-:W-:Y:S02]  /*1850*/  @P1 IADD3 R13, PT, PT, -R10, R13, RZ ;  /* 0x0000000d0a0d1210 */ /* 0x000fe40007ffe1ff */
[----:B------:R-:W-:Y:S02]  /*1860*/  @P1 IADD3 R14, PT, PT, R14, 0x1, RZ ;  /* 0x000000010e0e1810 */ /* 0x000fe40007ffe0ff */
[----:B------:R-:W-:Y:S01]  /*1870*/  ISETP.GE.U32.AND P2, PT, R13, R10, PT ;  /* 0x0000000a0d00720c */ /* 0x000fe20003f46070 */
[----:B------:R-:W-:-:S04]  /*1880*/  IMAD.MOV R13, RZ, RZ, -R19 ;  /* 0x000000ffff0d7224 */ /* 0x000fc800078e0a13 */
        /* <DEDUP_REMOVED lines=20> */
[----:B---3--:R-:W-:-:S07]  /*19d0*/  IMAD R32, R2, R15, R3 ;  /* 0x0000000f02207224 */ /* 0x008fce00078e0203 */
.L_x_1200:
        /* <DEDUP_REMOVED lines=27> */
.L_x_1195:
[----:B------:R-:W0:Y:S01]  /*1b90*/  LDCU UR5, c[0x0][0x464] ;  /* 0x00008c80ff0577ac */ /* 0x000e220008000800 */
[----:B------:R-:W-:Y:S01]  /*1ba0*/  IMAD.MOV.U32 R33, RZ, RZ, RZ ;  /* 0x000000ffff217224 */ /* 0x000fe200078e00ff */
[----:B------:R-:W2:Y:S01]  /*1bb0*/  LDCU UR6, c[0x0][0x4c8] ;  /* 0x00009900ff0677ac */ /* 0x000ea20008000800 */
[----:B------:R-:W3:Y:S01]  /*1bc0*/  LDCU UR7, c[0x0][0x4c4] ;  /* 0x00009880ff0777ac */ /* 0x000ee20008000800 */
[----:B------:R-:W4:Y:S01]  /*1bd0*/  LDCU UR4, c[0x0][0x3ec] ;  /* 0x00007d80ff0477ac */ /* 0x000f220008000800 */
[----:B0-----:R-:W0:Y:S01]  /*1be0*/  I2F.U32.RP R8, UR5 ;  /* 0x0000000500087d06 */ /* 0x001e220008209000 */
[----:B------:R-:W-:Y:S01]  /*1bf0*/  ISETP.NE.U32.AND P2, PT, RZ, UR5, PT ;  /* 0x00000005ff007c0c */ /* 0x000fe2000bf45070 */
[----:B----4-:R-:W-:-:S06]  /*1c00*/  IMAD R32, R11, UR4, R32 ;  /* 0x000000040b207c24 */ /* 0x010fcc000f8e0220 */
[----:B0-----:R-:W0:Y:S02]  /*1c10*/  MUFU.RCP R8, R8 ;  /* 0x0000000800087308 */ /* 0x001e240000001000 */
[----:B0-----:R-:W-:-:S06]  /*1c20*/  VIADD R2, R8, 0xffffffe ;  /* 0x0ffffffe08027836 */ /* 0x001fcc0000000000 */
[----:B------:R0:W4:Y:S02]  /*1c30*/  F2I.FTZ.U32.TRUNC.NTZ R3, R2 ;  /* 0x0000000200037305 */ /* 0x000124000021f000 */
[----:B0-----:R-:W-:Y:S01]  /*1c40*/  IMAD.MOV.U32 R2, RZ, RZ, RZ ;  /* 0x000000ffff027224 */ /* 0x001fe200078e00ff */
[----:B----4-:R-:W-:-:S05]  /*1c50*/  IADD3 R9, PT, PT, RZ, -R3, RZ ;  /* 0x80000003ff097210 */ /* 0x010fca0007ffe0ff */
[----:B------:R-:W-:-:S04]  /*1c60*/  IMAD R9, R9, UR5, RZ ;  /* 0x0000000509097c24 */ /* 0x000fc8000f8e02ff */
[----:B------:R-:W-:-:S06]  /*1c70*/  IMAD.HI.U32 R10, R3, R9, R2 ;  /* 0x00000009030a7227 */ /* 0x000fcc00078e0002 */
[----:B------:R-:W-:-:S05]  /*1c80*/  IMAD.HI.U32 R10, R10, R37, RZ ;  /* 0x000000250a0a7227 */ /* 0x000fca00078e00ff */
[----:B------:R-:W-:-:S05]  /*1c90*/  IADD3 R12, PT, PT, -R10, RZ, RZ ;  /* 0x000000ff0a0c7210 */ /* 0x000fca0007ffe1ff */
[----:B------:R-:W-:-:S05]  /*1ca0*/  IMAD R3, R12, UR5, R37 ;  /* 0x000000050c037c24 */ /* 0x000fca000f8e0225 */
[----:B------:R-:W-:-:S13]  /*1cb0*/  ISETP.GE.U32.AND P0, PT, R3, UR5, PT ;  /* 0x0000000503007c0c */ /* 0x000fda000bf06070 */
[----:B------:R-:W-:Y:S01]  /*1cc0*/  @P0 VIADD R3, R3, -UR5 ;  /* 0x8000000503030c36 */ /* 0x000fe20008000000 */
[----:B------:R-:W-:-:S04]  /*1cd0*/  @P0 IADD3 R10, PT, PT, R10, 0x1, RZ ;  /* 0x000000010a0a0810 */ /* 0x000fc80007ffe0ff */
[----:B------:R-:W-:-:S13]  /*1ce0*/  ISETP.GE.U32.AND P1, PT, R3, UR5, PT ;  /* 0x0000000503007c0c */ /* 0x000fda000bf26070 */
[----:B------:R-:W-:Y:S01]  /*1cf0*/  @P1 VIADD R10, R10, 0x1 ;  /* 0x000000010a0a1836 */ /* 0x000fe20000000000 */
[----:B------:R-:W-:-:S04]  /*1d00*/  @!P2 LOP3.LUT R10, RZ, UR5, RZ, 0x33, !PT ;  /* 0x00000005ff0aac12 */ /* 0x000fc8000f8e33ff */
[----:B------:R-:W-:-:S05]  /*1d10*/  IADD3 R2, PT, PT, -R10, RZ, RZ ;  /* 0x000000ff0a027210 */ /* 0x000fca0007ffe1ff */
[----:B------:R-:W-:-:S04]  /*1d20*/  IMAD R2, R2, UR5, R37 ;  /* 0x0000000502027c24 */ /* 0x000fc8000f8e0225 */
[----:B--2---:R-:W-:-:S04]  /*1d30*/  IMAD R31, R2, UR6, RZ ;  /* 0x00000006021f7c24 */ /* 0x004fc8000f8e02ff */
[----:B---3--:R-:W-:Y:S01]  /*1d40*/  IMAD R30, R10, UR7, R31 ;  /* 0x000000070a1e7c24 */ /* 0x008fe2000f8e021f */
[----:B------:R-:W-:-:S07]  /*1d50*/  MOV R31, RZ ;  /* 0x000000ff001f7202 */ /* 0x000fce0000000f00 */
.L_x_1194:
[----:B-1----:R-:W-:Y:S05]  /*1d60*/  BSYNC.RECONVERGENT B0 ;  /* 0x0000000000007941 */ /* 0x002fea0003800200 */
.L_x_1193:
        /* <DEDUP_REMOVED lines=23> */
.L_x_1205:
[C---:B------:R-:W-:Y:S01]  /*1ee0*/  VIADD R23, R11.reuse, 0xffffffff ;  /* 0xffffffff0b177836 */ /* 0x040fe20000000000 */
[----:B------:R-:W-:Y:S01]  /*1ef0*/  IADD3 R8, PT, PT, R8, 0x8, RZ ;  /* 0x0000000808087810 */ /* 0x000fe20007ffe0ff */
[C---:B------:R-:W-:Y:S02]  /*1f00*/  VIADD R10, R11.reuse, 0xfffffffe ;  /* 0xfffffffe0b0a7836 */ /* 0x040fe40000000000 */
[----:B------:R-:W-:Y:S01]  /*1f10*/  VIADD R18, R11, 0xfffffffd ;  /* 0xfffffffd0b127836 */ /* 0x000fe20000000000 */
[----:B------:R-:W-:Y:S02]  /*1f20*/  SHF.L.U32 R23, R23, 0x2, RZ ;  /* 0x0000000217177819 */ /* 0x000fe400000006ff */
[----:B------:R-:W-:Y:S02]  /*1f30*/  SHF.L.U32 R10, R10, 0x2, RZ ;  /* 0x000000020a0a7819 */ /* 0x000fe400000006ff */
[----:B------:R0:W1:Y:S01]  /*1f40*/  LDC R12, c[0x0][R23+0x388] ;  /* 0x0000e200170c7b82 */ /* 0x0000620000000800 */
[----:B------:R-:W-:-:S07]  /*1f50*/  SHF.L.U32 R18, R18, 0x2, RZ ;  /* 0x0000000212127819 */ /* 0x000fce00000006ff */
        /* <DEDUP_REMOVED lines=13> */
[----:B------:R-:W-:Y:S02]  /*2030*/  IMAD.HI.U32 R14, R3, R19, R2 ;  /* 0x00000013030e7227 */ /* 0x000fe400078e0002 */
[----:B------:R1:W3:Y:S02]  /*2040*/  LDC R19, c[0x0][R18+0x388] ;  /* 0x0000e20012137b82 */ /* 0x0002e40000000800 */
[----:B------:R-:W-:Y:S02]  /*2050*/  VIADD R2, R15, 0xffffffe ;  /* 0x0ffffffe0f027836 */ /* 0x000fe40000000000 */
[----:B------:R-:W-:Y:S02]  /*2060*/  IMAD.HI.U32 R21, R14, R29, RZ ;  /* 0x0000001d0e157227 */ /* 0x000fe400078e00ff */
[----:B------:R4:W5:Y:S02]  /*2070*/  F2I.FTZ.U32.TRUNC.NTZ R3, R2 ;  /* 0x0000000200037305 */ /* 0x000964000021f000 */
[----:B------:R-:W-:Y:S01]  /*2080*/  VIADD R14, R11, 0xfffffffc ;  /* 0xfffffffc0b0e7836 */ /* 0x000fe20000000000 */
[----:B------:R-:W-:Y:S01]  /*2090*/  IADD3 R13, PT, PT, -R21, RZ, RZ ;  /* 0x000000ff150d7210 */ /* 0x000fe20007ffe1ff */
[----:B-1----:R-:W1:Y:S03]  /*20a0*/  LDC R18, c[0x0][R18+0x3ec] ;  /* 0x0000fb0012127b82 */ /* 0x002e660000000800 */
[----:B------:R-:W-:Y:S01]  /*20b0*/  SHF.L.U32 R14, R14, 0x2, RZ ;  /* 0x000000020e0e7819 */ /* 0x000fe200000006ff */
[----:B------:R-:W-:-:S02]  /*20c0*/  IMAD R13, R12, R13, R29 ;  /* 0x0000000d0c0d7224 */ /* 0x000fc400078e021d */
[----:B----4-:R-:W-:Y:S02]  /*20d0*/  IMAD.MOV.U32 R2, RZ, RZ, RZ ;  /* 0x000000ffff027224 */ /* 0x010fe400078e00ff */
[----:B------:R4:W0:Y:S01]  /*20e0*/  LDC R15, c[0x0][R14+0x388] ;  /* 0x0000e2000e0f7b82 */ /* 0x0008220000000800 */
[----:B------:R-:W-:-:S07]  /*20f0*/  ISETP.GE.U32.AND P1, PT, R13, R12, PT ;  /* 0x0000000c0d00720c */ /* 0x000fce0003f26070 */
[----:B----4-:R-:W4:Y:S06]  /*2100*/  LDC R14, c[0x0][R14+0x3ec] ;  /* 0x0000fb000e0e7b82 */ /* 0x010f2c0000000800 */
[----:B------:R-:W-:Y:S02]  /*2110*/  @P1 IADD3 R13, PT, PT, -R12, R13, RZ ;  /* 0x0000000d0c0d1210 */ /* 0x000fe40007ffe1ff */
[----:B------:R-:W-:Y:S02]  /*2120*/  @P1 IADD3 R21, PT, PT, R21, 0x1, RZ ;  /* 0x0000000115151810 */ /* 0x000fe40007ffe0ff */
[----:B------:R-:W-:Y:S01]  /*2130*/  ISETP.GE.U32.AND P2, PT, R13, R12, PT ;  /* 0x0000000c0d00720c */ /* 0x000fe20003f46070 */
[----:B------:R-:W-:-:S04]  /*2140*/  IMAD.MOV R13, RZ, RZ, -R22 ;  /* 0x000000ffff0d7224 */ /* 0x000fc800078e0a16 */
[----:B-----5:R-:W-:-:S04]  /*2150*/  IMAD R13, R13, R3, RZ ;  /* 0x000000030d0d7224 */ /* 0x020fc800078e02ff */
[----:B------:R-:W-:Y:S01]  /*2160*/  IMAD.HI.U32 R2, R3, R13, R2 ;  /* 0x0000000d03027227 */ /* 0x000fe200078e0002 */
[----:B---3--:R-:W3:Y:S03]  /*2170*/  I2F.U32.RP R24, R19 ;  /* 0x0000001300187306 */ /* 0x008ee60000209000 */
[----:B------:R-:W-:Y:S02]  /*2180*/  @P2 IADD3 R21, PT, PT, R21, 0x1, RZ ;  /* 0x0000000115152810 */ /* 0x000fe40007ffe0ff */
[----:B------:R-:W-:Y:S02]  /*2190*/  @!P3 LOP3.LUT R21, RZ, R12, RZ, 0x33, !PT ;  /* 0x0000000cff15b212 */ /* 0x000fe400078e33ff */
[----:B------:R-:W-:Y:S02]  /*21a0*/  ISETP.NE.U32.AND P3, PT, R22, RZ, PT ;  /* 0x000000ff1600720c */ /* 0x000fe40003f65070 */
[----:B------:R-:W-:Y:S01]  /*21b0*/  IADD3 R25, PT, PT, RZ, -R19, RZ ;  /* 0x80000013ff197210 */ /* 0x000fe20007ffe0ff */
[----:B------:R-:W-:-:S04]  /*21c0*/  IMAD.HI.U32 R16, R2, R21, RZ ;  /* 0x0000001502107227 */ /* 0x000fc800078e00ff */
[----:B------:R-:W-:Y:S01]  /*21d0*/  IMAD.MOV R13, RZ, RZ, -R16 ;  /* 0x000000ffff0d7224 */ /* 0x000fe200078e0a10 */
[----:B---3--:R-:W3:Y:S03]  /*21e0*/  MUFU.RCP R24, R24 ;  /* 0x0000001800187308 */ /* 0x008ee60000001000 */
[----:B------:R-:W-:Y:S02]  /*21f0*/  IMAD R13, R22, R13, R21 ;  /* 0x0000000d160d7224 */ /* 0x000fe400078e0215 */
[----:B0-----:R-:W-:-:S03]  /*2200*/  IMAD.MOV R27, RZ, RZ, -R15 ;  /* 0x000000ffff1b7224 */ /* 0x001fc600078e0a0f */
[----:B------:R-:W-:Y:S01]  /*2210*/  ISETP.GE.U32.AND P1, PT, R13, R22, PT ;  /* 0x000000160d00720c */ /* 0x000fe20003f26070 */
[----:B------:R-:W0:Y:S01]  /*2220*/  I2F.U32.RP R26, R15 ;  /* 0x0000000f001a7306 */ /* 0x000e220000209000 */
[----:B---3--:R-:W-:-:S11]  /*2230*/  IADD3 R2, PT, PT, R24, 0xffffffe, RZ ;  /* 0x0ffffffe18027810 */ /* 0x008fd60007ffe0ff */
[----:B------:R-:W-:Y:S01]  /*2240*/  @P1 IMAD.IADD R13, R13, 0x1, -R22 ;  /* 0x000000010d0d1824 */ /* 0x000fe200078e0a16 */
[----:B------:R-:W-:Y:S01]  /*2250*/  @P1 IADD3 R16, PT, PT, R16, 0x1, RZ ;  /* 0x0000000110101810 */ /* 0x000fe20007ffe0ff */
[----:B------:R3:W5:Y:S03]  /*2260*/  F2I.FTZ.U32.TRUNC.NTZ R3, R2 ;  /* 0x0000000200037305 */ /* 0x000766000021f000 */
[----:B------:R-:W-:Y:S01]  /*2270*/  ISETP.GE.U32.AND P2, PT, R13, R22, PT ;  /* 0x000000160d00720c */ /* 0x000fe20003f46070 */
[----:B------:R-:W-:-:S04]  /*2280*/  VIADD R13, R11, 0xfffffffb ;  /* 0xfffffffb0b0d7836 */ /* 0x000fc80000000000 */
[----:B------:R-:W-:Y:S02]  /*2290*/  IMAD.SHL.U32 R13, R13, 0x4, RZ ;  /* 0x000000040d0d7824 */ /* 0x000fe400078e00ff */
[----:B---3--:R-:W-:Y:S01]  /*22a0*/  HFMA2 R2, -RZ, RZ, 0, 0 ;  /* 0x00000000ff027431 */ /* 0x008fe200000001ff */
[----:B0-----:R-:W0:Y:S01]  /*22b0*/  MUFU.RCP R26, R26 ;  /* 0x0000001a001a7308 */ /* 0x001e220000001000 */
[----:B-----5:R-:W-:-:S04]  /*22c0*/  IMAD R25, R25, R3, RZ ;  /* 0x0000000319197224 */ /* 0x020fc800078e02ff */
[----:B------:R-:W-:Y:S01]  /*22d0*/  @P2 VIADD R16, R16, 0x1 ;  /* 0x0000000110102836 */ /* 0x000fe20000000000 */
[----:B------:R-:W-:Y:S01]  /*22e0*/  @!P3 LOP3.LUT R16, RZ, R22, RZ, 0x33, !PT ;  /* 0x00000016ff10b212 */ /* 0x000fe200078e33ff */
[----:B------:R-:W-:Y:S01]  /*22f0*/  IMAD.HI.U32 R3, R3, R25, R2 ;  /* 0x0000001903037227 */ /* 0x000fe200078e0002 */
[----:B------:R-:W-:Y:S01]  /*2300*/  ISETP.NE.U32.AND P3, PT, R19, RZ, PT ;  /* 0x000000ff1300720c */ /* 0x000fe20003f65070 */
[----:B------:R3:W5:Y:S04]  /*2310*/  LDC R25, c[0x0][R13+0x388] ;  /* 0x0000e2000d197b82 */ /* 0x0007680000000800 */
[----:B------:R-:W-:-:S04]  /*2320*/  IMAD.HI.U32 R24, R3, R16, RZ ;  /* 0x0000001003187227 */ /* 0x000fc800078e00ff */
[----:B0-----:R-:W-:Y:S01]  /*2330*/  VIADD R3, R26, 0xffffffe ;  /* 0x0ffffffe1a037836 */ /* 0x001fe20000000000 */
[----:B------:R-:W-:Y:S01]  /*2340*/  IADD3 R2, PT, PT, -R24, RZ, RZ ;  /* 0x000000ff18027210 */ /* 0x000fe20007ffe1ff */
[----:B------:R-:W-:Y:S01]  /*2350*/  VIADD R26, R11, 0xfffffffa ;  /* 0xfffffffa0b1a7836 */ /* 0x000fe20000000000 */
[----:B---3--:R-:W0:Y:S03]  /*2360*/  LDC R13, c[0x0][R13+0x3ec] ;  /* 0x0000fb000d0d7b82 */ /* 0x008e260000000800 */
[----:B------:R-:W-:Y:S01]  /*2370*/  IMAD R2, R19, R2, R16 ;  /* 0x0000000213027224 */ /* 0x000fe200078e0210 */
[----:B------:R-:W3:Y:S01]  /*2380*/  F2I.FTZ.U32.TRUNC.NTZ R3, R3 ;  /* 0x0000000300037305 */ /* 0x000ee2000021f000 */
[----:B------:R-:W-:-:S03]  /*2390*/  IMAD.SHL.U32 R26, R26, 0x4, RZ ;  /* 0x000000041a1a7824 */ /* 0x000fc600078e00ff */
[----:B------:R-:W-:Y:S01]  /*23a0*/  ISETP.GE.U32.AND P1, PT, R2, R19, PT ;  /* 0x000000130200720c */ /* 0x000fe20003f26070 */
[----:B---3--:R-:W-:-:S12]  /*23b0*/  IMAD R27, R27, R3, RZ ;  /* 0x000000031b1b7224 */ /* 0x008fd800078e02ff */
[----:B------:R-:W-:Y:S02]  /*23c0*/  @P1 IADD3 R2, PT, PT, -R19, R2, RZ ;  /* 0x0000000213021210 */ /* 0x000fe40007ffe1ff */
[----:B------:R-:W-:Y:S02]  /*23d0*/  @P1 IADD3 R24, PT, PT, R24, 0x1, RZ ;  /* 0x0000000118181810 */ /* 0x000fe40007ffe0ff */
[----:B------:R-:W-:Y:S01]  /*23e0*/  ISETP.GE.U32.AND P2, PT, R2, R19, PT ;  /* 0x000000130200720c */ /* 0x000fe20003f46070 */
[----:B------:R-:W-:-:S05]  /*23f0*/  HFMA2 R2, -RZ, RZ, 0, 0 ;  /* 0x00000000ff027431 */ /* 0x000fca00000001ff */
[----:B------:R-:W-:Y:S01]  /*2400*/  IMAD.HI.U32 R3, R3, R27, R2 ;  /* 0x0000001b03037227 */ /* 0x000fe200078e0002 */
[----:B-----5:R-:W3:Y:S01]  /*2410*/  I2F.U32.RP R40, R25 ;  /* 0x0000001900287306 */ /* 0x020ee20000209000 */
[----:B------:R5:W2:Y:S05]  /*2420*/  LDC R27, c[0x0][R26+0x388] ;  /* 0x0000e2001a1b7b82 */ /* 0x000aaa0000000800 */
[----:B------:R-:W-:Y:S02]  /*2430*/  @P2 IADD3 R24, PT, PT, R24, 0x1, RZ ;  /* 0x0000000118182810 */ /* 0x000fe40007ffe0ff */
[----:B------:R-:W-:Y:S02]  /*2440*/  @!P3 LOP3.LUT R24, RZ, R19, RZ, 0x33, !PT ;  /* 0x00000013ff18b212 */ /* 0x000fe400078e33ff */
[----:B------:R-:W-:-:S02]  /*2450*/  IADD3 R41, PT, PT, RZ, -R25, RZ ;  /* 0x80000019ff297210 */ /* 0x000fc40007ffe0ff */
[----:B------:R-:W-:Y:S01]  /*2460*/  ISETP.NE.U32.AND P3, PT, R15, RZ, PT ;  /* 0x000000ff0f00720c */ /* 0x000fe20003f65070 */
[----:B------:R-:W-:Y:S01]  /*2470*/  IMAD.HI.U32 R38, R3, R24, RZ ;  /* 0x0000001803267227 */ /* 0x000fe200078e00ff */
[----:B-----5:R-:W5:Y:S03]  /*2480*/  LDC R26, c[0x0][R26+0x3ec] ;  /* 0x0000fb001a1a7b82 */ /* 0x020f660000000800 */
[----:B------:R-:W-:Y:S01]  /*2490*/  IMAD.MOV R2, RZ, RZ, -R38 ;  /* 0x000000ffff027224 */ /* 0x000fe200078e0a26 */
[----:B---3--:R-:W3:Y:S03]  /*24a0*/  MUFU.RCP R40, R40 ;  /* 0x0000002800287308 */ /* 0x008ee60000001000 */
[----:B------:R-:W-:-:S05]  /*24b0*/  IMAD R2, R15, R2, R24 ;  /* 0x000000020f027224 */ /* 0x000fca00078e0218 */
[----:B------:R-:W-:Y:S02]  /*24c0*/  ISETP.GE.U32.AND P1, PT, R2, R15, PT ;  /* 0x0000000f0200720c */ /* 0x000fe40003f26070 */
[----:B---3--:R-:W-:Y:S02]  /*24d0*/  IADD3 R3, PT, PT, R40, 0xffffffe, RZ ;  /* 0x0ffffffe28037810 */ /* 0x008fe40007ffe0ff */
[----:B------:R-:W-:-:S09]  /*24e0*/  IADD3 R40, PT, PT, R11, -0x7, RZ ;  /* 0xfffffff90b287810 */ /* 0x000fd20007ffe0ff */
[----:B------:R-:W-:Y:S01]  /*24f0*/  @P1 IMAD.IADD R2, R2, 0x1, -R15 ;  /* 0x0000000102021824 */ /* 0x000fe200078e0a0f */
[----:B------:R-:W-:Y:S01]  /*2500*/  IADD3 R11, PT, PT, R11, -0x8, RZ ;  /* 0xfffffff80b0b7810 */ /* 0x000fe20007ffe0ff */
[----:B------:R-:W-:Y:S01]  /*2510*/  @P1 VIADD R38, R38, 0x1 ;  /* 0x0000000126261836 */ /* 0x000fe20000000000 */
[----:B------:R-:W3:Y:S01]  /*2520*/  F2I.FTZ.U32.TRUNC.NTZ R3, R3 ;  /* 0x0000000300037305 */ /* 0x000ee2000021f000 */
[----:B------:R-:W-:Y:S01]  /*2530*/  IMAD.SHL.U32 R40, R40, 0x4, RZ ;  /* 0x0000000428287824 */ /* 0x000fe200078e00ff */
[----:B------:R-:W-:Y:S01]  /*2540*/  ISETP.GE.U32.AND P2, PT, R2, R15, PT ;  /* 0x0000000f0200720c */ /* 0x000fe20003f46070 */
[----:B------:R-:W-:-:S05]  /*2550*/  HFMA2 R2, -RZ, RZ, 0, 0 ;  /* 0x00000000ff027431 */ /* 0x000fca00000001ff */
[----:B--2---:R-:W2:Y:S01]  /*2560*/  I2F.U32.RP R43, R27 ;  /* 0x0000001b002b7306 */ /* 0x004ea20000209000 */
[----:B------:R-:W-:Y:S02]  /*2570*/  IMAD.MOV R45, RZ, RZ, -R27 ;  /* 0x000000ffff2d7224 */ /* 0x000fe400078e0a1b */
[----:B---3--:R-:W-:-:S04]  /*2580*/  IMAD R41, R41, R3, RZ ;  /* 0x0000000329297224 */ /* 0x008fc800078e02ff */
[----:B------:R-:W-:Y:S01]  /*2590*/  @P2 VIADD R38, R38, 0x1 ;  /* 0x0000000126262836 */ /* 0x000fe20000000000 */
[----:B------:R-:W-:Y:S01]  /*25a0*/  @!P3 LOP3.LUT R38, RZ, R15, RZ, 0x33, !PT ;  /* 0x0000000fff26b212 */ /* 0x000fe200078e33ff */
[----:B------:R-:W-:Y:S01]  /*25b0*/  IMAD.HI.U32 R3, R3, R41, R2 ;  /* 0x0000002903037227 */ /* 0x000fe200078e0002 */
[----:B------:R-:W-:Y:S01]  /*25c0*/  ISETP.NE.U32.AND P3, PT, R25, RZ, PT ;  /* 0x000000ff1900720c */ /* 0x000fe20003f65070 */
[----:B------:R3:W1:Y:S04]  /*25d0*/  LDC R41, c[0x0][R40+0x388] ;  /* 0x0000e20028297b82 */ /* 0x0006680000000800 */
[----:B------:R-:W-:Y:S01]  /*25e0*/  IMAD.HI.U32 R42, R3, R38, RZ ;  /* 0x00000026032a7227 */ /* 0x000fe200078e00ff */
[----:B--2---:R-:W2:Y:S03]  /*25f0*/  MUFU.RCP R43, R43 ;  /* 0x0000002b002b7308 */ /* 0x004ea60000001000 */
[----:B---3--:R-:W3:Y:S01]  /*2600*/  LDC R40, c[0x0][R40+0x3ec] ;  /* 0x0000fb0028287b82 */ /* 0x008ee20000000800 */
[----:B------:R-:W-:-:S05]  /*2610*/  IADD3 R2, PT, PT, -R42, RZ, RZ ;  /* 0x000000ff2a027210 */ /* 0x000fca0007ffe1ff */
[----:B------:R-:W-:-:S05]  /*2620*/  IMAD R2, R25, R2, R38 ;  /* 0x0000000219027224 */ /* 0x000fca00078e0226 */
[----:B------:R-:W-:Y:S01]  /*2630*/  ISETP.GE.U32.AND P1, PT, R2, R25, PT ;  /* 0x000000190200720c */ /* 0x000fe20003f26070 */
[----:B--2---:R-:W-:Y:S01]  /*2640*/  VIADD R3, R43, 0xffffffe ;  /* 0x0ffffffe2b037836 */ /* 0x004fe20000000000 */
[----:B------:R-:W-:-:S04]  /*2650*/  SHF.L.U32 R43, R11, 0x2, RZ ;  /* 0x000000020b2b7819 */ /* 0x000fc800000006ff */
[----:B------:R2:W4:Y:S01]  /*2660*/  LDC R44, c[0x0][R43+0x388] ;  /* 0x0000e2002b2c7b82 */ /* 0x0005220000000800 */
[----:B------:R-:W0:Y:S06]  /*2670*/  F2I.FTZ.U32.TRUNC.NTZ R3, R3 ;  /* 0x0000000300037305 */ /* 0x000e2c000021f000 */
[----:B------:R-:W-:Y:S01]  /*2680*/  @P1 IADD3 R2, PT, PT, -R25, R2, RZ ;  /* 0x0000000219021210 */ /* 0x000fe20007ffe1ff */
[----:B------:R-:W-:Y:S01]  /*2690*/  @P1 VIADD R42, R42, 0x1 ;  /* 0x000000012a2a1836 */ /* 0x000fe20000000000 */
[----:B--2---:R-:W2:Y:S02]  /*26a0*/  LDC R43, c[0x0][R43+0x3ec] ;  /* 0x0000fb002b2b7b82 */ /* 0x004ea40000000800 */
[----:B------:R-:W-:Y:S01]  /*26b0*/  ISETP.GE.U32.AND P2, PT, R2, R25, PT ;  /* 0x000000190200720c */ /* 0x000fe20003f46070 */
[----:B------:R-:W-:-:S02]  /*26c0*/  IMAD.MOV.U32 R2, RZ, RZ, RZ ;  /* 0x000000ffff027224 */ /* 0x000fc400078e00ff */
[----:B0-----:R-:W-:-:S04]  /*26d0*/  IMAD R45, R45, R3, RZ ;  /* 0x000000032d2d7224 */ /* 0x001fc800078e02ff */
[----:B------:R-:W-:Y:S02]  /*26e0*/  IMAD.HI.U32 R3, R3, R45, R2 ;  /* 0x0000002d03037227 */ /* 0x000fe400078e0002 */
[----:B-1----:R-:W0:Y:S04]  /*26f0*/  I2F.U32.RP R45, R41 ;  /* 0x00000029002d7306 */ /* 0x002e280000209000 */
[----:B------:R-:W-:Y:S02]  /*2700*/  @P2 IADD3 R42, PT, PT, R42, 0x1, RZ ;  /* 0x000000012a2a2810 */ /* 0x000fe40007ffe0ff */
[----:B------:R-:W-:Y:S02]  /*2710*/  @!P3 LOP3.LUT R42, RZ, R25, RZ, 0x33, !PT ;  /* 0x00000019ff2ab212 */ /* 0x000fe400078e33ff */
[----:B------:R-:W-:-:S03]  /*2720*/  ISETP.NE.U32.AND P3, PT, R27, RZ, PT ;  /* 0x000000ff1b00720c */ /* 0x000fc60003f65070 */
[----:B------:R-:W-:-:S04]  /*2730*/  IMAD.HI.U32 R46, R3, R42, RZ ;  /* 0x0000002a032e7227 */ /* 0x000fc800078e00ff */
[----:B------:R-:W-:Y:S01]  /*2740*/  IMAD.MOV R2, RZ, RZ, -R46 ;  /* 0x000000ffff027224 */ /* 0x000fe200078e0a2e */
[----:B0-----:R-:W0:Y:S03]  /*2750*/  MUFU.RCP R45, R45 ;  /* 0x0000002d002d7308 */ /* 0x001e260000001000 */
[----:B------:R-:W-:-:S05]  /*2760*/  IMAD R2, R27, R2, R42 ;  /* 0x000000021b027224 */ /* 0x000fca00078e022a */
[----:B------:R-:W-:Y:S01]  /*2770*/  ISETP.GE.U32.AND P1, PT, R2, R27, PT ;  /* 0x0000001b0200720c */ /* 0x000fe20003f26070 */
[----:B----4-:R-:W1:Y:S01]  /*2780*/  I2F.U32.RP R47, R44 ;  /* 0x0000002c002f7306 */ /* 0x010e620000209000 */
[----:B0-----:R-:W-:-:S11]  /*2790*/  IADD3 R3, PT, PT, R45, 0xffffffe, RZ ;  /* 0x0ffffffe2d037810 */ /* 0x001fd60007ffe0ff */
[----:B------:R-:W-:Y:S02]  /*27a0*/  @P1 IMAD.IADD R2, R2, 0x1, -R27 ;  /* 0x0000000102021824 */ /* 0x000fe400078e0a1b */
[----:B------:R-:W-:Y:S01]  /*27b0*/  @P1 VIADD R46, R46, 0x1 ;  /* 0x000000012e2e1836 */ /* 0x000fe20000000000 */
[----:B------:R-:W0:Y:S02]  /*27c0*/  F2I.FTZ.U32.TRUNC.NTZ R3, R3 ;  /* 0x0000000300037305 */ /* 0x000e24000021f000 */
[----:B------:R-:W-:Y:S02]  /*27d0*/  ISETP.GE.U32.AND P2, PT, R2, R27, PT ;  /* 0x0000001b0200720c */ /* 0x000fe40003f46070 */
[----:B------:R-:W-:-:S04]  /*27e0*/  IADD3 R2, PT, PT, RZ, -R41, RZ ;  /* 0x80000029ff027210 */ /* 0x000fc80007ffe0ff */
[----:B-1----:R-:W1:Y:S07]  /*27f0*/  MUFU.RCP R47, R47 ;  /* 0x0000002f002f7308 */ /* 0x002e6e0000001000 */
[----:B------:R-:W-:Y:S01]  /*2800*/  @P2 IADD3 R46, PT, PT, R46, 0x1, RZ ;  /* 0x000000012e2e2810 */ /* 0x000fe20007ffe0ff */
[----:B0-----:R-:W-:Y:S01]  /*2810*/  IMAD R45, R2, R3, RZ ;  /* 0x00000003022d7224 */ /* 0x001fe200078e02ff */
[----:B------:R-:W-:Y:S01]  /*2820*/  @!P3 LOP3.LUT R46, RZ, R27, RZ, 0x33, !PT ;  /* 0x0000001bff2eb212 */ /* 0x000fe200078e33ff */
[----:B------:R-:W-:Y:S01]  /*2830*/  IMAD.MOV.U32 R2, RZ, RZ, RZ ;  /* 0x000000ffff027224 */ /* 0x000fe200078e00ff */
[----:B------:R-:W-:-:S03]  /*2840*/  ISETP.NE.U32.AND P3, PT, R41, RZ, PT ;  /* 0x000000ff2900720c */ /* 0x000fc60003f65070 */
[----:B------:R-:W-:-:S04]  /*2850*/  IMAD.HI.U32 R45, R3, R45, R2 ;  /* 0x0000002d032d7227 */ /* 0x000fc800078e0002 */
[----:B-1----:R-:W-:Y:S02]  /*2860*/  VIADD R3, R47, 0xffffffe ;  /* 0x0ffffffe2f037836 */ /* 0x002fe40000000000 */
[----:B------:R-:W-:-:S04]  /*2870*/  IMAD.HI.U32 R45, R45, R46, RZ ;  /* 0x0000002e2d2d7227 */ /* 0x000fc800078e00ff */
[----:B------:R-:W0:Y:S01]  /*2880*/  F2I.FTZ.U32.TRUNC.NTZ R3, R3 ;  /* 0x0000000300037305 */ /* 0x000e22000021f000 */
[----:B------:R-:W-:Y:S01]  /*2890*/  IADD3 R2, PT, PT, -R45, RZ, RZ ;  /* 0x000000ff2d027210 */ /* 0x000fe20007ffe1ff */
[----:B------:R-:W-:-:S04]  /*28a0*/  IMAD.MOV R47, RZ, RZ, -R44 ;  /* 0x000000ffff2f7224 */ /* 0x000fc800078e0a2c */
[----:B------:R-:W-:-:S05]  /*28b0*/  IMAD R2, R41, R2, R46 ;  /* 0x0000000229027224 */ /* 0x000fca00078e022e */
[----:B------:R-:W-:Y:S01]  /*28c0*/  ISETP.GE.U32.AND P1, PT, R2, R41, PT ;  /* 0x000000290200720c */ /* 0x000fe20003f26070 */
[----:B0-----:R-:W-:-:S12]  /*28d0*/  IMAD R47, R47, R3, RZ ;  /* 0x000000032f2f7224 */ /* 0x001fd800078e02ff */
[----:B------:R-:W-:Y:S02]  /*28e0*/  @P1 IADD3 R2, PT, PT, -R41, R2, RZ ;  /* 0x0000000229021210 */ /* 0x000fe40007ffe1ff */
[----:B------:R-:W-:Y:S02]  /*28f0*/  @P1 IADD3 R45, PT, PT, R45, 0x1, RZ ;  /* 0x000000012d2d1810 */ /* 0x000fe40007ffe0ff */
[----:B------:R-:W-:Y:S01]  /*2900*/  ISETP.GE.U32.AND P2, PT, R2, R41, PT ;  /* 0x000000290200720c */ /* 0x000fe20003f46070 */
[----:B------:R-:W-:-:S05]  /*2910*/  HFMA2 R2, -RZ, RZ, 0, 0 ;  /* 0x00000000ff027431 */ /* 0x000fca00000001ff */
[----:B------:R-:W-:Y:S01]  /*2920*/  IMAD.HI.U32 R2, R3, R47, R2 ;  /* 0x0000002f03027227 */ /* 0x000fe200078e0002 */
[----:B------:R-:W-:-:S06]  /*2930*/  IADD3 R47, PT, PT, -R21, RZ, RZ ;  /* 0x000000ff152f7210 */ /* 0x000fcc0007ffe1ff */
[----:B------:R-:W-:Y:S01]  /*2940*/  @P2 VIADD R45, R45, 0x1 ;  /* 0x000000012d2d2836 */ /* 0x000fe20000000000 */
[----:B------:R-:W-:Y:S01]  /*2950*/  @!P3 LOP3.LUT R45, RZ, R41, RZ, 0x33, !PT ;  /* 0x00000029ff2db212 */ /* 0x000fe200078e33ff */
[----:B------:R-:W-:Y:S01]  /*2960*/  IMAD R12, R12, R47, R29 ;  /* 0x0000002f0c0c7224 */ /* 0x000fe200078e021d */
[----:B------:R-:W-:Y:S01]  /*2970*/  ISETP.NE.U32.AND P3, PT, R44, RZ, PT ;  /* 0x000000ff2c00720c */ /* 0x000fe20003f65070 */
[----:B------:R-:W-:Y:S02]  /*2980*/  IMAD.MOV R29, RZ, RZ, -R16 ;  /* 0x000000ffff1d7224 */ /* 0x000fe400078e0a10 */
[----:B------:R-:W-:-:S04]  /*2990*/  IMAD.HI.U32 R2, R2, R45, RZ ;  /* 0x0000002d02027227 */ /* 0x000fc800078e00ff */
[----:B------:R-:W-:Y:S02]  /*29a0*/  IMAD.MOV R3, RZ, RZ, -R2 ;  /* 0x000000ffff037224 */ /* 0x000fe400078e0a02 */
[----:B------:R-:W-:Y:S01]  /*29b0*/  IMAD R23, R12, R23, R28 ;  /* 0x000000170c177224 */ /* 0x000fe200078e021c */
[----:B------:R-:W-:Y:S01]  /*29c0*/  IADD3 R12, PT, PT, -R24, RZ, RZ ;  /* 0x000000ff180c7210 */ /* 0x000fe20007ffe1ff */
[----:B------:R-:W-:Y:S02]  /*29d0*/  IMAD R3, R44, R3, R45 ;  /* 0x000000032c037224 */ /* 0x000fe400078e022d */
[----:B------:R-:W-:Y:S02]  /*29e0*/  IMAD R21, R22, R29, R21 ;  /* 0x0000001d16157224 */ /* 0x000fe400078e0215 */
[----:B------:R-:W-:Y:S01]  /*29f0*/  IMAD R16, R19, R12, R16 ;  /* 0x0000000c13107224 */ /* 0x000fe200078e0210 */
[----:B------:R-:W-:Y:S01]  /*2a00*/  ISETP.GE.U32.AND P1, PT, R3, R44, PT ;  /* 0x0000002c0300720c */ /* 0x000fe20003f26070 */
[----:B------:R-:W-:-:S02]  /*2a10*/  IMAD R21, R21, R10, R23 ;  /* 0x0000000a15157224 */ /* 0x000fc400078e0217 */
[----:B------:R-:W-:Y:S02]  /*2a20*/  IMAD.MOV R10, RZ, RZ, -R38 ;  /* 0x000000ffff0a7224 */ /* 0x000fe400078e0a26 */
[----:B------:R-:W-:Y:S02]  /*2a30*/  IMAD R21, R16, R18, R21 ;  /* 0x0000001210157224 */ /* 0x000fe400078e0215 */
[----:B------:R-:W-:-:S04]  /*2a40*/  IMAD R15, R15, R10, R24 ;  /* 0x0000000a0f0f7224 */ /* 0x000fc800078e0218 */
[----:B------:R-:W-:Y:S02]  /*2a50*/  IMAD R14, R15, R14, R21 ;  /* 0x0000000e0f0e7224 */ /* 0x000fe400078e0215 */
        /* <DEDUP_REMOVED lines=12> */
[----:B-----5:R-:W-:Y:S02]  /*2b20*/  IMAD R13, R27, R26, R13 ;  /* 0x0000001a1b0d7224 */ /* 0x020fe400078e020d */
[----:B------:R-:W-:Y:S01]  /*2b30*/  IMAD R41, R41, R3, R46 ;  /* 0x0000000329297224 */ /* 0x000fe200078e022e */
[----:B------:R-:W-:Y:S01]  /*2b40*/  MOV R29, R2 ;  /* 0x00000002001d7202 */ /* 0x000fe20000000f00 */
[----:B------:R-:W-:-:S02]  /*2b50*/  IMAD.MOV R28, RZ, RZ, -R2 ;  /* 0x000000ffff1c7224 */ /* 0x000fc400078e0a02 */
[----:B---3--:R-:W-:Y:S02]  /*2b60*/  IMAD R40, R41, R40, R13 ;  /* 0x0000002829287224 */ /* 0x008fe400078e020d */
[----:B------:R-:W-:-:S04]  /*2b70*/  IMAD R28, R44, R28, R45 ;  /* 0x0000001c2c1c7224 */ /* 0x000fc800078e022d */
[----:B--2---:R-:W-:Y:S01]  /*2b80*/  IMAD R28, R28, R43, R40 ;  /* 0x0000002b1c1c7224 */ /* 0x004fe200078e0228 */
[----:B------:R-:W-:Y:S06]  /*2b90*/  @P1 BRA `(.L_x_1205) ;  /* 0xfffffff000d01947 */ /* 0x000fec000383ffff */
[----:B------:R-:W-:Y:S05]  /*2ba0*/  BSYNC.RECONVERGENT B1 ;  /* 0x0000000000017941 */ /* 0x000fea0003800200 */
.L_x_1204:
        /* <DEDUP_REMOVED lines=28> */
[----:B------:R-:W-:Y:S01]  /*2d70*/  VIADD R2, R21, 0xffffffe ;  /* 0x0ffffffe15027836 */ /* 0x000fe20000000000 */
[----:B------:R-:W-:Y:S01]  /*2d80*/  SHF.L.U32 R21, R11, 0x2, RZ ;  /* 0x000000020b157819 */ /* 0x000fe200000006ff */
[----:B------:R-:W-:Y:S02]  /*2d90*/  IMAD.HI.U32 R15, R16, R29, RZ ;  /* 0x0000001d100f7227 */ /* 0x000fe400078e00ff */
[----:B------:R4:W-:Y:S01]  /*2da0*/  F2I.FTZ.U32.TRUNC.NTZ R3, R2 ;  /* 0x0000000200037305 */ /* 0x0009e2000021f000 */
[----:B------:R5:W0:Y:S02]  /*2db0*/  LDC R16, c[0x0][R21+0x388] ;  /* 0x0000e20015107b82 */ /* 0x000a240000000800 */
[----:B------:R-:W-:-:S05]  /*2dc0*/  IADD3 R19, PT, PT, -R15, RZ, RZ ;  /* 0x000000ff0f137210 */ /* 0x000fca0007ffe1ff */
[----:B------:R-:W-:Y:S02]  /*2dd0*/  IMAD R19, R10, R19, R29 ;  /* 0x000000130a137224 */ /* 0x000fe400078e021d */
[----:B----4-:R-:W-:Y:S01]  /*2de0*/  HFMA2 R2, -RZ, RZ, 0, 0 ;  /* 0x00000000ff027431 */ /* 0x010fe200000001ff */
[----:B-----5:R-:W4:Y:S02]  /*2df0*/  LDC R21, c[0x0][R21+0x3ec] ;  /* 0x0000fb0015157b82 */ /* 0x020f240000000800 */
        /* <DEDUP_REMOVED lines=8> */
[----:B------:R-:W-:-:S04]  /*2e80*/  IMAD.HI.U32 R2, R3, R19, R2 ;  /* 0x0000001303027227 */ /* 0x000fc800078e0002 */
[----:B------:R-:W-:Y:S01]  /*2e90*/  @P2 VIADD R15, R15, 0x1 ;  /* 0x000000010f0f2836 */ /* 0x000fe20000000000 */
[----:B------:R-:W-:Y:S02]  /*2ea0*/  @!P3 LOP3.LUT R15, RZ, R10, RZ, 0x33, !PT ;  /* 0x0000000aff0fb212 */ /* 0x000fe400078e33ff */
[----:B------:R-:W-:-:S03]  /*2eb0*/  ISETP.NE.U32.AND P3, PT, R8, RZ, PT ;  /* 0x000000ff0800720c */ /* 0x000fc60003f65070 */
[----:B------:R-:W-:Y:S01]  /*2ec0*/  IMAD.HI.U32 R19, R2, R15, RZ ;  /* 0x0000000f02137227 */ /* 0x000fe200078e00ff */
[----:B0-----:R-:W0:Y:S01]  /*2ed0*/  I2F.U32.RP R24, R16 ;  /* 0x0000001000187306 */ /* 0x001e220000209000 */
[----:B---3--:R-:W-:Y:S02]  /*2ee0*/  IADD3 R2, PT, PT, R22, 0xffffffe, RZ ;  /* 0x0ffffffe16027810 */ /* 0x008fe40007ffe0ff */
[----:B------:R-:W-:-:S04]  /*2ef0*/  IMAD.MOV R23, RZ, RZ, -R19 ;  /* 0x000000ffff177224 */ /* 0x000fc800078e0a13 */
[----:B------:R-:W-:Y:S01]  /*2f00*/  IMAD R23, R8, R23, R15 ;  /* 0x0000001708177224 */ /* 0x000fe200078e020f */
[----:B------:R3:W5:Y:S04]  /*2f10*/  F2I.FTZ.U32.TRUNC.NTZ R3, R2 ;  /* 0x0000000200037305 */ /* 0x000768000021f000 */
[----:B------:R-:W-:-:S04]  /*2f20*/  ISETP.GE.U32.AND P1, PT, R23, R8, PT ;  /* 0x000000081700720c */ /* 0x000fc80003f26070 */
[----:B0-----:R-:W0:Y:S01]  /*2f30*/  MUFU.RCP R24, R24 ;  /* 0x0000001800187308 */ /* 0x001e220000001000 */
[----:B---3--:R-:W-:-:S08]  /*2f40*/  IMAD.MOV.U32 R2, RZ, RZ, RZ ;  /* 0x000000ffff027224 */ /* 0x008fd000078e00ff */
        /* <DEDUP_REMOVED lines=11> */
[----:B------:R0:W3:Y:S04]  /*3000*/  F2I.FTZ.U32.TRUNC.NTZ R3, R2 ;  /* 0x0000000200037305 */ /* 0x0000e8000021f000 */
        /* <DEDUP_REMOVED lines=8> */
[----:B---3--:R-:W-:-:S04]  /*3090*/  IMAD R25, R25, R3, RZ ;  /* 0x0000000319197224 */ /* 0x008fc800078e02ff */
[----:B------:R-:W-:Y:S01]  /*30a0*/  IMAD.HI.U32 R22, R3, R25, R2 ;  /* 0x0000001903167227 */ /* 0x000fe200078e0002 */
[----:B------:R-:W-:-:S03]  /*30b0*/  IADD3 R2, PT, PT, -R19, RZ, RZ ;  /* 0x000000ff13027210 */ /* 0x000fc60007ffe1ff */
[----:B------:R-:W-:Y:S01]  /*30c0*/  @P2 VIADD R23, R23, 0x1 ;  /* 0x0000000117172836 */ /* 0x000fe20000000000 */
[----:B------:R-:W-:Y:S01]  /*30d0*/  @!P3 LOP3.LUT R23, RZ, R14, RZ, 0x33, !PT ;  /* 0x0000000eff17b212 */ /* 0x000fe200078e33ff */
[----:B------:R-:W-:Y:S01]  /*30e0*/  IMAD R8, R8, R2, R15 ;  /* 0x0000000208087224 */ /* 0x000fe200078e020f */
[----:B------:R-:W-:-:S03]  /*30f0*/  ISETP.NE.U32.AND P3, PT, R16, RZ, PT ;  /* 0x000000ff1000720c */ /* 0x000fc60003f65070 */
[----:B------:R-:W-:-:S04]  /*3100*/  IMAD.HI.U32 R22, R22, R23, RZ ;  /* 0x0000001716167227 */ /* 0x000fc800078e00ff */
[----:B------:R-:W-:Y:S02]  /*3110*/  IMAD.MOV R3, RZ, RZ, -R22 ;  /* 0x000000ffff037224 */ /* 0x000fe400078e0a16 */
[--C-:B------:R-:W-:Y:S02]  /*3120*/  IMAD.MOV R2, RZ, RZ, -R23.reuse ;  /* 0x000000ffff027224 */ /* 0x100fe400078e0a17 */
[----:B------:R-:W-:Y:S02]  /*3130*/  IMAD R3, R16, R3, R23 ;  /* 0x0000000310037224 */ /* 0x000fe400078e0217 */
[----:B------:R-:W-:-:S03]  /*3140*/  IMAD R14, R14, R2, R19 ;  /* 0x000000020e0e7224 */ /* 0x000fc600078e0213 */
[----:B------:R-:W-:-:S13]  /*3150*/  ISETP.GE.U32.AND P1, PT, R3, R16, PT ;  /* 0x000000100300720c */ /* 0x000fda0003f26070 */
[----:B------:R-:W-:Y:S01]  /*3160*/  @P1 IADD3 R3, PT, PT, -R16, R3, RZ ;  /* 0x0000000310031210 */ /* 0x000fe20007ffe1ff */
[----:B------:R-:W-:-:S03]  /*3170*/  @P1 VIADD R22, R22, 0x1 ;  /* 0x0000000116161836 */ /* 0x000fc60000000000 */
[----:B------:R-:W-:Y:S01]  /*3180*/  ISETP.GE.U32.AND P2, PT, R3, R16, PT ;  /* 0x000000100300720c */ /* 0x000fe20003f46070 */
[----:B------:R-:W-:-:S04]  /*3190*/  IMAD.MOV R3, RZ, RZ, -R15 ;  /* 0x000000ffff037224 */ /* 0x000fc800078e0a0f */
[----:B------:R-:W-:-:S04]  /*31a0*/  IMAD R3, R10, R3, R29 ;  /* 0x000000030a037224 */ /* 0x000fc800078e021d */
[----:B------:R-:W-:-:S04]  /*31b0*/  IMAD R3, R3, R13, R28 ;  /* 0x0000000d03037224 */ /* 0x000fc800078e021c */
[----:B------:R-:W-:Y:S01]  /*31c0*/  @P2 IADD3 R22, PT, PT, R22, 0x1, RZ ;  /* 0x0000000116162810 */ /* 0x000fe20007ffe0ff */
[----:B--2---:R-:W-:Y:S01]  /*31d0*/  IMAD R3, R8, R12, R3 ;  /* 0x0000000c08037224 */ /* 0x004fe200078e0203 */
[----:B------:R-:W-:-:S03]  /*31e0*/  @!P3 LOP3.LUT R22, RZ, R16, RZ, 0x33, !PT ;  /* 0x00000010ff16b212 */ /* 0x000fc600078e33ff */
[----:B-1----:R-:W-:Y:S01]  /*31f0*/  IMAD R3, R14, R18, R3 ;  /* 0x000000120e037224 */ /* 0x002fe200078e0203 */
[----:B------:R-:W-:Y:S01]  /*3200*/  IADD3 R2, PT, PT, -R22, RZ, RZ ;  /* 0x000000ff16027210 */ /* 0x000fe20007ffe1ff */
[----:B------:R-:W-:-:S04]  /*3210*/  IMAD.MOV.U32 R29, RZ, RZ, R22 ;  /* 0x000000ffff1d7224 */ /* 0x000fc800078e0016 */
[----:B------:R-:W-:-:S04]  /*3220*/  IMAD R16, R16, R2, R23 ;  /* 0x0000000210107224 */ /* 0x000fc800078e0217 */
[----:B----4-:R-:W-:-:S07]  /*3230*/  IMAD R28, R16, R21, R3 ;  /* 0x00000015101c7224 */ /* 0x010fce00078e0203 */
.L_x_1206:
        /* <DEDUP_REMOVED lines=55> */
.L_x_1207:
        /* <DEDUP_REMOVED lines=27> */
.L_x_1203:
[----:B------:R-:W0:Y:S01]  /*3760*/  LDCU UR5, c[0x0][0x464] ;  /* 0x00008c80ff0577ac */ /* 0x000e220008000800 */
[----:B------:R-:W-:Y:S01]  /*3770*/  MOV R2, RZ ;  /* 0x000000ff00027202 */ /* 0x000fe20000000f00 */
[----:B------:R-:W1:Y:S01]  /*3780*/  LDCU UR6, c[0x0][0x4c8] ;  /* 0x00009900ff0677ac */ /* 0x000e620008000800 */
[----:B------:R-:W2:Y:S01]  /*3790*/  LDCU UR4, c[0x0][0x3ec] ;  /* 0x00007d80ff0477ac */ /* 0x000ea20008000800 */
[----:B------:R-:W3:Y:S01]  /*37a0*/  LDCU UR7, c[0x0][0x4c4] ;  /* 0x00009880ff0777ac */ /* 0x000ee20008000800 */
[----:B0-----:R-:W0:Y:S01]  /*37b0*/  I2F.U32.RP R8, UR5 ;  /* 0x0000000500087d06 */ /* 0x001e220008209000 */
[----:B------:R-:W-:Y:S01]  /*37c0*/  ISETP.NE.U32.AND P2, PT, RZ, UR5, PT ;  /* 0x00000005ff007c0c */ /* 0x000fe2000bf45070 */
[----:B--2---:R-:W-:Y:S01]  /*37d0*/  IMAD R28, R29, UR4, R28 ;  /* 0x000000041d1c7c24 */ /* 0x004fe2000f8e021c */
[----:B------:R-:W-:-:S05]  /*37e0*/  MOV R29, RZ ;  /* 0x000000ff001d7202 */ /* 0x000fca0000000f00 */
[----:B0-----:R-:W0:Y:S02]  /*37f0*/  MUFU.RCP R8, R8 ;  /* 0x0000000800087308 */ /* 0x001e240000001000 */
[----:B0-----:R-:W-:-:S06]  /*3800*/  IADD3 R3, PT, PT, R8, 0xffffffe, RZ ;  /* 0x0ffffffe08037810 */ /* 0x001fcc0007ffe0ff */
[----:B------:R-:W0:Y:S02]  /*3810*/  F2I.FTZ.U32.TRUNC.NTZ R3, R3 ;  /* 0x0000000300037305 */ /* 0x000e24000021f000 */
[----:B0-----:R-:W-:-:S04]  /*3820*/  IMAD.MOV R11, RZ, RZ, -R3 ;  /* 0x000000ffff0b7224 */ /* 0x001fc800078e0a03 */
[----:B------:R-:W-:-:S04]  /*3830*/  IMAD R11, R11, UR5, RZ ;  /* 0x000000050b0b7c24 */ /* 0x000fc8000f8e02ff */
[----:B------:R-:W-:-:S06]  /*3840*/  IMAD.HI.U32 R2, R3, R11, R2 ;  /* 0x0000000b03027227 */ /* 0x000fcc00078e0002 */
[----:B------:R-:W-:-:S04]  /*3850*/  IMAD.HI.U32 R26, R2, R9, RZ ;  /* 0x00000009021a7227 */ /* 0x000fc800078e00ff */
[----:B------:R-:W-:-:S04]  /*3860*/  IMAD.MOV R2, RZ, RZ, -R26 ;  /* 0x000000ffff027224 */ /* 0x000fc800078e0a1a */
[----:B------:R-:W-:-:S05]  /*3870*/  IMAD R2, R2, UR5, R9 ;  /* 0x0000000502027c24 */ /* 0x000fca000f8e0209 */
[----:B------:R-:W-:-:S13]  /*3880*/  ISETP.GE.U32.AND P0, PT, R2, UR5, PT ;  /* 0x0000000502007c0c */ /* 0x000fda000bf06070 */
[----:B------:R-:W-:Y:S01]  /*3890*/  @P0 IADD3 R2, PT, PT, R2, -UR5, RZ ;  /* 0x8000000502020c10 */ /* 0x000fe2000fffe0ff */
[----:B------:R-:W-:-:S03]  /*38a0*/  @P0 VIADD R26, R26, 0x1 ;  /* 0x000000011a1a0836 */ /* 0x000fc60000000000 */
[----:B------:R-:W-:-:S13]  /*38b0*/  ISETP.GE.U32.AND P1, PT, R2, UR5, PT ;  /* 0x0000000502007c0c */ /* 0x000fda000bf26070 */
[----:B------:R-:W-:Y:S02]  /*38c0*/  @P1 IADD3 R26, PT, PT, R26, 0x1, RZ ;  /* 0x000000011a1a1810 */ /* 0x000fe40007ffe0ff */
[----:B------:R-:W-:-:S05]  /*38d0*/  @!P2 LOP3.LUT R26, RZ, UR5, RZ, 0x33, !PT ;  /* 0x00000005ff1aac12 */ /* 0x000fca000f8e33ff */
[----:B------:R-:W-:-:S04]  /*38e0*/  IMAD.MOV R2, RZ, RZ, -R26 ;  /* 0x000000ffff027224 */ /* 0x000fc800078e0a1a */
[----:B------:R-:W-:-:S04]  /*38f0*/  IMAD R2, R2, UR5, R9 ;  /* 0x0000000502027c24 */ /* 0x000fc8000f8e0209 */
[----:B-1----:R-:W-:-:S04]  /*3900*/  IMAD R27, R2, UR6, RZ ;  /* 0x00000006021b7c24 */ /* 0x002fc8000f8e02ff */
[----:B---3--:R-:W-:Y:S02]  /*3910*/  IMAD R26, R26, UR7, R27 ;  /* 0x000000071a1a7c24 */ /* 0x008fe4000f8e021b */
[----:B------:R-:W-:-:S07]  /*3920*/  IMAD.MOV.U32 R27, RZ, RZ, RZ ;  /* 0x000000ffff1b7224 */ /* 0x000fce00078e00ff */
.L_x_1202:
[----:B------:R-:W-:Y:S05]  /*3930*/  BSYNC.RECONVERGENT B0 ;  /* 0x0000000000007941 */ /* 0x000fea0003800200 */
.L_x_1201:
        /* <DEDUP_REMOVED lines=22> */
.L_x_1212:
[C---:B------:R-:W-:Y:S01]  /*3aa0*/  IADD3 R21, PT, PT, R8.reuse, -0x1, RZ ;  /* 0xffffffff08157810 */ /* 0x040fe20007ffe0ff */
[C---:B------:R-:W-:Y:S01]  /*3ab0*/  VIADD R45, R8.reuse, 0xfffffff9 ;  /* 0xfffffff9082d7836 */ /* 0x040fe20000000000 */
[----:B------:R-:W-:Y:S01]  /*3ac0*/  IADD3 R11, PT, PT, R8, -0x2, RZ ;  /* 0xfffffffe080b7810 */ /* 0x000fe20007ffe0ff */
[----:B------:R-:W-:Y:S01]  /*3ad0*/  VIADD R12, R12, 0x8 ;  /* 0x000000080c0c7836 */ /* 0x000fe20000000000 */
[C---:B------:R-:W-:Y:S01]  /*3ae0*/  IADD3 R16, PT, PT, R8.reuse, -0x3, RZ ;  /* 0xfffffffd08107810 */ /* 0x040fe20007ffe0ff */
[----:B------:R-:W-:Y:S01]  /*3af0*/  IMAD.SHL.U32 R21, R21, 0x4, RZ ;  /* 0x0000000415157824 */ /* 0x000fe200078e00ff */
[----:B------:R-:W-:Y:S01]  /*3b00*/  IADD3 R22, PT, PT, R8, -0x4, RZ ;  /* 0xfffffffc08167810 */ /* 0x000fe20007ffe0ff */
[----:B------:R-:W-:Y:S01]  /*3b10*/  IMAD.SHL.U32 R11, R11, 0x4, RZ ;  /* 0x000000040b0b7824 */ /* 0x000fe200078e00ff */
[----:B------:R-:W-:Y:S01]  /*3b20*/  SHF.L.U32 R45, R45, 0x2, RZ ;  /* 0x000000022d2d7819 */ /* 0x000fe200000006ff */
[----:B------:R0:W1:Y:S01]  /*3b30*/  LDC R15, c[0x0][R21+0x388] ;  /* 0x0000e200150f7b82 */ /* 0x0000620000000800 */
[----:B------:R-:W-:-:S02]  /*3b40*/  IMAD.SHL.U32 R16, R16, 0x4, RZ ;  /* 0x0000000410107824 */ /* 0x000fc400078e00ff */
[----:B------:R-:W-:-:S05]  /*3b50*/  IMAD.SHL.U32 R22, R22, 0x4, RZ ;  /* 0x0000000416167824 */ /* 0x000fca00078e00ff */
[----:B------:R2:W3:Y:S08]  /*3b60*/  LDC R13, c[0x0][R11+0x388] ;  /* 0x0000e2000b0d7b82 */ /* 0x0004f00000000800 */
[----:B------:R4:W5:Y:S08]  /*3b70*/  LDC R14, c[0x0][R16+0x388] ;  /* 0x0000e200100e7b82 */ /* 0x0009700000000800 */
[----:B------:R3:W5:Y:S08]  /*3b80*/  LDC R46, c[0x0][R45+0x388] ;  /* 0x0000e2002d2e7b82 */ /* 0x0007700000000800 */
[----:B0-----:R-:W0:Y:S08]  /*3b90*/  LDC R21, c[0x0][R21+0x3ec] ;  /* 0x0000fb0015157b82 */ /* 0x001e300000000800 */
[----:B--2---:R-:W2:Y:S01]  /*3ba0*/  LDC R11, c[0x0][R11+0x3ec] ;  /* 0x0000fb000b0b7b82 */ /* 0x004ea20000000800 */
[----:B-1----:R-:W1:Y:S01]  /*3bb0*/  I2F.U32.RP R10, R15 ;  /* 0x0000000f000a7306 */ /* 0x002e620000209000 */
[----:B------:R-:W-:Y:S01]  /*3bc0*/  IMAD.MOV R23, RZ, RZ, -R15 ;  /* 0x000000ffff177224 */ /* 0x000fe200078e0a0f */
[----:B------:R-:W-:-:S05]  /*3bd0*/  ISETP.NE.U32.AND P3, PT, R15, RZ, PT ;  /* 0x000000ff0f00720c */ /* 0x000fca0003f65070 */
[----:B----4-:R-:W4:Y:S01]  /*3be0*/  LDC R16, c[0x0][R16+0x3ec] ;  /* 0x0000fb0010107b82 */ /* 0x010f220000000800 */
[----:B---3--:R-:W3:Y:S07]  /*3bf0*/  I2F.U32.RP R19, R13 ;  /* 0x0000000d00137306 */ /* 0x008eee0000209000 */
[----:B------:R-:W4:Y:S01]  /*3c00*/  LDC R45, c[0x0][R45+0x3ec] ;  /* 0x0000fb002d2d7b82 */ /* 0x000f220000000800 */
[----:B-1----:R-:W1:Y:S01]  /*3c10*/  MUFU.RCP R10, R10 ;  /* 0x0000000a000a7308 */ /* 0x002e620000001000 */
[----:B-----5:R-:W-:-:S07]  /*3c20*/  IMAD.MOV R41, RZ, RZ, -R14 ;  /* 0x000000ffff297224 */ /* 0x020fce00078e0a0e */
[----:B---3--:R-:W-:Y:S01]  /*3c30*/  MUFU.RCP R19, R19 ;  /* 0x0000001300137308 */ /* 0x008fe20000001000 */
[----:B------:R-:W-:-:S07]  /*3c40*/  IMAD.MOV R51, RZ, RZ, -R46 ;  /* 0x000000ffff337224 */ /* 0x000fce00078e0a2e */
[----:B------:R-:W3:Y:S01]  /*3c50*/  I2F.U32.RP R25, R14 ;  /* 0x0000000e00197306 */ /* 0x000ee20000209000 */
[----:B-1----:R-:W-:-:S07]  /*3c60*/  IADD3 R2, PT, PT, R10, 0xffffffe, RZ ;  /* 0x0ffffffe0a027810 */ /* 0x002fce0007ffe0ff */
[----:B------:R1:W5:Y:S08]  /*3c70*/  F2I.FTZ.U32.TRUNC.NTZ R3, R2 ;  /* 0x0000000200037305 */ /* 0x000370000021f000 */
[----:B---3--:R-:W-:Y:S01]  /*3c80*/  MUFU.RCP R25, R25 ;  /* 0x0000001900197308 */ /* 0x008fe20000001000 */
[----:B-1----:R-:W-:Y:S01]  /*3c90*/  MOV R2, RZ ;  /* 0x000000ff00027202 */ /* 0x002fe20000000f00 */
[----:B-----5:R-:W-:-:S06]  /*3ca0*/  IMAD R23, R23, R3, RZ ;  /* 0x0000000317177224 */ /* 0x020fcc00078e02ff */
[----:B------:R-:W1:Y:S01]  /*3cb0*/  I2F.U32.RP R50, R46 ;  /* 0x0000002e00327306 */ /* 0x000e620000209000 */
[----:B------:R-:W-:Y:S02]  /*3cc0*/  IMAD.HI.U32 R3, R3, R23, R2 ;  /* 0x0000001703037227 */ /* 0x000fe400078e0002 */
[----:B------:R3:W5:Y:S04]  /*3cd0*/  LDC R23, c[0x0][R22+0x388] ;  /* 0x0000e20016177b82 */ /* 0x0007680000000800 */
[----:B------:R-:W-:Y:S01]  /*3ce0*/  IMAD.HI.U32 R10, R3, R18, RZ ;  /* 0x00000012030a7227 */ /* 0x000fe200078e00ff */
[----:B------:R-:W-:-:S03]  /*3cf0*/  IADD3 R3, PT, PT, R19, 0xffffffe, RZ ;  /* 0x0ffffffe13037810 */ /* 0x000fc60007ffe0ff */
[----:B------:R-:W-:Y:S01]  /*3d00*/  IMAD.MOV R2, RZ, RZ, -R10 ;  /* 0x000000ffff027224 */ /* 0x000fe200078e0a0a */
[----:B---3--:R-:W3:Y:S01]  /*3d10*/  LDC R22, c[0x0][R22+0x3ec] ;  /* 0x0000fb0016167b82 */ /* 0x008ee20000000800 */
[----:B-1----:R-:W-:Y:S02]  /*3d20*/  MUFU.RCP R50, R50 ;  /* 0x0000003200327308 */ /* 0x002fe40000001000 */
[----:B------:R-:W-:-:S05]  /*3d30*/  IMAD R2, R15, R2, R18 ;  /* 0x000000020f027224 */ /* 0x000fca00078e0212 */
[----:B------:R-:W-:Y:S01]  /*3d40*/  ISETP.GE.U32.AND P1, PT, R2, R15, PT ;  /* 0x0000000f0200720c */ /* 0x000fe20003f26070 */
[----:B------:R-:W1:-:S12]  /*3d50*/  F2I.FTZ.U32.TRUNC.NTZ R3, R3 ;  /* 0x0000000300037305 */ /* 0x000e58000021f000 */
[----:B------:R-:W-:Y:S02]  /*3d60*/  @P1 IMAD.IADD R2, R2, 0x1, -R15 ;  /* 0x0000000102021824 */ /* 0x000fe400078e0a0f */
[----:B------:R-:W-:-:S03]  /*3d70*/  @P1 VIADD R10, R10, 0x1 ;  /* 0x000000010a0a1836 */ /* 0x000fc60000000000 */
[----:B------:R-:W-:Y:S02]  /*3d80*/  ISETP.GE.U32.AND P2, PT, R2, R15, PT ;  /* 0x0000000f0200720c */ /* 0x000fe40003f46070 */
[----:B------:R-:W-:-:S05]  /*3d90*/  IADD3 R2, PT, PT, RZ, -R13, RZ ;  /* 0x8000000dff027210 */ /* 0x000fca0007ffe0ff */
[----:B-1----:R-:W-:Y:S01]  /*3da0*/  IMAD R19, R2, R3, RZ ;  /* 0x0000000302137224 */ /* 0x002fe200078e02ff */
[----:B------:R-:W-:-:S05]  /*3db0*/  MOV R2, RZ ;  /* 0x000000ff00027202 */ /* 0x000fca0000000f00 */
[----:B------:R-:W-:Y:S01]  /*3dc0*/  @P2 VIADD R10, R10, 0x1 ;  /* 0x000000010a0a2836 */ /* 0x000fe20000000000 */
[----:B------:R-:W-:Y:S01]  /*3dd0*/  @!P3 LOP3.LUT R10, RZ, R15, RZ, 0x33, !PT ;  /* 0x0000000fff0ab212 */ /* 0x000fe200078e33ff */
[----:B------:R-:W-:Y:S01]  /*3de0*/  IMAD.HI.U32 R3, R3, R19, R2 ;  /* 0x0000001303037227 */ /* 0x000fe200078e0002 */
[----:B------:R-:W-:Y:S01]  /*3df0*/  ISETP.NE.U32.AND P3, PT, R13, RZ, PT ;  /* 0x000000ff0d00720c */ /* 0x000fe20003f65070 */
[----:B-----5:R-:W1:Y:S04]  /*3e00*/  I2F.U32.RP R38, R23 ;  /* 0x0000001700267306 */ /* 0x020e680000209000 */
[----:B------:R-:W-:-:S04]  /*3e10*/  IMAD.HI.U32 R19, R3, R10, RZ ;  /* 0x0000000a03137227 */ /* 0x000fc800078e00ff */
[----:B------:R-:W-:Y:S01]  /*3e20*/  VIADD R3, R25, 0xffffffe ;  /* 0x0ffffffe19037836 */ /* 0x000fe20000000000 */
[----:B------:R-:W-:-:S05]  /*3e30*/  IADD3 R2, PT, PT, -R19, RZ, RZ ;  /* 0x000000ff13027210 */ /* 0x000fca0007ffe1ff */
[----:B------:R-:W-:Y:S01]  /*3e40*/  IMAD R2, R13, R2, R10 ;  /* 0x000000020d027224 */ /* 0x000fe200078e020a */
[----:B------:R-:W5:Y:S04]  /*3e50*/  F2I.FTZ.U32.TRUNC.NTZ R3, R3 ;  /* 0x0000000300037305 */ /* 0x000f68000021f000 */
[----:B------:R-:W-:-:S04]  /*3e60*/  ISETP.GE.U32.AND P1, PT, R2, R13, PT ;  /* 0x0000000d0200720c */ /* 0x000fc80003f26070 */
[----:B-1----:R-:W1:Y:S01]  /*3e70*/  MUFU.RCP R38, R38 ;  /* 0x0000002600267308 */ /* 0x002e620000001000 */
[----:B-----5:R-:W-:-:S08]  /*3e80*/  IMAD R41, R41, R3, RZ ;  /* 0x0000000329297224 */ /* 0x020fd000078e02ff */
[----:B------:R-:W-:Y:S01]  /*3e90*/  @P1 IADD3 R2, PT, PT, -R13, R2, RZ ;  /* 0x000000020d021210 */ /* 0x000fe20007ffe1ff */
[----:B------:R-:W-:-:S03]  /*3ea0*/  @P1 VIADD R19, R19, 0x1 ;  /* 0x0000000113131836 */ /* 0x000fc60000000000 */
[----:B------:R-:W-:Y:S02]  /*3eb0*/  ISETP.GE.U32.AND P2, PT, R2, R13, PT ;  /* 0x0000000d0200720c */ /* 0x000fe40003f46070 */
[----:B------:R-:W-:-:S04]  /*3ec0*/  IADD3 R2, PT, PT, R8, -0x5, RZ ;  /* 0xfffffffb08027810 */ /* 0x000fc80007ffe0ff */
[----:B------:R-:W-:Y:S01]  /*3ed0*/  SHF.L.U32 R25, R2, 0x2, RZ ;  /* 0x0000000202197819 */ /* 0x000fe200000006ff */
[----:B------:R-:W-:-:S03]  /*3ee0*/  IMAD.MOV.U32 R2, RZ, RZ, RZ ;  /* 0x000000ffff027224 */ /* 0x000fc600078e00ff */
[----:B------:R5:W0:Y:S01]  /*3ef0*/  LDC R40, c[0x0][R25+0x388] ;  /* 0x0000e20019287b82 */ /* 0x000a220000000800 */
[----:B------:R-:W-:Y:S02]  /*3f00*/  IMAD.HI.U32 R2, R3, R41, R2 ;  /* 0x0000002903027227 */ /* 0x000fe400078e0002 */
[----:B------:R-:W-:Y:S02]  /*3f10*/  @P2 IADD3 R19, PT, PT, R19, 0x1, RZ ;  /* 0x0000000113132810 */ /* 0x000fe40007ffe0ff */
[----:B------:R-:W-:Y:S02]  /*3f20*/  @!P3 LOP3.LUT R19, RZ, R13, RZ, 0x33, !PT ;  /* 0x0000000dff13b212 */ /* 0x000fe400078e33ff */
[----:B------:R-:W-:Y:S01]  /*3f30*/  ISETP.NE.U32.AND P3, PT, R14, RZ, PT ;  /* 0x000000ff0e00720c */ /* 0x000fe20003f65070 */
[----:B-----5:R-:W5:Y:S02]  /*3f40*/  LDC R25, c[0x0][R25+0x3ec] ;  /* 0x0000fb0019197b82 */ /* 0x020f640000000800 */
[----:B------:R-:W-:Y:S01]  /*3f50*/  IMAD.HI.U32 R42, R2, R19, RZ ;  /* 0x00000013022a7227 */ /* 0x000fe200078e00ff */
[----:B-1----:R-:W-:-:S02]  /*3f60*/  IADD3 R2, PT, PT, R38, 0xffffffe, RZ ;  /* 0x0ffffffe26027810 */ /* 0x002fc40007ffe0ff */
[C---:B------:R-:W-:Y:S01]  /*3f70*/  IADD3 R38, PT, PT, R8.reuse, -0x6, RZ ;  /* 0xfffffffa08267810 */ /* 0x040fe20007ffe0ff */
[----:B------:R-:W-:Y:S01]  /*3f80*/  IMAD.MOV R41, RZ, RZ, -R42 ;  /* 0x000000ffff297224 */ /* 0x000fe200078e0a2a */
[----:B------:R1:W2:Y:S01]  /*3f90*/  F2I.FTZ.U32.TRUNC.NTZ R3, R2 ;  /* 0x0000000200037305 */ /* 0x0002a2000021f000 */
[----:B------:R-:W-:Y:S01]  /*3fa0*/  VIADD R8, R8, 0xfffffff8 ;  /* 0xfffffff808087836 */ /* 0x000fe20000000000 */
[----:B------:R-:W-:Y:S01]  /*3fb0*/  SHF.L.U32 R38, R38, 0x2, RZ ;  /* 0x0000000226267819 */ /* 0x000fe200000006ff */
[----:B------:R-:W-:-:S05]  /*3fc0*/  IMAD R41, R14, R41, R19 ;  /* 0x000000290e297224 */ /* 0x000fca00078e0213 */
[----:B------:R-:W-:Y:S01]  /*3fd0*/  ISETP.GE.U32.AND P1, PT, R41, R14, PT ;  /* 0x0000000e2900720c */ /* 0x000fe20003f26070 */
[----:B-1----:R-:W-:-:S12]  /*3fe0*/  IMAD.MOV.U32 R2, RZ, RZ, RZ ;  /* 0x000000ffff027224 */ /* 0x002fd800078e00ff */
[----:B------:R-:W-:Y:S02]  /*3ff0*/  @P1 IMAD.IADD R41, R41, 0x1, -R14 ;  /* 0x0000000129291824 */ /* 0x000fe400078e0a0e */
[----:B------:R-:W-:-:S03]  /*4000*/  @P1 VIADD R42, R42, 0x1 ;  /* 0x000000012a2a1836 */ /* 0x000fc60000000000 */
[----:B------:R-:W-:Y:S02]  /*4010*/  ISETP.GE.U32.AND P2, PT, R41, R14, PT ;  /* 0x0000000e2900720c */ /* 0x000fe40003f46070 */
[----:B------:R-:W-:-:S05]  /*4020*/  IADD3 R41, PT, PT, RZ, -R23, RZ ;  /* 0x80000017ff297210 */ /* 0x000fca0007ffe0ff */
[----:B--2---:R-:W-:Y:S01]  /*4030*/  IMAD R41, R41, R3, RZ ;  /* 0x0000000329297224 */ /* 0x004fe200078e02ff */
[----:B0-----:R-:W0:Y:S01]  /*4040*/  I2F.U32.RP R44, R40 ;  /* 0x00000028002c7306 */ /* 0x001e220000209000 */
[----:B------:R-:W-:Y:S02]  /*4050*/  IMAD.MOV R47, RZ, RZ, -R40 ;  /* 0x000000ffff2f7224 */ /* 0x000fe400078e0a28 */
[----:B------:R-:W-:Y:S02]  /*4060*/  IMAD.HI.U32 R3, R3, R41, R2 ;  /* 0x0000002903037227 */ /* 0x000fe400078e0002 */
[----:B------:R1:W2:Y:S02]  /*4070*/  LDC R41, c[0x0][R38+0x388] ;  /* 0x0000e20026297b82 */ /* 0x0002a40000000800 */
[----:B------:R-:W-:Y:S01]  /*4080*/  @P2 VIADD R42, R42, 0x1 ;  /* 0x000000012a2a2836 */ /* 0x000fe20000000000 */
[----:B------:R-:W-:Y:S02]  /*4090*/  @!P3 LOP3.LUT R42, RZ, R14, RZ, 0x33, !PT ;  /* 0x0000000eff2ab212 */ /* 0x000fe400078e33ff */
[----:B------:R-:W-:-:S03]  /*40a0*/  ISETP.NE.U32.AND P3, PT, R23, RZ, PT ;  /* 0x000000ff1700720c */ /* 0x000fc60003f65070 */
[----:B------:R-:W-:Y:S01]  /*40b0*/  IMAD.HI.U32 R43, R3, R42, RZ ;  /* 0x0000002a032b7227 */ /* 0x000fe200078e00ff */
[----:B-1----:R-:W1:Y:S01]  /*40c0*/  LDC R38, c[0x0][R38+0x3ec] ;  /* 0x0000fb0026267b82 */ /* 0x002e620000000800 */
[----:B0-----:R-:W0:Y:S03]  /*40d0*/  MUFU.RCP R44, R44 ;  /* 0x0000002c002c7308 */ /* 0x001e260000001000 */
[----:B------:R-:W-:-:S05]  /*40e0*/  IADD3 R2, PT, PT, -R43, RZ, RZ ;  /* 0x000000ff2b027210 */ /* 0x000fca0007ffe1ff */
[----:B------:R-:W-:-:S05]  /*40f0*/  IMAD R2, R23, R2, R42 ;  /* 0x0000000217027224 */ /* 0x000fca00078e022a */
[----:B------:R-:W-:Y:S01]  /*4100*/  ISETP.GE.U32.AND P1, PT, R2, R23, PT ;  /* 0x000000170200720c */ /* 0x000fe20003f26070 */
[----:B0-----:R-:W-:-:S06]  /*4110*/  VIADD R3, R44, 0xffffffe ;  /* 0x0ffffffe2c037836 */ /* 0x001fcc0000000000 */
[----:B------:R-:W0:Y:S06]  /*4120*/  F2I.FTZ.U32.TRUNC.NTZ R3, R3 ;  /* 0x0000000300037305 */ /* 0x000e2c000021f000 */
[----:B------:R-:W-:Y:S02]  /*4130*/  @P1 IADD3 R2, PT, PT, -R23, R2, RZ ;  /* 0x0000000217021210 */ /* 0x000fe40007ffe1ff */
[----:B------:R-:W-:Y:S02]  /*4140*/  @P1 IADD3 R43, PT, PT, R43, 0x1, RZ ;  /* 0x000000012b2b1810 */ /* 0x000fe40007ffe0ff */
[----:B------:R-:W-:Y:S01]  /*4150*/  ISETP.GE.U32.AND P2, PT, R2, R23, PT ;  /* 0x000000170200720c */ /* 0x000fe20003f46070 */
[----:B------:R-:W-:Y:S01]  /*4160*/  IMAD.MOV.U32 R2, RZ, RZ, RZ ;  /* 0x000000ffff027224 */ /* 0x000fe200078e00ff */
[----:B--2---:R-:W2:Y:S01]  /*4170*/  I2F.U32.RP R48, R41 ;  /* 0x0000002900307306 */ /* 0x004ea20000209000 */
[----:B0-----:R-:W-:Y:S01]  /*4180*/  IMAD R47, R47, R3, RZ ;  /* 0x000000032f2f7224 */ /* 0x001fe200078e02ff */
[----:B------:R-:W-:-:S09]  /*4190*/  IADD3 R49, PT, PT, RZ, -R41, RZ ;  /* 0x80000029ff317210 */ /* 0x000fd20007ffe0ff */
[----:B------:R-:W-:Y:S01]  /*41a0*/  @P2 IADD3 R43, PT, PT, R43, 0x1, RZ ;  /* 0x000000012b2b2810 */ /* 0x000fe20007ffe0ff */
[----:B------:R-:W-:Y:S01]  /*41b0*/  IMAD.HI.U32 R2, R3, R47, R2 ;  /* 0x0000002f03027227 */ /* 0x000fe200078e0002 */
[----:B------:R-:W-:Y:S02]  /*41c0*/  @!P3 LOP3.LUT R43, RZ, R23, RZ, 0x33, !PT ;  /* 0x00000017ff2bb212 */ /* 0x000fe400078e33ff */
[----:B------:R-:W-:-:S03]  /*41d0*/  ISETP.NE.U32.AND P3, PT, R40, RZ, PT ;  /* 0x000000ff2800720c */ /* 0x000fc60003f65070 */
[----:B------:R-:W-:Y:S01]  /*41e0*/  IMAD.HI.U32 R44, R2, R43, RZ ;  /* 0x0000002b022c7227 */ /* 0x000fe200078e00ff */
[----:B--2---:R-:W0:Y:S03]  /*41f0*/  MUFU.RCP R48, R48 ;  /* 0x0000003000307308 */ /* 0x004e260000001000 */
[----:B------:R-:W-:-:S04]  /*4200*/  IMAD.MOV R47, RZ, RZ, -R44 ;  /* 0x000000ffff2f7224 */ /* 0x000fc800078e0a2c */
[----:B------:R-:W-:-:S05]  /*4210*/  IMAD R47, R40, R47, R43 ;  /* 0x0000002f282f7224 */ /* 0x000fca00078e022b */
[----:B------:R-:W-:Y:S02]  /*4220*/  ISETP.GE.U32.AND P1, PT, R47, R40, PT ;  /* 0x000000282f00720c */ /* 0x000fe40003f26070 */
[----:B0-----:R-:W-:-:S04]  /*4230*/  IADD3 R2, PT, PT, R48, 0xffffffe, RZ ;  /* 0x0ffffffe30027810 */ /* 0x001fc80007ffe0ff */
[----:B------:R0:W2:Y:S07]  /*4240*/  F2I.FTZ.U32.TRUNC.NTZ R3, R2 ;  /* 0x0000000200037305 */ /* 0x0000ae000021f000 */
[----:B------:R-:W-:Y:S01]  /*4250*/  @P1 IMAD.IADD R47, R47, 0x1, -R40 ;  /* 0x000000012f2f1824 */ /* 0x000fe200078e0a28 */
[----:B------:R-:W-:-:S04]  /*4260*/  @P1 IADD3 R44, PT, PT, R44, 0x1, RZ ;  /* 0x000000012c2c1810 */ /* 0x000fc80007ffe0ff */
[----:B------:R-:W-:Y:S01]  /*4270*/  ISETP.GE.U32.AND P2, PT, R47, R40, PT ;  /* 0x000000282f00720c */ /* 0x000fe20003f46070 */
[----:B------:R-:W-:Y:S01]  /*4280*/  IMAD.SHL.U32 R47, R8, 0x4, RZ ;  /* 0x00000004082f7824 */ /* 0x000fe200078e00ff */
[----:B0-----:R-:W-:-:S03]  /*4290*/  MOV R2, RZ ;  /* 0x000000ff00027202 */ /* 0x001fc60000000f00 */
[----:B------:R0:W4:Y:S01]  /*42a0*/  LDC R48, c[0x0][R47+0x388] ;  /* 0x0000e2002f307b82 */ /* 0x0001220000000800 */
[----:B--2---:R-:W-:-:S04]  /*42b0*/  IMAD R49, R49, R3, RZ ;  /* 0x0000000331317224 */ /* 0x004fc800078e02ff */
[----:B------:R-:W-:-:S03]  /*42c0*/  IMAD.HI.U32 R3, R3, R49, R2 ;  /* 0x0000003103037227 */ /* 0x000fc600078e0002 */
[----:B0-----:R-:W0:Y:S01]  /*42d0*/  LDC R47, c[0x0][R47+0x3ec] ;  /* 0x0000fb002f2f7b82 */ /* 0x001e220000000800 */
[----:B------:R-:W-:Y:S01]  /*42e0*/  @P2 VIADD R44, R44, 0x1 ;  /* 0x000000012c2c2836 */ /* 0x000fe20000000000 */
[----:B------:R-:W-:Y:S02]  /*42f0*/  @!P3 LOP3.LUT R44, RZ, R40, RZ, 0x33, !PT ;  /* 0x00000028ff2cb212 */ /* 0x000fe400078e33ff */
[----:B------:R-:W-:-:S03]  /*4300*/  ISETP.NE.U32.AND P3, PT, R41, RZ, PT ;  /* 0x000000ff2900720c */ /* 0x000fc60003f65070 */
[----:B------:R-:W-:-:S04]  /*4310*/  IMAD.HI.U32 R49, R3, R44, RZ ;  /* 0x0000002c03317227 */ /* 0x000fc800078e00ff */
[----:B------:R-:W-:Y:S01]  /*4320*/  VIADD R3, R50, 0xffffffe ;  /* 0x0ffffffe32037836 */ /* 0x000fe20000000000 */
[----:B------:R-:W-:-:S05]  /*4330*/  IADD3 R2, PT, PT, -R49, RZ, RZ ;  /* 0x000000ff31027210 */ /* 0x000fca0007ffe1ff */
[----:B------:R-:W-:Y:S01]  /*4340*/  IMAD R2, R41, R2, R44 ;  /* 0x0000000229027224 */ /* 0x000fe200078e022c */
[----:B------:R-:W2:Y:S04]  /*4350*/  F2I.FTZ.U32.TRUNC.NTZ R3, R3 ;  /* 0x0000000300037305 */ /* 0x000ea8000021f000 */
[----:B------:R-:W-:Y:S01]  /*4360*/  ISETP.GE.U32.AND P1, PT, R2, R41, PT ;  /* 0x000000290200720c */ /* 0x000fe20003f26070 */
[----:B--2---:R-:W-:-:S12]  /*4370*/  IMAD R51, R51, R3, RZ ;  /* 0x0000000333337224 */ /* 0x004fd800078e02ff */
[----:B------:R-:W-:Y:S02]  /*4380*/  @P1 IADD3 R2, PT, PT, -R41, R2, RZ ;  /* 0x0000000229021210 */ /* 0x000fe40007ffe1ff */
[----:B------:R-:W-:Y:S01]  /*4390*/  @P1 IADD3 R49, PT, PT, R49, 0x1, RZ ;  /* 0x0000000131311810 */ /* 0x000fe20007ffe0ff */
[----:B----4-:R-:W2:Y:S01]  /*43a0*/  I2F.U32.RP R50, R48 ;  /* 0x0000003000327306 */ /* 0x010ea20000209000 */
[----:B------:R-:W-:Y:S02]  /*43b0*/  ISETP.GE.U32.AND P2, PT, R2, R41, PT ;  /* 0x000000290200720c */ /* 0x000fe40003f46070 */
[----:B------:R-:W-:-:S05]  /*43c0*/  MOV R2, RZ ;  /* 0x000000ff00027202 */ /* 0x000fca0000000f00 */
[----:B------:R-:W-:-:S06]  /*43d0*/  IMAD.HI.U32 R2, R3, R51, R2 ;  /* 0x0000003303027227 */ /* 0x000fcc00078e0002 */
[----:B------:R-:W-:Y:S01]  /*43e0*/  @P2 VIADD R49, R49, 0x1 ;  /* 0x0000000131312836 */ /* 0x000fe20000000000 */
[----:B------:R-:W-:Y:S01]  /*43f0*/  @!P3 LOP3.LUT R49, RZ, R41, RZ, 0x33, !PT ;  /* 0x00000029ff31b212 */ /* 0x000fe200078e33ff */
[----:B--2---:R-:W2:Y:S01]  /*4400*/  MUFU.RCP R50, R50 ;  /* 0x0000003200327308 */ /* 0x004ea20000001000 */
[----:B------:R-:W-:-:S03]  /*4410*/  ISETP.NE.U32.AND P3, PT, R46, RZ, PT ;  /* 0x000000ff2e00720c */ /* 0x000fc60003f65070 */
[----:B------:R-:W-:-:S04]  /*4420*/  IMAD.HI.U32 R51, R2, R49, RZ ;  /* 0x0000003102337227 */ /* 0x000fc800078e00ff */
[----:B------:R-:W-:-:S04]  /*4430*/  IMAD.MOV R53, RZ, RZ, -R51 ;  /* 0x000000ffff357224 */ /* 0x000fc800078e0a33 */
[----:B------:R-:W-:-:S05]  /*4440*/  IMAD R53, R46, R53, R49 ;  /* 0x000000352e357224 */ /* 0x000fca00078e0231 */
[----:B------:R-:W-:Y:S02]  /*4450*/  ISETP.GE.U32.AND P1, PT, R53, R46, PT ;  /* 0x0000002e3500720c */ /* 0x000fe40003f26070 */
[----:B--2---:R-:W-:Y:S01]  /*4460*/  IADD3 R2, PT, PT, R50, 0xffffffe, RZ ;  /* 0x0ffffffe32027810 */ /* 0x004fe20007ffe0ff */
[----:B------:R-:W-:-:S03]  /*4470*/  IMAD.MOV R50, RZ, RZ, -R10 ;  /* 0x000000ffff327224 */ /* 0x000fc600078e0a0a */
[----:B------:R2:W4:Y:S01]  /*4480*/  F2I.FTZ.U32.TRUNC.NTZ R3, R2 ;  /* 0x0000000200037305 */ /* 0x000522000021f000 */
[----:B------:R-:W-:Y:S01]  /*4490*/  IMAD R15, R15, R50, R18 ;  /* 0x000000320f0f7224 */ /* 0x000fe200078e0212 */
[----:B------:R-:W-:-:S03]  /*44a0*/  IADD3 R18, PT, PT, -R19, RZ, RZ ;  /* 0x000000ff13127210 */ /* 0x000fc60007ffe1ff */
[----:B------:R-:W-:Y:S02]  /*44b0*/  IMAD R24, R15, R21, R24 ;  /* 0x000000150f187224 */ /* 0x000fe400078e0218 */
[----:B------:R-:W-:Y:S02]  /*44c0*/  @P1 IMAD.IADD R53, R53, 0x1, -R46 ;  /* 0x0000000135351824 */ /* 0x000fe400078e0a2e */
[----:B------:R-:W-:Y:S02]  /*44d0*/  @P1 VIADD R51, R51, 0x1 ;  /* 0x0000000133331836 */ /* 0x000fe40000000000 */
[----:B--2---:R-:W-:Y:S01]  /*44e0*/  IMAD.MOV.U32 R2, RZ, RZ, RZ ;  /* 0x000000ffff027224 */ /* 0x004fe200078e00ff */
[----:B------:R-:W-:Y:S01]  /*44f0*/  ISETP.GE.U32.AND P2, PT, R53, R46, PT ;  /* 0x0000002e3500720c */ /* 0x000fe20003f46070 */
[----:B------:R-:W-:Y:S01]  /*4500*/  IMAD R10, R13, R18, R10 ;  /* 0x000000120d0a7224 */ /* 0x000fe200078e020a */
[----:B------:R-:W-:Y:S01]  /*4510*/  IADD3 R53, PT, PT, RZ, -R48, RZ ;  /* 0x80000030ff357210 */ /* 0x000fe20007ffe0ff */
[----:B------:R-:W-:-:S02]  /*4520*/  IMAD.MOV R13, RZ, RZ, -R42 ;  /* 0x000000ffff0d7224 */ /* 0x000fc400078e0a2a */
[----:B------:R-:W-:Y:S01]  /*4530*/  IMAD R11, R10, R11, R24 ;  /* 0x0000000b0a0b7224 */ /* 0x000fe200078e0218 */
[----:B------:R-:W-:Y:S01]  /*4540*/  IADD3 R10, PT, PT, -R43, RZ, RZ ;  /* 0x000000ff2b0a7210 */ /* 0x000fe20007ffe1ff */
[----:B----4-:R-:W-:Y:S02]  /*4550*/  IMAD R53, R53, R3, RZ ;  /* 0x0000000335357224 */ /* 0x010fe400078e02ff */
[----:B------:R-:W-:Y:S02]  /*4560*/  IMAD R14, R14, R13, R19 ;  /* 0x0000000d0e0e7224 */ /* 0x000fe400078e0213 */
[----:B------:R-:W-:Y:S02]  /*4570*/  IMAD.HI.U32 R2, R3, R53, R2 ;  /* 0x0000003503027227 */ /* 0x000fe400078e0002 */
[----:B------:R-:W-:Y:S02]  /*4580*/  @P2 IADD3 R51, PT, PT, R51, 0x1, RZ ;  /* 0x0000000133332810 */ /* 0x000fe40007ffe0ff */
[----:B------:R-:W-:Y:S01]  /*4590*/  @!P3 LOP3.LUT R51, RZ, R46, RZ, 0x33, !PT ;  /* 0x0000002eff33b212 */ /* 0x000fe200078e33ff */
[----:B------:R-:W-:Y:S01]  /*45a0*/  IMAD R11, R14, R16, R11 ;  /* 0x000000100e0b7224 */ /* 0x000fe200078e020b */
[----:B------:R-:W-:Y:S01]  /*45b0*/  ISETP.NE.U32.AND P3, PT, R48, RZ, PT ;  /* 0x000000ff3000720c */ /* 0x000fe20003f65070 */
[----:B------:R-:W-:-:S02]  /*45c0*/  IMAD R23, R23, R10, R42 ;  /* 0x0000000a17177224 */ /* 0x000fc400078e022a */
[----:B------:R-:W-:-:S04]  /*45d0*/  IMAD.HI.U32 R2, R2, R51, RZ ;  /* 0x0000003302027227 */ /* 0x000fc800078e00ff */
[----:B---3--:R-:W-:Y:S01]  /*45e0*/  IMAD R22, R23, R22, R11 ;  /* 0x0000001617167224 */ /* 0x008fe200078e020b */
[----:B------:R-:W-:-:S05]  /*45f0*/  IADD3 R3, PT, PT, -R2, RZ, RZ ;  /* 0x000000ff02037210 */ /* 0x000fca0007ffe1ff */
[----:B------:R-:W-:-:S05]  /*4600*/  IMAD R3, R48, R3, R51 ;  /* 0x0000000330037224 */ /* 0x000fca00078e0233 */
[----:B------:R-:W-:-:S13]  /*4610*/  ISETP.GE.U32.AND P1, PT, R3, R48, PT ;  /* 0x000000300300720c */ /* 0x000fda0003f26070 */
[----:B------:R-:W-:Y:S01]  /*4620*/  @P1 IMAD.IADD R3, R3, 0x1, -R48 ;  /* 0x0000000103031824 */ /* 0x000fe200078e0a30 */
[----:B------:R-:W-:Y:S02]  /*4630*/  @P1 IADD3 R2, PT, PT, R2, 0x1, RZ ;  /* 0x0000000102021810 */ /* 0x000fe40007ffe0ff */
[----:B------:R-:W-:Y:S02]  /*4640*/  ISETP.NE.AND P1, PT, R12, R7, PT ;  /* 0x000000070c00720c */ /* 0x000fe40003f25270 */
[----:B------:R-:W-:Y:S02]  /*4650*/  ISETP.GE.U32.AND P2, PT, R3, R48, PT ;  /* 0x000000300300720c */ /* 0x000fe40003f46070 */
[----:B------:R-:W-:-:S05]  /*4660*/  IADD3 R3, PT, PT, -R44, RZ, RZ ;  /* 0x000000ff2c037210 */ /* 0x000fca0007ffe1ff */
[----:B------:R-:W-:Y:S02]  /*4670*/  IMAD R40, R40, R3, R43 ;  /* 0x0000000328287224 */ /* 0x000fe400078e022b */
[----:B------:R-:W-:Y:S02]  /*4680*/  IMAD.MOV R3, RZ, RZ, -R49 ;  /* 0x000000ffff037224 */ /* 0x000fe400078e0a31 */
[----:B-----5:R-:W-:Y:S02]  /*4690*/  IMAD R25, R40, R25, R22 ;  /* 0x0000001928197224 */ /* 0x020fe400078e0216 */
[----:B------:R-:W-:Y:S01]  /*46a0*/  IMAD R41, R41, R3, R44 ;  /* 0x0000000329297224 */ /* 0x000fe200078e022c */
[----:B------:R-:W-:Y:S01]  /*46b0*/  IADD3 R3, PT, PT, -R51, RZ, RZ ;  /* 0x000000ff33037210 */ /* 0x000fe20007ffe1ff */
[----:B------:R-:W-:Y:S01]  /*46c0*/  @P2 VIADD R2, R2, 0x1 ;  /* 0x0000000102022836 */ /* 0x000fe20000000000 */
[----:B------:R-:W-:Y:S01]  /*46d0*/  @!P3 LOP3.LUT R2, RZ, R48, RZ, 0x33, !PT ;  /* 0x00000030ff02b212 */ /* 0x000fe200078e33ff */
[----:B-1----:R-:W-:-:S02]  /*46e0*/  IMAD R38, R41, R38, R25 ;  /* 0x0000002629267224 */ /* 0x002fc400078e0219 */
[----:B------:R-:W-:Y:S01]  /*46f0*/  IMAD R46, R46, R3, R49 ;  /* 0x000000032e2e7224 */ /* 0x000fe200078e0231 */
[----:B------:R-:W-:Y:S01]  /*4700*/  IADD3 R24, PT, PT, -R2, RZ, RZ ;  /* 0x000000ff02187210 */ /* 0x000fe20007ffe1ff */
[----:B------:R-:W-:Y:S02]  /*4710*/  IMAD.MOV.U32 R18, RZ, RZ, R2 ;  /* 0x000000ffff127224 */ /* 0x000fe400078e0002 */
[----:B------:R-:W-:Y:S02]  /*4720*/  IMAD R38, R46, R45, R38 ;  /* 0x0000002d2e267224 */ /* 0x000fe400078e0226 */
[----:B------:R-:W-:-:S04]  /*4730*/  IMAD R24, R48, R24, R51 ;  /* 0x0000001830187224 */ /* 0x000fc800078e0233 */
[----:B0-----:R-:W-:Y:S01]  /*4740*/  IMAD R24, R24, R47, R38 ;  /* 0x0000002f18187224 */ /* 0x001fe200078e0226 */
[----:B------:R-:W-:Y:S06]  /*4750*/  @P1 BRA `(.L_x_1212) ;  /* 0xfffffff000d01947 */ /* 0x000fec000383ffff */
[----:B------:R-:W-:Y:S05]  /*4760*/  BSYNC.RECONVERGENT B1 ;  /* 0x0000000000017941 */ /* 0x000fea0003800200 */
.L_x_1211:
        /* <DEDUP_REMOVED lines=12> */
[----:B------:R0:W1:Y:S02]  /*4830*/  LDC R11, c[0x0][R13+0x388] ;  /* 0x0000e2000d0b7b82 */ /* 0x0000640000000800 */
[----:B------:R-:W-:-:S06]  /*4840*/  IMAD.SHL.U32 R22, R8, 0x4, RZ ;  /* 0x0000000408167824 */ /* 0x000fcc00078e00ff */
        /* <DEDUP_REMOVED lines=16> */
[----:B------:R-:W-:Y:S01]  /*4950*/  IMAD.HI.U32 R15, R3, R18, RZ ;  /* 0x00000012030f7227 */ /* 0x000fe200078e00ff */
[----:B------:R-:W-:-:S03]  /*4960*/  IADD3 R3, PT, PT, R19, 0xffffffe, RZ ;  /* 0x0ffffffe13037810 */ /* 0x000fc60007ffe0ff */
[----:B------:R-:W-:-:S03]  /*4970*/  IMAD.MOV R2, RZ, RZ, -R15 ;  /* 0x000000ffff027224 */ /* 0x000fc600078e0a0f */
[----:B------:R-:W-:Y:S01]  /*4980*/  F2I.FTZ.U32.TRUNC.NTZ R3, R3 ;  /* 0x0000000300037305 */ /* 0x000fe2000021f000 */
[----:B------:R-:W-:-:S05]  /*4990*/  IMAD R2, R11, R2, R18 ;  /* 0x000000020b027224 */ /* 0x000fca00078e0212 */
[C---:B------:R-:W-:Y:S02]  /*49a0*/  ISETP.GE.U32.AND P1, PT, R2.reuse, R11, PT ;  /* 0x0000000b0200720c */ /* 0x040fe40003f26070 */
[----:B---3--:R-:W3:Y:S11]  /*49b0*/  I2F.U32.RP R25, R14 ;  /* 0x0000000e00197306 */ /* 0x008ef60000209000 */
[----:B------:R-:W-:-:S02]  /*49c0*/  @P1 IMAD.IADD R2, R2, 0x1, -R11 ;  /* 0x0000000102021824 */ /* 0x000fc400078e0a0b */
[----:B------:R-:W-:-:S03]  /*49d0*/  @P1 VIADD R15, R15, 0x1 ;  /* 0x000000010f0f1836 */ /* 0x000fc60000000000 */
[----:B------:R-:W-:Y:S02]  /*49e0*/  ISETP.GE.U32.AND P2, PT, R2, R11, PT ;  /* 0x0000000b0200720c */ /* 0x000fe40003f46070 */
[----:B------:R-:W-:Y:S01]  /*49f0*/  IADD3 R2, PT, PT, RZ, -R10, RZ ;  /* 0x8000000aff027210 */ /* 0x000fe20007ffe0ff */
[----:B---3--:R-:W3:Y:S04]  /*4a00*/  MUFU.RCP R25, R25 ;  /* 0x0000001900197308 */ /* 0x008ee80000001000 */
[----:B------:R-:W-:Y:S02]  /*4a10*/  IMAD R19, R2, R3, RZ ;  /* 0x0000000302137224 */ /* 0x000fe400078e02ff */
[----:B------:R-:W-:-:S04]  /*4a20*/  IMAD.MOV.U32 R2, RZ, RZ, RZ ;  /* 0x000000ffff027224 */ /* 0x000fc800078e00ff */
[----:B------:R-:W-:Y:S01]  /*4a30*/  IMAD.HI.U32 R2, R3, R19, R2 ;  /* 0x0000001303027227 */ /* 0x000fe200078e0002 */
[----:B------:R-:W-:Y:S01]  /*4a40*/  @P2 IADD3 R15, PT, PT, R15, 0x1, RZ ;  /* 0x000000010f0f2810 */ /* 0x000fe20007ffe0ff */
        /* <DEDUP_REMOVED lines=28> */
[----:B------:R0:W3:Y:S01]  /*4c10*/  F2I.FTZ.U32.TRUNC.NTZ R3, R2 ;  /* 0x0000000200037305 */ /* 0x0000e2000021f000 */
        /* <DEDUP_REMOVED lines=24> */
[----:B--2---:R-:W-:-:S02]  /*4da0*/  IMAD R10, R10, R12, R11 ;  /* 0x0000000c0a0a7224 */ /* 0x004fc400078e020b */
[----:B------:R-:W-:Y:S01]  /*4db0*/  IMAD R21, R14, R2, R21 ;  /* 0x000000020e157224 */ /* 0x000fe200078e0215 */
[----:B------:R-:W-:Y:S01]  /*4dc0*/  MOV R18, R3 ;  /* 0x0000000300127202 */ /* 0x000fe20000000f00 */
[----:B------:R-:W-:Y:S02]  /*4dd0*/  IMAD.MOV R2, RZ, RZ, -R3 ;  /* 0x000000ffff027224 */ /* 0x000fe400078e0a03 */
[----:B-1----:R-:W-:Y:S02]  /*4de0*/  IMAD R10, R21, R16, R10 ;  /* 0x00000010150a7224 */ /* 0x002fe400078e020a */
[----:B------:R-:W-:-:S04]  /*4df0*/  IMAD R19, R19, R2, R38 ;  /* 0x0000000213137224 */ /* 0x000fc800078e0226 */
[----:B----4-:R-:W-:-:S07]  /*4e00*/  IMAD R24, R19, R22, R10 ;  /* 0x0000001613187224 */ /* 0x010fce00078e020a */
.L_x_1213:
        /* <DEDUP_REMOVED lines=19> */
[----:B------:R-:W-:-:S05]  /*4f40*/  IMAD.MOV R13, RZ, RZ, -R10 ;  /* 0x000000ffff0d7224 */ /* 0x000fca00078e0a0a */
        /* <DEDUP_REMOVED lines=35> */
.L_x_1214:
        /* <DEDUP_REMOVED lines=27> */
.L_x_1210:
[----:B------:R-:W0:Y:S01]  /*5330*/  LDCU UR5, c[0x0][0x464] ;  /* 0x00008c80ff0577ac */ /* 0x000e220008000800 */
[----:B------:R-:W-:Y:S02]  /*5340*/  IMAD.MOV.U32 R2, RZ, RZ, RZ ;  /* 0x000000ffff027224 */ /* 0x000fe400078e00ff */
[----:B------:R-:W-:Y:S01]  /*5350*/  IMAD.MOV.U32 R25, RZ, RZ, RZ ;  /* 0x000000ffff197224 */ /* 0x000fe200078e00ff */
[----:B------:R-:W1:Y:S01]  /*5360*/  LDCU UR6, c[0x0][0x4c8] ;  /* 0x00009900ff0677ac */ /* 0x000e620008000800 */
[----:B------:R-:W2:Y:S01]  /*5370*/  LDCU UR7, c[0x0][0x4c4] ;  /* 0x00009880ff0777ac */ /* 0x000ea20008000800 */
[----:B------:R-:W3:Y:S01]  /*5380*/  LDCU UR4, c[0x0][0x3ec] ;  /* 0x00007d80ff0477ac */ /* 0x000ee20008000800 */
[----:B0-----:R-:W0:Y:S01]  /*5390*/  I2F.U32.RP R8, UR5 ;  /* 0x0000000500087d06 */ /* 0x001e220008209000 */
[----:B------:R-:W-:Y:S01]  /*53a0*/  ISETP.NE.U32.AND P2, PT, RZ, UR5, PT ;  /* 0x00000005ff007c0c */ /* 0x000fe2000bf45070 */
[----:B---3--:R-:W-:-:S06]  /*53b0*/  IMAD R24, R18, UR4, R24 ;  /* 0x0000000412187c24 */ /* 0x008fcc000f8e0218 */
[----:B0-----:R-:W0:Y:S02]  /*53c0*/  MUFU.RCP R8, R8 ;  /* 0x0000000800087308 */ /* 0x001e240000001000 */
[----:B0-----:R-:W-:-:S06]  /*53d0*/  VIADD R3, R8, 0xffffffe ;  /* 0x0ffffffe08037836 */ /* 0x001fcc0000000000 */
[----:B------:R-:W0:Y:S02]  /*53e0*/  F2I.FTZ.U32.TRUNC.NTZ R3, R3 ;  /* 0x0000000300037305 */ /* 0x000e24000021f000 */
[----:B0-----:R-:W-:-:S05]  /*53f0*/  IADD3 R11, PT, PT, RZ, -R3, RZ ;  /* 0x80000003ff0b7210 */ /* 0x001fca0007ffe0ff */
        /* <DEDUP_REMOVED lines=13> */
[----:B-1----:R-:W-:-:S04]  /*54d0*/  IMAD R23, R2, UR6, RZ ;  /* 0x0000000602177c24 */ /* 0x002fc8000f8e02ff */
[----:B--2---:R-:W-:Y:S01]  /*54e0*/  IMAD R22, R22, UR7, R23 ;  /* 0x0000000716167c24 */ /* 0x004fe2000f8e0217 */
[----:B------:R-:W-:-:S07]  /*54f0*/  MOV R23, RZ ;  /* 0x000000ff00177202 */ /* 0x000fce0000000f00 */
.L_x_1209:
[----:B------:R-:W-:Y:S05]  /*5500*/  BSYNC.RECONVERGENT B0 ;  /* 0x0000000000007941 */ /* 0x000fea0003800200 */
.L_x_1208:
[----:B------:R-:W-:Y:S01]  /*5510*/  ISETP.GE.AND P0, PT, R0, 0x4, PT ;  /* 0x000000040000780c */ /* 0x000fe20003f06270 */
[----:B------:R-:W-:Y:S01]  /*5520*/  BSSY.RECONVERGENT B0, `(.L_x_1215) ;  /* 0x00001ba000007945 */ /* 0x000fe20003800200 */
[----:B------:R-:W-:Y:S02]  /*5530*/  CS2R R18, SRZ ;  /* 0x0000000000127805 */ /* 0x000fe4000001ff00 */
[----:B------:R-:W-:-:S09]  /*5540*/  CS2R R2, SRZ ;  /* 0x0000000000027805 */ /* 0x000fd2000001ff00 */
        /* <DEDUP_REMOVED lines=18> */
.L_x_1219:
        /* <DEDUP_REMOVED lines=9> */
[----:B------:R4:W5:Y:S08]  /*5700*/  LDC R16, c[0x0][R14+0x388] ;  /* 0x0000e2000e107b82 */ /* 0x0009700000000800 */
[----:B0-----:R-:W0:Y:S08]  /*5710*/  LDC R20, c[0x0][R20+0x3ec] ;  /* 0x0000fb0014147b82 */ /* 0x001e300000000800 */
[----:B--2---:R-:W2:Y:S08]  /*5720*/  LDC R12, c[0x0][R12+0x3ec] ;  /* 0x0000fb000c0c7b82 */ /* 0x004eb00000000800 */
[----:B----4-:R-:W4:Y:S01]  /*5730*/  LDC R14, c[0x0][R14+0x3ec] ;  /* 0x0000fb000e0e7b82 */ /* 0x010f220000000800 */
[----:B-1----:R-:W1:Y:S01]  /*5740*/  I2F.U32.RP R8, R13 ;  /* 0x0000000d00087306 */ /* 0x002e620000209000 */
[----:B------:R-:W-:-:S02]  /*5750*/  IADD3 R21, PT, PT, RZ, -R13, RZ ;  /* 0x8000000dff157210 */ /* 0x000fc40007ffe0ff */
[----:B------:R-:W-:-:S05]  /*5760*/  ISETP.NE.U32.AND P3, PT, R13, RZ, PT ;  /* 0x000000ff0d00720c */ /* 0x000fca0003f65070 */
[----:B---3--:R-:W3:Y:S08]  /*5770*/  I2F.U32.RP R17, R15 ;  /* 0x0000000f00117306 */ /* 0x008ef00000209000 */
[----:B-1----:R-:W1:Y:S01]  /*5780*/  MUFU.RCP R8, R8 ;  /* 0x0000000800087308 */ /* 0x002e620000001000 */
[----:B-----5:R-:W-:-:S07]  /*5790*/  IADD3 R41, PT, PT, RZ, -R16, RZ ;  /* 0x80000010ff297210 */ /* 0x020fce0007ffe0ff */
[----:B---3--:R-:W-:Y:S08]  /*57a0*/  MUFU.RCP R17, R17 ;  /* 0x0000001100117308 */ /* 0x008ff00000001000 */
[----:B------:R-:W3:Y:S01]  /*57b0*/  I2F.U32.RP R38, R16 ;  /* 0x0000001000267306 */ /* 0x000ee20000209000 */
[----:B-1----:R-:W-:-:S07]  /*57c0*/  VIADD R2, R8, 0xffffffe ;  /* 0x0ffffffe08027836 */ /* 0x002fce0000000000 */
[----:B------:R1:W5:Y:S08]  /*57d0*/  F2I.FTZ.U32.TRUNC.NTZ R3, R2 ;  /* 0x0000000200037305 */ /* 0x000370000021f000 */
[----:B---3--:R-:W-:Y:S01]  /*57e0*/  MUFU.RCP R38, R38 ;  /* 0x0000002600267308 */ /* 0x008fe20000001000 */
[----:B-1----:R-:W-:Y:S02]  /*57f0*/  IMAD.MOV.U32 R2, RZ, RZ, RZ ;  /* 0x000000ffff027224 */ /* 0x002fe400078e00ff */
[----:B-----5:R-:W-:-:S04]  /*5800*/  IMAD R21, R21, R3, RZ ;  /* 0x0000000315157224 */ /* 0x020fc800078e02ff */
[----:B------:R-:W-:-:S04]  /*5810*/  IMAD.HI.U32 R3, R3, R21, R2 ;  /* 0x0000001503037227 */ /* 0x000fc800078e0002 */
[----:B------:R-:W-:Y:S02]  /*5820*/  VIADD R21, R9, 0xfffffffc ;  /* 0xfffffffc09157836 */ /* 0x000fe40000000000 */
[----:B------:R-:W-:-:S03]  /*5830*/  IMAD.HI.U32 R8, R3, R18, RZ ;  /* 0x0000001203087227 */ /* 0x000fc600078e00ff */
[----:B------:R-:W-:Y:S01]  /*5840*/  SHF.L.U32 R21, R21, 0x2, RZ ;  /* 0x0000000215157819 */ /* 0x000fe200000006ff */
[----:B------:R-:W-:Y:S01]  /*5850*/  VIADD R3, R17, 0xffffffe ;  /* 0x0ffffffe11037836 */ /* 0x000fe20000000000 */
[----:B------:R-:W-:Y:S02]  /*5860*/  IADD3 R2, PT, PT, -R8, RZ, RZ ;  /* 0x000000ff08027210 */ /* 0x000fe40007ffe1ff */
[----:B------:R1:W3:Y:S03]  /*5870*/  LDC R36, c[0x0][R21+0x388] ;  /* 0x0000e20015247b82 */ /* 0x0002e60000000800 */
[----:B------:R-:W-:Y:S01]  /*5880*/  IMAD R2, R13, R2, R18 ;  /* 0x000000020d027224 */ /* 0x000fe200078e0212 */
[----:B------:R-:W5:Y:S04]  /*5890*/  F2I.FTZ.U32.TRUNC.NTZ R3, R3 ;  /* 0x0000000300037305 */ /* 0x000f68000021f000 */
[----:B------:R-:W-:Y:S01]  /*58a0*/  ISETP.GE.U32.AND P1, PT, R2, R13, PT ;  /* 0x0000000d0200720c */ /* 0x000fe20003f26070 */
[----:B-1----:R-:W1:-:S12]  /*58b0*/  LDC R21, c[0x0][R21+0x3ec] ;  /* 0x0000fb0015157b82 */ /* 0x002e580000000800 */
[----:B------:R-:W-:Y:S02]  /*58c0*/  @P1 IADD3 R2, PT, PT, -R13, R2, RZ ;  /* 0x000000020d021210 */ /* 0x000fe40007ffe1ff */
[----:B------:R-:W-:Y:S02]  /*58d0*/  @P1 IADD3 R8, PT, PT, R8, 0x1, RZ ;  /* 0x0000000108081810 */ /* 0x000fe40007ffe0ff */
[----:B------:R-:W-:Y:S01]  /*58e0*/  ISETP.GE.U32.AND P2, PT, R2, R13, PT ;  /* 0x0000000d0200720c */ /* 0x000fe20003f46070 */
[----:B------:R-:W-:-:S04]  /*58f0*/  IMAD.MOV R2, RZ, RZ, -R15 ;  /* 0x000000ffff027224 */ /* 0x000fc800078e0a0f */
[----:B-----5:R-:W-:Y:S02]  /*5900*/  IMAD R17, R2, R3, RZ ;  /* 0x0000000302117224 */ /* 0x020fe400078e02ff */
[----:B------:R-:W-:-:S04]  /*5910*/  IMAD.MOV.U32 R2, RZ, RZ, RZ ;  /* 0x000000ffff027224 */ /* 0x000fc800078e00ff */
[----:B------:R-:W-:Y:S02]  /*5920*/  IMAD.HI.U32 R3, R3, R17, R2 ;  /* 0x0000001103037227 */ /* 0x000fe400078e0002 */
[----:B------:R-:W-:Y:S02]  /*5930*/  @P2 IADD3 R8, PT, PT, R8, 0x1, RZ ;  /* 0x0000000108082810 */ /* 0x000fe40007ffe0ff */
[----:B------:R-:W-:Y:S02]  /*5940*/  @!P3 LOP3.LUT R8, RZ, R13, RZ, 0x33, !PT ;  /* 0x0000000dff08b212 */ /* 0x000fe400078e33ff */
[----:B------:R-:W-:-:S03]  /*5950*/  ISETP.NE.U32.AND P3, PT, R15, RZ, PT ;  /* 0x000000ff0f00720c */ /* 0x000fc60003f65070 */
[----:B------:R-:W-:Y:S01]  /*5960*/  IMAD.HI.U32 R17, R3, R8, RZ ;  /* 0x0000000803117227 */ /* 0x000fe200078e00ff */
[----:B------:R-:W-:Y:S01]  /*5970*/  IADD3 R3, PT, PT, R38, 0xffffffe, RZ ;  /* 0x0ffffffe26037810 */ /* 0x000fe20007ffe0ff */
[----:B---3--:R-:W3:Y:S02]  /*5980*/  I2F.U32.RP R40, R36 ;  /* 0x0000002400287306 */ /* 0x008ee40000209000 */
[----:B------:R-:W-:-:S04]  /*5990*/  IMAD.MOV R2, RZ, RZ, -R17 ;  /* 0x000000ffff027224 */ /* 0x000fc800078e0a11 */
[----:B------:R-:W-:Y:S02]  /*59a0*/  IMAD R2, R15, R2, R8 ;  /* 0x000000020f027224 */ /* 0x000fe400078e0208 */
[----:B------:R-:W5:Y:S03]  /*59b0*/  F2I.FTZ.U32.TRUNC.NTZ R3, R3 ;  /* 0x0000000300037305 */ /* 0x000f66000021f000 */
[----:B------:R-:W-:-:S05]  /*59c0*/  ISETP.GE.U32.AND P1, PT, R2, R15, PT ;  /* 0x0000000f0200720c */ /* 0x000fca0003f26070 */
[----:B---3--:R-:W3:Y:S08]  /*59d0*/  MUFU.RCP R40, R40 ;  /* 0x0000002800287308 */ /* 0x008ef00000001000 */
[----:B------:R-:W-:Y:S01]  /*59e0*/  @P1 IMAD.IADD R2, R2, 0x1, -R15 ;  /* 0x0000000102021824 */ /* 0x000fe200078e0a0f */
[----:B------:R-:W-:Y:S01]  /*59f0*/  @P1 IADD3 R17, PT, PT, R17, 0x1, RZ ;  /* 0x0000000111111810 */ /* 0x000fe20007ffe0ff */
[----:B-----5:R-:W-:-:S03]  /*5a00*/  IMAD R41, R41, R3, RZ ;  /* 0x0000000329297224 */ /* 0x020fc600078e02ff */
[----:B------:R-:W-:Y:S01]  /*5a10*/  ISETP.GE.U32.AND P2, PT, R2, R15, PT ;  /* 0x0000000f0200720c */ /* 0x000fe20003f46070 */
[----:B------:R-:W-:-:S04]  /*5a20*/  VIADD R2, R9, 0xfffffffb ;  /* 0xfffffffb09027836 */ /* 0x000fc80000000000 */
[----:B------:R-:W-:Y:S02]  /*5a30*/  IMAD.SHL.U32 R38, R2, 0x4, RZ ;  /* 0x0000000402267824 */ /* 0x000fe400078e00ff */
[----:B------:R-:W-:-:S06]  /*5a40*/  HFMA2 R2, -RZ, RZ, 0, 0 ;  /* 0x00000000ff027431 */ /* 0x000fcc00000001ff */
[----:B------:R-:W-:Y:S01]  /*5a50*/  @P2 VIADD R17, R17, 0x1 ;  /* 0x0000000111112836 */ /* 0x000fe20000000000 */
[----:B------:R-:W-:Y:S01]  /*5a60*/  @!P3 LOP3.LUT R17, RZ, R15, RZ, 0x33, !PT ;  /* 0x0000000fff11b212 */ /* 0x000fe200078e33ff */
[----:B------:R-:W-:Y:S01]  /*5a70*/  IMAD.HI.U32 R2, R3, R41, R2 ;  /* 0x0000002903027227 */ /* 0x000fe200078e0002 */
[----:B------:R-:W-:Y:S01]  /*5a80*/  ISETP.NE.U32.AND P3, PT, R16, RZ, PT ;  /* 0x000000ff1000720c */ /* 0x000fe20003f65070 */
[----:B------:R5:W0:Y:S04]  /*5a90*/  LDC R41, c[0x0][R38+0x388] ;  /* 0x0000e20026297b82 */ /* 0x000a280000000800 */
[----:B------:R-:W-:-:S04]  /*5aa0*/  IMAD.HI.U32 R43, R2, R17, RZ ;  /* 0x00000011022b7227 */ /* 0x000fc800078e00ff */
[----:B---3--:R-:W-:Y:S01]  /*5ab0*/  VIADD R2, R40, 0xffffffe ;  /* 0x0ffffffe28027836 */ /* 0x008fe20000000000 */
[----:B------:R-:W-:Y:S01]  /*5ac0*/  IADD3 R45, PT, PT, -R43, RZ, RZ ;  /* 0x000000ff2b2d7210 */ /* 0x000fe20007ffe1ff */
[----:B------:R-:W-:Y:S01]  /*5ad0*/  VIADD R40, R9, 0xfffffffa ;  /* 0xfffffffa09287836 */ /* 0x000fe20000000000 */
[----:B-----5:R-:W3:Y:S01]  /*5ae0*/  LDC R38, c[0x0][R38+0x3ec] ;  /* 0x0000fb0026267b82 */ /* 0x020ee20000000800 */
[----:B------:R5:W2:Y:S02]  /*5af0*/  F2I.FTZ.U32.TRUNC.NTZ R3, R2 ;  /* 0x0000000200037305 */ /* 0x000aa4000021f000 */
[----:B------:R-:W-:Y:S02]  /*5b00*/  IMAD R45, R16, R45, R17 ;  /* 0x0000002d102d7224 */ /* 0x000fe400078e0211 */
[----:B------:R-:W-:-:S03]  /*5b10*/  IMAD.SHL.U32 R40, R40, 0x4, RZ ;  /* 0x0000000428287824 */ /* 0x000fc600078e00ff */
[----:B------:R-:W-:Y:S01]  /*5b20*/  ISETP.GE.U32.AND P1, PT, R45, R16, PT ;  /* 0x000000102d00720c */ /* 0x000fe20003f26070 */
[----:B------:R4:W1:Y:S01]  /*5b30*/  LDC R42, c[0x0][R40+0x388] ;  /* 0x0000e200282a7b82 */ /* 0x0008620000000800 */
[----:B-----5:R-:W-:-:S07]  /*5b40*/  HFMA2 R2, -RZ, RZ, 0, 0 ;  /* 0x00000000ff027431 */ /* 0x020fce00000001ff */
[----:B----4-:R-:W4:Y:S04]  /*5b50*/  LDC R40, c[0x0][R40+0x3ec] ;  /* 0x0000fb0028287b82 */ /* 0x010f280000000800 */
[----:B------:R-:W-:Y:S02]  /*5b60*/  @P1 IADD3 R45, PT, PT, -R16, R45, RZ ;  /* 0x0000002d102d1210 */ /* 0x000fe40007ffe1ff */
[----:B------:R-:W-:Y:S02]  /*5b70*/  @P1 IADD3 R43, PT, PT, R43, 0x1, RZ ;  /* 0x000000012b2b1810 */ /* 0x000fe40007ffe0ff */
[----:B------:R-:W-:Y:S01]  /*5b80*/  ISETP.GE.U32.AND P2, PT, R45, R16, PT ;  /* 0x000000102d00720c */ /* 0x000fe20003f46070 */
[----:B------:R-:W-:-:S04]  /*5b90*/  IMAD.MOV R45, RZ, RZ, -R36 ;  /* 0x000000ffff2d7224 */ /* 0x000fc800078e0a24 */
[----:B--2---:R-:W-:-:S04]  /*5ba0*/  IMAD R45, R45, R3, RZ ;  /* 0x000000032d2d7224 */ /* 0x004fc800078e02ff */
[----:B------:R-:W-:Y:S01]  /*5bb0*/  IMAD.HI.U32 R2, R3, R45, R2 ;  /* 0x0000002d03027227 */ /* 0x000fe200078e0002 */
[----:B0-----:R-:W0:Y:S03]  /*5bc0*/  I2F.U32.RP R46, R41 ;  /* 0x00000029002e7306 */ /* 0x001e260000209000 */
[----:B------:R-:W-:Y:S02]  /*5bd0*/  @P2 IADD3 R43, PT, PT, R43, 0x1, RZ ;  /* 0x000000012b2b2810 */ /* 0x000fe40007ffe0ff */
[----:B------:R-:W-:Y:S02]  /*5be0*/  @!P3 LOP3.LUT R43, RZ, R16, RZ, 0x33, !PT ;  /* 0x00000010ff2bb212 */ /* 0x000fe400078e33ff */
[----:B------:R-:W-:-:S03]  /*5bf0*/  ISETP.NE.U32.AND P3, PT, R36, RZ, PT ;  /* 0x000000ff2400720c */ /* 0x000fc60003f65070 */
[----:B------:R-:W-:-:S04]  /*5c00*/  IMAD.HI.U32 R44, R2, R43, RZ ;  /* 0x0000002b022c7227 */ /* 0x000fc800078e00ff */
[----:B------:R-:W-:Y:S01]  /*5c10*/  IMAD.MOV R45, RZ, RZ, -R44 ;  /* 0x000000ffff2d7224 */ /* 0x000fe200078e0a2c */
[----:B0-----:R-:W0:Y:S03]  /*5c20*/  MUFU.RCP R46, R46 ;  /* 0x0000002e002e7308 */ /* 0x001e260000001000 */
[----:B------:R-:W-:Y:S02]  /*5c30*/  IMAD R45, R36, R45, R43 ;  /* 0x0000002d242d7224 */ /* 0x000fe400078e022b */
[----:B-1----:R-:W-:-:S03]  /*5c40*/  IMAD.MOV R49, RZ, RZ, -R42 ;  /* 0x000000ffff317224 */ /* 0x002fc600078e0a2a */
[----:B------:R-:W-:Y:S01]  /*5c50*/  ISETP.GE.U32.AND P1, PT, R45, R36, PT ;  /* 0x000000242d00720c */ /* 0x000fe20003f26070 */
[----:B------:R-:W1:Y:S01]  /*5c60*/  I2F.U32.RP R48, R42 ;  /* 0x0000002a00307306 */ /* 0x000e620000209000 */
[----:B0-----:R-:W-:-:S11]  /*5c70*/  IADD3 R2, PT, PT, R46, 0xffffffe, RZ ;  /* 0x0ffffffe2e027810 */ /* 0x001fd60007ffe0ff */
[----:B------:R-:W-:Y:S01]  /*5c80*/  @P1 IMAD.IADD R45, R45, 0x1, -R36 ;  /* 0x000000012d2d1824 */ /* 0x000fe200078e0a24 */
[C---:B------:R-:W-:Y:S01]  /*5c90*/  IADD3 R46, PT, PT, R9.reuse, -0x7, RZ ;  /* 0xfffffff9092e7810 */ /* 0x040fe20007ffe0ff */
[----:B------:R0:W2:Y:S01]  /*5ca0*/  F2I.FTZ.U32.TRUNC.NTZ R3, R2 ;  /* 0x0000000200037305 */ /* 0x0000a2000021f000 */
[----:B------:R-:W-:Y:S01]  /*5cb0*/  @P1 VIADD R44, R44, 0x1 ;  /* 0x000000012c2c1836 */ /* 0x000fe20000000000 */
[----:B------:R-:W-:Y:S02]  /*5cc0*/  IADD3 R9, PT, PT, R9, -0x8, RZ ;  /* 0xfffffff809097810 */ /* 0x000fe40007ffe0ff */
[----:B------:R-:W-:Y:S01]  /*5cd0*/  ISETP.GE.U32.AND P2, PT, R45, R36, PT ;  /* 0x000000242d00720c */ /* 0x000fe20003f46070 */
[----:B------:R-:W-:Y:S01]  /*5ce0*/  IMAD.SHL.U32 R46, R46, 0x4, RZ ;  /* 0x000000042e2e7824 */ /* 0x000fe200078e00ff */
[----:B------:R-:W-:Y:S02]  /*5cf0*/  IADD3 R45, PT, PT, RZ, -R41, RZ ;  /* 0x80000029ff2d7210 */ /* 0x000fe40007ffe0ff */
[----:B-1----:R-:W1:Y:S01]  /*5d00*/  MUFU.RCP R48, R48 ;  /* 0x0000003000307308 */ /* 0x002e620000001000 */
[----:B0-----:R-:W-:Y:S01]  /*5d10*/  HFMA2 R2, -RZ, RZ, 0, 0 ;  /* 0x00000000ff027431 */ /* 0x001fe200000001ff */
[----:B------:R0:W5:Y:S01]  /*5d20*/  LDC R47, c[0x0][R46+0x388] ;  /* 0x0000e2002e2f7b82 */ /* 0x0001620000000800 */
[----:B--2---:R-:W-:-:S06]  /*5d30*/  IMAD R45, R45, R3, RZ ;  /* 0x000000032d2d7224 */ /* 0x004fcc00078e02ff */
[----:B------:R-:W-:Y:S01]  /*5d40*/  @P2 VIADD R44, R44, 0x1 ;  /* 0x000000012c2c2836 */ /* 0x000fe20000000000 */
[----:B------:R-:W-:Y:S01]  /*5d50*/  @!P3 LOP3.LUT R44, RZ, R36, RZ, 0x33, !PT ;  /* 0x00000024ff2cb212 */ /* 0x000fe200078e33ff */
[----:B------:R-:W-:Y:S01]  /*5d60*/  IMAD.HI.U32 R3, R3, R45, R2 ;  /* 0x0000002d03037227 */ /* 0x000fe200078e0002 */
[----:B------:R-:W-:Y:S01]  /*5d70*/  ISETP.NE.U32.AND P3, PT, R41, RZ, PT ;  /* 0x000000ff2900720c */ /* 0x000fe20003f65070 */
[----:B0-----:R-:W0:Y:S04]  /*5d80*/  LDC R46, c[0x0][R46+0x3ec] ;  /* 0x0000fb002e2e7b82 */ /* 0x001e280000000800 */
[----:B------:R-:W-:-:S04]  /*5d90*/  IMAD.HI.U32 R45, R3, R44, RZ ;  /* 0x0000002c032d7227 */ /* 0x000fc800078e00ff */
[----:B-1----:R-:W-:Y:S01]  /*5da0*/  VIADD R3, R48, 0xffffffe ;  /* 0x0ffffffe30037836 */ /* 0x002fe20000000000 */
[----:B------:R-:W-:Y:S02]  /*5db0*/  IADD3 R2, PT, PT, -R45, RZ, RZ ;  /* 0x000000ff2d027210 */ /* 0x000fe40007ffe1ff */
[----:B------:R-:W-:-:S03]  /*5dc0*/  SHF.L.U32 R48, R9, 0x2, RZ ;  /* 0x0000000209307819 */ /* 0x000fc600000006ff */
[----:B------:R-:W-:Y:S01]  /*5dd0*/  IMAD R2, R41, R2, R44 ;  /* 0x0000000229027224 */ /* 0x000fe200078e022c */
[----:B------:R-:W1:Y:S04]  /*5de0*/  F2I.FTZ.U32.TRUNC.NTZ R3, R3 ;  /* 0x0000000300037305 */ /* 0x000e68000021f000 */
[----:B------:R-:W-:Y:S01]  /*5df0*/  ISETP.GE.U32.AND P1, PT, R2, R41, PT ;  /* 0x000000290200720c */ /* 0x000fe20003f26070 */
[----:B-1----:R-:W-:-:S12]  /*5e00*/  IMAD R49, R49, R3, RZ ;  /* 0x0000000331317224 */ /* 0x002fd800078e02ff */
[----:B------:R-:W-:Y:S01]  /*5e10*/  @P1 IADD3 R2, PT, PT, -R41, R2, RZ ;  /* 0x0000000229021210 */ /* 0x000fe20007ffe1ff */
[----:B------:R-:W-:-:S03]  /*5e20*/  @P1 VIADD R45, R45, 0x1 ;  /* 0x000000012d2d1836 */ /* 0x000fc60000000000 */
[----:B------:R-:W-:Y:S01]  /*5e30*/  ISETP.GE.U32.AND P2, PT, R2, R41, PT ;  /* 0x000000290200720c */ /* 0x000fe20003f46070 */
[----:B------:R-:W-:Y:S01]  /*5e40*/  IMAD.MOV.U32 R2, RZ, RZ, RZ ;  /* 0x000000ffff027224 */ /* 0x000fe200078e00ff */
[----:B-----5:R-:W1:Y:S01]  /*5e50*/  I2F.U32.RP R52, R47 ;  /* 0x0000002f00347306 */ /* 0x020e620000209000 */
[----:B------:R-:W-:Y:S02]  /*5e60*/  IADD3 R53, PT, PT, RZ, -R47, RZ ;  /* 0x8000002fff357210 */ /* 0x000fe40007ffe0ff */
[----:B------:R-:W-:Y:S02]  /*5e70*/  IMAD.HI.U32 R2, R3, R49, R2 ;  /* 0x0000003103027227 */ /* 0x000fe400078e0002 */
[----:B------:R2:W5:Y:S06]  /*5e80*/  LDC R49, c[0x0][R48+0x388] ;  /* 0x0000e20030317b82 */ /* 0x00056c0000000800 */
[----:B------:R-:W-:-:S02]  /*5e90*/  @P2 IADD3 R45, PT, PT, R45, 0x1, RZ ;  /* 0x000000012d2d2810 */ /* 0x000fc40007ffe0ff */
[----:B------:R-:W-:Y:S01]  /*5ea0*/  @!P3 LOP3.LUT R45, RZ, R41, RZ, 0x33, !PT ;  /* 0x00000029ff2db212 */ /* 0x000fe200078e33ff */
[----:B--2---:R-:W2:Y:S01]  /*5eb0*/  LDC R48, c[0x0][R48+0x3ec] ;  /* 0x0000fb0030307b82 */ /* 0x004ea20000000800 */
[----:B-1----:R-:W1:Y:S01]  /*5ec0*/  MUFU.RCP R52, R52 ;  /* 0x0000003400347308 */ /* 0x002e620000001000 */
[----:B------:R-:W-:Y:S02]  /*5ed0*/  ISETP.NE.U32.AND P3, PT, R42, RZ, PT ;  /* 0x000000ff2a00720c */ /* 0x000fe40003f65070 */
[----:B------:R-:W-:-:S04]  /*5ee0*/  IMAD.HI.U32 R50, R2, R45, RZ ;  /* 0x0000002d02327227 */ /* 0x000fc800078e00ff */
[----:B------:R-:W-:-:S04]  /*5ef0*/  IMAD.MOV R51, RZ, RZ, -R50 ;  /* 0x000000ffff337224 */ /* 0x000fc800078e0a32 */
[----:B------:R-:W-:-:S05]  /*5f00*/  IMAD R51, R42, R51, R45 ;  /* 0x000000332a337224 */ /* 0x000fca00078e022d */
[----:B------:R-:W-:Y:S02]  /*5f10*/  ISETP.GE.U32.AND P1, PT, R51, R42, PT ;  /* 0x0000002a3300720c */ /* 0x000fe40003f26070 */
[----:B-1----:R-:W-:-:S04]  /*5f20*/  IADD3 R2, PT, PT, R52, 0xffffffe, RZ ;  /* 0x0ffffffe34027810 */ /* 0x002fc80007ffe0ff */
[----:B------:R1:W3:Y:S07]  /*5f30*/  F2I.FTZ.U32.TRUNC.NTZ R3, R2 ;  /* 0x0000000200037305 */ /* 0x0002ee000021f000 */
[----:B------:R-:W-:Y:S02]  /*5f40*/  @P1 IMAD.IADD R51, R51, 0x1, -R42 ;  /* 0x0000000133331824 */ /* 0x000fe400078e0a2a */
[----:B------:R-:W-:Y:S02]  /*5f50*/  @P1 VIADD R50, R50, 0x1 ;  /* 0x0000000132321836 */ /* 0x000fe40000000000 */
[----:B-1----:R-:W-:Y:S01]  /*5f60*/  IMAD.MOV.U32 R2, RZ, RZ, RZ ;  /* 0x000000ffff027224 */ /* 0x002fe200078e00ff */
[----:B------:R-:W-:Y:S01]  /*5f70*/  ISETP.GE.U32.AND P2, PT, R51, R42, PT ;  /* 0x0000002a3300720c */ /* 0x000fe20003f46070 */
[----:B---3--:R-:W-:Y:S01]  /*5f80*/  IMAD R53, R53, R3, RZ ;  /* 0x0000000335357224 */ /* 0x008fe200078e02ff */
[----:B-----5:R-:W1:Y:S03]  /*5f90*/  I2F.U32.RP R51, R49 ;  /* 0x0000003100337306 */ /* 0x020e660000209000 */
[----:B------:R-:W-:-:S08]  /*5fa0*/  IMAD.HI.U32 R3, R3, R53, R2 ;  /* 0x0000003503037227 */ /* 0x000fd000078e0002 */
[----:B------:R-:W-:Y:S02]  /*5fb0*/  @P2 IADD3 R50, PT, PT, R50, 0x1, RZ ;  /* 0x0000000132322810 */ /* 0x000fe40007ffe0ff */
[----:B------:R-:W-:Y:S02]  /*5fc0*/  @!P3 LOP3.LUT R50, RZ, R42, RZ, 0x33, !PT ;  /* 0x0000002aff32b212 */ /* 0x000fe400078e33ff */
[----:B------:R-:W-:Y:S01]  /*5fd0*/  ISETP.NE.U32.AND P3, PT, R47, RZ, PT ;  /* 0x000000ff2f00720c */ /* 0x000fe20003f65070 */
[----:B-1----:R-:W1:Y:S02]  /*5fe0*/  MUFU.RCP R51, R51 ;  /* 0x0000003300337308 */ /* 0x002e640000001000 */
[----:B------:R-:W-:-:S05]  /*5ff0*/  IMAD.HI.U32 R52, R3, R50, RZ ;  /* 0x0000003203347227 */ /* 0x000fca00078e00ff */
[----:B------:R-:W-:-:S05]  /*6000*/  IADD3 R2, PT, PT, -R52, RZ, RZ ;  /* 0x000000ff34027210 */ /* 0x000fca0007ffe1ff */
[----:B------:R-:W-:-:S05]  /*6010*/  IMAD R2, R47, R2, R50 ;  /* 0x000000022f027224 */ /* 0x000fca00078e0232 */
[----:B------:R-:W-:Y:S01]  /*6020*/  ISETP.GE.U32.AND P1, PT, R2, R47, PT ;  /* 0x0000002f0200720c */ /* 0x000fe20003f26070 */
[----:B-1----:R-:W-:Y:S02]  /*6030*/  VIADD R3, R51, 0xffffffe ;  /* 0x0ffffffe33037836 */ /* 0x002fe40000000000 */
[----:B------:R-:W-:-:S04]  /*6040*/  IMAD.MOV R51, RZ, RZ, -R49 ;  /* 0x000000ffff337224 */ /* 0x000fc800078e0a31 */
[----:B------:R-:W1:Y:S06]  /*6050*/  F2I.FTZ.U32.TRUNC.NTZ R3, R3 ;  /* 0x0000000300037305 */ /* 0x000e6c000021f000 */
[----:B------:R-:W-:Y:S02]  /*6060*/  @P1 IADD3 R2, PT, PT, -R47, R2, RZ ;  /* 0x000000022f021210 */ /* 0x000fe40007ffe1ff */
[----:B------:R-:W-:Y:S02]  /*6070*/  @P1 IADD3 R52, PT, PT, R52, 0x1, RZ ;  /* 0x0000000134341810 */ /* 0x000fe40007ffe0ff */
[----:B------:R-:W-:Y:S01]  /*6080*/  ISETP.GE.U32.AND P2, PT, R2, R47, PT ;  /* 0x0000002f0200720c */ /* 0x000fe20003f46070 */
[----:B------:R-:W-:-:S02]  /*6090*/  HFMA2 R2, -RZ, RZ, 0, 0 ;  /* 0x00000000ff027431 */ /* 0x000fc400000001ff */
[----:B-1----:R-:W-:-:S04]  /*60a0*/  IMAD R51, R51, R3, RZ ;  /* 0x0000000333337224 */ /* 0x002fc800078e02ff */
[----:B------:R-:W-:Y:S01]  /*60b0*/  IMAD.HI.U32 R3, R3, R51, R2 ;  /* 0x0000003303037227 */ /* 0x000fe200078e0002 */
[----:B------:R-:W-:-:S05]  /*60c0*/  IADD3 R51, PT, PT, -R8, RZ, RZ ;  /* 0x000000ff08337210 */ /* 0x000fca0007ffe1ff */
        /* <DEDUP_REMOVED lines=30> */
[----:B----4-:R-:W-:Y:S02]  /*62b0*/  IMAD R21, R42, R40, R21 ;  /* 0x000000282a157224 */ /* 0x010fe400078e0215 */
        /* <DEDUP_REMOVED lines=8> */
.L_x_1218:
[----:B------:R-:W-:Y:S05]  /*6340*/  @!P0 BRA `(.L_x_1217) ;  /* 0x0000000800e88947 */ /* 0x000fea0003800000 */
[----:B------:R-:W-:Y:S02]  /*6350*/  ISETP.GE.U32.AND P1, PT, R6, 0x3, PT ;  /* 0x000000030600780c */ /* 0x000fe40003f26070 */
[----:B------:R-:W-:-:S11]  /*6360*/  ISETP.NE.AND P0, PT, R4, RZ, PT ;  /* 0x000000ff0400720c */ /* 0x000fd60003f05270 */
[----:B------:R-:W-:Y:S05]  /*6370*/  @!P1 BRA `(.L_x_1220) ;  /* 0x0000000400949947 */ /* 0x000fea0003800000 */
[C---:B------:R-:W-:Y:S02]  /*6380*/  VIADD R8, R9.reuse, 0xffffffff ;  /* 0xffffffff09087836 */ /* 0x040fe40000000000 */
[C---:B------:R-:W-:Y:S02]  /*6390*/  VIADD R6, R9.reuse, 0xfffffffe ;  /* 0xfffffffe09067836 */ /* 0x040fe40000000000 */
[C---:B------:R-:W-:Y:S01]  /*63a0*/  VIADD R14, R9.reuse, 0xfffffffd ;  /* 0xfffffffd090e7836 */ /* 0x040fe20000000000 */
[----:B------:R-:W-:Y:S01]  /*63b0*/  SHF.L.U32 R8, R8, 0x2, RZ ;  /* 0x0000000208087819 */ /* 0x000fe200000006ff */
[----:B------:R-:W-:Y:S01]  /*63c0*/  VIADD R9, R9, 0xfffffffc ;  /* 0xfffffffc09097836 */ /* 0x000fe20000000000 */
[----:B------:R-:W-:Y:S01]  /*63d0*/  SHF.L.U32 R6, R6, 0x2, RZ ;  /* 0x0000000206067819 */ /* 0x000fe200000006ff */
[----:B------:R-:W-:Y:S01]  /*63e0*/  IMAD.SHL.U32 R14, R14, 0x4, RZ ;  /* 0x000000040e0e7824 */ /* 0x000fe200078e00ff */
[----:B------:R0:W1:Y:S02]  /*63f0*/  LDC R7, c[0x0][R8+0x388] ;  /* 0x0000e20008077b82 */ /* 0x0000640000000800 */
[----:B------:R-:W-:-:S06]  /*6400*/  SHF.L.U32 R16, R9, 0x2, RZ ;  /* 0x0000000209107819 */ /* 0x000fcc00000006ff */
        /* <DEDUP_REMOVED lines=19> */
[----:B------:R-:W-:Y:S01]  /*6540*/  IADD3 R2, PT, PT, -R13, RZ, RZ ;  /* 0x000000ff0d027210 */ /* 0x000fe20007ffe1ff */
[----:B------:R4:W5:Y:S04]  /*6550*/  LDC R12, c[0x0][R16+0x388] ;  /* 0x0000e200100c7b82 */ /* 0x0009680000000800 */
[----:B------:R-:W-:Y:S01]  /*6560*/  IMAD R2, R7, R2, R18 ;  /* 0x0000000207027224 */ /* 0x000fe200078e0212 */
[----:B------:R-:W0:Y:S03]  /*6570*/  F2I.FTZ.U32.TRUNC.NTZ R3, R3 ;  /* 0x0000000300037305 */ /* 0x000e26000021f000 */
[----:B----4-:R-:W4:Y:S01]  /*6580*/  LDC R16, c[0x0][R16+0x3ec] ;  /* 0x0000fb0010107b82 */ /* 0x010f220000000800 */
[----:B------:R-:W-:-:S04]  /*6590*/  ISETP.GE.U32.AND P1, PT, R2, R7, PT ;  /* 0x000000070200720c */ /* 0x000fc80003f26070 */
[----:B---3--:R-:W3:Y:S01]  /*65a0*/  I2F.U32.RP R20, R10 ;  /* 0x0000000a00147306 */ /* 0x008ee20000209000 */
[----:B0-----:R-:W-:-:S08]  /*65b0*/  IMAD R15, R15, R3, RZ ;  /* 0x000000030f0f7224 */ /* 0x001fd000078e02ff */
[----:B------:R-:W-:Y:S02]  /*65c0*/  @P1 IADD3 R2, PT, PT, -R7, R2, RZ ;  /* 0x0000000207021210 */ /* 0x000fe40007ffe1ff */
[----:B------:R-:W-:Y:S02]  /*65d0*/  @P1 IADD3 R13, PT, PT, R13, 0x1, RZ ;  /* 0x000000010d0d1810 */ /* 0x000fe40007ffe0ff */
[----:B------:R-:W-:Y:S01]  /*65e0*/  ISETP.GE.U32.AND P2, PT, R2, R7, PT ;  /* 0x000000070200720c */ /* 0x000fe20003f46070 */
[----:B------:R-:W-:Y:S01]  /*65f0*/  HFMA2 R2, -RZ, RZ, 0, 0 ;  /* 0x00000000ff027431 */ /* 0x000fe200000001ff */
[----:B---3--:R-:W0:Y:S04]  /*6600*/  MUFU.RCP R20, R20 ;  /* 0x0000001400147308 */ /* 0x008e280000001000 */
        /* <DEDUP_REMOVED lines=12> */
[----:B---3--:R-:W-:-:S07]  /*66d0*/  IMAD.MOV.U32 R2, RZ, RZ, RZ ;  /* 0x000000ffff027224 */ /* 0x008fce00078e00ff */
        /* <DEDUP_REMOVED lines=38> */
[----:B--2---:R-:W-:Y:S02]  /*6940*/  IMAD R2, R13, R6, R2 ;  /* 0x000000060d027224 */ /* 0x004fe400078e0202 */
[----:B------:R-:W-:Y:S01]  /*6950*/  @P2 IADD3 R20, PT, PT, R20, 0x1, RZ ;  /* 0x0000000114142810 */ /* 0x000fe20007ffe0ff */
[----:B------:R-:W-:Y:S01]  /*6960*/  IMAD R15, R10, R3, R15 ;  /* 0x000000030a0f7224 */ /* 0x000fe200078e020f */
[----:B------:R-:W-:-:S03]  /*6970*/  @!P3 LOP3.LUT R20, RZ, R12, RZ, 0x33, !PT ;  /* 0x0000000cff14b212 */ /* 0x000fc600078e33ff */
[----:B-1----:R-:W-:Y:S01]  /*6980*/  IMAD R2, R15, R14, R2 ;  /* 0x0000000e0f027224 */ /* 0x002fe200078e0202 */
[----:B------:R-:W-:Y:S01]  /*6990*/  IADD3 R3, PT, PT, -R20, RZ, RZ ;  /* 0x000000ff14037210 */ /* 0x000fe20007ffe1ff */
[----:B------:R-:W-:-:S04]  /*69a0*/  IMAD.MOV.U32 R18, RZ, RZ, R20 ;  /* 0x000000ffff127224 */ /* 0x000fc800078e0014 */
[----:B------:R-:W-:-:S04]  /*69b0*/  IMAD R17, R12, R3, R17 ;  /* 0x000000030c117224 */ /* 0x000fc800078e0211 */
[----:B----4-:R-:W-:-:S07]  /*69c0*/  IMAD R19, R17, R16, R2 ;  /* 0x0000001011137224 */ /* 0x010fce00078e0202 */
.L_x_1220:
        /* <DEDUP_REMOVED lines=55> */
.L_x_1221:
        /* <DEDUP_REMOVED lines=27> */
.L_x_1217:
[----:B------:R-:W0:Y:S01]  /*6ef0*/  LDCU UR5, c[0x0][0x464] ;  /* 0x00008c80ff0577ac */ /* 0x000e220008000800 */
[----:B------:R-:W-:Y:S01]  /*6f00*/  MOV R2, RZ ;  /* 0x000000ff00027202 */ /* 0x000fe20000000f00 */
[----:B------:R-:W1:Y:S01]  /*6f10*/  LDCU UR6, c[0x0][0x4c8] ;  /* 0x00009900ff0677ac */ /* 0x000e620008000800 */
[----:B------:R-:W2:Y:S01]  /*6f20*/  LDCU UR4, c[0x0][0x3ec] ;  /* 0x00007d80ff0477ac */ /* 0x000ea20008000800 */
[----:B------:R-:W3:Y:S01]  /*6f30*/  LDCU UR7, c[0x0][0x4c4] ;  /* 0x00009880ff0777ac */ /* 0x000ee20008000800 */
[----:B0-----:R-:W0:Y:S01]  /*6f40*/  I2F.U32.RP R5, UR5 ;  /* 0x0000000500057d06 */ /* 0x001e220008209000 */
[----:B------:R-:W-:Y:S01]  /*6f50*/  ISETP.NE.U32.AND P2, PT, RZ, UR5, PT ;  /* 0x00000005ff007c0c */ /* 0x000fe2000bf45070 */
[----:B--2---:R-:W-:Y:S02]  /*6f60*/  IMAD R18, R18, UR4, R19 ;  /* 0x0000000412127c24 */ /* 0x004fe4000f8e0213 */
[----:B------:R-:W-:-:S04]  /*6f70*/  IMAD.MOV.U32 R19, RZ, RZ, RZ ;  /* 0x000000ffff137224 */ /* 0x000fc800078e00ff */
        /* <DEDUP_REMOVED lines=14> */
[----:B------:R-:W-:-:S04]  /*7060*/  @!P2 LOP3.LUT R2, RZ, UR5, RZ, 0x33, !PT ;  /* 0x00000005ff02ac12 */ /* 0x000fc8000f8e33ff */
[----:B------:R-:W-:-:S05]  /*7070*/  IADD3 R4, PT, PT, -R2, RZ, RZ ;  /* 0x000000ff02047210 */ /* 0x000fca0007ffe1ff */
[----:B------:R-:W-:-:S04]  /*7080*/  IMAD R3, R4, UR5, R11 ;  /* 0x0000000504037c24 */ /* 0x000fc8000f8e020b */
[----:B-1----:R-:W-:-:S04]  /*7090*/  IMAD R3, R3, UR6, RZ ;  /* 0x0000000603037c24 */ /* 0x002fc8000f8e02ff */
[----:B---3--:R-:W-:Y:S01]  /*70a0*/  IMAD R2, R2, UR7, R3 ;  /* 0x0000000702027c24 */ /* 0x008fe2000f8e0203 */
[----:B------:R-:W-:-:S07]  /*70b0*/  MOV R3, RZ ;  /* 0x000000ff00037202 */ /* 0x000fce0000000f00 */
.L_x_1216:
[----:B------:R-:W-:Y:S05]  /*70c0*/  BSYNC.RECONVERGENT B0 ;  /* 0x0000000000007941 */ /* 0x000fea0003800200 */
.L_x_1215:
        /* <DEDUP_REMOVED lines=20> */
[----:B------:R-:W-:Y:S02]  /*7210*/  LOP3.LUT R14, R11, R5, RZ, 0x3c, !PT ;  /* 0x000000050b0e7212 */ /* 0x000fe400078e3cff */
[----:B------:R-:W-:Y:S01]  /*7220*/  LOP3.LUT R9, R35, R9, R4, 0x96, !PT ;  /* 0x0000000923097212 */ /* 0x000fe200078e9604 */
[----:B------:R-:W-:Y:S01]  /*7230*/  IMAD.WIDE.U32 R10, R10, -0x2daee0ad, RZ ;  /* 0xd2511f530a0a7825 */ /* 0x000fe200078e00ff */
[----:B------:R-:W-:Y:S02]  /*7240*/  IADD3 R21, PT, PT, R5, -0x4498517b, RZ ;  /* 0xbb67ae8505157810 */ /* 0x000fe40007ffe0ff */
[----:B------:R-:W-:Y:S01]  /*7250*/  IADD3 R7, PT, PT, R4, -0x61c88647, RZ ;  /* 0x9e3779b904077810 */ /* 0x000fe20007ffe0ff */
[----:B------:R-:W-:Y:S01]  /*7260*/  IMAD.WIDE.U32 R12, R12, -0x326172a9, RZ ;  /* 0xcd9e8d570c0c7825 */ /* 0x000fe200078e00ff */
[----:B------:R-:W-:-:S03]  /*7270*/  IADD3 R17, PT, PT, R16, -0x2daee0ad, RZ ;  /* 0xd2511f5310117810 */ /* 0x000fc60007ffe0ff */
        /* <DEDUP_REMOVED lines=9> */
[----:B------:R-:W-:-:S04]  /*7310*/  IMAD.WIDE.U32 R20, R20, -0x2daee0ad, RZ ;  /* 0xd2511f5314147825 */ /* 0x000fc800078e00ff */
[----:B------:R-:W-:Y:S01]  /*7320*/  IMAD.WIDE.U32 R38, R38, -0x2daee0ad, RZ ;  /* 0xd2511f5326267825 */ /* 0x000fe200078e00ff */
[----:B------:R-:W-:-:S03]  /*7330*/  LOP3.LUT R12, R7, R12, R17, 0x96, !PT ;  /* 0x0000000c070c7212 */ /* 0x000fc600078e9611 */
[----:B------:R-:W-:Y:S01]  /*7340*/  IMAD.WIDE.U32 R40, R40, -0x326172a9, RZ ;  /* 0xcd9e8d5728287825 */ /* 0x000fe200078e00ff */
[C---:B------:R-:W-:Y:S02]  /*7350*/  LOP3.LUT R10, R9.reuse, R10, R21, 0x96, !PT ;  /* 0x0000000a090a7212 */ /* 0x040fe400078e9615 */
        /* <DEDUP_REMOVED lines=13> */
[----:B------:R-:W-:Y:S02]  /*7430*/  IADD3 R7, PT, PT, R4, 0x78dde6e4, RZ ;  /* 0x78dde6e404077810 */ /* 0x000fe40007ffe0ff */
[----:B------:R-:W-:Y:S01]  /*7440*/  IADD3 R9, PT, PT, R5, -0x126145ec, RZ ;  /* 0xed9eba1405097810 */ /* 0x000fe20007ffe0ff */
[----:B------:R-:W-:-:S04]  /*7450*/  IMAD.WIDE.U32 R20, R20, -0x2daee0ad, RZ ;  /* 0xd2511f5314147825 */ /* 0x000fc800078e00ff */
[----:B------:R-:W-:Y:S01]  /*7460*/  IMAD.WIDE.U32 R38, R39, -0x2daee0ad, RZ ;  /* 0xd2511f5327267825 */ /* 0x000fe200078e00ff */
[----:B------:R-:W-:-:S03]  /*7470*/  LOP3.LUT R10, R7, R10, R17, 0x96, !PT ;  /* 0x0000000a070a7212 */ /* 0x000fc600078e9611 */
[----:B------:R-:W-:Y:S01]  /*7480*/  IMAD.WIDE.U32 R40, R40, -0x326172a9, RZ ;  /* 0xcd9e8d5728287825 */ /* 0x000fe200078e00ff */
[C---:B------:R-:W-:Y:S02]  /*7490*/  LOP3.LUT R11, R9.reuse, R8, R21, 0x96, !PT ;  /* 0x00000008090b7212 */ /* 0x040fe400078e9615 */
[----:B------:R-:W-:Y:S02]  /*74a0*/  LOP3.LUT R13, R9, R14, R39, 0x96, !PT ;  /* 0x0000000e090d7212 */ /* 0x000fe400078e9627 */
[----:B------:R-:W-:Y:S01]  /*74b0*/  LOP3.LUT R14, R7, R12, R41, 0x96, !PT ;  /* 0x0000000c070e7212 */ /* 0x000fe200078e9629 */
[----:B------:R-:W-:Y:S02]  /*74c0*/  VIADD R17, R5, 0xa9066899 ;  /* 0xa906689905117836 */ /* 0x000fe40000000000 */
[----:B------:R-:W-:Y:S01]  /*74d0*/  IMAD.WIDE.U32 R8, R10, -0x2daee0ad, RZ ;  /* 0xd2511f530a087825 */ /* 0x000fe200078e00ff */
[----:B------:R-:W-:-:S03]  /*74e0*/  IADD3 R7, PT, PT, R4, 0x1715609d, RZ ;  /* 0x1715609d04077810 */ /* 0x000fc60007ffe0ff */
        /* <DEDUP_REMOVED lines=19> */
[----:B------:R-:W-:Y:S01]  /*7620*/  IADD3 R7, PT, PT, R4, 0x5384540f, RZ ;  /* 0x5384540f04077810 */ /* 0x000fe20007ffe0ff */
[----:B------:R-:W-:Y:S01]  /*7630*/  IMAD.WIDE.U32 R14, R15, -0x326172a9, RZ ;  /* 0xcd9e8d570f0e7825 */ /* 0x000fe200078e00ff */
[----:B------:R-:W-:-:S03]  /*7640*/  LOP3.LUT R20, R17, R20, R9, 0x96, !PT ;  /* 0x0000001411147212 */ /* 0x000fc600078e9609 */
[----:B------:R-:W-:-:S04]  /*7650*/  IMAD.WIDE.U32 R12, R13, -0x326172a9, RZ ;  /* 0xcd9e8d570d0c7825 */ /* 0x000fc800078e00ff */
[----:B------:R-:W-:Y:S01]  /*7660*/  IMAD.WIDE.U32 R10, R11, -0x2daee0ad, RZ ;  /* 0xd2511f530b0a7825 */ /* 0x000fe200078e00ff */
[C---:B------:R-:W-:Y:S02]  /*7670*/  LOP3.LUT R15, R7.reuse, R16, R15, 0x96, !PT ;  /* 0x00000010070f7212 */ /* 0x040fe400078e960f */
[----:B------:R-:W-:Y:S02]  /*7680*/  LOP3.LUT R21, R7, R40, R13, 0x96, !PT ;  /* 0x0000002807157212 */ /* 0x000fe400078e960d */
[----:B------:R-:W-:Y:S02]  /*7690*/  LOP3.LUT R38, R17, R38, R11, 0x96, !PT ;  /* 0x0000002611267212 */ /* 0x000fe400078e960b */
[----:B------:R-:W-:Y:S01]  /*76a0*/  LOP3.LUT R6, R6, 0x3, RZ, 0xc0, !PT ;  /* 0x0000000306067812 */ /* 0x000fe200078ec0ff */
[----:B------:R-:W-:Y:S01]  /*76b0*/  VIADD R13, R5, 0xdb3d7428 ;  /* 0xdb3d7428050d7836 */ /* 0x000fe20000000000 */
[----:B------:R-:W-:Y:S01]  /*76c0*/  IADD3 R11, PT, PT, R4, -0xe443238, RZ ;  /* 0xf1bbcdc8040b7810 */ /* 0x000fe20007ffe0ff */
[----:B------:R-:W-:Y:S01]  /*76d0*/  IMAD.WIDE.U32 R16, R20, -0x326172a9, RZ ;  /* 0xcd9e8d5714107825 */ /* 0x000fe200078e00ff */
[----:B------:R-:W-:-:S03]  /*76e0*/  IADD3 R7, PT, PT, R4, -0x700cb87f, RZ ;  /* 0x8ff3478104077810 */ /* 0x000fc60007ffe0ff */
[----:B------:R-:W-:Y:S01]  /*76f0*/  VIADD R9, R5, 0x96a522ad ;  /* 0x96a522ad05097836 */ /* 0x000fe20000000000 */
[----:B------:R-:W-:Y:S01]  /*7700*/  ISETP.GT.AND P0, PT, R6, 0x1, PT ;  /* 0x000000010600780c */ /* 0x000fe20003f04270 */
[----:B------:R-:W-:Y:S01]  /*7710*/  IMAD.WIDE.U32 R4, R15, -0x2daee0ad, RZ ;  /* 0xd2511f530f047825 */ /* 0x000fe200078e00ff */
[----:B------:R-:W-:-:S03]  /*7720*/  LOP3.LUT R14, R11, R14, R17, 0x96, !PT ;  /* 0x0000000e0b0e7212 */ /* 0x000fc600078e9611 */
        /* <DEDUP_REMOVED lines=10> */
[----:B------:R-:W-:Y:S02]  /*77d0*/  LOP3.LUT R8, R9, R4, R11, 0x96, !PT ;  /* 0x0000000409087212 */ /* 0x000fe400078e960b */
        /* <DEDUP_REMOVED lines=12> */
.L_x_1222:
        /* <DEDUP_REMOVED lines=8> */
.L_x_1223:
        /* <DEDUP_REMOVED lines=19> */
.L_x_10004:
[----:B------:R-:W-:Y:S05]  /*7a50*/  BRX R2 -0x7a60                                                                                                                                                                                                                                                                                                                                                                                                                                                                               (*"BRANCH_TARGETS .L_x_10005,.L_x_10006,.L_x_10007"*) ;  /* 0xffffff8402687949 */ /* 0x000fea000383ffff */
.L_x_1226:
        /* <DEDUP_REMOVED lines=31> */
.L_x_1232:
[----:B------:R0:W5:Y:S02]  /*7c50*/  LDG.E R0, desc[UR36][R16.64] ;  /* 0x0000002410007981 */ /* 0x000164000c1e1900 */
.L_x_1231:
[----:B------:R-:W-:Y:S05]  /*7c60*/  BSYNC.RECONVERGENT B6 ;  /* 0x0000000000067941 */ /* 0x000fea0003800200 */
.L_x_1230:
[----:B------:R-:W1:Y:S01]  /*7c70*/  LDCU.64 UR4, c[0x0][0x380] ;  /* 0x00007000ff0477ac */ /* 0x000e620008000a00 */
[----:B-----5:R-:W-:-:S04]  /*7c80*/  FSETP.GTU.FTZ.AND P0, PT, R41, R0, PT ;  /* 0x000000002900720b */ /* 0x020fc80003f1c000 */
[----:B------:R-:W-:Y:S02]  /*7c90*/  SEL R5, RZ, 0x1, P0 ;  /* 0x00000001ff057807 */ /* 0x000fe40000000000 */
[----:B-1----:R-:W-:-:S04]  /*7ca0*/  IADD3 R2, P1, PT, R18, UR4, RZ ;  /* 0x0000000412027c10 */ /* 0x002fc8000ff3e0ff */
[----:B------:R-:W-:-:S05]  /*7cb0*/  IADD3.X R3, PT, PT, R19, UR5, RZ, P1, !PT ;  /* 0x0000000513037c10 */ /* 0x000fca0008ffe4ff */
[----:B------:R1:W-:Y:S04]  /*7cc0*/  STG.E.U8 desc[UR36][R2.64], R5 ;  /* 0x0000000502007986 */ /* 0x0003e8000c101124 */
.L_x_1228:
[----:B------:R-:W-:Y:S05]  /*7cd0*/  BSYNC.RELIABLE B7 ;  /* 0x0000000000077941 */ /* 0x000fea0003800100 */
.L_x_1227:
        /* <DEDUP_REMOVED lines=24> */
.L_x_1235:
[----:B------:R0:W5:Y:S02]  /*7e60*/  LDG.E R0, desc[UR36][R16.64] ;  /* 0x0000002410007981 */ /* 0x000164000c1e1900 */
.L_x_1234:
[----:B------:R-:W-:Y:S05]  /*7e70*/  BSYNC.RECONVERGENT B6 ;  /* 0x0000000000067941 */ /* 0x000fea0003800200 */
.L_x_1233:
[----:B------:R-:W2:Y:S01]  /*7e80*/  LDCU.64 UR4, c[0x0][0x380] ;  /* 0x00007000ff0477ac */ /* 0x000ea20008000a00 */
[----:B-----5:R-:W-:-:S04]  /*7e90*/  FSETP.GTU.FTZ.AND P0, PT, R39, R0, PT ;  /* 0x000000002700720b */ /* 0x020fc80003f1c000 */
[----:B-1----:R-:W-:Y:S02]  /*7ea0*/  SEL R5, RZ, 0x1, P0 ;  /* 0x00000001ff057807 */ /* 0x002fe40000000000 */
[----:B--2---:R-:W-:-:S04]  /*7eb0*/  IADD3 R2, P1, PT, R24, UR4, RZ ;  /* 0x0000000418027c10 */ /* 0x004fc8000ff3e0ff */
[----:B------:R-:W-:-:S05]  /*7ec0*/  IADD3.X R3, PT, PT, R25, UR5, RZ, P1, !PT ;  /* 0x0000000519037c10 */ /* 0x000fca0008ffe4ff */
[----:B------:R1:W-:Y:S04]  /*7ed0*/  STG.E.U8 desc[UR36][R2.64], R5 ;  /* 0x0000000502007986 */ /* 0x0003e8000c101124 */
.L_x_10006:
        /* <DEDUP_REMOVED lines=24> */
.L_x_1238:
[----:B------:R0:W5:Y:S02]  /*8060*/  LDG.E R3, desc[UR36][R16.64] ;  /* 0x0000002410037981 */ /* 0x000164000c1e1900 */
.L_x_1237:
[----:B------:R-:W-:Y:S05]  /*8070*/  BSYNC.RECONVERGENT B6 ;  /* 0x0000000000067941 */ /* 0x000fea0003800200 */
.L_x_1236:
[----:B------:R-:W1:Y:S01]  /*8080*/  LDCU.64 UR4, c[0x0][0x380] ;  /* 0x00007000ff0477ac */ /* 0x000e620008000a00 */
[----:B-----5:R-:W-:-:S04]  /*8090*/  FSETP.GTU.FTZ.AND P0, PT, R38, R3, PT ;  /* 0x000000032600720b */ /* 0x020fc80003f1c000 */
[----:B------:R-:W-:Y:S02]  /*80a0*/  SEL R5, RZ, 0x1, P0 ;  /* 0x00000001ff057807 */ /* 0x000fe40000000000 */
[----:B-1----:R-:W-:-:S04]  /*80b0*/  IADD3 R2, P1, PT, R28, UR4, RZ ;  /* 0x000000041c027c10 */ /* 0x002fc8000ff3e0ff */
[----:B------:R-:W-:-:S05]  /*80c0*/  IADD3.X R3, PT, PT, R29, UR5, RZ, P1, !PT ;  /* 0x000000051d037c10 */ /* 0x000fca0008ffe4ff */
[----:B------:R1:W-:Y:S04]  /*80d0*/  STG.E.U8 desc[UR36][R2.64], R5 ;  /* 0x0000000502007986 */ /* 0x0003e8000c101124 */
.L_x_10005:
[----:B------:R-:W-:Y:S05]  /*80e0*/  BSYNC.RELIABLE B8 ;  /* 0x0000000000087941 */ /* 0x000fea0003800100 */
.L_x_1225:
        /* <DEDUP_REMOVED lines=24> */
.L_x_1241:
[----:B------:R0:W5:Y:S02]  /*8270*/  LDG.E R3, desc[UR36][R16.64] ;  /* 0x0000002410037981 */ /* 0x000164000c1e1900 */
.L_x_1240:
[----:B------:R-:W-:Y:S05]  /*8280*/  BSYNC.RECONVERGENT B6 ;  /* 0x0000000000067941 */ /* 0x000fea0003800200 */
.L_x_1239:
[----:B------:R-:W1:Y:S01]  /*8290*/  LDCU.64 UR4, c[0x0][0x380] ;  /* 0x00007000ff0477ac */ /* 0x000e620008000a00 */
[----:B-----5:R-:W-:-:S04]  /*82a0*/  FSETP.GTU.FTZ.AND P0, PT, R36, R3, PT ;  /* 0x000000032400720b */ /* 0x020fc80003f1c000 */
[----:B------:R-:W-:Y:S02]  /*82b0*/  SEL R5, RZ, 0x1, P0 ;  /* 0x00000001ff057807 */ /* 0x000fe40000000000 */
[----:B-1----:R-:W-:-:S04]  /*82c0*/  IADD3 R2, P1, PT, R32, UR4, RZ ;  /* 0x0000000420027c10 */ /* 0x002fc8000ff3e0ff */
[----:B------:R-:W-:-:S05]  /*82d0*/  IADD3.X R3, PT, PT, R33, UR5, RZ, P1, !PT ;  /* 0x0000000521037c10 */ /* 0x000fca0008ffe4ff */
[----:B------:R1:W-:Y:S01]  /*82e0*/  STG.E.U8 desc[UR36][R2.64], R5 ;  /* 0x0000000502007986 */ /* 0x0003e2000c101124 */
[----:B------:R-:W-:Y:S05]  /*82f0*/  BRA `(.L_x_1229) ;  /* 0x0000000000047947 */ /* 0x000fea0003800000 */
.L_x_10007:
[----:B------:R-:W-:Y:S05]  /*8300*/  BREAK.RELIABLE B8 ;  /* 0x0000000000087942 */ /* 0x000fea0003800100 */
.L_x_1229:
[----:B------:R-:W-:Y:S05]  /*8310*/  BSYNC.RECONVERGENT B9 ;  /* 0x0000000000097941 */ /* 0x000fea0003800200 */
.L_x_1224:
[----:B------:R-:W2:Y:S01]  /*8320*/  LDCU UR4, c[0x0][0x360] ;  /* 0x00006c00ff0477ac */ /* 0x000ea20008000800 */
[----:B------:R-:W2:Y:S01]  /*8330*/  LDC R0, c[0x0][0x370] ;  /* 0x0000dc00ff007b82 */ /* 0x000ea20000000800 */
[----:B------:R-:W3:Y:S01]  /*8340*/  LDCU UR5, c[0x0][0x530] ;  /* 0x0000a600ff0577ac */ /* 0x000ee20008000800 */
[----:B--2---:R-:W-:-:S05]  /*8350*/  IMAD R0, R0, UR4, RZ ;  /* 0x0000000400007c24 */ /* 0x004fca000f8e02ff */
[----:B------:R-:W-:-:S04]  /*8360*/  LEA R37, R0, R37, 0x2 ;  /* 0x0000002500257211 */ /* 0x000fc800078e10ff */
[----:B---3--:R-:W-:-:S13]  /*8370*/  ISETP.GE.U32.AND P0, PT, R37, UR5, PT ;  /* 0x0000000525007c0c */ /* 0x008fda000bf06070 */
[----:B------:R-:W-:Y:S05]  /*8380*/  @!P0 BRA `(.L_x_1242) ;  /* 0xffffff7c00508947 */ /* 0x000fea000383ffff */
[----:B------:R-:W-:Y:S05]  /*8390*/  EXIT ;  /* 0x000000000000794d */ /* 0x000fea0003800000 */
.L_x_1243:
        /* <DEDUP_REMOVED lines=14> */
.L_x_10560:


//--------------------- .text._ZN2at4cuda57_GLOBAL__N__cd6b329d_24_DistributionBernoulli_cu_7537a20d21kernelPointwiseApply2IZNS_6native9templates4cuda28bernoulli_tensor_cuda_kernelIbfEEvRKNS_10TensorBaseES9_NS_15PhiloxCudaStateEEUliRbSB_SB_SB_RKfSD_SD_SD_E_bSC_jLin1ELi1ELi4ELi512ELi2EEEvNS0_6detail10TensorInfoIT0_T2_EENSG_IT1_SI_EESI_T_ --------------------------
	.section	.text._ZN2at4cuda57_GLOBAL__N__cd6b329d_24_DistributionBernoulli_cu_7537a20d21kernelPointwiseApply2IZNS_6native9templates4cuda28bernoulli_tensor_cuda_kernelIbfEEvRKNS_10TensorBaseES9_NS_15PhiloxCudaStateEEUliRbSB_SB_SB_RKfSD_SD_SD_E_bSC_jLin1ELi1ELi4ELi512ELi2EEEvNS0_6detail10TensorInfoIT0_T2_EENSG_IT1_SI_EESI_T_,"ax",@progbits
	.align	128
.text._ZN2at4cuda57_GLOBAL__N__cd6b329d_24_DistributionBernoulli_cu_7537a20d21kernelPointwiseApply2IZNS_6native9templates4cuda28bernoulli_tensor_cuda_kernelIbfEEvRKNS_10TensorBaseES9_NS_15PhiloxCudaStateEEUliRbSB_SB_SB_RKfSD_SD_SD_E_bSC_jLin1ELi1ELi4ELi512ELi2EEEvNS0_6detail10TensorInfoIT0_T2_EENSG_IT1_SI_EESI_T_:
        .type           _ZN2at4cuda57_GLOBAL__N__cd6b329d_24_DistributionBernoulli_cu_7537a20d21kernelPointwiseApply2IZNS_6native9templates4cuda28bernoulli_tensor_cuda_kernelIbfEEvRKNS_10TensorBaseES9_NS_15PhiloxCudaStateEEUliRbSB_SB_SB_RKfSD_SD_SD_E_bSC_jLin1ELi1ELi4ELi512ELi2EEEvNS0_6detail10TensorInfoIT0_T2_EENSG_IT1_SI_EESI_T_,@function
        .size           _ZN2at4cuda57_GLOBAL__N__cd6b329d_24_DistributionBernoulli_cu_7537a20d21kernelPointwiseApply2IZNS_6native9templates4cuda28bernoulli_tensor_cuda_kernelIbfEEvRKNS_10TensorBaseES9_NS_15PhiloxCudaStateEEUliRbSB_SB_SB_RKfSD_SD_SD_E_bSC_jLin1ELi1ELi4ELi512ELi2EEEvNS0_6detail10TensorInfoIT0_T2_EENSG_IT1_SI_EESI_T_,(.L_x_10561 - _ZN2at4cuda57_GLOBAL__N__cd6b329d_24_DistributionBernoulli_cu_7537a20d21kernelPointwiseApply2IZNS_6native9templates4cuda28bernoulli_tensor_cuda_kernelIbfEEvRKNS_10TensorBaseES9_NS_15PhiloxCudaStateEEUliRbSB_SB_SB_RKfSD_SD_SD_E_bSC_jLin1ELi1ELi4ELi512ELi2EEEvNS0_6detail10TensorInfoIT0_T2_EENSG_IT1_SI_EESI_T_)
        .other          _ZN2at4cuda57_GLOBAL__N__cd6b329d_24_DistributionBernoulli_cu_7537a20d21kernelPointwiseApply2IZNS_6native9templates4cuda28bernoulli_tensor_cuda_kernelIbfEEvRKNS_10TensorBaseES9_NS_15PhiloxCudaStateEEUliRbSB_SB_SB_RKfSD_SD_SD_E_bSC_jLin1ELi1ELi4ELi512ELi2EEEvNS0_6detail10TensorInfoIT0_T2_EENSG_IT1_SI_EESI_T_,@"STO_CUDA_ENTRY STV_DEFAULT"
_ZN2at4cuda57_GLOBAL__N__cd6b329d_24_DistributionBernoulli_cu_7537a20d21kernelPointwiseApply2IZNS_6native9templates4cuda28bernoulli_tensor_cuda_kernelIbfEEvRKNS_10TensorBaseES9_NS_15PhiloxCudaStateEEUliRbSB_SB_SB_RKfSD_SD_SD_E_bSC_jLin1ELi1ELi4ELi512ELi2EEEvNS0_6detail10TensorInfoIT0_T2_EENSG_IT1_SI_EESI_T_:
        /* <DEDUP_REMOVED lines=11> */
[----:B------:R-:W1:Y:S01]  /*00b0*/  LDCU UR5, c[0x0][0x370] ;  /* 0x00006e00ff0577ac */ /* 0x000e620008000800 */
[----:B------:R-:W2:Y:S01]  /*00c0*/  LDCU UR38, c[0x0][0x54c] ;  /* 0x0000a980ff2677ac */ /* 0x000ea20008000800 */
[----:B------:R-:W3:Y:S01]  /*00d0*/  LDCU.64 UR36, c[0x0][0x358] ;  /* 0x00006b00ff2477ac */ /* 0x000ee20008000a00 */
[----:B0-----:R-:W-:Y:S02]  /*00e0*/  UIADD3 UR4, UPT, UPT, UR39, -0x1, URZ ;  /* 0xffffffff27047890 */ /* 0x001fe4000fffe0ff */
[----:B------:R-:W-:Y:S02]  /*00f0*/  UIADD3 UR39, UPT, UPT, UR39, 0x3, URZ ;  /* 0x0000000327277890 */ /* 0x000fe4000fffe0ff */
[----:B------:R-:W-:Y:S01]  /*0100*/  ULOP3.LUT UR40, UR4, 0x7, URZ, 0xc0, !UPT ;  /* 0x0000000704287892 */ /* 0x000fe2000f8ec0ff */
[----:B-1----:R-:W-:Y:S01]  /*0110*/  IMAD R31, R31, UR5, RZ ;  /* 0x000000051f1f7c24 */ /* 0x002fe2000f8e02ff */
[----:B------:R-:W-:-:S02]  /*0120*/  ULOP3.LUT UR4, UR4, 0xfffffff8, URZ, 0xc0, !UPT ;  /* 0xfffffff804047892 */ /* 0x000fc4000f8ec0ff */
[----:B------:R-:W-:Y:S02]  /*0130*/  ULOP3.LUT UR41, UR39, 0x3, URZ, 0xc0, !UPT ;  /* 0x0000000327297892 */ /* 0x000fe4000f8ec0ff */
[----:B--2---:R-:W-:Y:S02]  /*0140*/  UPRMT UR38, UR38, 0x7770, URZ ;  /* 0x0000777026267896 */ /* 0x004fe400080000ff */
[----:B------:R-:W-:Y:S01]  /*0150*/  IMAD.U32 R32, RZ, RZ, UR4 ;  /* 0x00000004ff207e24 */ /* 0x000fe2000f8e00ff */
[----:B------:R-:W-:Y:S02]  /*0160*/  ULOP3.LUT UR39, UR39, 0x1, URZ, 0xc0, !UPT ;  /* 0x0000000127277892 */ /* 0x000fe4000f8ec0ff */
[----:B---3--:R-:W-:-:S12]  /*0170*/  UIADD3 UR42, UPT, UPT, UR40, -0x1, URZ ;  /* 0xffffffff282a7890 */ /* 0x008fd8000fffe0ff */
.L_x_1293:
[----:B0-----:R-:W0:Y:S01]  /*0180*/  LDCU UR4, c[0x0][0x530] ;  /* 0x0000a600ff0477ac */ /* 0x001e220008000800 */
[----:B-1----:R-:W1:Y:S01]  /*0190*/  LDC R10, c[0x0][0x450] ;  /* 0x00011400ff0a7b82 */ /* 0x002e620000000800 */
[----:B------:R-:W-:Y:S01]  /*01a0*/  BSSY.RECONVERGENT B0, `(.L_x_1244) ;  /* 0x00001a5000007945 */ /* 0x000fe20003800200 */
[----:B------:R-:W-:Y:S02]  /*01b0*/  CS2R R28, SRZ ;  /* 0x00000000001c7805 */ /* 0x000fe4000001ff00 */
[----:B0-----:R-:W-:-:S04]  /*01c0*/  IADD3 R0, PT, PT, -R30, UR4, RZ ;  /* 0x000000041e007c10 */ /* 0x001fc8000fffe1ff */
[----:B------:R-:W-:Y:S02]  /*01d0*/  ISETP.GE.AND P0, PT, R0, 0x1, PT ;  /* 0x000000010000780c */ /* 0x000fe40003f06270 */
[C---:B-1--4-:R-:W-:Y:S01]  /*01e0*/  IADD3 R2, PT, PT, R10.reuse, -0x1, RZ ;  /* 0xffffffff0a027810 */ /* 0x052fe20007ffe0ff */
[----:B------:R-:W-:-:S03]  /*01f0*/  VIADD R9, R10, 0xfffffffe ;  /* 0xfffffffe0a097836 */ /* 0x000fc60000000000 */
[----:B------:R-:W-:-:S07]  /*0200*/  LOP3.LUT R12, R2, 0x3, RZ, 0xc0, !PT ;  /* 0x00000003020c7812 */ /* 0x000fce00078ec0ff */
[----:B--23--:R-:W-:Y:S05]  /*0210*/  @!P0 BRA `(.L_x_1245) ;  /* 0x0000001800748947 */ /* 0x00cfea0003800000 */
        /* <DEDUP_REMOVED lines=16> */
.L_x_1249:
[C---:B------:R-:W-:Y:S02]  /*0320*/  VIADD R22, R5.reuse, 0x3 ;  /* 0x0000000305167836 */ /* 0x040fe40000000000 */
[C---:B------:R-:W-:Y:S02]  /*0330*/  VIADD R4, R5.reuse, 0x2 ;  /* 0x0000000205047836 */ /* 0x040fe40000000000 */
[C---:B------:R-:W-:Y:S01]  /*0340*/  VIADD R15, R5.reuse, 0x1 ;  /* 0x00000001050f7836 */ /* 0x040fe20000000000 */
[----:B------:R-:W-:Y:S01]  /*0350*/  SHF.L.U32 R22, R22, 0x2, RZ ;  /* 0x0000000216167819 */ /* 0x000fe200000006ff */
[----:B------:R-:W-:Y:S01]  /*0360*/  VIADD R33, R5, 0xfffffffc ;  /* 0xfffffffc05217836 */ /* 0x000fe20000000000 */
[----:B------:R-:W-:Y:S01]  /*0370*/  SHF.L.U32 R4, R4, 0x2, RZ ;  /* 0x0000000204047819 */ /* 0x000fe200000006ff */
[----:B------:R-:W-:Y:S01]  /*0380*/  VIADD R35, R35, 0x8 ;  /* 0x0000000823237836 */ /* 0x000fe20000000000 */
[----:B------:R-:W0:Y:S01]  /*0390*/  LDC R6, c[0x0][R22+0x388] ;  /* 0x0000e20016067b82 */ /* 0x000e220000000800 */
[----:B------:R-:W-:Y:S01]  /*03a0*/  SHF.L.U32 R15, R15, 0x2, RZ ;  /* 0x000000020f0f7819 */ /* 0x000fe200000006ff */
[----:B------:R-:W-:-:S06]  /*03b0*/  IMAD.SHL.U32 R33, R33, 0x4, RZ ;  /* 0x0000000421217824 */ /* 0x000fcc00078e00ff */
[----:B------:R1:W2:Y:S08]  /*03c0*/  LDC R21, c[0x0][R4+0x388] ;  /* 0x0000e20004157b82 */ /* 0x0002b00000000800 */
[----:B------:R3:W4:Y:S08]  /*03d0*/  LDC R19, c[0x0][R15+0x388] ;  /* 0x0000e2000f137b82 */ /* 0x0007300000000800 */
[----:B------:R-:W5:Y:S08]  /*03e0*/  LDC R39, c[0x0][R22+0x3ec] ;  /* 0x0000fb0016277b82 */ /* 0x000f700000000800 */
[----:B-1----:R-:W1:Y:S08]  /*03f0*/  LDC R4, c[0x0][R4+0x3ec] ;  /* 0x0000fb0004047b82 */ /* 0x002e700000000800 */
[----:B---3--:R-:W3:Y:S01]  /*0400*/  LDC R15, c[0x0][R15+0x3ec] ;  /* 0x0000fb000f0f7b82 */ /* 0x008ee20000000800 */
[----:B0-----:R-:W0:Y:S01]  /*0410*/  I2F.U32.RP R7, R6 ;  /* 0x0000000600077306 */ /* 0x001e220000209000 */
[----:B------:R-:W-:-:S02]  /*0420*/  IADD3 R13, PT, PT, RZ, -R6, RZ ;  /* 0x80000006ff0d7210 */ /* 0x000fc40007ffe0ff */
[----:B------:R-:W-:-:S05]  /*0430*/  ISETP.NE.U32.AND P2, PT, R6, RZ, PT ;  /* 0x000000ff0600720c */ /* 0x000fca0003f45070 */
[----:B--2---:R-:W2:Y:S08]  /*0440*/  I2F.U32.RP R8, R21 ;  /* 0x0000001500087306 */ /* 0x004eb00000209000 */
[----:B0-----:R-:W0:Y:S01]  /*0450*/  MUFU.RCP R7, R7 ;  /* 0x0000000700077308 */ /* 0x001e220000001000 */
[----:B----4-:R-:W-:-:S07]  /*0460*/  IMAD.MOV R23, RZ, RZ, -R19 ;  /* 0x000000ffff177224 */ /* 0x010fce00078e0a13 */
[----:B--2---:R-:W-:Y:S01]  /*0470*/  MUFU.RCP R8, R8 ;  /* 0x0000000800087308 */ /* 0x004fe20000001000 */
[----:B0-----:R-:W-:-:S07]  /*0480*/  VIADD R2, R7, 0xffffffe ;  /* 0x0ffffffe07027836 */ /* 0x001fce0000000000 */
[----:B------:R0:W2:Y:S02]  /*0490*/  F2I.FTZ.U32.TRUNC.NTZ R3, R2 ;  /* 0x0000000200037305 */ /* 0x0000a4000021f000 */
[----:B0-----:R-:W-:Y:S02]  /*04a0*/  IMAD.MOV.U32 R2, RZ, RZ, RZ ;  /* 0x000000ffff027224 */ /* 0x001fe400078e00ff */
[----:B--2---:R-:W-:-:S04]  /*04b0*/  IMAD R13, R13, R3, RZ ;  /* 0x000000030d0d7224 */ /* 0x004fc800078e02ff */
[----:B------:R-:W-:-:S04]  /*04c0*/  IMAD.HI.U32 R18, R3, R13, R2 ;  /* 0x0000000d03127227 */ /* 0x000fc800078e0002 */
[----:B------:R-:W-:Y:S02]  /*04d0*/  VIADD R2, R8, 0xffffffe ;  /* 0x0ffffffe08027836 */ /* 0x000fe40000000000 */
[----:B------:R-:W-:Y:S02]  /*04e0*/  IMAD.HI.U32 R18, R18, R11, RZ ;  /* 0x0000000b12127227 */ /* 0x000fe400078e00ff */
[----:B------:R0:W2:Y:S02]  /*04f0*/  F2I.FTZ.U32.TRUNC.NTZ R3, R2 ;  /* 0x0000000200037305 */ /* 0x0000a4000021f000 */
[----:B------:R-:W-:Y:S01]  /*0500*/  IMAD.MOV R13, RZ, RZ, -R21 ;  /* 0x000000ffff0d7224 */ /* 0x000fe200078e0a15 */
[----:B------:R-:W-:Y:S01]  /*0510*/  IADD3 R7, PT, PT, -R18, RZ, RZ ;  /* 0x000000ff12077210 */ /* 0x000fe20007ffe1ff */
[----:B------:R-:W-:-:S04]  /*0520*/  IMAD.SHL.U32 R8, R5, 0x4, RZ ;  /* 0x0000000405087824 */ /* 0x000fc800078e00ff */
[----:B------:R-:W-:Y:S02]  /*0530*/  IMAD R7, R6, R7, R11 ;  /* 0x0000000706077224 */ /* 0x000fe400078e020b */
[----:B0-----:R-:W-:-:S03]  /*0540*/  HFMA2 R2, -RZ, RZ, 0, 0 ;  /* 0x00000000ff027431 */ /* 0x001fc600000001ff */
[----:B------:R-:W-:Y:S01]  /*0550*/  ISETP.GE.U32.AND P0, PT, R7, R6, PT ;  /* 0x000000060700720c */ /* 0x000fe20003f06070 */
[----:B--2---:R-:W-:-:S04]  /*0560*/  IMAD R13, R13, R3, RZ ;  /* 0x000000030d0d7224 */ /* 0x004fc800078e02ff */
[----:B------:R-:W-:Y:S02]  /*0570*/  IMAD.HI.U32 R3, R3, R13, R2 ;  /* 0x0000000d03037227 */ /* 0x000fe400078e0002 */
[----:B------:R0:W2:Y:S06]  /*0580*/  LDC R13, c[0x0][R8+0x388] ;  /* 0x0000e200080d7b82 */ /* 0x0000ac0000000800 */
[----:B------:R-:W-:Y:S02]  /*0590*/  @P0 IADD3 R7, PT, PT, -R6, R7, RZ ;  /* 0x0000000706070210 */ /* 0x000fe40007ffe1ff */
[----:B------:R-:W-:Y:S01]  /*05a0*/  @P0 IADD3 R18, PT, PT, R18, 0x1, RZ ;  /* 0x0000000112120810 */ /* 0x000fe20007ffe0ff */
[----:B0-----:R-:W0:Y:S01]  /*05b0*/  LDC R8, c[0x0][R8+0x3ec] ;  /* 0x0000fb0008087b82 */ /* 0x001e220000000800 */
[----:B------:R-:W-:-:S02]  /*05c0*/  ISETP.GE.U32.AND P1, PT, R7, R6, PT ;  /* 0x000000060700720c */ /* 0x000fc40003f26070 */
[----:B------:R-:W4:Y:S11]  /*05d0*/  I2F.U32.RP R7, R19 ;  /* 0x0000001300077306 */ /* 0x000f360000209000 */
[----:B------:R-:W-:Y:S01]  /*05e0*/  @P1 VIADD R18, R18, 0x1 ;  /* 0x0000000112121836 */ /* 0x000fe20000000000 */
[----:B------:R-:W-:-:S02]  /*05f0*/  @!P2 LOP3.LUT R18, RZ, R6, RZ, 0x33, !PT ;  /* 0x00000006ff12a212 */ /* 0x000fc400078e33ff */
[----:B------:R-:W-:Y:S01]  /*0600*/  ISETP.NE.U32.AND P2, PT, R21, RZ, PT ;  /* 0x000000ff1500720c */ /* 0x000fe20003f45070 */
[----:B----4-:R-:W4:Y:S02]  /*0610*/  MUFU.RCP R7, R7 ;  /* 0x0000000700077308 */ /* 0x010f240000001000 */
[----:B------:R-:W-:-:S05]  /*0620*/  IMAD.HI.U32 R14, R3, R18, RZ ;  /* 0x00000012030e7227 */ /* 0x000fca00078e00ff */
[----:B------:R-:W-:-:S05]  /*0630*/  IADD3 R2, PT, PT, -R14, RZ, RZ ;  /* 0x000000ff0e027210 */ /* 0x000fca0007ffe1ff */
[----:B------:R-:W-:-:S05]  /*0640*/  IMAD R2, R21, R2, R18 ;  /* 0x0000000215027224 */ /* 0x000fca00078e0212 */
[----:B------:R-:W-:Y:S01]  /*0650*/  ISETP.GE.U32.AND P0, PT, R2, R21, PT ;  /* 0x000000150200720c */ /* 0x000fe20003f06070 */
[----:B----4-:R-:W-:Y:S01]  /*0660*/  VIADD R3, R7, 0xffffffe ;  /* 0x0ffffffe07037836 */ /* 0x010fe20000000000 */
[----:B--2---:R-:W2:Y:S01]  /*0670*/  I2F.U32.RP R24, R13 ;  /* 0x0000000d00187306 */ /* 0x004ea20000209000 */
[----:B------:R-:W-:-:S07]  /*0680*/  IADD3 R25, PT, PT, RZ, -R13, RZ ;  /* 0x8000000dff197210 */ /* 0x000fce0007ffe0ff */
[----:B------:R-:W4:Y:S03]  /*0690*/  F2I.FTZ.U32.TRUNC.NTZ R3, R3 ;  /* 0x0000000300037305 */ /* 0x000f26000021f000 */
[----:B------:R-:W-:Y:S01]  /*06a0*/  @P0 IADD3 R2, PT, PT, -R21, R2, RZ ;  /* 0x0000000215020210 */ /* 0x000fe20007ffe1ff */
[----:B------:R-:W-:-:S03]  /*06b0*/  @P0 VIADD R14, R14, 0x1 ;  /* 0x000000010e0e0836 */ /* 0x000fc60000000000 */
[----:B------:R-:W-:Y:S02]  /*06c0*/  ISETP.GE.U32.AND P1, PT, R2, R21, PT ;  /* 0x000000150200720c */ /* 0x000fe40003f26070 */
[----:B------:R-:W-:Y:S01]  /*06d0*/  IADD3 R2, PT, PT, R5, -0x1, RZ ;  /* 0xffffffff05027810 */ /* 0x000fe20007ffe0ff */
[----:B--2---:R-:W2:Y:S03]  /*06e0*/  MUFU.RCP R24, R24 ;  /* 0x0000001800187308 */ /* 0x004ea60000001000 */
[----:B------:R-:W-:Y:S01]  /*06f0*/  SHF.L.U32 R7, R2, 0x2, RZ ;  /* 0x0000000202077819 */ /* 0x000fe200000006ff */
[----:B------:R-:W-:Y:S02]  /*0700*/  IMAD.MOV.U32 R2, RZ, RZ, RZ ;  /* 0x000000ffff027224 */ /* 0x000fe400078e00ff */
[----:B----4-:R-:W-:-:S04]  /*0710*/  IMAD R23, R23, R3, RZ ;  /* 0x0000000317177224 */ /* 0x010fc800078e02ff */
[----:B------:R-:W-:Y:S01]  /*0720*/  @P1 IADD3 R14, PT, PT, R14, 0x1, RZ ;  /* 0x000000010e0e1810 */ /* 0x000fe20007ffe0ff */
[----:B------:R-:W-:Y:S01]  /*0730*/  IMAD.HI.U32 R3, R3, R23, R2 ;  /* 0x0000001703037227 */ /* 0x000fe200078e0002 */
[----:B------:R-:W-:Y:S01]  /*0740*/  @!P2 LOP3.LUT R14, RZ, R21, RZ, 0x33, !PT ;  /* 0x00000015ff0ea212 */ /* 0x000fe200078e33ff */
[----:B------:R4:W5:Y:S01]  /*0750*/  LDC R23, c[0x0][R7+0x388] ;  /* 0x0000e20007177b82 */ /* 0x0009620000000800 */
[----:B------:R-:W-:-:S03]  /*0760*/  ISETP.NE.U32.AND P2, PT, R19, RZ, PT ;  /* 0x000000ff1300720c */ /* 0x000fc60003f45070 */
[----:B------:R-:W-:Y:S01]  /*0770*/  IMAD.HI.U32 R20, R3, R14, RZ ;  /* 0x0000000e03147227 */ /* 0x000fe200078e00ff */
[----:B--2---:R-:W-:Y:S02]  /*0780*/  IADD3 R3, PT, PT, R24, 0xffffffe, RZ ;  /* 0x0ffffffe18037810 */ /* 0x004fe40007ffe0ff */
[----:B------:R-:W-:Y:S01]  /*0790*/  IADD3 R24, PT, PT, R5, -0x2, RZ ;  /* 0xfffffffe05187810 */ /* 0x000fe20007ffe0ff */
[----:B------:R-:W-:Y:S01]  /*07a0*/  IMAD.MOV R2, RZ, RZ, -R20 ;  /* 0x000000ffff027224 */ /* 0x000fe200078e0a14 */
[----:B----4-:R-:W2:Y:S02]  /*07b0*/  LDC R7, c[0x0][R7+0x3ec] ;  /* 0x0000fb0007077b82 */ /* 0x010ea40000000800 */
[----:B------:R-:W4:Y:S01]  /*07c0*/  F2I.FTZ.U32.TRUNC.NTZ R3, R3 ;  /* 0x0000000300037305 */ /* 0x000f22000021f000 */
[----:B------:R-:W-:Y:S01]  /*07d0*/  IMAD R2, R19, R2, R14 ;  /* 0x0000000213027224 */ /* 0x000fe200078e020e */
[----:B------:R-:W-:-:S04]  /*07e0*/  SHF.L.U32 R24, R24, 0x2, RZ ;  /* 0x0000000218187819 */ /* 0x000fc800000006ff */
[----:B------:R-:W-:Y:S01]  /*07f0*/  ISETP.GE.U32.AND P0, PT, R2, R19, PT ;  /* 0x000000130200720c */ /* 0x000fe20003f06070 */
[----:B----4-:R-:W-:-:S12]  /*0800*/  IMAD R25, R25, R3, RZ ;  /* 0x0000000319197224 */ /* 0x010fd800078e02ff */
[----:B------:R-:W-:Y:S02]  /*0810*/  @P0 IMAD.IADD R2, R2, 0x1, -R19 ;  /* 0x0000000102020824 */ /* 0x000fe400078e0a13 */
[----:B------:R-:W-:-:S03]  /*0820*/  @P0 VIADD R20, R20, 0x1 ;  /* 0x0000000114140836 */ /* 0x000fc60000000000 */
[----:B------:R-:W-:Y:S01]  /*0830*/  ISETP.GE.U32.AND P1, PT, R2, R19, PT ;  /* 0x000000130200720c */ /* 0x000fe20003f26070 */
[----:B------:R-:W-:-:S04]  /*0840*/  IMAD.MOV.U32 R2, RZ, RZ, RZ ;  /* 0x000000ffff027224 */ /* 0x000fc800078e00ff */
[----:B------:R-:W-:Y:S02]  /*0850*/  IMAD.HI.U32 R3, R3, R25, R2 ;  /* 0x0000001903037227 */ /* 0x000fe400078e0002 */
[----:B------:R4:W1:Y:S01]  /*0860*/  LDC R25, c[0x0][R24+0x388] ;  /* 0x0000e20018197b82 */ /* 0x0008620000000800 */
[----:B-----5:R-:W5:Y:S05]  /*0870*/  I2F.U32.RP R27, R23 ;  /* 0x00000017001b7306 */ /* 0x020f6a0000209000 */
[----:B------:R-:W-:Y:S01]  /*0880*/  @P1 VIADD R20, R20, 0x1 ;  /* 0x0000000114141836 */ /* 0x000fe20000000000 */
[----:B------:R-:W-:Y:S01]  /*0890*/  @!P2 LOP3.LUT R20, RZ, R19, RZ, 0x33, !PT ;  /* 0x00000013ff14a212 */ /* 0x000fe200078e33ff */
[----:B------:R-:W-:Y:S01]  /*08a0*/  IMAD.MOV R29, RZ, RZ, -R23 ;  /* 0x000000ffff1d7224 */ /* 0x000fe200078e0a17 */
[----:B------:R-:W-:Y:S01]  /*08b0*/  ISETP.NE.U32.AND P2, PT, R13, RZ, PT ;  /* 0x000000ff0d00720c */ /* 0x000fe20003f45070 */
[----:B----4-:R-:W4:Y:S02]  /*08c0*/  LDC R24, c[0x0][R24+0x3ec] ;  /* 0x0000fb0018187b82 */ /* 0x010f240000000800 */
[----:B------:R-:W-:-:S05]  /*08d0*/  IMAD.HI.U32 R26, R3, R20, RZ ;  /* 0x00000014031a7227 */ /* 0x000fca00078e00ff */
[----:B------:R-:W-:Y:S01]  /*08e0*/  IADD3 R2, PT, PT, -R26, RZ, RZ ;  /* 0x000000ff1a027210 */ /* 0x000fe20007ffe1ff */
[----:B-----5:R-:W5:Y:S04]  /*08f0*/  MUFU.RCP R27, R27 ;  /* 0x0000001b001b7308 */ /* 0x020f680000001000 */
[----:B------:R-:W-:-:S05]  /*0900*/  IMAD R2, R13, R2, R20 ;  /* 0x000000020d027224 */ /* 0x000fca00078e0214 */
[----:B------:R-:W-:Y:S01]  /*0910*/  ISETP.GE.U32.AND P0, PT, R2, R13, PT ;  /* 0x0000000d0200720c */ /* 0x000fe20003f06070 */
[----:B-----5:R-:W-:Y:S02]  /*0920*/  VIADD R3, R27, 0xffffffe ;  /* 0x0ffffffe1b037836 */ /* 0x020fe40000000000 */
[----:B------:R-:W-:-:S10]  /*0930*/  VIADD R27, R5, 0xfffffffd ;  /* 0xfffffffd051b7836 */ /* 0x000fd40000000000 */
[----:B------:R-:W-:Y:S01]  /*0940*/  @P0 IADD3 R2, PT, PT, -R13, R2, RZ ;  /* 0x000000020d020210 */ /* 0x000fe20007ffe1ff */
[----:B------:R-:W-:Y:S01]  /*0950*/  VIADD R5, R5, 0xfffffff8 ;  /* 0xfffffff805057836 */ /* 0x000fe20000000000 */
[----:B------:R-:W-:Y:S01]  /*0960*/  @P0 IADD3 R26, PT, PT, R26, 0x1, RZ ;  /* 0x000000011a1a0810 */ /* 0x000fe20007ffe0ff */
[----:B------:R-:W5:Y:S01]  /*0970*/  F2I.FTZ.U32.TRUNC.NTZ R3, R3 ;  /* 0x0000000300037305 */ /* 0x000f62000021f000 */
[----:B------:R-:W-:Y:S01]  /*0980*/  ISETP.GE.U32.AND P1, PT, R2, R13, PT ;  /* 0x0000000d0200720c */ /* 0x000fe20003f26070 */
[----:B------:R-:W-:Y:S01]  /*0990*/  IMAD.MOV.U32 R2, RZ, RZ, RZ ;  /* 0x000000ffff027224 */ /* 0x000fe200078e00ff */
[----:B------:R-:W-:Y:S02]  /*09a0*/  SHF.L.U32 R27, R27, 0x2, RZ ;  /* 0x000000021b1b7819 */ /* 0x000fe400000006ff */
[----:B-1----:R-:W-:-:S03]  /*09b0*/  IADD3 R37, PT, PT, RZ, -R25, RZ ;  /* 0x80000019ff257210 */ /* 0x002fc60007ffe0ff */
[----:B------:R-:W1:Y:S06]  /*09c0*/  I2F.U32.RP R36, R25 ;  /* 0x0000001900247306 */ /* 0x000e6c0000209000 */
[----:B------:R-:W-:Y:S01]  /*09d0*/  @P1 IADD3 R26, PT, PT, R26, 0x1, RZ ;  /* 0x000000011a1a1810 */ /* 0x000fe20007ffe0ff */
[----:B-----5:R-:W-:Y:S01]  /*09e0*/  IMAD R29, R29, R3, RZ ;  /* 0x000000031d1d7224 */ /* 0x020fe200078e02ff */
[----:B------:R-:W-:Y:S02]  /*09f0*/  @!P2 LOP3.LUT R26, RZ, R13, RZ, 0x33, !PT ;  /* 0x0000000dff1aa212 */ /* 0x000fe400078e33ff */
[----:B------:R-:W-:Y:S01]  /*0a00*/  ISETP.NE.U32.AND P2, PT, R23, RZ, PT ;  /* 0x000000ff1700720c */ /* 0x000fe20003f45070 */
[----:B------:R-:W-:-:S02]  /*0a10*/  IMAD.HI.U32 R3, R3, R29, R2 ;  /* 0x0000001d03037227 */ /* 0x000fc400078e0002 */
[----:B------:R5:W3:Y:S01]  /*0a20*/  LDC R29, c[0x0][R27+0x388] ;  /* 0x0000e2001b1d7b82 */ /* 0x000ae20000000800 */
[----:B-1----:R-:W1:Y:S03]  /*0a30*/  MUFU.RCP R36, R36 ;  /* 0x0000002400247308 */ /* 0x002e660000001000 */
[----:B------:R-:W-:-:S04]  /*0a40*/  IMAD.HI.U32 R34, R3, R26, RZ ;  /* 0x0000001a03227227 */ /* 0x000fc800078e00ff */
[----:B------:R-:W-:Y:S01]  /*0a50*/  IMAD.MOV R2, RZ, RZ, -R34 ;  /* 0x000000ffff027224 */ /* 0x000fe200078e0a22 */
[----:B-----5:R-:W5:Y:S03]  /*0a60*/  LDC R27, c[0x0][R27+0x3ec] ;  /* 0x0000fb001b1b7b82 */ /* 0x020f660000000800 */
[----:B------:R-:W-:-:S05]  /*0a70*/  IMAD R2, R23, R2, R26 ;  /* 0x0000000217027224 */ /* 0x000fca00078e021a */
[----:B------:R-:W-:Y:S02]  /*0a80*/  ISETP.GE.U32.AND P0, PT, R2, R23, PT ;  /* 0x000000170200720c */ /* 0x000fe40003f06070 */
[----:B-1----:R-:W-:Y:S02]  /*0a90*/  IADD3 R3, PT, PT, R36, 0xffffffe, RZ ;  /* 0x0ffffffe24037810 */ /* 0x002fe40007ffe0ff */
[----:B------:R1:W0:Y:S04]  /*0aa0*/  LDC R36, c[0x0][R33+0x388] ;  /* 0x0000e20021247b82 */ /* 0x0002280000000800 */
[----:B------:R-:W2:Y:S04]  /*0ab0*/  F2I.FTZ.U32.TRUNC.NTZ R3, R3 ;  /* 0x0000000300037305 */ /* 0x000ea8000021f000 */
[----:B-1----:R-:W1:Y:S01]  /*0ac0*/  LDC R33, c[0x0][R33+0x3ec] ;  /* 0x0000fb0021217b82 */ /* 0x002e620000000800 */
[----:B------:R-:W-:Y:S01]  /*0ad0*/  @P0 IMAD.IADD R2, R2, 0x1, -R23 ;  /* 0x0000000102020824 */ /* 0x000fe200078e0a17 */
[----:B------:R-:W-:-:S04]  /*0ae0*/  @P0 IADD3 R34, PT, PT, R34, 0x1, RZ ;  /* 0x0000000122220810 */ /* 0x000fc80007ffe0ff */
[----:B------:R-:W-:Y:S01]  /*0af0*/  ISETP.GE.U32.AND P1, PT, R2, R23, PT ;  /* 0x000000170200720c */ /* 0x000fe20003f26070 */
[----:B------:R-:W-:Y:S02]  /*0b00*/  HFMA2 R2, -RZ, RZ, 0, 0 ;  /* 0x00000000ff027431 */ /* 0x000fe400000001ff */
[----:B--2---:R-:W-:-:S04]  /*0b10*/  IMAD R37, R37, R3, RZ ;  /* 0x0000000325257224 */ /* 0x004fc800078e02ff */
[----:B------:R-:W-:Y:S02]  /*0b20*/  IMAD.HI.U32 R3, R3, R37, R2 ;  /* 0x0000002503037227 */ /* 0x000fe400078e0002 */
[----:B---3--:R-:W2:Y:S04]  /*0b30*/  I2F.U32.RP R37, R29 ;  /* 0x0000001d00257306 */ /* 0x008ea80000209000 */
[----:B------:R-:W-:Y:S01]  /*0b40*/  @P1 VIADD R34, R34, 0x1 ;  /* 0x0000000122221836 */ /* 0x000fe20000000000 */
[----:B------:R-:W-:Y:S02]  /*0b50*/  @!P2 LOP3.LUT R34, RZ, R23, RZ, 0x33, !PT ;  /* 0x00000017ff22a212 */ /* 0x000fe400078e33ff */
[----:B------:R-:W-:-:S03]  /*0b60*/  ISETP.NE.U32.AND P2, PT, R25, RZ, PT ;  /* 0x000000ff1900720c */ /* 0x000fc60003f45070 */
[----:B------:R-:W-:-:S05]  /*0b70*/  IMAD.HI.U32 R38, R3, R34, RZ ;  /* 0x0000002203267227 */ /* 0x000fca00078e00ff */
[----:B------:R-:W-:Y:S01]  /*0b80*/  IADD3 R2, PT, PT, -R38, RZ, RZ ;  /* 0x000000ff26027210 */ /* 0x000fe20007ffe1ff */
[----:B--2---:R-:W2:Y:S04]  /*0b90*/  MUFU.RCP R37, R37 ;  /* 0x0000002500257308 */ /* 0x004ea80000001000 */
[----:B------:R-:W-:Y:S01]  /*0ba0*/  IMAD R2, R25, R2, R34 ;  /* 0x0000000219027224 */ /* 0x000fe200078e0222 */
[----:B0-----:R-:W-:-:S04]  /*0bb0*/  IADD3 R41, PT, PT, RZ, -R36, RZ ;  /* 0x80000024ff297210 */ /* 0x001fc80007ffe0ff */
[----:B------:R-:W-:Y:S01]  /*0bc0*/  ISETP.GE.U32.AND P0, PT, R2, R25, PT ;  /* 0x000000190200720c */ /* 0x000fe20003f06070 */
[----:B------:R-:W0:Y:S01]  /*0bd0*/  I2F.U32.RP R40, R36 ;  /* 0x0000002400287306 */ /* 0x000e220000209000 */
[----:B--2---:R-:W-:-:S11]  /*0be0*/  VIADD R3, R37, 0xffffffe ;  /* 0x0ffffffe25037836 */ /* 0x004fd60000000000 */
[----:B------:R-:W-:Y:S01]  /*0bf0*/  @P0 IADD3 R2, PT, PT, -R25, R2, RZ ;  /* 0x0000000219020210 */ /* 0x000fe20007ffe1ff */
[----:B------:R-:W2:Y:S01]  /*0c00*/  F2I.FTZ.U32.TRUNC.NTZ R3, R3 ;  /* 0x0000000300037305 */ /* 0x000ea2000021f000 */
[----:B------:R-:W-:Y:S02]  /*0c10*/  @P0 IADD3 R38, PT, PT, R38, 0x1, RZ ;  /* 0x0000000126260810 */ /* 0x000fe40007ffe0ff */
[----:B------:R-:W-:Y:S01]  /*0c20*/  ISETP.GE.U32.AND P1, PT, R2, R25, PT ;  /* 0x000000190200720c */ /* 0x000fe20003f26070 */
[----:B------:R-:W-:-:S04]  /*0c30*/  IMAD.MOV R2, RZ, RZ, -R29 ;  /* 0x000000ffff027224 */ /* 0x000fc800078e0a1d */
[----:B0-----:R-:W0:Y:S01]  /*0c40*/  MUFU.RCP R40, R40 ;  /* 0x0000002800287308 */ /* 0x001e220000001000 */
[----:B--2---:R-:W-:Y:S02]  /*0c50*/  IMAD R37, R2, R3, RZ ;  /* 0x0000000302257224 */ /* 0x004fe400078e02ff */
[----:B------:R-:W-:-:S05]  /*0c60*/  HFMA2 R2, -RZ, RZ, 0, 0 ;  /* 0x00000000ff027431 */ /* 0x000fca00000001ff */
[----:B------:R-:W-:Y:S01]  /*0c70*/  @P1 VIADD R38, R38, 0x1 ;  /* 0x0000000126261836 */ /* 0x000fe20000000000 */
[----:B------:R-:W-:Y:S02]  /*0c80*/  @!P2 LOP3.LUT R38, RZ, R25, RZ, 0x33, !PT ;  /* 0x00000019ff26a212 */ /* 0x000fe400078e33ff */
[----:B------:R-:W-:Y:S01]  /*0c90*/  ISETP.NE.U32.AND P2, PT, R29, RZ, PT ;  /* 0x000000ff1d00720c */ /* 0x000fe20003f45070 */
[----:B------:R-:W-:Y:S01]  /*0ca0*/  IMAD.HI.U32 R37, R3, R37, R2 ;  /* 0x0000002503257227 */ /* 0x000fe200078e0002 */
[----:B0-----:R-:W-:-:S03]  /*0cb0*/  IADD3 R3, PT, PT, R40, 0xffffffe, RZ ;  /* 0x0ffffffe28037810 */ /* 0x001fc60007ffe0ff */
[----:B------:R-:W-:Y:S02]  /*0cc0*/  IMAD.MOV R40, RZ, RZ, -R18 ;  /* 0x000000ffff287224 */ /* 0x000fe400078e0a12 */
[----:B------:R-:W-:Y:S01]  /*0cd0*/  IMAD.HI.U32 R37, R37, R38, RZ ;  /* 0x0000002625257227 */ /* 0x000fe200078e00ff */
[----:B------:R-:W0:Y:S03]  /*0ce0*/  F2I.FTZ.U32.TRUNC.NTZ R3, R3 ;  /* 0x0000000300037305 */ /* 0x000e26000021f000 */
[----:B------:R-:W-:Y:S02]  /*0cf0*/  IMAD.MOV R2, RZ, RZ, -R37 ;  /* 0x000000ffff027224 */ /* 0x000fe400078e0a25 */
[----:B------:R-:W-:Y:S01]  /*0d00*/  IMAD R6, R6, R40, R11 ;  /* 0x0000002806067224 */ /* 0x000fe200078e020b */
[----:B------:R-:W-:Y:S01]  /*0d10*/  IADD3 R11, PT, PT, -R14, RZ, RZ ;  /* 0x000000ff0e0b7210 */ /* 0x000fe20007ffe1ff */
[----:B------:R-:W-:-:S02]  /*0d20*/  IMAD R2, R29, R2, R38 ;  /* 0x000000021d027224 */ /* 0x000fc400078e0226 */
[----:B------:R-:W-:Y:S02]  /*0d30*/  IMAD R39, R6, R39, R28 ;  /* 0x0000002706277224 */ /* 0x000fe400078e021c */
[----:B------:R-:W-:Y:S01]  /*0d40*/  IMAD.MOV R6, RZ, RZ, -R20 ;  /* 0x000000ffff067224 */ /* 0x000fe200078e0a14 */
[----:B------:R-:W-:Y:S01]  /*0d50*/  ISETP.GE.U32.AND P0, PT, R2, R29, PT ;  /* 0x0000001d0200720c */ /* 0x000fe20003f06070 */
[----:B------:R-:W-:Y:S02]  /*0d60*/  IMAD R18, R21, R11, R18 ;  /* 0x0000000b15127224 */ /* 0x000fe400078e0212 */
[----:B0-----:R-:W-:Y:S02]  /*0d70*/  IMAD R41, R41, R3, RZ ;  /* 0x0000000329297224 */ /* 0x001fe400078e02ff */
[----:B------:R-:W-:Y:S01]  /*0d80*/  IMAD R14, R19, R6, R14 ;  /* 0x00000006130e7224 */ /* 0x000fe200078e020e */
[----:B------:R-:W-:Y:S01]  /*0d90*/  IADD3 R6, PT, PT, -R26, RZ, RZ ;  /* 0x000000ff1a067210 */ /* 0x000fe20007ffe1ff */
[----:B------:R-:W-:-:S04]  /*0da0*/  IMAD R4, R18, R4, R39 ;  /* 0x0000000412047224 */ /* 0x000fc800078e0227 */
[----:B------:R-:W-:Y:S02]  /*0db0*/  IMAD R15, R14, R15, R4 ;  /* 0x0000000f0e0f7224 */ /* 0x000fe400078e0204 */
[----:B------:R-:W-:Y:S02]  /*0dc0*/  @P0 IMAD.IADD R2, R2, 0x1, -R29 ;  /* 0x0000000102020824 */ /* 0x000fe400078e0a1d */
[----:B------:R-:W-:Y:S02]  /*0dd0*/  @P0 VIADD R37, R37, 0x1 ;  /* 0x0000000125250836 */ /* 0x000fe40000000000 */
[----:B------:R-:W-:Y:S01]  /*0de0*/  IMAD R13, R13, R6, R20 ;  /* 0x000000060d0d7224 */ /* 0x000fe200078e0214 */
[----:B------:R-:W-:Y:S01]  /*0df0*/  ISETP.GE.U32.AND P1, PT, R2, R29, PT ;  /* 0x0000001d0200720c */ /* 0x000fe20003f26070 */
[----:B------:R-:W-:Y:S02]  /*0e00*/  IMAD.MOV.U32 R2, RZ, RZ, RZ ;  /* 0x000000ffff027224 */ /* 0x000fe400078e00ff */
[----:B------:R-:W-:-:S02]  /*0e10*/  IMAD R8, R13, R8, R15 ;  /* 0x000000080d087224 */ /* 0x000fc400078e020f */
[----:B------:R-:W-:-:S08]  /*0e20*/  IMAD.HI.U32 R2, R3, R41, R2 ;  /* 0x0000002903027227 */ /* 0x000fd000078e0002 */
        /* <DEDUP_REMOVED lines=8> */
[----:B------:R-:W-:Y:S02]  /*0eb0*/  @P0 IADD3 R2, PT, PT, R2, 0x1, RZ ;  /* 0x0000000102020810 */ /* 0x000fe40007ffe0ff */
[----:B------:R-:W-:Y:S02]  /*0ec0*/  ISETP.NE.AND P0, PT, R35, RZ, PT ;  /* 0x000000ff2300720c */ /* 0x000fe40003f05270 */
        /* <DEDUP_REMOVED lines=11> */
[----:B------:R-:W-:Y:S02]  /*0f80*/  IADD3 R28, PT, PT, -R2, RZ, RZ ;  /* 0x000000ff021c7210 */ /* 0x000fe40007ffe1ff */
[----:B------:R-:W-:Y:S01]  /*0f90*/  MOV R11, R2 ;  /* 0x00000002000b7202 */ /* 0x000fe20000000f00 */
[----:B-----5:R-:W-:Y:S02]  /*0fa0*/  IMAD R24, R29, R27, R24 ;  /* 0x0000001b1d187224 */ /* 0x020fe400078e0218 */
[----:B------:R-:W-:-:S04]  /*0fb0*/  IMAD R28, R36, R28, R37 ;  /* 0x0000001c241c7224 */ /* 0x000fc800078e0225 */
[----:B-1----:R-:W-:Y:S01]  /*0fc0*/  IMAD R28, R28, R33, R24 ;  /* 0x000000211c1c7224 */ /* 0x002fe200078e0218 */
[----:B------:R-:W-:Y:S06]  /*0fd0*/  @P0 BRA `(.L_x_1249) ;  /* 0xfffffff000d00947 */ /* 0x000fec000383ffff */
[----:B------:R-:W-:Y:S05]  /*0fe0*/  BSYNC.RECONVERGENT B1 ;  /* 0x0000000000017941 */ /* 0x000fea0003800200 */
.L_x_1248:
[----:B------:R-:W-:-:S07]  /*0ff0*/  VIADD R5, R5, 0x4 ;  /* 0x0000000405057836 */ /* 0x000fce0000000000 */
.L_x_1247:
[----:B------:R-:W-:-:S09]  /*1000*/  UISETP.NE.AND UP0, UPT, UR40, URZ, UPT ;  /* 0x000000ff2800728c */ /* 0x000fd2000bf05270 */
[----:B------:R-:W-:Y:S05]  /*1010*/  BRA.U !UP0, `(.L_x_1246) ;  /* 0x0000000908e87547 */ /* 0x000fea000b800000 */
[----:B------:R-:W-:Y:S01]  /*1020*/  UISETP.GE.U32.AND UP0, UPT, UR42, 0x3, UPT ;  /* 0x000000032a00788c */ /* 0x000fe2000bf06070 */
[----:B------:R-:W-:-:S08]  /*1030*/  ISETP.NE.AND P0, PT, R12, RZ, PT ;  /* 0x000000ff0c00720c */ /* 0x000fd00003f05270 */
[----:B------:R-:W-:Y:S05]  /*1040*/  BRA.U !UP0, `(.L_x_1250) ;  /* 0x0000000508947547 */ /* 0x000fea000b800000 */
        /* <DEDUP_REMOVED lines=61> */
[----:B------:R-:W-:Y:S02]  /*1420*/  ISETP.NE.U32.AND P3, PT, R13, RZ, PT ;  /* 0x000000ff0d00720c */ /* 0x000fe40003f65070 */
[----:B------:R-:W-:Y:S01]  /*1430*/  IADD3 R23, PT, PT, RZ, -R14, RZ ;  /* 0x8000000eff177210 */ /* 0x000fe20007ffe0ff */
        /* <DEDUP_REMOVED lines=9> */
[----:B------:R-:W-:Y:S01]  /*14d0*/  ISETP.GE.U32.AND P2, PT, R2, R13, PT ;  /* 0x0000000d0200720c */ /* 0x000fe20003f46070 */
[----:B------:R-:W-:-:S12]  /*14e0*/  IMAD.MOV.U32 R2, RZ, RZ, RZ ;  /* 0x000000ffff027224 */ /* 0x000fd800078e00ff */
[----:B------:R-:W-:Y:S01]  /*14f0*/  @P2 IADD3 R21, PT, PT, R21, 0x1, RZ ;  /* 0x0000000115152810 */ /* 0x000fe20007ffe0ff */
[----:B0-----:R-:W-:Y:S01]  /*1500*/  IMAD R23, R23, R3, RZ ;  /* 0x0000000317177224 */ /* 0x001fe200078e02ff */
        /* <DEDUP_REMOVED lines=25> */
.L_x_1250:
[----:B------:R-:W-:Y:S05]  /*16a0*/  @!P0 BRA `(.L_x_1246) ;  /* 0x0000000400448947 */ /* 0x000fea0003800000 */
[----:B------:R-:W-:Y:S02]  /*16b0*/  UISETP.NE.AND UP0, UPT, UR41, 0x1, UPT ;  /* 0x000000012900788c */ /* 0x000fe4000bf05270 */
[----:B------:R-:W-:-:S07]  /*16c0*/  UISETP.NE.AND UP1, UPT, UR39, URZ, UPT ;  /* 0x000000ff2700728c */ /* 0x000fce000bf25270 */
[----:B------:R-:W-:Y:S05]  /*16d0*/  BRA.U !UP0, `(.L_x_1251) ;  /* 0x0000000108cc7547 */ /* 0x000fea000b800000 */
        /* <DEDUP_REMOVED lines=37> */
[--C-:B------:R-:W-:Y:S02]  /*1930*/  IMAD R7, R2, R6, R13.reuse ;  /* 0x0000000602077224 */ /* 0x100fe400078e020d */
[----:B------:R-:W-:-:S03]  /*1940*/  IMAD.MOV R6, RZ, RZ, -R13 ;  /* 0x000000ffff067224 */ /* 0x000fc600078e0a0d */
[----:B------:R-:W-:-:S13]  /*1950*/  ISETP.GE.U32.AND P0, PT, R7, R2, PT ;  /* 0x000000020700720c */ /* 0x000fda0003f06070 */
[----:B------:R-:W-:Y:S01]  /*1960*/  @P0 IADD3 R7, PT, PT, -R2, R7, RZ ;  /* 0x0000000702070210 */ /* 0x000fe20007ffe1ff */
[----:B------:R-:W-:-:S03]  /*1970*/  @P0 VIADD R8, R8, 0x1 ;  /* 0x0000000108080836 */ /* 0x000fc60000000000 */
[----:B------:R-:W-:Y:S01]  /*1980*/  ISETP.GE.U32.AND P1, PT, R7, R2, PT ;  /* 0x000000020700720c */ /* 0x000fe20003f26070 */
[----:B------:R-:W-:-:S04]  /*1990*/  IMAD R7, R4, R6, R11 ;  /* 0x0000000604077224 */ /* 0x000fc800078e020b */
[----:B0-----:R-:W-:-:S08]  /*19a0*/  IMAD R7, R7, R3, R28 ;  /* 0x0000000307077224 */ /* 0x001fd000078e021c */
[----:B------:R-:W-:Y:S02]  /*19b0*/  @P1 IADD3 R8, PT, PT, R8, 0x1, RZ ;  /* 0x0000000108081810 */ /* 0x000fe40007ffe0ff */
[----:B------:R-:W-:-:S04]  /*19c0*/  @!P2 LOP3.LUT R8, RZ, R2, RZ, 0x33, !PT ;  /* 0x00000002ff08a212 */ /* 0x000fc800078e33ff */
[----:B------:R-:W-:Y:S01]  /*19d0*/  IADD3 R4, PT, PT, -R8, RZ, RZ ;  /* 0x000000ff08047210 */ /* 0x000fe20007ffe1ff */
[----:B------:R-:W-:-:S04]  /*19e0*/  IMAD.MOV.U32 R11, RZ, RZ, R8 ;  /* 0x000000ffff0b7224 */ /* 0x000fc800078e0008 */
[----:B------:R-:W-:-:S04]  /*19f0*/  IMAD R4, R2, R4, R13 ;  /* 0x0000000402047224 */ /* 0x000fc800078e020d */
[----:B--2---:R-:W-:-:S07]  /*1a00*/  IMAD R28, R4, R18, R7 ;  /* 0x00000012041c7224 */ /* 0x004fce00078e0207 */
.L_x_1251:
[----:B------:R-:W-:Y:S05]  /*1a10*/  BRA.U !UP1, `(.L_x_1246) ;  /* 0x0000000109687547 */ /* 0x000fea000b800000 */
        /* <DEDUP_REMOVED lines=26> */
.L_x_1246:
[----:B------:R-:W0:Y:S01]  /*1bc0*/  LDCU UR4, c[0x0][0x3ec] ;  /* 0x00007d80ff0477ac */ /* 0x000e220008000800 */
[----:B------:R-:W-:Y:S02]  /*1bd0*/  IMAD.MOV.U32 R29, RZ, RZ, RZ ;  /* 0x000000ffff1d7224 */ /* 0x000fe400078e00ff */
[----:B0-----:R-:W-:-:S07]  /*1be0*/  IMAD R28, R11, UR4, R28 ;  /* 0x000000040b1c7c24 */ /* 0x001fce000f8e021c */
.L_x_1245:
[----:B------:R-:W-:Y:S05]  /*1bf0*/  BSYNC.RECONVERGENT B0 ;  /* 0x0000000000007941 */ /* 0x000fea0003800200 */
.L_x_1244:
[----:B------:R-:W-:Y:S01]  /*1c00*/  ISETP.GE.AND P0, PT, R0, 0x2, PT ;  /* 0x000000020000780c */ /* 0x000fe20003f06270 */
[----:B------:R-:W-:Y:S01]  /*1c10*/  BSSY.RECONVERGENT B0, `(.L_x_1252) ;  /* 0x000019c000007945 */ /* 0x000fe20003800200 */
[----:B------:R-:W-:-:S11]  /*1c20*/  CS2R R18, SRZ ;  /* 0x0000000000127805 */ /* 0x000fd6000001ff00 */
[----:B------:R-:W-:Y:S05]  /*1c30*/  @!P0 BRA `(.L_x_1253) ;  /* 0x0000001800648947 */ /* 0x000fea0003800000 */
[----:B------:R-:W-:Y:S01]  /*1c40*/  ISETP.GE.AND P0, PT, R10, 0x2, PT ;  /* 0x000000020a00780c */ /* 0x000fe20003f06270 */
[----:B------:R-:W-:Y:S01]  /*1c50*/  IMAD.MOV.U32 R18, RZ, RZ, RZ ;  /* 0x000000ffff127224 */ /* 0x000fe200078e00ff */
[----:B------:R-:W-:-:S11]  /*1c60*/  IADD3 R19, PT, PT, R30, 0x1, RZ ;  /* 0x000000011e137810 */ /* 0x000fd60007ffe0ff */
[----:B------:R-:W-:Y:S05]  /*1c70*/  @!P0 BRA `(.L_x_1254) ;  /* 0x0000001800488947 */ /* 0x000fea0003800000 */
[----:B------:R-:W0:Y:S01]  /*1c80*/  LDCU UR4, c[0x0][0x450] ;  /* 0x00008a00ff0477ac */ /* 0x000e220008000800 */
[----:B------:R-:W-:Y:S01]  /*1c90*/  ISETP.GE.U32.AND P0, PT, R9, 0x7, PT ;  /* 0x000000070900780c */ /* 0x000fe20003f06070 */
[----:B------:R-:W-:Y:S02]  /*1ca0*/  HFMA2 R18, -RZ, RZ, 0, 0 ;  /* 0x00000000ff127431 */ /* 0x000fe400000001ff */
[----:B0-----:R-:W-:-:S10]  /*1cb0*/  IMAD.U32 R6, RZ, RZ, UR4 ;  /* 0x00000004ff067e24 */ /* 0x001fd4000f8e00ff */
[----:B------:R-:W-:Y:S05]  /*1cc0*/  @!P0 BRA `(.L_x_1255) ;  /* 0x0000000c00448947 */ /* 0x000fea0003800000 */
[----:B------:R-:W-:Y:S01]  /*1cd0*/  BSSY.RECONVERGENT B1, `(.L_x_1255) ;  /* 0x00000d0000017945 */ /* 0x000fe20003800200 */
[----:B------:R-:W-:Y:S01]  /*1ce0*/  MOV R18, RZ ;  /* 0x000000ff00127202 */ /* 0x000fe20000000f00 */
[----:B------:R-:W-:Y:S01]  /*1cf0*/  IMAD.U32 R6, RZ, RZ, UR4 ;  /* 0x00000004ff067e24 */ /* 0x000fe2000f8e00ff */
[----:B------:R-:W-:-:S07]  /*1d00*/  MOV R7, RZ ;  /* 0x000000ff00077202 */ /* 0x000fce0000000f00 */
.L_x_1256:
[C---:B------:R-:W-:Y:S01]  /*1d10*/  VIADD R24, R6.reuse, 0xffffffff ;  /* 0xffffffff06187836 */ /* 0x040fe20000000000 */
[----:B------:R-:W-:Y:S01]  /*1d20*/  IADD3 R7, PT, PT, R7, 0x8, RZ ;  /* 0x0000000807077810 */ /* 0x000fe20007ffe0ff */
[C---:B------:R-:W-:Y:S02]  /*1d30*/  VIADD R11, R6.reuse, 0xfffffffe ;  /* 0xfffffffe060b7836 */ /* 0x040fe40000000000 */
[----:B------:R-:W-:Y:S01]  /*1d40*/  VIADD R13, R6, 0xfffffffd ;  /* 0xfffffffd060d7836 */ /* 0x000fe20000000000 */
[----:B------:R-:W-:Y:S02]  /*1d50*/  SHF.L.U32 R24, R24, 0x2, RZ ;  /* 0x0000000218187819 */ /* 0x000fe400000006ff */
[----:B------:R-:W-:Y:S02]  /*1d60*/  SHF.L.U32 R11, R11, 0x2, RZ ;  /* 0x000000020b0b7819 */ /* 0x000fe400000006ff */
[----:B------:R-:W0:Y:S01]  /*1d70*/  LDC R8, c[0x0][R24+0x388] ;  /* 0x0000e20018087b82 */ /* 0x000e220000000800 */
[----:B------:R-:W-:-:S07]  /*1d80*/  SHF.L.U32 R13, R13, 0x2, RZ ;  /* 0x000000020d0d7819 */ /* 0x000fce00000006ff */
        /* <DEDUP_REMOVED lines=10> */
[----:B----4-:R-:W-:-:S07]  /*1e30*/  IADD3 R25, PT, PT, RZ, -R15, RZ ;  /* 0x8000000fff197210 */ /* 0x010fce0007ffe0ff */
[----:B--2---:R-:W-:Y:S01]  /*1e40*/  MUFU.RCP R22, R22 ;  /* 0x0000001600167308 */ /* 0x004fe20000001000 */
[----:B0-----:R-:W-:-:S07]  /*1e50*/  VIADD R2, R4, 0xffffffe ;  /* 0x0ffffffe04027836 */ /* 0x001fce0000000000 */
[----:B------:R0:W2:Y:S02]  /*1e60*/  F2I.FTZ.U32.TRUNC.NTZ R3, R2 ;  /* 0x0000000200037305 */ /* 0x0000a4000021f000 */
[----:B0-----:R-:W-:Y:S02]  /*1e70*/  IMAD.MOV.U32 R2, RZ, RZ, RZ ;  /* 0x000000ffff027224 */ /* 0x001fe400078e00ff */
[----:B--2---:R-:W-:-:S04]  /*1e80*/  IMAD R5, R5, R3, RZ ;  /* 0x0000000305057224 */ /* 0x004fc800078e02ff */
[----:B------:R-:W-:-:S04]  /*1e90*/  IMAD.HI.U32 R20, R3, R5, R2 ;  /* 0x0000000503147227 */ /* 0x000fc800078e0002 */
[----:B------:R-:W-:Y:S02]  /*1ea0*/  VIADD R2, R22, 0xffffffe ;  /* 0x0ffffffe16027836 */ /* 0x000fe40000000000 */
[----:B------:R-:W-:Y:S01]  /*1eb0*/  IMAD.HI.U32 R5, R20, R19, RZ ;  /* 0x0000001314057227 */ /* 0x000fe200078e00ff */
[----:B------:R-:W0:Y:S03]  /*1ec0*/  I2F.U32.RP R22, R15 ;  /* 0x0000000f00167306 */ /* 0x000e260000209000 */
[----:B------:R-:W-:Y:S01]  /*1ed0*/  VIADD R20, R6, 0xfffffffc ;  /* 0xfffffffc06147836 */ /* 0x000fe20000000000 */
[----:B------:R-:W-:-:S04]  /*1ee0*/  IADD3 R21, PT, PT, -R5, RZ, RZ ;  /* 0x000000ff05157210 */ /* 0x000fc80007ffe1ff */
[----:B------:R2:W4:Y:S01]  /*1ef0*/  F2I.FTZ.U32.TRUNC.NTZ R3, R2 ;  /* 0x0000000200037305 */ /* 0x000522000021f000 */
[----:B------:R-:W-:Y:S01]  /*1f00*/  IMAD R21, R8, R21, R19 ;  /* 0x0000001508157224 */ /* 0x000fe200078e0213 */
[----:B------:R-:W-:-:S04]  /*1f10*/  SHF.L.U32 R20, R20, 0x2, RZ ;  /* 0x0000000214147819 */ /* 0x000fc800000006ff */
[----:B------:R-:W-:Y:S02]  /*1f20*/  ISETP.GE.U32.AND P0, PT, R21, R8, PT ;  /* 0x000000081500720c */ /* 0x000fe40003f06070 */
[----:B0-----:R-:W0:Y:S01]  /*1f30*/  MUFU.RCP R22, R22 ;  /* 0x0000001600167308 */ /* 0x001e220000001000 */
[----:B--2---:R-:W-:-:S10]  /*1f40*/  IMAD.MOV.U32 R2, RZ, RZ, RZ ;  /* 0x000000ffff027224 */ /* 0x004fd400078e00ff */
[----:B------:R-:W-:Y:S02]  /*1f50*/  @P0 IADD3 R21, PT, PT, -R8, R21, RZ ;  /* 0x0000001508150210 */ /* 0x000fe40007ffe1ff */
[----:B------:R-:W-:Y:S02]  /*1f60*/  @P0 IADD3 R5, PT, PT, R5, 0x1, RZ ;  /* 0x0000000105050810 */ /* 0x000fe40007ffe0ff */
[----:B------:R-:W-:Y:S01]  /*1f70*/  ISETP.GE.U32.AND P1, PT, R21, R8, PT ;  /* 0x000000081500720c */ /* 0x000fe20003f26070 */
[----:B------:R-:W-:-:S04]  /*1f80*/  IMAD.MOV R21, RZ, RZ, -R14 ;  /* 0x000000ffff157224 */ /* 0x000fc800078e0a0e */
[----:B----4-:R-:W-:-:S04]  /*1f90*/  IMAD R21, R21, R3, RZ ;  /* 0x0000000315157224 */ /* 0x010fc800078e02ff */
[----:B------:R-:W-:Y:S02]  /*1fa0*/  IMAD.HI.U32 R2, R3, R21, R2 ;  /* 0x0000001503027227 */ /* 0x000fe400078e0002 */
[----:B------:R2:W4:Y:S02]  /*1fb0*/  LDC R21, c[0x0][R20+0x388] ;  /* 0x0000e20014157b82 */ /* 0x0005240000000800 */
[----:B------:R-:W-:Y:S02]  /*1fc0*/  @P1 IADD3 R5, PT, PT, R5, 0x1, RZ ;  /* 0x0000000105051810 */ /* 0x000fe40007ffe0ff */
[----:B------:R-:W-:Y:S02]  /*1fd0*/  @!P2 LOP3.LUT R5, RZ, R8, RZ, 0x33, !PT ;  /* 0x00000008ff05a212 */ /* 0x000fe400078e33ff */
[----:B------:R-:W-:Y:S02]  /*1fe0*/  ISETP.NE.U32.AND P2, PT, R14, RZ, PT ;  /* 0x000000ff0e00720c */ /* 0x000fe40003f45070 */
[----:B--2---:R-:W2:Y:S01]  /*1ff0*/  LDC R20, c[0x0][R20+0x3ec] ;  /* 0x0000fb0014147b82 */ /* 0x004ea20000000800 */
[----:B------:R-:W-:Y:S01]  /*2000*/  IMAD.HI.U32 R4, R2, R5, RZ ;  /* 0x0000000502047227 */ /* 0x000fe200078e00ff */
[----:B0-----:R-:W-:-:S03]  /*2010*/  IADD3 R2, PT, PT, R22, 0xffffffe, RZ ;  /* 0x0ffffffe16027810 */ /* 0x001fc60007ffe0ff */
[----:B------:R-:W-:Y:S01]  /*2020*/  IMAD.MOV R23, RZ, RZ, -R4 ;  /* 0x000000ffff177224 */ /* 0x000fe200078e0a04 */
[----:B------:R0:W5:Y:S03]  /*2030*/  F2I.FTZ.U32.TRUNC.NTZ R3, R2 ;  /* 0x0000000200037305 */ /* 0x000166000021f000 */
[----:B------:R-:W-:-:S05]  /*2040*/  IMAD R23, R14, R23, R5 ;  /* 0x000000170e177224 */ /* 0x000fca00078e0205 */
[----:B------:R-:W-:Y:S01]  /*2050*/  ISETP.GE.U32.AND P0, PT, R23, R14, PT ;  /* 0x0000000e1700720c */ /* 0x000fe20003f06070 */
[----:B0-----:R-:W-:Y:S02]  /*2060*/  HFMA2 R2, -RZ, RZ, 0, 0 ;  /* 0x00000000ff027431 */ /* 0x001fe400000001ff */
[----:B-----5:R-:W-:-:S04]  /*2070*/  IMAD R25, R25, R3, RZ ;  /* 0x0000000319197224 */ /* 0x020fc800078e02ff */
[----:B------:R-:W-:-:S06]  /*2080*/  IMAD.HI.U32 R3, R3, R25, R2 ;  /* 0x0000001903037227 */ /* 0x000fcc00078e0002 */
[----:B------:R-:W-:Y:S01]  /*2090*/  @P0 IADD3 R4, PT, PT, R4, 0x1, RZ ;  /* 0x0000000104040810 */ /* 0x000fe20007ffe0ff */
[----:B------:R-:W-:-:S05]  /*20a0*/  @P0 IMAD.IADD R23, R23, 0x1, -R14 ;  /* 0x0000000117170824 */ /* 0x000fca00078e0a0e */
[----:B------:R-:W-:Y:S01]  /*20b0*/  ISETP.GE.U32.AND P1, PT, R23, R14, PT ;  /* 0x0000000e1700720c */ /* 0x000fe20003f26070 */
[----:B------:R-:W-:-:S04]  /*20c0*/  VIADD R23, R6, 0xfffffffb ;  /* 0xfffffffb06177836 */ /* 0x000fc80000000000 */
[----:B------:R-:W-:Y:S02]  /*20d0*/  IMAD.SHL.U32 R22, R23, 0x4, RZ ;  /* 0x0000000417167824 */ /* 0x000fe400078e00ff */
[----:B----4-:R-:W0:Y:S01]  /*20e0*/  I2F.U32.RP R23, R21 ;  /* 0x0000001500177306 */ /* 0x010e220000209000 */
[----:B------:R-:W-:Y:S01]  /*20f0*/  IMAD.MOV R27, RZ, RZ, -R21 ;  /* 0x000000ffff1b7224 */ /* 0x000fe200078e0a15 */
[----:B------:R4:W5:Y:S04]  /*2100*/  LDC R25, c[0x0][R22+0x388] ;  /* 0x0000e20016197b82 */ /* 0x0009680000000800 */
[----:B------:R-:W-:Y:S01]  /*2110*/  @P1 VIADD R4, R4, 0x1 ;  /* 0x0000000104041836 */ /* 0x000fe20000000000 */
[----:B------:R-:W-:Y:S02]  /*2120*/  @!P2 LOP3.LUT R4, RZ, R14, RZ, 0x33, !PT ;  /* 0x0000000eff04a212 */ /* 0x000fe400078e33ff */
[----:B------:R-:W-:Y:S01]  /*2130*/  ISETP.NE.U32.AND P2, PT, R15, RZ, PT ;  /* 0x000000ff0f00720c */ /* 0x000fe20003f45070 */
[----:B----4-:R-:W4:Y:S02]  /*2140*/  LDC R22, c[0x0][R22+0x3ec] ;  /* 0x0000fb0016167b82 */ /* 0x010f240000000800 */
[----:B------:R-:W-:Y:S01]  /*2150*/  IMAD.HI.U32 R26, R3, R4, RZ ;  /* 0x00000004031a7227 */ /* 0x000fe200078e00ff */
[----:B0-----:R-:W0:Y:S04]  /*2160*/  MUFU.RCP R23, R23 ;  /* 0x0000001700177308 */ /* 0x001e280000001000 */
[----:B------:R-:W-:-:S05]  /*2170*/  IADD3 R2, PT, PT, -R26, RZ, RZ ;  /* 0x000000ff1a027210 */ /* 0x000fca0007ffe1ff */
[----:B------:R-:W-:-:S05]  /*2180*/  IMAD R2, R15, R2, R4 ;  /* 0x000000020f027224 */ /* 0x000fca00078e0204 */
[----:B------:R-:W-:Y:S01]  /*2190*/  ISETP.GE.U32.AND P0, PT, R2, R15, PT ;  /* 0x0000000f0200720c */ /* 0x000fe20003f06070 */
[----:B0-----:R-:W-:Y:S02]  /*21a0*/  VIADD R3, R23, 0xffffffe ;  /* 0x0ffffffe17037836 */ /* 0x001fe40000000000 */
[----:B------:R-:W-:-:S04]  /*21b0*/  VIADD R23, R6, 0xfffffffa ;  /* 0xfffffffa06177836 */ /* 0x000fc80000000000 */
[----:B------:R-:W0:Y:S01]  /*21c0*/  F2I.FTZ.U32.TRUNC.NTZ R3, R3 ;  /* 0x0000000300037305 */ /* 0x000e22000021f000 */
[----:B------:R-:W-:-:S05]  /*21d0*/  IMAD.SHL.U32 R23, R23, 0x4, RZ ;  /* 0x0000000417177824 */ /* 0x000fca00078e00ff */
[----:B------:R-:W-:Y:S02]  /*21e0*/  @P0 IADD3 R2, PT, PT, -R15, R2, RZ ;  /* 0x000000020f020210 */ /* 0x000fe40007ffe1ff */
[----:B------:R-:W-:Y:S02]  /*21f0*/  @P0 IADD3 R26, PT, PT, R26, 0x1, RZ ;  /* 0x000000011a1a0810 */ /* 0x000fe40007ffe0ff */
[----:B------:R-:W-:Y:S01]  /*2200*/  ISETP.GE.U32.AND P1, PT, R2, R15, PT ;  /* 0x0000000f0200720c */ /* 0x000fe20003f26070 */
[----:B------:R-:W-:Y:S01]  /*2210*/  HFMA2 R2, -RZ, RZ, 0, 0 ;  /* 0x00000000ff027431 */ /* 0x000fe200000001ff */
[----:B-----5:R-:W5:Y:S01]  /*2220*/  I2F.U32.RP R33, R25 ;  /* 0x0000001900217306 */ /* 0x020f620000209000 */
[----:B------:R-:W-:Y:S01]  /*2230*/  IADD3 R35, PT, PT, RZ, -R25, RZ ;  /* 0x80000019ff237210 */ /* 0x000fe20007ffe0ff */
[----:B0-----:R-:W-:-:S04]  /*2240*/  IMAD R27, R27, R3, RZ ;  /* 0x000000031b1b7224 */ /* 0x001fc800078e02ff */
[----:B------:R-:W-:-:S05]  /*2250*/  IMAD.HI.U32 R3, R3, R27, R2 ;  /* 0x0000001b03037227 */ /* 0x000fca00078e0002 */
[----:B------:R-:W-:Y:S01]  /*2260*/  @P1 IADD3 R26, PT, PT, R26, 0x1, RZ ;  /* 0x000000011a1a1810 */ /* 0x000fe20007ffe0ff */
[----:B------:R0:W1:Y:S01]  /*2270*/  LDC R27, c[0x0][R23+0x388] ;  /* 0x0000e200171b7b82 */ /* 0x0000620000000800 */
[----:B------:R-:W-:Y:S02]  /*2280*/  @!P2 LOP3.LUT R26, RZ, R15, RZ, 0x33, !PT ;  /* 0x0000000fff1aa212 */ /* 0x000fe400078e33ff */
[----:B------:R-:W-:Y:S01]  /*2290*/  ISETP.NE.U32.AND P2, PT, R21, RZ, PT ;  /* 0x000000ff1500720c */ /* 0x000fe20003f45070 */
[----:B-----5:R-:W5:Y:S02]  /*22a0*/  MUFU.RCP R33, R33 ;  /* 0x0000002100217308 */ /* 0x020f640000001000 */
[----:B------:R-:W-:Y:S02]  /*22b0*/  IMAD.HI.U32 R34, R3, R26, RZ ;  /* 0x0000001a03227227 */ /* 0x000fe400078e00ff */
[----:B0-----:R-:W0:Y:S02]  /*22c0*/  LDC R23, c[0x0][R23+0x3ec] ;  /* 0x0000fb0017177b82 */ /* 0x001e240000000800 */
[----:B------:R-:W-:-:S04]  /*22d0*/  IMAD.MOV R2, RZ, RZ, -R34 ;  /* 0x000000ffff027224 */ /* 0x000fc800078e0a22 */
[----:B------:R-:W-:-:S05]  /*22e0*/  IMAD R2, R21, R2, R26 ;  /* 0x0000000215027224 */ /* 0x000fca00078e021a */
[----:B------:R-:W-:Y:S02]  /*22f0*/  ISETP.GE.U32.AND P0, PT, R2, R21, PT ;  /* 0x000000150200720c */ /* 0x000fe40003f06070 */
[----:B-----5:R-:W-:Y:S02]  /*2300*/  IADD3 R3, PT, PT, R33, 0xffffffe, RZ ;  /* 0x0ffffffe21037810 */ /* 0x020fe40007ffe0ff */
[C---:B------:R-:W-:Y:S02]  /*2310*/  IADD3 R33, PT, PT, R6.reuse, -0x7, RZ ;  /* 0xfffffff906217810 */ /* 0x040fe40007ffe0ff */
[----:B------:R-:W-:Y:S02]  /*2320*/  IADD3 R6, PT, PT, R6, -0x8, RZ ;  /* 0xfffffff806067810 */ /* 0x000fe40007ffe0ff */
[----:B------:R-:W5:Y:S01]  /*2330*/  F2I.FTZ.U32.TRUNC.NTZ R3, R3 ;  /* 0x0000000300037305 */ /* 0x000f62000021f000 */
[----:B------:R-:W-:-:S04]  /*2340*/  IMAD.SHL.U32 R33, R33, 0x4, RZ ;  /* 0x0000000421217824 */ /* 0x000fc800078e00ff */
[----:B------:R-:W-:Y:S02]  /*2350*/  @P0 IMAD.IADD R2, R2, 0x1, -R21 ;  /* 0x0000000102020824 */ /* 0x000fe400078e0a15 */
[----:B------:R-:W-:-:S03]  /*2360*/  @P0 VIADD R34, R34, 0x1 ;  /* 0x0000000122220836 */ /* 0x000fc60000000000 */
[----:B------:R-:W-:Y:S01]  /*2370*/  ISETP.GE.U32.AND P1, PT, R2, R21, PT ;  /* 0x000000150200720c */ /* 0x000fe20003f26070 */
[----:B------:R-:W-:Y:S02]  /*2380*/  HFMA2 R2, -RZ, RZ, 0, 0 ;  /* 0x00000000ff027431 */ /* 0x000fe400000001ff */
[----:B-----5:R-:W-:Y:S01]  /*2390*/  IMAD R35, R35, R3, RZ ;  /* 0x0000000323237224 */ /* 0x020fe200078e02ff */
[----:B-1----:R-:W1:Y:S03]  /*23a0*/  I2F.U32.RP R37, R27 ;  /* 0x0000001b00257306 */ /* 0x002e660000209000 */
[----:B------:R-:W-:Y:S02]  /*23b0*/  IMAD.HI.U32 R3, R3, R35, R2 ;  /* 0x0000002303037227 */ /* 0x000fe400078e0002 */
[----:B------:R5:W3:Y:S04]  /*23c0*/  LDC R35, c[0x0][R33+0x388] ;  /* 0x0000e20021237b82 */ /* 0x000ae80000000800 */
[----:B------:R-:W-:Y:S01]  /*23d0*/  @P1 VIADD R34, R34, 0x1 ;  /* 0x0000000122221836 */ /* 0x000fe20000000000 */
[----:B------:R-:W-:Y:S01]  /*23e0*/  @!P2 LOP3.LUT R34, RZ, R21, RZ, 0x33, !PT ;  /* 0x00000015ff22a212 */ /* 0x000fe200078e33ff */
[----:B------:R-:W-:Y:S01]  /*23f0*/  IMAD.MOV R39, RZ, RZ, -R27 ;  /* 0x000000ffff277224 */ /* 0x000fe200078e0a1b */
[----:B------:R-:W-:-:S03]  /*2400*/  ISETP.NE.U32.AND P2, PT, R25, RZ, PT ;  /* 0x000000ff1900720c */ /* 0x000fc60003f45070 */
[----:B------:R-:W-:Y:S01]  /*2410*/  IMAD.HI.U32 R36, R3, R34, RZ ;  /* 0x0000002203247227 */ /* 0x000fe200078e00ff */
[----:B-----5:R-:W5:Y:S01]  /*2420*/  LDC R33, c[0x0][R33+0x3ec] ;  /* 0x0000fb0021217b82 */ /* 0x020f620000000800 */
[----:B-1----:R-:W1:Y:S03]  /*2430*/  MUFU.RCP R37, R37 ;  /* 0x0000002500257308 */ /* 0x002e660000001000 */
[----:B------:R-:W-:-:S05]  /*2440*/  IADD3 R2, PT, PT, -R36, RZ, RZ ;  /* 0x000000ff24027210 */ /* 0x000fca0007ffe1ff */
[----:B------:R-:W-:-:S05]  /*2450*/  IMAD R2, R25, R2, R34 ;  /* 0x0000000219027224 */ /* 0x000fca00078e0222 */
[----:B------:R-:W-:Y:S01]  /*2460*/  ISETP.GE.U32.AND P0, PT, R2, R25, PT ;  /* 0x000000190200720c */ /* 0x000fe20003f06070 */
[----:B-1----:R-:W-:Y:S01]  /*2470*/  VIADD R3, R37, 0xffffffe ;  /* 0x0ffffffe25037836 */ /* 0x002fe20000000000 */
[----:B------:R-:W-:-:S04]  /*2480*/  SHF.L.U32 R37, R6, 0x2, RZ ;  /* 0x0000000206257819 */ /* 0x000fc800000006ff */
[----:B------:R1:W2:Y:S01]  /*2490*/  LDC R38, c[0x0][R37+0x388] ;  /* 0x0000e20025267b82 */ /* 0x0002a20000000800 */
[----:B------:R-:W4:Y:S06]  /*24a0*/  F2I.FTZ.U32.TRUNC.NTZ R3, R3 ;  /* 0x0000000300037305 */ /* 0x000f2c000021f000 */
[----:B------:R-:W-:Y:S01]  /*24b0*/  @P0 IADD3 R2, PT, PT, -R25, R2, RZ ;  /* 0x0000000219020210 */ /* 0x000fe20007ffe1ff */
[----:B------:R-:W-:-:S03]  /*24c0*/  @P0 VIADD R36, R36, 0x1 ;  /* 0x0000000124240836 */ /* 0x000fc60000000000 */
[----:B------:R-:W-:Y:S01]  /*24d0*/  ISETP.GE.U32.AND P1, PT, R2, R25, PT ;  /* 0x000000190200720c */ /* 0x000fe20003f26070 */
[----:B------:R-:W-:Y:S01]  /*24e0*/  IMAD.MOV.U32 R2, RZ, RZ, RZ ;  /* 0x000000ffff027224 */ /* 0x000fe200078e00ff */
[----:B-1----:R-:W1:Y:S01]  /*24f0*/  LDC R37, c[0x0][R37+0x3ec] ;  /* 0x0000fb0025257b82 */ /* 0x002e620000000800 */
[----:B----4-:R-:W-:-:S10]  /*2500*/  IMAD R39, R39, R3, RZ ;  /* 0x0000000327277224 */ /* 0x010fd400078e02ff */
[----:B------:R-:W-:Y:S01]  /*2510*/  @P1 IADD3 R36, PT, PT, R36, 0x1, RZ ;  /* 0x0000000124241810 */ /* 0x000fe20007ffe0ff */
[----:B------:R-:W-:Y:S01]  /*2520*/  IMAD.HI.U32 R3, R3, R39, R2 ;  /* 0x0000002703037227 */ /* 0x000fe200078e0002 */
[----:B------:R-:W-:Y:S01]  /*2530*/  @!P2 LOP3.LUT R36, RZ, R25, RZ, 0x33, !PT ;  /* 0x00000019ff24a212 */ /* 0x000fe200078e33ff */
[----:B---3--:R-:W3:Y:S01]  /*2540*/  I2F.U32.RP R39, R35 ;  /* 0x0000002300277306 */ /* 0x008ee20000209000 */
[----:B------:R-:W-:-:S03]  /*2550*/  ISETP.NE.U32.AND P2, PT, R27, RZ, PT ;  /* 0x000000ff1b00720c */ /* 0x000fc60003f45070 */
[----:B------:R-:W-:-:S04]  /*2560*/  IMAD.HI.U32 R40, R3, R36, RZ ;  /* 0x0000002403287227 */ /* 0x000fc800078e00ff */
[----:B------:R-:W-:-:S04]  /*2570*/  IMAD.MOV R2, RZ, RZ, -R40 ;  /* 0x000000ffff027224 */ /* 0x000fc800078e0a28 */
[----:B------:R-:W-:Y:S01]  /*2580*/  IMAD R2, R27, R2, R36 ;  /* 0x000000021b027224 */ /* 0x000fe200078e0224 */
[----:B---3--:R-:W3:Y:S04]  /*2590*/  MUFU.RCP R39, R39 ;  /* 0x0000002700277308 */ /* 0x008ee80000001000 */
[----:B------:R-:W-:-:S04]  /*25a0*/  ISETP.GE.U32.AND P0, PT, R2, R27, PT ;  /* 0x0000001b0200720c */ /* 0x000fc80003f06070 */
[----:B--2---:R-:W2:Y:S01]  /*25b0*/  I2F.U32.RP R42, R38 ;  /* 0x00000026002a7306 */ /* 0x004ea20000209000 */
[----:B------:R-:W-:-:S08]  /*25c0*/  IMAD.MOV R43, RZ, RZ, -R38 ;  /* 0x000000ffff2b7224 */ /* 0x000fd000078e0a26 */
[----:B------:R-:W-:Y:S01]  /*25d0*/  @P0 IMAD.IADD R2, R2, 0x1, -R27 ;  /* 0x0000000102020824 */ /* 0x000fe200078e0a1b */
[----:B---3--:R-:W-:Y:S01]  /*25e0*/  IADD3 R3, PT, PT, R39, 0xffffffe, RZ ;  /* 0x0ffffffe27037810 */ /* 0x008fe20007ffe0ff */
[----:B------:R-:W-:-:S03]  /*25f0*/  @P0 VIADD R40, R40, 0x1 ;  /* 0x0000000128280836 */ /* 0x000fc60000000000 */
[----:B------:R-:W-:Y:S02]  /*2600*/  ISETP.GE.U32.AND P1, PT, R2, R27, PT ;  /* 0x0000001b0200720c */ /* 0x000fe40003f26070 */
[----:B------:R-:W-:Y:S01]  /*2610*/  IADD3 R2, PT, PT, RZ, -R35, RZ ;  /* 0x80000023ff027210 */ /* 0x000fe20007ffe0ff */
[----:B------:R-:W3:Y:S08]  /*2620*/  F2I.FTZ.U32.TRUNC.NTZ R3, R3 ;  /* 0x0000000300037305 */ /* 0x000ef0000021f000 */
[----:B--2---:R-:W2:Y:S02]  /*2630*/  MUFU.RCP R42, R42 ;  /* 0x0000002a002a7308 */ /* 0x004ea40000001000 */
[----:B------:R-:W-:-:S02]  /*2640*/  @P1 IADD3 R40, PT, PT, R40, 0x1, RZ ;  /* 0x0000000128281810 */ /* 0x000fc40007ffe0ff */
[----:B------:R-:W-:Y:S02]  /*2650*/  @!P2 LOP3.LUT R40, RZ, R27, RZ, 0x33, !PT ;  /* 0x0000001bff28a212 */ /* 0x000fe400078e33ff */
[----:B------:R-:W-:Y:S01]  /*2660*/  ISETP.NE.U32.AND P2, PT, R35, RZ, PT ;  /* 0x000000ff2300720c */ /* 0x000fe20003f45070 */
[----:B---3--:R-:W-:Y:S02]  /*2670*/  IMAD R39, R2, R3, RZ ;  /* 0x0000000302277224 */ /* 0x008fe400078e02ff */
[----:B------:R-:W-:-:S04]  /*2680*/  IMAD.MOV.U32 R2, RZ, RZ, RZ ;  /* 0x000000ffff027224 */ /* 0x000fc800078e00ff */
[----:B------:R-:W-:-:S04]  /*2690*/  IMAD.HI.U32 R39, R3, R39, R2 ;  /* 0x0000002703277227 */ /* 0x000fc800078e0002 */
[----:B--2---:R-:W-:Y:S01]  /*26a0*/  VIADD R3, R42, 0xffffffe ;  /* 0x0ffffffe2a037836 */ /* 0x004fe20000000000 */
[----:B------:R-:W-:Y:S01]  /*26b0*/  IADD3 R42, PT, PT, -R5, RZ, RZ ;  /* 0x000000ff052a7210 */ /* 0x000fe20007ffe1ff */
[----:B------:R-:W-:-:S04]  /*26c0*/  IMAD.HI.U32 R39, R39, R40, RZ ;  /* 0x0000002827277227 */ /* 0x000fc800078e00ff */
[----:B------:R-:W2:Y:S01]  /*26d0*/  F2I.FTZ.U32.TRUNC.NTZ R3, R3 ;  /* 0x0000000300037305 */ /* 0x000ea2000021f000 */
        /* <DEDUP_REMOVED lines=8> */
[----:B------:R-:W-:Y:S02]  /*2760*/  IMAD R8, R5, R11, R8 ;  /* 0x0000000b05087224 */ /* 0x000fe400078e0208 */
[----:B--2---:R-:W-:Y:S02]  /*2770*/  IMAD R43, R43, R3, RZ ;  /* 0x000000032b2b7224 */ /* 0x004fe400078e02ff */
[----:B------:R-:W-:Y:S02]  /*2780*/  IMAD R4, R15, R14, R4 ;  /* 0x0000000e0f047224 */ /* 0x000fe400078e0204 */
[----:B------:R-:W-:Y:S02]  /*2790*/  IMAD.MOV R5, RZ, RZ, -R34 ;  /* 0x000000ffff057224 */ /* 0x000fe400078e0a22 */
[----:B------:R-:W-:Y:S02]  /*27a0*/  IMAD R13, R4, R13, R8 ;  /* 0x0000000d040d7224 */ /* 0x000fe400078e0208 */
[----:B------:R-:W-:Y:S01]  /*27b0*/  @P0 IADD3 R2, PT, PT, -R35, R2, RZ ;  /* 0x0000000223020210 */ /* 0x000fe20007ffe1ff */
[----:B------:R-:W-:Y:S01]  /*27c0*/  IMAD R21, R21, R5, R26 ;  /* 0x0000000515157224 */ /* 0x000fe200078e021a */
[----:B------:R-:W-:-:S02]  /*27d0*/  @P0 IADD3 R39, PT, PT, R39, 0x1, RZ ;  /* 0x0000000127270810 */ /* 0x000fc40007ffe0ff */
[----:B------:R-:W-:Y:S01]  /*27e0*/  ISETP.GE.U32.AND P1, PT, R2, R35, PT ;  /* 0x000000230200720c */ /* 0x000fe20003f26070 */
[----:B------:R-:W-:Y:S02]  /*27f0*/  HFMA2 R2, -RZ, RZ, 0, 0 ;  /* 0x00000000ff027431 */ /* 0x000fe400000001ff */
[----:B------:R-:W-:-:S03]  /*2800*/  IMAD R13, R21, R20, R13 ;  /* 0x00000014150d7224 */ /* 0x000fc600078e020d */
[----:B------:R-:W-:-:S07]  /*2810*/  IMAD.HI.U32 R2, R3, R43, R2 ;  /* 0x0000002b03027227 */ /* 0x000fce00078e0002 */
        /* <DEDUP_REMOVED lines=28> */
.L_x_1255:
[----:B------:R-:W-:-:S09]  /*29e0*/  UISETP.NE.AND UP0, UPT, UR40, URZ, UPT ;  /* 0x000000ff2800728c */ /* 0x000fd2000bf05270 */
[----:B------:R-:W-:Y:S05]  /*29f0*/  BRA.U !UP0, `(.L_x_1254) ;  /* 0x0000000908e87547 */ /* 0x000fea000b800000 */
[----:B------:R-:W-:Y:S01]  /*2a00*/  UISETP.GE.U32.AND UP0, UPT, UR42, 0x3, UPT ;  /* 0x000000032a00788c */ /* 0x000fe2000bf06070 */
[----:B------:R-:W-:-:S08]  /*2a10*/  ISETP.NE.AND P0, PT, R12, RZ, PT ;  /* 0x000000ff0c00720c */ /* 0x000fd00003f05270 */
[----:B------:R-:W-:Y:S05]  /*2a20*/  BRA.U !UP0, `(.L_x_1257) ;  /* 0x0000000508947547 */ /* 0x000fea000b800000 */
[C---:B------:R-:W-:Y:S02]  /*2a30*/  VIADD R7, R6.reuse, 0xffffffff ;  /* 0xffffffff06077836 */ /* 0x040fe40000000000 */
[C---:B------:R-:W-:Y:S02]  /*2a40*/  VIADD R5, R6.reuse, 0xfffffffe ;  /* 0xfffffffe06057836 */ /* 0x040fe40000000000 */
[C---:B------:R-:W-:Y:S01]  /*2a50*/  VIADD R14, R6.reuse, 0xfffffffd ;  /* 0xfffffffd060e7836 */ /* 0x040fe20000000000 */
        /* <DEDUP_REMOVED lines=22> */
[----:B------:R-:W-:Y:S02]  /*2bc0*/  IMAD.HI.U32 R13, R12, R19, RZ ;  /* 0x000000130c0d7227 */ /* 0x000fe400078e00ff */
        /* <DEDUP_REMOVED lines=12> */
[----:B------:R-:W-:Y:S01]  /*2c90*/  IMAD.HI.U32 R2, R3, R15, R2 ;  /* 0x0000000f03027227 */ /* 0x000fe200078e0002 */
[----:B------:R-:W-:-:S03]  /*2ca0*/  SHF.L.U32 R15, R6, 0x2, RZ ;  /* 0x00000002060f7819 */ /* 0x000fc600000006ff */
        /* <DEDUP_REMOVED lines=54> */
[----:B--2---:R-:W-:Y:S02]  /*3010*/  IMAD R3, R4, R5, R3 ;  /* 0x0000000504037224 */ /* 0x004fe400078e0203 */
[----:B------:R-:W-:Y:S01]  /*3020*/  IMAD R20, R11, R8, R20 ;  /* 0x000000080b147224 */ /* 0x000fe200078e0214 */
[----:B------:R-:W-:Y:S01]  /*3030*/  IADD3 R4, PT, PT, -R2, RZ, RZ ;  /* 0x000000ff02047210 */ /* 0x000fe20007ffe1ff */
[----:B------:R-:W-:-:S02]  /*3040*/  IMAD.MOV.U32 R19, RZ, RZ, R2 ;  /* 0x000000ffff137224 */ /* 0x000fc400078e0002 */
[----:B-1----:R-:W-:Y:S02]  /*3050*/  IMAD R3, R20, R14, R3 ;  /* 0x0000000e14037224 */ /* 0x002fe400078e0203 */
[----:B------:R-:W-:-:S04]  /*3060*/  IMAD R12, R12, R4, R21 ;  /* 0x000000040c0c7224 */ /* 0x000fc800078e0215 */
[----:B---3--:R-:W-:-:S07]  /*3070*/  IMAD R18, R12, R15, R3 ;  /* 0x0000000f0c127224 */ /* 0x008fce00078e0203 */
.L_x_1257:
[----:B------:R-:W-:Y:S05]  /*3080*/  @!P0 BRA `(.L_x_1254) ;  /* 0x0000000400448947 */ /* 0x000fea0003800000 */
[----:B------:R-:W-:Y:S02]  /*3090*/  UISETP.NE.AND UP0, UPT, UR41, 0x1, UPT ;  /* 0x000000012900788c */ /* 0x000fe4000bf05270 */
[----:B------:R-:W-:-:S07]  /*30a0*/  UISETP.NE.AND UP1, UPT, UR39, URZ, UPT ;  /* 0x000000ff2700728c */ /* 0x000fce000bf25270 */
[----:B------:R-:W-:Y:S05]  /*30b0*/  BRA.U !UP0, `(.L_x_1258) ;  /* 0x0000000108cc7547 */ /* 0x000fea000b800000 */
        /* <DEDUP_REMOVED lines=51> */
.L_x_1258:
[----:B------:R-:W-:Y:S05]  /*33f0*/  BRA.U !UP1, `(.L_x_1254) ;  /* 0x0000000109687547 */ /* 0x000fea000b800000 */
        /* <DEDUP_REMOVED lines=26> */
.L_x_1254:
[----:B------:R-:W0:Y:S02]  /*35a0*/  LDCU UR4, c[0x0][0x3ec] ;  /* 0x00007d80ff0477ac */ /* 0x000e240008000800 */
[----:B0-----:R-:W-:Y:S02]  /*35b0*/  IMAD R18, R19, UR4, R18 ;  /* 0x0000000413127c24 */ /* 0x001fe4000f8e0212 */
[----:B------:R-:W-:-:S07]  /*35c0*/  HFMA2 R19, -RZ, RZ, 0, 0 ;  /* 0x00000000ff137431 */ /* 0x000fce00000001ff */
.L_x_1253:
[----:B------:R-:W-:Y:S05]  /*35d0*/  BSYNC.RECONVERGENT B0 ;  /* 0x0000000000007941 */ /* 0x000fea0003800200 */
.L_x_1252:
[----:B------:R-:W-:Y:S01]  /*35e0*/  ISETP.GE.AND P0, PT, R0, 0x3, PT ;  /* 0x000000030000780c */ /* 0x000fe20003f06270 */
[----:B------:R-:W-:Y:S01]  /*35f0*/  BSSY.RECONVERGENT B0, `(.L_x_1259) ;  /* 0x000019d000007945 */ /* 0x000fe20003800200 */
[----:B------:R-:W-:Y:S02]  /*3600*/  LOP3.LUT R8, R10, 0x3, RZ, 0xc0, !PT ;  /* 0x000000030a087812 */ /* 0x000fe400078ec0ff */
[----:B------:R-:W-:-:S09]  /*3610*/  CS2R R22, SRZ ;  /* 0x0000000000167805 */ /* 0x000fd2000001ff00 */
[----:B------:R-:W-:Y:S05]  /*3620*/  @!P0 BRA `(.L_x_1260) ;  /* 0x0000001800648947 */ /* 0x000fea0003800000 */
[----:B------:R-:W-:Y:S01]  /*3630*/  ISETP.GE.AND P0, PT, R10, 0x2, PT ;  /* 0x000000020a00780c */ /* 0x000fe20003f06270 */
[----:B------:R-:W-:Y:S01]  /*3640*/  VIADD R23, R30, 0x2 ;  /* 0x000000021e177836 */ /* 0x000fe20000000000 */
[----:B------:R-:W-:-:S11]  /*3650*/  MOV R22, RZ ;  /* 0x000000ff00167202 */ /* 0x000fd60000000f00 */
[----:B------:R-:W-:Y:S05]  /*3660*/  @!P0 BRA `(.L_x_1261) ;  /* 0x0000001800488947 */ /* 0x000fea0003800000 */
[----:B------:R-:W0:Y:S01]  /*3670*/  LDCU UR4, c[0x0][0x450] ;  /* 0x00008a00ff0477ac */ /* 0x000e220008000800 */
[----:B------:R-:W-:Y:S01]  /*3680*/  ISETP.GE.U32.AND P0, PT, R9, 0x7, PT ;  /* 0x000000070900780c */ /* 0x000fe20003f06070 */
[----:B------:R-:W-:Y:S01]  /*3690*/  IMAD.MOV.U32 R22, RZ, RZ, RZ ;  /* 0x000000ffff167224 */ /* 0x000fe200078e00ff */
[----:B0-----:R-:W-:-:S11]  /*36a0*/  MOV R6, UR4 ;  /* 0x0000000400067c02 */ /* 0x001fd60008000f00 */
[----:B------:R-:W-:Y:S05]  /*36b0*/  @!P0 BRA `(.L_x_1262) ;  /* 0x0000000c00448947 */ /* 0x000fea0003800000 */
[----:B------:R-:W-:Y:S01]  /*36c0*/  BSSY.RECONVERGENT B1, `(.L_x_1262) ;  /* 0x00000d0000017945 */ /* 0x000fe20003800200 */
[----:B------:R-:W-:Y:S01]  /*36d0*/  IMAD.MOV.U32 R22, RZ, RZ, RZ ;  /* 0x000000ffff167224 */ /* 0x000fe200078e00ff */
[----:B------:R-:W-:Y:S01]  /*36e0*/  MOV R6, UR4 ;  /* 0x0000000400067c02 */ /* 0x000fe20008000f00 */
[----:B------:R-:W-:-:S07]  /*36f0*/  IMAD.MOV.U32 R7, RZ, RZ, RZ ;  /* 0x000000ffff077224 */ /* 0x000fce00078e00ff */
.L_x_1263:
[C---:B------:R-:W-:Y:S01]  /*3700*/  IADD3 R26, PT, PT, R6.reuse, -0x1, RZ ;  /* 0xffffffff061a7810 */ /* 0x040fe20007ffe0ff */
[----:B------:R-:W-:Y:S01]  /*3710*/  VIADD R7, R7, 0x8 ;  /* 0x0000000807077836 */ /* 0x000fe20000000000 */
[C---:B------:R-:W-:Y:S02]  /*3720*/  IADD3 R11, PT, PT, R6.reuse, -0x2, RZ ;  /* 0xfffffffe060b7810 */ /* 0x040fe40007ffe0ff */
[----:B------:R-:W-:Y:S01]  /*3730*/  IADD3 R13, PT, PT, R6, -0x3, RZ ;  /* 0xfffffffd060d7810 */ /* 0x000fe20007ffe0ff */
[----:B------:R-:W-:Y:S02]  /*3740*/  IMAD.SHL.U32 R26, R26, 0x4, RZ ;  /* 0x000000041a1a7824 */ /* 0x000fe400078e00ff */
[----:B------:R-:W-:Y:S02]  /*3750*/  IMAD.SHL.U32 R11, R11, 0x4, RZ ;  /* 0x000000040b0b7824 */ /* 0x000fe400078e00ff */
[----:B------:R-:W0:Y:S01]  /*3760*/  LDC R12, c[0x0][R26+0x388] ;  /* 0x0000e2001a0c7b82 */ /* 0x000e220000000800 */
[----:B------:R-:W-:-:S07]  /*3770*/  IMAD.SHL.U32 R13, R13, 0x4, RZ ;  /* 0x000000040d0d7824 */ /* 0x000fce00078e00ff */
[----:B------:R1:W2:Y:S08]  /*3780*/  LDC R14, c[0x0][R11+0x388] ;  /* 0x0000e2000b0e7b82 */ /* 0x0002b00000000800 */
[----:B------:R3:W4:Y:S08]  /*3790*/  LDC R15, c[0x0][R13+0x388] ;  /* 0x0000e2000d0f7b82 */ /* 0x0007300000000800 */
[----:B------:R-:W5:Y:S08]  /*37a0*/  LDC R43, c[0x0][R26+0x3ec] ;  /* 0x0000fb001a2b7b82 */ /* 0x000f700000000800 */
[----:B-1----:R-:W1:Y:S08]  /*37b0*/  LDC R11, c[0x0][R11+0x3ec] ;  /* 0x0000fb000b0b7b82 */ /* 0x002e700000000800 */
[----:B---3--:R-:W3:Y:S01]  /*37c0*/  LDC R13, c[0x0][R13+0x3ec] ;  /* 0x0000fb000d0d7b82 */ /* 0x008ee20000000800 */
[----:B0-----:R-:W0:Y:S01]  /*37d0*/  I2F.U32.RP R4, R12 ;  /* 0x0000000c00047306 */ /* 0x001e220000209000 */
[----:B------:R-:W-:Y:S01]  /*37e0*/  IMAD.MOV R5, RZ, RZ, -R12 ;  /* 0x000000ffff057224 */ /* 0x000fe200078e0a0c */
[----:B------:R-:W-:-:S06]  /*37f0*/  ISETP.NE.U32.AND P2, PT, R12, RZ, PT ;  /* 0x000000ff0c00720c */ /* 0x000fcc0003f45070 */
[----:B--2---:R-:W2:Y:S08]  /*3800*/  I2F.U32.RP R24, R14 ;  /* 0x0000000e00187306 */ /* 0x004eb00000209000 */
[----:B0-----:R-:W0:Y:S01]  /*3810*/  MUFU.RCP R4, R4 ;  /* 0x0000000400047308 */ /* 0x001e220000001000 */
[----:B----4-:R-:W-:-:S07]  /*3820*/  IMAD.MOV R27, RZ, RZ, -R15 ;  /* 0x000000ffff1b7224 */ /* 0x010fce00078e0a0f */
[----:B--2---:R-:W-:Y:S01]  /*3830*/  MUFU.RCP R24, R24 ;  /* 0x0000001800187308 */ /* 0x004fe20000001000 */
[----:B0-----:R-:W-:-:S07]  /*3840*/  IADD3 R2, PT, PT, R4, 0xffffffe, RZ ;  /* 0x0ffffffe04027810 */ /* 0x001fce0007ffe0ff */
[----:B------:R0:W2:Y:S02]  /*3850*/  F2I.FTZ.U32.TRUNC.NTZ R3, R2 ;  /* 0x0000000200037305 */ /* 0x0000a4000021f000 */
[----:B0-----:R-:W-:Y:S02]  /*3860*/  HFMA2 R2, -RZ, RZ, 0, 0 ;  /* 0x00000000ff027431 */ /* 0x001fe400000001ff */
[----:B--2---:R-:W-:-:S04]  /*3870*/  IMAD R5, R5, R3, RZ ;  /* 0x0000000305057224 */ /* 0x004fc800078e02ff */
[----:B------:R-:W-:Y:S01]  /*3880*/  IMAD.HI.U32 R20, R3, R5, R2 ;  /* 0x0000000503147227 */ /* 0x000fe200078e0002 */
[----:B------:R-:W-:Y:S02]  /*3890*/  IADD3 R2, PT, PT, R24, 0xffffffe, RZ ;  /* 0x0ffffffe18027810 */ /* 0x000fe40007ffe0ff */
[----:B------:R-:W0:Y:S03]  /*38a0*/  I2F.U32.RP R24, R15 ;  /* 0x0000000f00187306 */ /* 0x000e260000209000 */
[----:B------:R-:W-:Y:S01]  /*38b0*/  IMAD.HI.U32 R5, R20, R23, RZ ;  /* 0x0000001714057227 */ /* 0x000fe200078e00ff */
[----:B------:R-:W-:-:S03]  /*38c0*/  IADD3 R20, PT, PT, R6, -0x4, RZ ;  /* 0xfffffffc06147810 */ /* 0x000fc60007ffe0ff */
[----:B------:R-:W-:Y:S01]  /*38d0*/  IMAD.MOV R21, RZ, RZ, -R5 ;  /* 0x000000ffff157224 */ /* 0x000fe200078e0a05 */
[----:B------:R2:W4:Y:S01]  /*38e0*/  F2I.FTZ.U32.TRUNC.NTZ R3, R2 ;  /* 0x0000000200037305 */ /* 0x000522000021f000 */
[----:B------:R-:W-:Y:S02]  /*38f0*/  IMAD.SHL.U32 R20, R20, 0x4, RZ ;  /* 0x0000000414147824 */ /* 0x000fe400078e00ff */
[----:B------:R-:W-:-:S05]  /*3900*/  IMAD R21, R12, R21, R23 ;  /* 0x000000150c157224 */ /* 0x000fca00078e0217 */
[C---:B------:R-:W-:Y:S01]  /*3910*/  ISETP.GE.U32.AND P0, PT, R21.reuse, R12, PT ;  /* 0x0000000c1500720c */ /* 0x040fe20003f06070 */
[----:B--2---:R-:W-:Y:S01]  /*3920*/  HFMA2 R2, -RZ, RZ, 0, 0 ;  /* 0x00000000ff027431 */ /* 0x004fe200000001ff */
[----:B0-----:R-:W0:Y:S11]  /*3930*/  MUFU.RCP R24, R24 ;  /* 0x0000001800187308 */ /* 0x001e360000001000 */
[----:B------:R-:W-:-:S02]  /*3940*/  @P0 IMAD.IADD R21, R21, 0x1, -R12 ;  /* 0x0000000115150824 */ /* 0x000fc400078e0a0c */
[----:B------:R-:W-:-:S03]  /*3950*/  @P0 VIADD R5, R5, 0x1 ;  /* 0x0000000105050836 */ /* 0x000fc60000000000 */
[----:B------:R-:W-:Y:S02]  /*3960*/  ISETP.GE.U32.AND P1, PT, R21, R12, PT ;  /* 0x0000000c1500720c */ /* 0x000fe40003f26070 */
[----:B------:R-:W-:-:S05]  /*3970*/  IADD3 R21, PT, PT, RZ, -R14, RZ ;  /* 0x8000000eff157210 */ /* 0x000fca0007ffe0ff */
[----:B----4-:R-:W-:-:S04]  /*3980*/  IMAD R21, R21, R3, RZ ;  /* 0x0000000315157224 */ /* 0x010fc800078e02ff */
[----:B------:R-:W-:Y:S02]  /*3990*/  IMAD.HI.U32 R2, R3, R21, R2 ;  /* 0x0000001503027227 */ /* 0x000fe400078e0002 */
[----:B------:R2:W4:Y:S02]  /*39a0*/  LDC R21, c[0x0][R20+0x388] ;  /* 0x0000e20014157b82 */ /* 0x0005240000000800 */
[----:B------:R-:W-:Y:S01]  /*39b0*/  @P1 VIADD R5, R5, 0x1 ;  /* 0x0000000105051836 */ /* 0x000fe20000000000 */
[----:B------:R-:W-:Y:S02]  /*39c0*/  @!P2 LOP3.LUT R5, RZ, R12, RZ, 0x33, !PT ;  /* 0x0000000cff05a212 */ /* 0x000fe400078e33ff */
[----:B------:R-:W-:-:S03]  /*39d0*/  ISETP.NE.U32.AND P2, PT, R14, RZ, PT ;  /* 0x000000ff0e00720c */ /* 0x000fc60003f45070 */
[----:B------:R-:W-:Y:S01]  /*39e0*/  IMAD.HI.U32 R4, R2, R5, RZ ;  /* 0x0000000502047227 */ /* 0x000fe200078e00ff */
[----:B--2---:R-:W2:Y:S03]  /*39f0*/  LDC R20, c[0x0][R20+0x3ec] ;  /* 0x0000fb0014147b82 */ /* 0x004ea60000000800 */
[----:B0-----:R-:W-:Y:S01]  /*3a00*/  VIADD R2, R24, 0xffffffe ;  /* 0x0ffffffe18027836 */ /* 0x001fe20000000000 */
[----:B------:R-:W-:-:S03]  /*3a10*/  IADD3 R25, PT, PT, -R4, RZ, RZ ;  /* 0x000000ff04197210 */ /* 0x000fc60007ffe1ff */
[----:B------:R0:W5:Y:S02]  /*3a20*/  F2I.FTZ.U32.TRUNC.NTZ R3, R2 ;  /* 0x0000000200037305 */ /* 0x000164000021f000 */
[----:B------:R-:W-:-:S05]  /*3a30*/  IMAD R25, R14, R25, R5 ;  /* 0x000000190e197224 */ /* 0x000fca00078e0205 */
[----:B------:R-:W-:Y:S01]  /*3a40*/  ISETP.GE.U32.AND P0, PT, R25, R14, PT ;  /* 0x0000000e1900720c */ /* 0x000fe20003f06070 */
[----:B0-----:R-:W-:Y:S02]  /*3a50*/  IMAD.MOV.U32 R2, RZ, RZ, RZ ;  /* 0x000000ffff027224 */ /* 0x001fe400078e00ff */
[----:B-----5:R-:W-:-:S04]  /*3a60*/  IMAD R27, R27, R3, RZ ;  /* 0x000000031b1b7224 */ /* 0x020fc800078e02ff */
[----:B------:R-:W-:-:S06]  /*3a70*/  IMAD.HI.U32 R3, R3, R27, R2 ;  /* 0x0000001b03037227 */ /* 0x000fcc00078e0002 */
[----:B------:R-:W-:Y:S01]  /*3a80*/  @P0 IADD3 R25, PT, PT, -R14, R25, RZ ;  /* 0x000000190e190210 */ /* 0x000fe20007ffe1ff */
[----:B------:R-:W-:-:S03]  /*3a90*/  @P0 VIADD R4, R4, 0x1 ;  /* 0x0000000104040836 */ /* 0x000fc60000000000 */
[----:B------:R-:W-:Y:S02]  /*3aa0*/  ISETP.GE.U32.AND P1, PT, R25, R14, PT ;  /* 0x0000000e1900720c */ /* 0x000fe40003f26070 */
[----:B------:R-:W-:-:S04]  /*3ab0*/  IADD3 R25, PT, PT, R6, -0x5, RZ ;  /* 0xfffffffb06197810 */ /* 0x000fc80007ffe0ff */
[----:B------:R-:W-:Y:S02]  /*3ac0*/  SHF.L.U32 R24, R25, 0x2, RZ ;  /* 0x0000000219187819 */ /* 0x000fe400000006ff */
[----:B----4-:R-:W0:Y:S01]  /*3ad0*/  I2F.U32.RP R25, R21 ;  /* 0x0000001500197306 */ /* 0x010e220000209000 */
[----:B------:R-:W-:Y:S01]  /*3ae0*/  IADD3 R33, PT, PT, RZ, -R21, RZ ;  /* 0x80000015ff217210 */ /* 0x000fe20007ffe0ff */
[----:B------:R4:W5:Y:S03]  /*3af0*/  LDC R27, c[0x0][R24+0x388] ;  /* 0x0000e200181b7b82 */ /* 0x0009660000000800 */
[----:B------:R-:W-:Y:S02]  /*3b00*/  @P1 IADD3 R4, PT, PT, R4, 0x1, RZ ;  /* 0x0000000104041810 */ /* 0x000fe40007ffe0ff */
[----:B------:R-:W-:Y:S02]  /*3b10*/  @!P2 LOP3.LUT R4, RZ, R14, RZ, 0x33, !PT ;  /* 0x0000000eff04a212 */ /* 0x000fe400078e33ff */
[----:B------:R-:W-:Y:S01]  /*3b20*/  ISETP.NE.U32.AND P2, PT, R15, RZ, PT ;  /* 0x000000ff0f00720c */ /* 0x000fe20003f45070 */
[----:B----4-:R-:W4:Y:S02]  /*3b30*/  LDC R24, c[0x0][R24+0x3ec] ;  /* 0x0000fb0018187b82 */ /* 0x010f240000000800 */
[----:B------:R-:W-:Y:S01]  /*3b40*/  IMAD.HI.U32 R34, R3, R4, RZ ;  /* 0x0000000403227227 */ /* 0x000fe200078e00ff */
[----:B0-----:R-:W0:Y:S03]  /*3b50*/  MUFU.RCP R25, R25 ;  /* 0x0000001900197308 */ /* 0x001e260000001000 */
[----:B------:R-:W-:-:S04]  /*3b60*/  IMAD.MOV R2, RZ, RZ, -R34 ;  /* 0x000000ffff027224 */ /* 0x000fc800078e0a22 */
[----:B------:R-:W-:-:S05]  /*3b70*/  IMAD R2, R15, R2, R4 ;  /* 0x000000020f027224 */ /* 0x000fca00078e0204 */
[----:B------:R-:W-:Y:S02]  /*3b80*/  ISETP.GE.U32.AND P0, PT, R2, R15, PT ;  /* 0x0000000f0200720c */ /* 0x000fe40003f06070 */
[----:B0-----:R-:W-:Y:S02]  /*3b90*/  IADD3 R3, PT, PT, R25, 0xffffffe, RZ ;  /* 0x0ffffffe19037810 */ /* 0x001fe40007ffe0ff */
[----:B------:R-:W-:-:S04]  /*3ba0*/  IADD3 R25, PT, PT, R6, -0x6, RZ ;  /* 0xfffffffa06197810 */ /* 0x000fc80007ffe0ff */
[----:B------:R-:W0:Y:S05]  /*3bb0*/  F2I.FTZ.U32.TRUNC.NTZ R3, R3 ;  /* 0x0000000300037305 */ /* 0x000e2a000021f000 */
[----:B------:R-:W-:Y:S01]  /*3bc0*/  @P0 IMAD.IADD R2, R2, 0x1, -R15 ;  /* 0x0000000102020824 */ /* 0x000fe200078e0a0f */
[----:B------:R-:W-:Y:S01]  /*3bd0*/  SHF.L.U32 R25, R25, 0x2, RZ ;  /* 0x0000000219197819 */ /* 0x000fe200000006ff */
[----:B------:R-:W-:-:S03]  /*3be0*/  @P0 VIADD R34, R34, 0x1 ;  /* 0x0000000122220836 */ /* 0x000fc60000000000 */
[----:B------:R-:W-:Y:S01]  /*3bf0*/  ISETP.GE.U32.AND P1, PT, R2, R15, PT ;  /* 0x0000000f0200720c */ /* 0x000fe20003f26070 */
[----:B------:R-:W-:Y:S01]  /*3c00*/  IMAD.MOV.U32 R2, RZ, RZ, RZ ;  /* 0x000000ffff027224 */ /* 0x000fe200078e00ff */
[----:B-----5:R-:W5:Y:S01]  /*3c10*/  I2F.U32.RP R35, R27 ;  /* 0x0000001b00237306 */ /* 0x020f620000209000 */
[----:B------:R-:W-:Y:S02]  /*3c20*/  IMAD.MOV R37, RZ, RZ, -R27 ;  /* 0x000000ffff257224 */ /* 0x000fe400078e0a1b */
[----:B0-----:R-:W-:-:S04]  /*3c30*/  IMAD R33, R33, R3, RZ ;  /* 0x0000000321217224 */ /* 0x001fc800078e02ff */
[----:B------:R-:W-:Y:S02]  /*3c40*/  IMAD.HI.U32 R3, R3, R33, R2 ;  /* 0x0000002103037227 */ /* 0x000fe400078e0002 */
[----:B------:R0:W1:Y:S02]  /*3c50*/  LDC R33, c[0x0][R25+0x388] ;  /* 0x0000e20019217b82 */ /* 0x0000640000000800 */
[----:B------:R-:W-:Y:S01]  /*3c60*/  @P1 VIADD R34, R34, 0x1 ;  /* 0x0000000122221836 */ /* 0x000fe20000000000 */
[----:B------:R-:W-:Y:S02]  /*3c70*/  @!P2 LOP3.LUT R34, RZ, R15, RZ, 0x33, !PT ;  /* 0x0000000fff22a212 */ /* 0x000fe400078e33ff */
[----:B------:R-:W-:Y:S01]  /*3c80*/  ISETP.NE.U32.AND P2, PT, R21, RZ, PT ;  /* 0x000000ff1500720c */ /* 0x000fe20003f45070 */
[----:B-----5:R-:W5:Y:S02]  /*3c90*/  MUFU.RCP R35, R35 ;  /* 0x0000002300237308 */ /* 0x020f640000001000 */
[----:B------:R-:W-:Y:S01]  /*3ca0*/  IMAD.HI.U32 R36, R3, R34, RZ ;  /* 0x0000002203247227 */ /* 0x000fe200078e00ff */
[----:B0-----:R-:W0:Y:S04]  /*3cb0*/  LDC R25, c[0x0][R25+0x3ec] ;  /* 0x0000fb0019197b82 */ /* 0x001e280000000800 */
[----:B------:R-:W-:-:S05]  /*3cc0*/  IADD3 R2, PT, PT, -R36, RZ, RZ ;  /* 0x000000ff24027210 */ /* 0x000fca0007ffe1ff */
[----:B------:R-:W-:-:S05]  /*3cd0*/  IMAD R2, R21, R2, R34 ;  /* 0x0000000215027224 */ /* 0x000fca00078e0222 */
[----:B------:R-:W-:Y:S01]  /*3ce0*/  ISETP.GE.U32.AND P0, PT, R2, R21, PT ;  /* 0x000000150200720c */ /* 0x000fe20003f06070 */
[----:B-----5:R-:W-:Y:S02]  /*3cf0*/  VIADD R3, R35, 0xffffffe ;  /* 0x0ffffffe23037836 */ /* 0x020fe40000000000 */
[C---:B------:R-:W-:Y:S02]  /*3d00*/  VIADD R35, R6.reuse, 0xfffffff9 ;  /* 0xfffffff906237836 */ /* 0x040fe40000000000 */
[----:B------:R-:W-:Y:S02]  /*3d10*/  VIADD R6, R6, 0xfffffff8 ;  /* 0xfffffff806067836 */ /* 0x000fe40000000000 */
[----:B------:R-:W5:Y:S01]  /*3d20*/  F2I.FTZ.U32.TRUNC.NTZ R3, R3 ;  /* 0x0000000300037305 */ /* 0x000f62000021f000 */
[----:B------:R-:W-:-:S05]  /*3d30*/  SHF.L.U32 R35, R35, 0x2, RZ ;  /* 0x0000000223237819 */ /* 0x000fca00000006ff */
[----:B------:R-:W-:Y:S02]  /*3d40*/  @P0 IADD3 R2, PT, PT, -R21, R2, RZ ;  /* 0x0000000215020210 */ /* 0x000fe40007ffe1ff */
[----:B------:R-:W-:Y:S02]  /*3d50*/  @P0 IADD3 R36, PT, PT, R36, 0x1, RZ ;  /* 0x0000000124240810 */ /* 0x000fe40007ffe0ff */
[----:B------:R-:W-:Y:S01]  /*3d60*/  ISETP.GE.U32.AND P1, PT, R2, R21, PT ;  /* 0x000000150200720c */ /* 0x000fe20003f26070 */
[----:B------:R-:W-:Y:S02]  /*3d70*/  IMAD.MOV.U32 R2, RZ, RZ, RZ ;  /* 0x000000ffff027224 */ /* 0x000fe400078e00ff */
[----:B-----5:R-:W-:Y:S01]  /*3d80*/  IMAD R37, R37, R3, RZ ;  /* 0x0000000325257224 */ /* 0x020fe200078e02ff */
[----:B-1----:R-:W1:Y:S03]  /*3d90*/  I2F.U32.RP R39, R33 ;  /* 0x0000002100277306 */ /* 0x002e660000209000 */
[----:B------:R-:W-:Y:S01]  /*3da0*/  IMAD.HI.U32 R3, R3, R37, R2 ;  /* 0x0000002503037227 */ /* 0x000fe200078e0002 */
[----:B------:R-:W-:Y:S01]  /*3db0*/  IADD3 R41, PT, PT, RZ, -R33, RZ ;  /* 0x80000021ff297210 */ /* 0x000fe20007ffe0ff */
[----:B------:R5:W3:Y:S04]  /*3dc0*/  LDC R37, c[0x0][R35+0x388] ;  /* 0x0000e20023257b82 */ /* 0x000ae80000000800 */
[----:B------:R-:W-:-:S02]  /*3dd0*/  @P1 IADD3 R36, PT, PT, R36, 0x1, RZ ;  /* 0x0000000124241810 */ /* 0x000fc40007ffe0ff */
[----:B------:R-:W-:Y:S02]  /*3de0*/  @!P2 LOP3.LUT R36, RZ, R21, RZ, 0x33, !PT ;  /* 0x00000015ff24a212 */ /* 0x000fe400078e33ff */
[----:B------:R-:W-:Y:S01]  /*3df0*/  ISETP.NE.U32.AND P2, PT, R27, RZ, PT ;  /* 0x000000ff1b00720c */ /* 0x000fe20003f45070 */
[----:B-----5:R-:W5:Y:S02]  /*3e00*/  LDC R35, c[0x0][R35+0x3ec] ;  /* 0x0000fb0023237b82 */ /* 0x020f640000000800 */
[----:B------:R-:W-:Y:S01]  /*3e10*/  IMAD.HI.U32 R38, R3, R36, RZ ;  /* 0x0000002403267227 */ /* 0x000fe200078e00ff */
[----:B-1----:R-:W1:Y:S03]  /*3e20*/  MUFU.RCP R39, R39 ;  /* 0x0000002700277308 */ /* 0x002e660000001000 */
[----:B------:R-:W-:-:S04]  /*3e30*/  IMAD.MOV R2, RZ, RZ, -R38 ;  /* 0x000000ffff027224 */ /* 0x000fc800078e0a26 */
[----:B------:R-:W-:-:S05]  /*3e40*/  IMAD R2, R27, R2, R36 ;  /* 0x000000021b027224 */ /* 0x000fca00078e0224 */
[----:B------:R-:W-:Y:S02]  /*3e50*/  ISETP.GE.U32.AND P0, PT, R2, R27, PT ;  /* 0x0000001b0200720c */ /* 0x000fe40003f06070 */
[----:B-1----:R-:W-:Y:S01]  /*3e60*/  IADD3 R3, PT, PT, R39, 0xffffffe, RZ ;  /* 0x0ffffffe27037810 */ /* 0x002fe20007ffe0ff */
[----:B------:R-:W-:-:S04]  /*3e70*/  IMAD.SHL.U32 R39, R6, 0x4, RZ ;  /* 0x0000000406277824 */ /* 0x000fc800078e00ff */
[----:B------:R1:W2:Y:S01]  /*3e80*/  LDC R40, c[0x0][R39+0x388] ;  /* 0x0000e20027287b82 */ /* 0x0002a20000000800 */
[----:B------:R-:W4:Y:S05]  /*3e90*/  F2I.FTZ.U32.TRUNC.NTZ R3, R3 ;  /* 0x0000000300037305 */ /* 0x000f2a000021f000 */
[----:B------:R-:W-:Y:S01]  /*3ea0*/  @P0 IMAD.IADD R2, R2, 0x1, -R27 ;  /* 0x0000000102020824 */ /* 0x000fe200078e0a1b */
[----:B------:R-:W-:-:S04]  /*3eb0*/  @P0 IADD3 R38, PT, PT, R38, 0x1, RZ ;  /* 0x0000000126260810 */ /* 0x000fc80007ffe0ff */
[----:B------:R-:W-:Y:S01]  /*3ec0*/  ISETP.GE.U32.AND P1, PT, R2, R27, PT ;  /* 0x0000001b0200720c */ /* 0x000fe20003f26070 */
[----:B------:R-:W-:Y:S01]  /*3ed0*/  HFMA2 R2, -RZ, RZ, 0, 0 ;  /* 0x00000000ff027431 */ /* 0x000fe200000001ff */
[----:B-1----:R-:W1:Y:S01]  /*3ee0*/  LDC R39, c[0x0][R39+0x3ec] ;  /* 0x0000fb0027277b82 */ /* 0x002e620000000800 */
[----:B----4-:R-:W-:-:S04]  /*3ef0*/  IMAD R41, R41, R3, RZ ;  /* 0x0000000329297224 */ /* 0x010fc800078e02ff */
[----:B------:R-:W-:Y:S02]  /*3f00*/  IMAD.HI.U32 R3, R3, R41, R2 ;  /* 0x0000002903037227 */ /* 0x000fe400078e0002 */
[----:B---3--:R-:W3:Y:S04]  /*3f10*/  I2F.U32.RP R41, R37 ;  /* 0x0000002500297306 */ /* 0x008ee80000209000 */
[----:B------:R-:W-:Y:S01]  /*3f20*/  @P1 VIADD R38, R38, 0x1 ;  /* 0x0000000126261836 */ /* 0x000fe20000000000 */
[----:B------:R-:W-:Y:S02]  /*3f30*/  @!P2 LOP3.LUT R38, RZ, R27, RZ, 0x33, !PT ;  /* 0x0000001bff26a212 */ /* 0x000fe400078e33ff */
[----:B------:R-:W-:-:S03]  /*3f40*/  ISETP.NE.U32.AND P2, PT, R33, RZ, PT ;  /* 0x000000ff2100720c */ /* 0x000fc60003f45070 */
[----:B------:R-:W-:-:S05]  /*3f50*/  IMAD.HI.U32 R42, R3, R38, RZ ;  /* 0x00000026032a7227 */ /* 0x000fca00078e00ff */
[----:B------:R-:W-:Y:S01]  /*3f60*/  IADD3 R2, PT, PT, -R42, RZ, RZ ;  /* 0x000000ff2a027210 */ /* 0x000fe20007ffe1ff */
[----:B---3--:R-:W3:Y:S04]  /*3f70*/  MUFU.RCP R41, R41 ;  /* 0x0000002900297308 */ /* 0x008ee80000001000 */
[----:B------:R-:W-:-:S05]  /*3f80*/  IMAD R2, R33, R2, R38 ;  /* 0x0000000221027224 */ /* 0x000fca00078e0226 */
[----:B------:R-:W-:Y:S01]  /*3f90*/  ISETP.GE.U32.AND P0, PT, R2, R33, PT ;  /* 0x000000210200720c */ /* 0x000fe20003f06070 */
[----:B--2---:R-:W2:Y:S01]  /*3fa0*/  I2F.U32.RP R44, R40 ;  /* 0x00000028002c7306 */ /* 0x004ea20000209000 */
[----:B------:R-:W-:Y:S01]  /*3fb0*/  IADD3 R45, PT, PT, RZ, -R40, RZ ;  /* 0x80000028ff2d7210 */ /* 0x000fe20007ffe0ff */
[----:B---3--:R-:W-:-:S10]  /*3fc0*/  VIADD R3, R41, 0xffffffe ;  /* 0x0ffffffe29037836 */ /* 0x008fd40000000000 */
[----:B------:R-:W-:Y:S01]  /*3fd0*/  @P0 IADD3 R2, PT, PT, -R33, R2, RZ ;  /* 0x0000000221020210 */ /* 0x000fe20007ffe1ff */
[----:B------:R-:W3:Y:S01]  /*3fe0*/  F2I.FTZ.U32.TRUNC.NTZ R3, R3 ;  /* 0x0000000300037305 */ /* 0x000ee2000021f000 */
[----:B------:R-:W-:Y:S02]  /*3ff0*/  @P0 IADD3 R42, PT, PT, R42, 0x1, RZ ;  /* 0x000000012a2a0810 */ /* 0x000fe40007ffe0ff */
[----:B------:R-:W-:Y:S01]  /*4000*/  ISETP.GE.U32.AND P1, PT, R2, R33, PT ;  /* 0x000000210200720c */ /* 0x000fe20003f26070 */
[----:B------:R-:W-:-:S04]  /*4010*/  IMAD.MOV R2, RZ, RZ, -R37 ;  /* 0x000000ffff027224 */ /* 0x000fc800078e0a25 */
[----:B--2---:R-:W2:Y:S01]  /*4020*/  MUFU.RCP R44, R44 ;  /* 0x0000002c002c7308 */ /* 0x004ea20000001000 */
[----:B---3--:R-:W-:Y:S02]  /*4030*/  IMAD R41, R2, R3, RZ ;  /* 0x0000000302297224 */ /* 0x008fe400078e02ff */
[----:B------:R-:W-:-:S05]  /*4040*/  HFMA2 R2, -RZ, RZ, 0, 0 ;  /* 0x00000000ff027431 */ /* 0x000fca00000001ff */
[----:B------:R-:W-:Y:S01]  /*4050*/  @P1 VIADD R42, R42, 0x1 ;  /* 0x000000012a2a1836 */ /* 0x000fe20000000000 */
[----:B------:R-:W-:Y:S02]  /*4060*/  @!P2 LOP3.LUT R42, RZ, R33, RZ, 0x33, !PT ;  /* 0x00000021ff2aa212 */ /* 0x000fe400078e33ff */
[----:B------:R-:W-:Y:S01]  /*4070*/  ISETP.NE.U32.AND P2, PT, R37, RZ, PT ;  /* 0x000000ff2500720c */ /* 0x000fe20003f45070 */
[----:B------:R-:W-:Y:S01]  /*4080*/  IMAD.HI.U32 R41, R3, R41, R2 ;  /* 0x0000002903297227 */ /* 0x000fe200078e0002 */
[----:B--2---:R-:W-:-:S03]  /*4090*/  IADD3 R3, PT, PT, R44, 0xffffffe, RZ ;  /* 0x0ffffffe2c037810 */ /* 0x004fc60007ffe0ff */
[----:B------:R-:W-:Y:S02]  /*40a0*/  IMAD.MOV R44, RZ, RZ, -R5 ;  /* 0x000000ffff2c7224 */ /* 0x000fe400078e0a05 */
[----:B------:R-:W-:Y:S01]  /*40b0*/  IMAD.HI.U32 R41, R41, R42, RZ ;  /* 0x0000002a29297227 */ /* 0x000fe200078e00ff */
[----:B------:R-:W2:Y:S03]  /*40c0*/  F2I.FTZ.U32.TRUNC.NTZ R3, R3 ;  /* 0x0000000300037305 */ /* 0x000ea6000021f000 */
[----:B------:R-:W-:Y:S02]  /*40d0*/  IMAD.MOV R2, RZ, RZ, -R41 ;  /* 0x000000ffff027224 */ /* 0x000fe400078e0a29 */
[----:B------:R-:W-:Y:S01]  /*40e0*/  IMAD R12, R12, R44, R23 ;  /* 0x0000002c0c0c7224 */ /* 0x000fe200078e0217 */
[----:B------:R-:W-:Y:S01]  /*40f0*/  IADD3 R23, PT, PT, -R4, RZ, RZ ;  /* 0x000000ff04177210 */ /* 0x000fe20007ffe1ff */
[----:B------:R-:W-:-:S02]  /*4100*/  IMAD R2, R37, R2, R42 ;  /* 0x0000000225027224 */ /* 0x000fc400078e022a */
[----:B------:R-:W-:Y:S02]  /*4110*/  IMAD R12, R12, R43, R22 ;  /* 0x0000002b0c0c7224 */ /* 0x000fe400078e0216 */
[----:B------:R-:W-:Y:S01]  /*4120*/  IMAD R5, R14, R23, R5 ;  /* 0x000000170e057224 */ /* 0x000fe200078e0205 */
[----:B------:R-:W-:Y:S01]  /*4130*/  ISETP.GE.U32.AND P0, PT, R2, R37, PT ;  /* 0x000000250200720c */ /* 0x000fe20003f06070 */
[----:B------:R-:W-:Y:S02]  /*4140*/  IMAD.MOV R14, RZ, RZ, -R34 ;  /* 0x000000ffff0e7224 */ /* 0x000fe400078e0a22 */
[----:B--2---:R-:W-:Y:S02]  /*4150*/  IMAD R45, R45, R3, RZ ;  /* 0x000000032d2d7224 */ /* 0x004fe400078e02ff */
        /* <DEDUP_REMOVED lines=30> */
[----:B0-----:R-:W-:-:S02]  /*4340*/  IMAD R24, R33, R25, R24 ;  /* 0x0000001921187224 */ /* 0x001fc400078e0218 */
[----:B------:R-:W-:Y:S01]  /*4350*/  IMAD R37, R37, R3, R42 ;  /* 0x0000000325257224 */ /* 0x000fe200078e022a */
[----:B------:R-:W-:Y:S01]  /*4360*/  IADD3 R22, PT, PT, -R2, RZ, RZ ;  /* 0x000000ff02167210 */ /* 0x000fe20007ffe1ff */
[----:B------:R-:W-:Y:S02]  /*4370*/  IMAD.MOV.U32 R23, RZ, RZ, R2 ;  /* 0x000000ffff177224 */ /* 0x000fe400078e0002 */
[----:B-----5:R-:W-:Y:S02]  /*4380*/  IMAD R24, R37, R35, R24 ;  /* 0x0000002325187224 */ /* 0x020fe400078e0218 */
[----:B------:R-:W-:-:S04]  /*4390*/  IMAD R22, R40, R22, R41 ;  /* 0x0000001628167224 */ /* 0x000fc800078e0229 */
[----:B-1----:R-:W-:Y:S01]  /*43a0*/  IMAD R22, R22, R39, R24 ;  /* 0x0000002716167224 */ /* 0x002fe200078e0218 */
[----:B------:R-:W-:Y:S06]  /*43b0*/  @P0 BRA `(.L_x_1263) ;  /* 0xfffffff000d00947 */ /* 0x000fec000383ffff */
[----:B------:R-:W-:Y:S05]  /*43c0*/  BSYNC.RECONVERGENT B1 ;  /* 0x0000000000017941 */ /* 0x000fea0003800200 */
.L_x_1262:
[----:B------:R-:W-:-:S09]  /*43d0*/  UISETP.NE.AND UP0, UPT, UR40, URZ, UPT ;  /* 0x000000ff2800728c */ /* 0x000fd2000bf05270 */
[----:B------:R-:W-:Y:S05]  /*43e0*/  BRA.U !UP0, `(.L_x_1261) ;  /* 0x0000000908e87547 */ /* 0x000fea000b800000 */
[----:B------:R-:W-:Y:S01]  /*43f0*/  UISETP.GE.U32.AND UP0, UPT, UR42, 0x3, UPT ;  /* 0x000000032a00788c */ /* 0x000fe2000bf06070 */
[----:B------:R-:W-:-:S08]  /*4400*/  ISETP.NE.AND P0, PT, R8, 0x1, PT ;  /* 0x000000010800780c */ /* 0x000fd00003f05270 */
        /* <DEDUP_REMOVED lines=25> */
[----:B------:R-:W-:-:S03]  /*45a0*/  IADD3 R2, PT, PT, R21, 0xffffffe, RZ ;  /* 0x0ffffffe15027810 */ /* 0x000fc60007ffe0ff */
[----:B------:R-:W-:Y:S01]  /*45b0*/  IMAD.SHL.U32 R21, R6, 0x4, RZ ;  /* 0x0000000406157824 */ /* 0x000fe200078e00ff */
[----:B------:R4:W-:Y:S01]  /*45c0*/  F2I.FTZ.U32.TRUNC.NTZ R3, R2 ;  /* 0x0000000200037305 */ /* 0x0009e2000021f000 */
[----:B------:R-:W-:-:S04]  /*45d0*/  IMAD.HI.U32 R13, R20, R23, RZ ;  /* 0x00000017140d7227 */ /* 0x000fc800078e00ff */
[----:B------:R-:W-:-:S04]  /*45e0*/  IMAD.MOV R15, RZ, RZ, -R13 ;  /* 0x000000ffff0f7224 */ /* 0x000fc800078e0a0d */
[----:B------:R-:W-:Y:S02]  /*45f0*/  IMAD R15, R12, R15, R23 ;  /* 0x0000000f0c0f7224 */ /* 0x000fe400078e0217 */
[----:B----4-:R-:W-:-:S03]  /*4600*/  IMAD.MOV.U32 R2, RZ, RZ, RZ ;  /* 0x000000ffff027224 */ /* 0x010fc600078e00ff */
[----:B------:R-:W-:Y:S01]  /*4610*/  ISETP.GE.U32.AND P1, PT, R15, R12, PT ;  /* 0x0000000c0f00720c */ /* 0x000fe20003f26070 */
[----:B---3--:R-:W3:Y:S01]  /*4620*/  I2F.U32.RP R24, R11 ;  /* 0x0000000b00187306 */ /* 0x008ee20000209000 */
[----:B------:R-:W-:-:S11]  /*4630*/  IMAD.MOV R27, RZ, RZ, -R11 ;  /* 0x000000ffff1b7224 */ /* 0x000fd600078e0a0b */
[----:B------:R-:W-:Y:S02]  /*4640*/  @P1 IMAD.IADD R15, R15, 0x1, -R12 ;  /* 0x000000010f0f1824 */ /* 0x000fe400078e0a0c */
[----:B------:R-:W-:-:S03]  /*4650*/  @P1 VIADD R13, R13, 0x1 ;  /* 0x000000010d0d1836 */ /* 0x000fc60000000000 */
[----:B------:R-:W-:Y:S02]  /*4660*/  ISETP.GE.U32.AND P2, PT, R15, R12, PT ;  /* 0x0000000c0f00720c */ /* 0x000fe40003f46070 */
[----:B------:R-:W-:Y:S01]  /*4670*/  IADD3 R15, PT, PT, RZ, -R4, RZ ;  /* 0x80000004ff0f7210 */ /* 0x000fe20007ffe0ff */
[----:B---3--:R-:W3:Y:S04]  /*4680*/  MUFU.RCP R24, R24 ;  /* 0x0000001800187308 */ /* 0x008ee80000001000 */
[----:B------:R-:W-:-:S04]  /*4690*/  IMAD R15, R15, R3, RZ ;  /* 0x000000030f0f7224 */ /* 0x000fc800078e02ff */
[----:B------:R-:W-:Y:S02]  /*46a0*/  IMAD.HI.U32 R2, R3, R15, R2 ;  /* 0x0000000f03027227 */ /* 0x000fe400078e0002 */
[----:B------:R4:W5:Y:S01]  /*46b0*/  LDC R15, c[0x0][R21+0x388] ;  /* 0x0000e200150f7b82 */ /* 0x0009620000000800 */
[----:B------:R-:W-:Y:S02]  /*46c0*/  @P2 IADD3 R13, PT, PT, R13, 0x1, RZ ;  /* 0x000000010d0d2810 */ /* 0x000fe40007ffe0ff */
[----:B------:R-:W-:Y:S02]  /*46d0*/  @!P3 LOP3.LUT R13, RZ, R12, RZ, 0x33, !PT ;  /* 0x0000000cff0db212 */ /* 0x000fe400078e33ff */
[----:B------:R-:W-:-:S03]  /*46e0*/  ISETP.NE.U32.AND P3, PT, R4, RZ, PT ;  /* 0x000000ff0400720c */ /* 0x000fc60003f65070 */
[----:B------:R-:W-:Y:S01]  /*46f0*/  IMAD.HI.U32 R20, R2, R13, RZ ;  /* 0x0000000d02147227 */ /* 0x000fe200078e00ff */
[----:B----4-:R-:W4:Y:S03]  /*4700*/  LDC R21, c[0x0][R21+0x3ec] ;  /* 0x0000fb0015157b82 */ /* 0x010f260000000800 */
[----:B---3--:R-:W-:Y:S01]  /*4710*/  VIADD R2, R24, 0xffffffe ;  /* 0x0ffffffe18027836 */ /* 0x008fe20000000000 */
[----:B------:R-:W-:-:S03]  /*4720*/  IADD3 R25, PT, PT, -R20, RZ, RZ ;  /* 0x000000ff14197210 */ /* 0x000fc60007ffe1ff */
[----:B------:R3:W0:Y:S02]  /*4730*/  F2I.FTZ.U32.TRUNC.NTZ R3, R2 ;  /* 0x0000000200037305 */ /* 0x000624000021f000 */
[----:B------:R-:W-:-:S05]  /*4740*/  IMAD R25, R4, R25, R13 ;  /* 0x0000001904197224 */ /* 0x000fca00078e020d */
[----:B------:R-:W-:Y:S01]  /*4750*/  ISETP.GE.U32.AND P1, PT, R25, R4, PT ;  /* 0x000000041900720c */ /* 0x000fe20003f26070 */
[----:B---3--:R-:W-:Y:S02]  /*4760*/  HFMA2 R2, -RZ, RZ, 0, 0 ;  /* 0x00000000ff027431 */ /* 0x008fe400000001ff */
[----:B0-----:R-:W-:-:S04]  /*4770*/  IMAD R27, R27, R3, RZ ;  /* 0x000000031b1b7224 */ /* 0x001fc800078e02ff */
[----:B------:R-:W-:-:S06]  /*4780*/  IMAD.HI.U32 R3, R3, R27, R2 ;  /* 0x0000001b03037227 */ /* 0x000fcc00078e0002 */
[----:B------:R-:W-:Y:S02]  /*4790*/  @P1 IADD3 R25, PT, PT, -R4, R25, RZ ;  /* 0x0000001904191210 */ /* 0x000fe40007ffe1ff */
[----:B------:R-:W-:Y:S02]  /*47a0*/  @P1 IADD3 R20, PT, PT, R20, 0x1, RZ ;  /* 0x0000000114141810 */ /* 0x000fe40007ffe0ff */
[-C--:B------:R-:W-:Y:S02]  /*47b0*/  ISETP.GE.U32.AND P2, PT, R25, R4.reuse, PT ;  /* 0x000000041900720c */ /* 0x080fe40003f46070 */
[----:B-----5:R-:W0:Y:S11]  /*47c0*/  I2F.U32.RP R25, R15 ;  /* 0x0000000f00197306 */ /* 0x020e360000209000 */
[----:B------:R-:W-:Y:S01]  /*47d0*/  @P2 VIADD R20, R20, 0x1 ;  /* 0x0000000114142836 */ /* 0x000fe20000000000 */
[----:B------:R-:W-:-:S02]  /*47e0*/  @!P3 LOP3.LUT R20, RZ, R4, RZ, 0x33, !PT ;  /* 0x00000004ff14b212 */ /* 0x000fc400078e33ff */
[----:B------:R-:W-:-:S03]  /*47f0*/  ISETP.NE.U32.AND P3, PT, R11, RZ, PT ;  /* 0x000000ff0b00720c */ /* 0x000fc60003f65070 */
[----:B------:R-:W-:Y:S01]  /*4800*/  IMAD.HI.U32 R24, R3, R20, RZ ;  /* 0x0000001403187227 */ /* 0x000fe200078e00ff */
[----:B0-----:R-:W0:Y:S03]  /*4810*/  MUFU.RCP R25, R25 ;  /* 0x0000001900197308 */ /* 0x001e260000001000 */
[----:B------:R-:W-:-:S04]  /*4820*/  IMAD.MOV R2, RZ, RZ, -R24 ;  /* 0x000000ffff027224 */ /* 0x000fc800078e0a18 */
[----:B------:R-:W-:-:S05]  /*4830*/  IMAD R2, R11, R2, R20 ;  /* 0x000000020b027224 */ /* 0x000fca00078e0214 */
[----:B------:R-:W-:Y:S02]  /*4840*/  ISETP.GE.U32.AND P1, PT, R2, R11, PT ;  /* 0x0000000b0200720c */ /* 0x000fe40003f26070 */
[----:B0-----:R-:W-:-:S06]  /*4850*/  IADD3 R3, PT, PT, R25, 0xffffffe, RZ ;  /* 0x0ffffffe19037810 */ /* 0x001fcc0007ffe0ff */
[----:B------:R-:W0:Y:S05]  /*4860*/  F2I.FTZ.U32.TRUNC.NTZ R3, R3 ;  /* 0x0000000300037305 */ /* 0x000e2a000021f000 */
[----:B------:R-:W-:Y:S02]  /*4870*/  @P1 IMAD.IADD R2, R2, 0x1, -R11 ;  /* 0x0000000102021824 */ /* 0x000fe400078e0a0b */
[----:B------:R-:W-:-:S03]  /*4880*/  @P1 VIADD R24, R24, 0x1 ;  /* 0x0000000118181836 */ /* 0x000fc60000000000 */
[----:B------:R-:W-:Y:S02]  /*4890*/  ISETP.GE.U32.AND P2, PT, R2, R11, PT ;  /* 0x0000000b0200720c */ /* 0x000fe40003f46070 */
[----:B------:R-:W-:-:S05]  /*48a0*/  IADD3 R2, PT, PT, RZ, -R15, RZ ;  /* 0x8000000fff027210 */ /* 0x000fca0007ffe0ff */
[----:B0-----:R-:W-:Y:S02]  /*48b0*/  IMAD R25, R2, R3, RZ ;  /* 0x0000000302197224 */ /* 0x001fe400078e02ff */
[----:B------:R-:W-:-:S04]  /*48c0*/  IMAD.MOV.U32 R2, RZ, RZ, RZ ;  /* 0x000000ffff027224 */ /* 0x000fc800078e00ff */
[----:B------:R-:W-:Y:S01]  /*48d0*/  @P2 IADD3 R24, PT, PT, R24, 0x1, RZ ;  /* 0x0000000118182810 */ /* 0x000fe20007ffe0ff */
[----:B------:R-:W-:Y:S01]  /*48e0*/  IMAD.HI.U32 R25, R3, R25, R2 ;  /* 0x0000001903197227 */ /* 0x000fe200078e0002 */
[----:B------:R-:W-:Y:S02]  /*48f0*/  @!P3 LOP3.LUT R24, RZ, R11, RZ, 0x33, !PT ;  /* 0x0000000bff18b212 */ /* 0x000fe400078e33ff */
[----:B------:R-:W-:Y:S02]  /*4900*/  ISETP.NE.U32.AND P3, PT, R15, RZ, PT ;  /* 0x000000ff0f00720c */ /* 0x000fe40003f65070 */
[----:B------:R-:W-:Y:S01]  /*4910*/  IADD3 R3, PT, PT, -R13, RZ, RZ ;  /* 0x000000ff0d037210 */ /* 0x000fe20007ffe1ff */
[----:B------:R-:W-:-:S04]  /*4920*/  IMAD.HI.U32 R25, R25, R24, RZ ;  /* 0x0000001819197227 */ /* 0x000fc800078e00ff */
[----:B------:R-:W-:Y:S01]  /*4930*/  IMAD R3, R12, R3, R23 ;  /* 0x000000030c037224 */ /* 0x000fe200078e0217 */
[----:B------:R-:W-:-:S03]  /*4940*/  IADD3 R2, PT, PT, -R25, RZ, RZ ;  /* 0x000000ff19027210 */ /* 0x000fc60007ffe1ff */
[----:B------:R-:W-:Y:S02]  /*4950*/  IMAD R3, R3, R7, R22 ;  /* 0x0000000703037224 */ /* 0x000fe400078e0216 */
[----:B------:R-:W-:-:S05]  /*4960*/  IMAD R2, R15, R2, R24 ;  /* 0x000000020f027224 */ /* 0x000fca00078e0218 */
[----:B------:R-:W-:-:S13]  /*4970*/  ISETP.GE.U32.AND P1, PT, R2, R15, PT ;  /* 0x0000000f0200720c */ /* 0x000fda0003f26070 */
[----:B------:R-:W-:Y:S01]  /*4980*/  @P1 IMAD.IADD R2, R2, 0x1, -R15 ;  /* 0x0000000102021824 */ /* 0x000fe200078e0a0f */
[----:B------:R-:W-:-:S04]  /*4990*/  @P1 IADD3 R25, PT, PT, R25, 0x1, RZ ;  /* 0x0000000119191810 */ /* 0x000fc80007ffe0ff */
[----:B------:R-:W-:Y:S01]  /*49a0*/  ISETP.GE.U32.AND P2, PT, R2, R15, PT ;  /* 0x0000000f0200720c */ /* 0x000fe20003f46070 */
[----:B------:R-:W-:-:S04]  /*49b0*/  IMAD.MOV R2, RZ, RZ, -R20 ;  /* 0x000000ffff027224 */ /* 0x000fc800078e0a14 */
[----:B------:R-:W-:Y:S01]  /*49c0*/  IMAD R4, R4, R2, R13 ;  /* 0x0000000204047224 */ /* 0x000fe200078e020d */
[----:B------:R-:W-:-:S03]  /*49d0*/  IADD3 R2, PT, PT, -R24, RZ, RZ ;  /* 0x000000ff18027210 */ /* 0x000fc60007ffe1ff */
[----:B--2---:R-:W-:Y:S02]  /*49e0*/  IMAD R3, R4, R5, R3 ;  /* 0x0000000504037224 */ /* 0x004fe400078e0203 */
[----:B------:R-:W-:Y:S02]  /*49f0*/  IMAD R20, R11, R2, R20 ;  /* 0x000000020b147224 */ /* 0x000fe400078e0214 */
[----:B------:R-:W-:Y:S01]  /*4a00*/  @P2 VIADD R25, R25, 0x1 ;  /* 0x0000000119192836 */ /* 0x000fe20000000000 */
[----:B------:R-:W-:Y:S01]  /*4a10*/  @!P3 LOP3.LUT R25, RZ, R15, RZ, 0x33, !PT ;  /* 0x0000000fff19b212 */ /* 0x000fe200078e33ff */
[----:B-1----:R-:W-:-:S03]  /*4a20*/  IMAD R3, R20, R14, R3 ;  /* 0x0000000e14037224 */ /* 0x002fc600078e0203 */
[----:B------:R-:W-:Y:S01]  /*4a30*/  MOV R23, R25 ;  /* 0x0000001900177202 */ /* 0x000fe20000000f00 */
[----:B------:R-:W-:-:S04]  /*4a40*/  IMAD.MOV R22, RZ, RZ, -R25 ;  /* 0x000000ffff167224 */ /* 0x000fc800078e0a19 */
[----:B------:R-:W-:-:S04]  /*4a50*/  IMAD R22, R15, R22, R24 ;  /* 0x000000160f167224 */ /* 0x000fc800078e0218 */
[----:B----4-:R-:W-:-:S07]  /*4a60*/  IMAD R22, R22, R21, R3 ;  /* 0x0000001516167224 */ /* 0x010fce00078e0203 */
.L_x_1264:
        /* <DEDUP_REMOVED lines=25> */
[----:B------:R-:W-:Y:S02]  /*4c00*/  IMAD.HI.U32 R7, R14, R23, RZ ;  /* 0x000000170e077227 */ /* 0x000fe400078e00ff */
[----:B------:R1:W3:Y:S03]  /*4c10*/  F2I.FTZ.U32.TRUNC.NTZ R13, R12 ;  /* 0x0000000c000d7305 */ /* 0x0002e6000021f000 */
[----:B------:R-:W-:-:S05]  /*4c20*/  IADD3 R11, PT, PT, -R7, RZ, RZ ;  /* 0x000000ff070b7210 */ /* 0x000fca0007ffe1ff */
[----:B------:R-:W-:Y:S02]  /*4c30*/  IMAD R11, R4, R11, R23 ;  /* 0x0000000b040b7224 */ /* 0x000fe400078e0217 */
[----:B-1----:R-:W-:-:S03]  /*4c40*/  HFMA2 R12, -RZ, RZ, 0, 0 ;  /* 0x00000000ff0c7431 */ /* 0x002fc600000001ff */
[----:B------:R-:W-:Y:S01]  /*4c50*/  ISETP.GE.U32.AND P0, PT, R11, R4, PT ;  /* 0x000000040b00720c */ /* 0x000fe20003f06070 */
[----:B---3--:R-:W-:-:S04]  /*4c60*/  IMAD R5, R5, R13, RZ ;  /* 0x0000000d05057224 */ /* 0x008fc800078e02ff */
[----:B------:R-:W-:-:S08]  /*4c70*/  IMAD.HI.U32 R14, R13, R5, R12 ;  /* 0x000000050d0e7227 */ /* 0x000fd000078e000c */
[----:B------:R-:W-:Y:S02]  /*4c80*/  @P0 IADD3 R11, PT, PT, -R4, R11, RZ ;  /* 0x0000000b040b0210 */ /* 0x000fe40007ffe1ff */
[----:B------:R-:W-:Y:S02]  /*4c90*/  @P0 IADD3 R7, PT, PT, R7, 0x1, RZ ;  /* 0x0000000107070810 */ /* 0x000fe40007ffe0ff */
[----:B------:R-:W-:-:S13]  /*4ca0*/  ISETP.GE.U32.AND P1, PT, R11, R4, PT ;  /* 0x000000040b00720c */ /* 0x000fda0003f26070 */
        /* <DEDUP_REMOVED lines=19> */
.L_x_1265:
        /* <DEDUP_REMOVED lines=27> */
.L_x_1261:
[----:B------:R-:W0:Y:S02]  /*4f90*/  LDCU UR4, c[0x0][0x3ec] ;  /* 0x00007d80ff0477ac */ /* 0x000e240008000800 */
[----:B0-----:R-:W-:Y:S02]  /*4fa0*/  IMAD R22, R23, UR4, R22 ;  /* 0x0000000417167c24 */ /* 0x001fe4000f8e0216 */
[----:B------:R-:W-:-:S07]  /*4fb0*/  IMAD.MOV.U32 R23, RZ, RZ, RZ ;  /* 0x000000ffff177224 */ /* 0x000fce00078e00ff */
.L_x_1260:
[----:B------:R-:W-:Y:S05]  /*4fc0*/  BSYNC.RECONVERGENT B0 ;  /* 0x0000000000007941 */ /* 0x000fea0003800200 */
.L_x_1259:
        /* <DEDUP_REMOVED lines=17> */
.L_x_1270:
        /* <DEDUP_REMOVED lines=205> */
.L_x_1269:
[----:B------:R-:W-:-:S09]  /*5db0*/  UISETP.NE.AND UP0, UPT, UR40, URZ, UPT ;  /* 0x000000ff2800728c */ /* 0x000fd2000bf05270 */
[----:B------:R-:W-:Y:S05]  /*5dc0*/  BRA.U !UP0, `(.L_x_1268) ;  /* 0x0000000908e87547 */ /* 0x000fea000b800000 */
[----:B------:R-:W-:Y:S01]  /*5dd0*/  UISETP.GE.U32.AND UP0, UPT, UR42, 0x3, UPT ;  /* 0x000000032a00788c */ /* 0x000fe2000bf06070 */
[----:B------:R-:W-:-:S08]  /*5de0*/  ISETP.NE.AND P0, PT, R8, 0x1, PT ;  /* 0x000000010800780c */ /* 0x000fd00003f05270 */
        /* <DEDUP_REMOVED lines=62> */
[----:B------:R-:W-:-:S02]  /*61d0*/  ISETP.NE.U32.AND P3, PT, R9, RZ, PT ;  /* 0x000000ff0900720c */ /* 0x000fc40003f65070 */
[----:B------:R-:W-:Y:S01]  /*61e0*/  IADD3 R21, PT, PT, RZ, -R12, RZ ;  /* 0x8000000cff157210 */ /* 0x000fe20007ffe0ff */
        /* <DEDUP_REMOVED lines=8> */
[----:B------:R-:W-:Y:S02]  /*6270*/  @P1 VIADD R15, R15, 0x1 ;  /* 0x000000010f0f1836 */ /* 0x000fe40000000000 */
[----:B------:R-:W-:Y:S01]  /*6280*/  ISETP.GE.U32.AND P2, PT, R2, R9, PT ;  /* 0x000000090200720c */ /* 0x000fe20003f46070 */
[----:B------:R-:W-:Y:S02]  /*6290*/  HFMA2 R2, -RZ, RZ, 0, 0 ;  /* 0x00000000ff027431 */ /* 0x000fe400000001ff */
[----:B0-----:R-:W-:-:S10]  /*62a0*/  IMAD R21, R21, R3, RZ ;  /* 0x0000000315157224 */ /* 0x001fd400078e02ff */
[----:B------:R-:W-:Y:S02]  /*62b0*/  @P2 IADD3 R15, PT, PT, R15, 0x1, RZ ;  /* 0x000000010f0f2810 */ /* 0x000fe40007ffe0ff */
[----:B------:R-:W-:Y:S01]  /*62c0*/  @!P3 LOP3.LUT R15, RZ, R9, RZ, 0x33, !PT ;  /* 0x00000009ff0fb212 */ /* 0x000fe200078e33ff */
[----:B------:R-:W-:Y:S01]  /*62d0*/  IMAD.HI.U32 R2, R3, R21, R2 ;  /* 0x0000001503027227 */ /* 0x000fe200078e0002 */
[----:B------:R-:W-:-:S05]  /*62e0*/  ISETP.NE.U32.AND P3, PT, R12, RZ, PT ;  /* 0x000000ff0c00720c */ /* 0x000fca0003f65070 */
[----:B------:R-:W-:-:S04]  /*62f0*/  IMAD.HI.U32 R2, R2, R15, RZ ;  /* 0x0000000f02027227 */ /* 0x000fc800078e00ff */
[----:B------:R-:W-:-:S04]  /*6300*/  IMAD.MOV R3, RZ, RZ, -R2 ;  /* 0x000000ffff037224 */ /* 0x000fc800078e0a02 */
[----:B------:R-:W-:-:S05]  /*6310*/  IMAD R3, R12, R3, R15 ;  /* 0x000000030c037224 */ /* 0x000fca00078e020f */
[----:B------:R-:W-:-:S13]  /*6320*/  ISETP.GE.U32.AND P1, PT, R3, R12, PT ;  /* 0x0000000c0300720c */ /* 0x000fda0003f26070 */
[----:B------:R-:W-:Y:S02]  /*6330*/  @P1 IADD3 R3, PT, PT, -R12, R3, RZ ;  /* 0x000000030c031210 */ /* 0x000fe40007ffe1ff */
[----:B------:R-:W-:Y:S02]  /*6340*/  @P1 IADD3 R2, PT, PT, R2, 0x1, RZ ;  /* 0x0000000102021810 */ /* 0x000fe40007ffe0ff */
[----:B------:R-:W-:Y:S02]  /*6350*/  ISETP.GE.U32.AND P2, PT, R3, R12, PT ;  /* 0x0000000c0300720c */ /* 0x000fe40003f46070 */
[----:B------:R-:W-:-:S05]  /*6360*/  IADD3 R3, PT, PT, -R11, RZ, RZ ;  /* 0x000000ff0b037210 */ /* 0x000fca0007ffe1ff */
[----:B------:R-:W-:Y:S02]  /*6370*/  IMAD R3, R8, R3, R25 ;  /* 0x0000000308037224 */ /* 0x000fe400078e0219 */
[----:B------:R-:W-:Y:S02]  /*6380*/  IMAD.MOV R8, RZ, RZ, -R14 ;  /* 0x000000ffff087224 */ /* 0x000fe400078e0a0e */
[----:B------:R-:W-:Y:S02]  /*6390*/  IMAD R3, R3, R7, R24 ;  /* 0x0000000703037224 */ /* 0x000fe400078e0218 */
[----:B------:R-:W-:Y:S01]  /*63a0*/  @P2 IADD3 R2, PT, PT, R2, 0x1, RZ ;  /* 0x0000000102022810 */ /* 0x000fe20007ffe0ff */
[----:B------:R-:W-:Y:S01]  /*63b0*/  IMAD R4, R4, R8, R11 ;  /* 0x0000000804047224 */ /* 0x000fe200078e020b */
[----:B------:R-:W-:Y:S01]  /*63c0*/  @!P3 LOP3.LUT R2, RZ, R12, RZ, 0x33, !PT ;  /* 0x0000000cff02b212 */ /* 0x000fe200078e33ff */
[----:B------:R-:W-:Y:S02]  /*63d0*/  IMAD.MOV R8, RZ, RZ, -R15 ;  /* 0x000000ffff087224 */ /* 0x000fe400078e0a0f */
[----:B--2---:R-:W-:Y:S01]  /*63e0*/  IMAD R3, R4, R5, R3 ;  /* 0x0000000504037224 */ /* 0x004fe200078e0203 */
[----:B------:R-:W-:Y:S01]  /*63f0*/  IADD3 R4, PT, PT, -R2, RZ, RZ ;  /* 0x000000ff02047210 */ /* 0x000fe20007ffe1ff */
[----:B------:R-:W-:Y:S01]  /*6400*/  IMAD R14, R9, R8, R14 ;  /* 0x00000008090e7224 */ /* 0x000fe200078e020e */
[----:B------:R-:W-:-:S03]  /*6410*/  MOV R25, R2 ;  /* 0x0000000200197202 */ /* 0x000fc60000000f00 */
[----:B-1----:R-:W-:Y:S02]  /*6420*/  IMAD R3, R14, R10, R3 ;  /* 0x0000000a0e037224 */ /* 0x002fe400078e0203 */
[----:B------:R-:W-:-:S04]  /*6430*/  IMAD R12, R12, R4, R15 ;  /* 0x000000040c0c7224 */ /* 0x000fc800078e020f */
[----:B---3--:R-:W-:-:S07]  /*6440*/  IMAD R24, R12, R13, R3 ;  /* 0x0000000d0c187224 */ /* 0x008fce00078e0203 */
.L_x_1271:
[----:B------:R-:W-:Y:S05]  /*6450*/  @!P0 BRA `(.L_x_1268) ;  /* 0x0000000400448947 */ /* 0x000fea0003800000 */
[----:B------:R-:W-:Y:S02]  /*6460*/  UISETP.NE.AND UP0, UPT, UR41, 0x1, UPT ;  /* 0x000000012900788c */ /* 0x000fe4000bf05270 */
[----:B------:R-:W-:-:S07]  /*6470*/  UISETP.NE.AND UP1, UPT, UR39, URZ, UPT ;  /* 0x000000ff2700728c */ /* 0x000fce000bf25270 */
[----:B------:R-:W-:Y:S05]  /*6480*/  BRA.U !UP0, `(.L_x_1272) ;  /* 0x0000000108cc7547 */ /* 0x000fea000b800000 */
[C---:B------:R-:W-:Y:S01]  /*6490*/  VIADD R2, R6.reuse, 0xffffffff ;  /* 0xffffffff06027836 */ /* 0x040fe20000000000 */
[----:B------:R-:W-:-:S04]  /*64a0*/  IADD3 R6, PT, PT, R6, -0x2, RZ ;  /* 0xfffffffe06067810 */ /* 0x000fc80007ffe0ff */
[----:B------:R-:W-:Y:S01]  /*64b0*/  SHF.L.U32 R3, R2, 0x2, RZ ;  /* 0x0000000202037819 */ /* 0x000fe200000006ff */
[----:B------:R-:W-:-:S03]  /*64c0*/  IMAD.SHL.U32 R11, R6, 0x4, RZ ;  /* 0x00000004060b7824 */ /* 0x000fc600078e00ff */
        /* <DEDUP_REMOVED lines=10> */
[----:B-1----:R-:W-:-:S07]  /*6570*/  IADD3 R8, PT, PT, R5, 0xffffffe, RZ ;  /* 0x0ffffffe05087810 */ /* 0x002fce0007ffe0ff */
[----:B------:R1:W3:Y:S02]  /*6580*/  F2I.FTZ.U32.TRUNC.NTZ R9, R8 ;  /* 0x0000000800097305 */ /* 0x0002e4000021f000 */
[----:B-1----:R-:W-:Y:S02]  /*6590*/  IMAD.MOV.U32 R8, RZ, RZ, RZ ;  /* 0x000000ffff087224 */ /* 0x002fe400078e00ff */
[----:B---3--:R-:W-:-:S04]  /*65a0*/  IMAD R7, R7, R9, RZ ;  /* 0x0000000907077224 */ /* 0x008fc800078e02ff */
[----:B------:R-:W-:Y:S01]  /*65b0*/  IMAD.HI.U32 R10, R9, R7, R8 ;  /* 0x00000007090a7227 */ /* 0x000fe200078e0008 */
[----:B------:R-:W-:-:S05]  /*65c0*/  IADD3 R8, PT, PT, R12, 0xffffffe, RZ ;  /* 0x0ffffffe0c087810 */ /* 0x000fca0007ffe0ff */
[----:B------:R-:W-:-:S05]  /*65d0*/  IMAD.HI.U32 R7, R10, R25, RZ ;  /* 0x000000190a077227 */ /* 0x000fca00078e00ff */
[----:B------:R-:W-:-:S05]  /*65e0*/  IADD3 R9, PT, PT, -R7, RZ, RZ ;  /* 0x000000ff07097210 */ /* 0x000fca0007ffe1ff */
[----:B------:R-:W-:Y:S02]  /*65f0*/  IMAD R5, R4, R9, R25 ;  /* 0x0000000904057224 */ /* 0x000fe400078e0219 */
[----:B------:R1:W3:Y:S03]  /*6600*/  F2I.FTZ.U32.TRUNC.NTZ R9, R8 ;  /* 0x0000000800097305 */ /* 0x0002e6000021f000 */
[----:B------:R-:W-:Y:S01]  /*6610*/  ISETP.GE.U32.AND P0, PT, R5, R4, PT ;  /* 0x000000040500720c */ /* 0x000fe20003f06070 */
[----:B-1----:R-:W-:-:S12]  /*6620*/  HFMA2 R8, -RZ, RZ, 0, 0 ;  /* 0x00000000ff087431 */ /* 0x002fd800000001ff */
[----:B------:R-:W-:Y:S01]  /*6630*/  @P0 IMAD.IADD R5, R5, 0x1, -R4 ;  /* 0x0000000105050824 */ /* 0x000fe200078e0a04 */
[----:B------:R-:W-:-:S04]  /*6640*/  @P0 IADD3 R7, PT, PT, R7, 0x1, RZ ;  /* 0x0000000107070810 */ /* 0x000fc80007ffe0ff */
[----:B------:R-:W-:Y:S02]  /*6650*/  ISETP.GE.U32.AND P1, PT, R5, R4, PT ;  /* 0x000000040500720c */ /* 0x000fe40003f26070 */
[----:B------:R-:W-:-:S05]  /*6660*/  IADD3 R5, PT, PT, RZ, -R2, RZ ;  /* 0x80000002ff057210 */ /* 0x000fca0007ffe0ff */
[----:B---3--:R-:W-:-:S04]  /*6670*/  IMAD R5, R5, R9, RZ ;  /* 0x0000000905057224 */ /* 0x008fc800078e02ff */
[----:B------:R-:W-:-:S04]  /*6680*/  IMAD.HI.U32 R10, R9, R5, R8 ;  /* 0x00000005090a7227 */ /* 0x000fc800078e0008 */
[----:B------:R-:W-:Y:S01]  /*6690*/  @P1 VIADD R7, R7, 0x1 ;  /* 0x0000000107071836 */ /* 0x000fe20000000000 */
        /* <DEDUP_REMOVED lines=8> */
[----:B------:R-:W-:Y:S01]  /*6720*/  ISETP.GE.U32.AND P1, PT, R5, R2, PT ;  /* 0x000000020500720c */ /* 0x000fe20003f26070 */
[----:B------:R-:W-:-:S04]  /*6730*/  IMAD.MOV R5, RZ, RZ, -R7 ;  /* 0x000000ffff057224 */ /* 0x000fc800078e0a07 */
[----:B------:R-:W-:-:S04]  /*6740*/  IMAD R5, R4, R5, R25 ;  /* 0x0000000504057224 */ /* 0x000fc800078e0219 */
[----:B0-----:R-:W-:-:S04]  /*6750*/  IMAD R5, R5, R3, R24 ;  /* 0x0000000305057224 */ /* 0x001fc800078e0218 */
[----:B------:R-:W-:Y:S02]  /*6760*/  @P1 IADD3 R10, PT, PT, R10, 0x1, RZ ;  /* 0x000000010a0a1810 */ /* 0x000fe40007ffe0ff */
[----:B------:R-:W-:-:S04]  /*6770*/  @!P2 LOP3.LUT R10, RZ, R2, RZ, 0x33, !PT ;  /* 0x00000002ff0aa212 */ /* 0x000fc800078e33ff */
[----:B------:R-:W-:Y:S02]  /*6780*/  IADD3 R4, PT, PT, -R10, RZ, RZ ;  /* 0x000000ff0a047210 */ /* 0x000fe40007ffe1ff */
[----:B------:R-:W-:-:S03]  /*6790*/  MOV R25, R10 ;  /* 0x0000000a00197202 */ /* 0x000fc60000000f00 */
[----:B------:R-:W-:-:S04]  /*67a0*/  IMAD R4, R2, R4, R7 ;  /* 0x0000000402047224 */ /* 0x000fc800078e0207 */
[----:B--2---:R-:W-:-:S07]  /*67b0*/  IMAD R24, R4, R11, R5 ;  /* 0x0000000b04187224 */ /* 0x004fce00078e0205 */
.L_x_1272:
[----:B------:R-:W-:Y:S05]  /*67c0*/  BRA.U !UP1, `(.L_x_1268) ;  /* 0x0000000109687547 */ /* 0x000fea000b800000 */
[----:B------:R-:W-:-:S05]  /*67d0*/  VIADD R6, R6, 0xffffffff ;  /* 0xffffffff06067836 */ /* 0x000fca0000000000 */
[----:B------:R-:W-:-:S04]  /*67e0*/  SHF.L.U32 R6, R6, 0x2, RZ ;  /* 0x0000000206067819 */ /* 0x000fc800000006ff */
        /* <DEDUP_REMOVED lines=22> */
[----:B------:R-:W-:-:S03]  /*6950*/  MOV R25, R8 ;  /* 0x0000000800197202 */ /* 0x000fc60000000f00 */
[----:B0-----:R-:W-:-:S07]  /*6960*/  IMAD R24, R3, R5, R24 ;  /* 0x0000000503187224 */ /* 0x001fce00078e0218 */
.L_x_1268:
[----:B------:R-:W0:Y:S02]  /*6970*/  LDCU UR4, c[0x0][0x3ec] ;  /* 0x00007d80ff0477ac */ /* 0x000e240008000800 */
[----:B0-----:R-:W-:Y:S01]  /*6980*/  IMAD R24, R25, UR4, R24 ;  /* 0x0000000419187c24 */ /* 0x001fe2000f8e0218 */
[----:B------:R-:W-:-:S07]  /*6990*/  MOV R25, RZ ;  /* 0x000000ff00197202 */ /* 0x000fce0000000f00 */
.L_x_1267:
[----:B------:R-:W-:Y:S05]  /*69a0*/  BSYNC.RECONVERGENT B0 ;  /* 0x0000000000007941 */ /* 0x000fea0003800200 */
.L_x_1266:
        /* <DEDUP_REMOVED lines=8> */
[----:B--2---:R-:W-:-:S05]  /*6a30*/  @P0 IADD3 R12, P1, PT, R2, R5, RZ ;  /* 0x00000005020c0210 */ /* 0x004fca0007f3e0ff */
[----:B0-----:R-:W-:-:S05]  /*6a40*/  @P0 IMAD.X R9, RZ, RZ, R3, P1 ;  /* 0x000000ffff090224 */ /* 0x001fca00008e0603 */
[----:B------:R-:W-:-:S04]  /*6a50*/  SHF.R.U64 R14, R12, 0x2, R9 ;  /* 0x000000020c0e7819 */ /* 0x000fc80000001209 */
[----:B------:R-:W-:-:S04]  /*6a60*/  IADD3 R4, PT, PT, R14, 0x1, RZ ;  /* 0x000000010e047810 */ /* 0x000fc80007ffe0ff */
[----:B------:R-:W-:Y:S02]  /*6a70*/  ISETP.NE.AND P0, PT, R4, RZ, PT ;  /* 0x000000ff0400720c */ /* 0x000fe40003f05270 */
[----:B------:R-:W-:Y:S01]  /*6a80*/  SHF.R.U32.HI R9, RZ, 0x2, R9 ;  /* 0x00000002ff097819 */ /* 0x000fe20000011609 */
[----:B------:R-:W-:-:S03]  /*6a90*/  IMAD.WIDE.U32 R14, R14, -0x2daee0ad, RZ ;  /* 0xd2511f530e0e7825 */ /* 0x000fc600078e00ff */
[C---:B------:R-:W-:Y:S01]  /*6aa0*/  IADD3 R3, PT, PT, R9.reuse, 0x1, RZ ;  /* 0x0000000109037810 */ /* 0x040fe20007ffe0ff */
[----:B------:R-:W-:Y:S01]  /*6ab0*/  IMAD.HI.U32 R5, R4, -0x2daee0ad, RZ ;  /* 0xd2511f5304057827 */ /* 0x000fe200078e00ff */
[----:B---3--:R-:W-:Y:S02]  /*6ac0*/  LOP3.LUT R2, R9, R17, R6, 0x96, !PT ;  /* 0x0000001109027212 */ /* 0x008fe400078e9606 */
[----:B------:R-:W-:-:S03]  /*6ad0*/  LOP3.LUT R10, R15, R7, RZ, 0x3c, !PT ;  /* 0x000000070f0a7212 */ /* 0x000fc600078e3cff */
[----:B------:R-:W-:Y:S02]  /*6ae0*/  @P0 IADD3 R3, PT, PT, R9, RZ, RZ ;  /* 0x000000ff09030210 */ /* 0x000fe40007ffe0ff */
[----:B------:R-:W-:Y:S02]  /*6af0*/  LOP3.LUT R8, R5, R7, RZ, 0x3c, !PT ;  /* 0x0000000705087212 */ /* 0x000fe400078e3cff */
[----:B------:R-:W-:Y:S01]  /*6b00*/  LOP3.LUT R4, R17, R3, R6, 0x96, !PT ;  /* 0x0000000311047212 */ /* 0x000fe200078e9606 */
[----:B------:R-:W-:Y:S01]  /*6b10*/  VIADD R21, R7, 0xbb67ae85 ;  /* 0xbb67ae8507157836 */ /* 0x000fe20000000000 */
[----:B------:R-:W-:Y:S01]  /*6b20*/  IADD3 R13, PT, PT, R6, -0x61c88647, RZ ;  /* 0x9e3779b9060d7810 */ /* 0x000fe20007ffe0ff */
[----:B------:R-:W-:-:S04]  /*6b30*/  IMAD.WIDE.U32 R2, R2, -0x2daee0ad, RZ ;  /* 0xd2511f5302027825 */ /* 0x000fc800078e00ff */
[----:B------:R-:W-:-:S04]  /*6b40*/  IMAD.WIDE.U32 R10, R10, -0x326172a9, RZ ;  /* 0xcd9e8d570a0a7825 */ /* 0x000fc800078e00ff */
[----:B------:R-:W-:Y:S01]  /*6b50*/  IMAD.WIDE.U32 R8, R8, -0x326172a9, RZ ;  /* 0xcd9e8d5708087825 */ /* 0x000fe200078e00ff */
[----:B------:R-:W-:-:S03]  /*6b60*/  LOP3.LUT R20, R13, R16, R11, 0x96, !PT ;  /* 0x000000100d147212 */ /* 0x000fc600078e960b */
[----:B------:R-:W-:Y:S02]  /*6b70*/  VIADD R15, R14, 0xd2511f53 ;  /* 0xd2511f530e0f7836 */ /* 0x000fe40000000000 */
[----:B------:R-:W-:Y:S01]  /*6b80*/  IMAD.WIDE.U32 R4, R4, -0x2daee0ad, RZ ;  /* 0xd2511f5304047825 */ /* 0x000fe200078e00ff */
[----:B------:R-:W-:Y:S02]  /*6b90*/  LOP3.LUT R14, R21, R14, R3, 0x96, !PT ;  /* 0x0000000e150e7212 */ /* 0x000fe400078e9603 */
[----:B------:R-:W-:Y:S02]  /*6ba0*/  LOP3.LUT R26, R13, R16, R9, 0x96, !PT ;  /* 0x000000100d1a7212 */ /* 0x000fe400078e9609 */
[----:B------:R-:W-:Y:S01]  /*6bb0*/  LOP3.LUT R34, R21, R15, R5, 0x96, !PT ;  /* 0x0000000f15227212 */ /* 0x000fe200078e9605 */
[----:B------:R-:W-:Y:S01]  /*6bc0*/  IMAD.WIDE.U32 R14, R14, -0x326172a9, RZ ;  /* 0xcd9e8d570e0e7825 */ /* 0x000fe200078e00ff */
[----:B------:R-:W-:Y:S02]  /*6bd0*/  IADD3 R5, PT, PT, R7, 0x76cf5d0a, RZ ;  /* 0x76cf5d0a07057810 */ /* 0x000fe40007ffe0ff */
[----:B------:R-:W-:Y:S01]  /*6be0*/  IADD3 R3, PT, PT, R6, 0x3c6ef372, RZ ;  /* 0x3c6ef37206037810 */ /* 0x000fe20007ffe0ff */
        /* <DEDUP_REMOVED lines=9> */
[----:B------:R-:W-:-:S03]  /*6c80*/  IADD3 R13, PT, PT, R6, -0x255992d5, RZ ;  /* 0xdaa66d2b060d7810 */ /* 0x000fc60007ffe0ff */
        /* <DEDUP_REMOVED lines=8> */
[----:B------:R-:W-:-:S03]  /*6d10*/  IADD3 R5, PT, PT, R7, -0x126145ec, RZ ;  /* 0xed9eba1407057810 */ /* 0x000fc60007ffe0ff */
[----:B------:R-:W-:Y:S02]  /*6d20*/  VIADD R3, R6, 0x78dde6e4 ;  /* 0x78dde6e406037836 */ /* 0x000fe40000000000 */
[----:B------:R-:W-:-:S04]  /*6d30*/  IMAD.WIDE.U32 R20, R20, -0x2daee0ad, RZ ;  /* 0xd2511f5314147825 */ /* 0x000fc800078e00ff */
[----:B------:R-:W-:-:S04]  /*6d40*/  IMAD.WIDE.U32 R26, R27, -0x2daee0ad, RZ ;  /* 0xd2511f531b1a7825 */ /* 0x000fc800078e00ff */
[----:B------:R-:W-:Y:S01]  /*6d50*/  IMAD.WIDE.U32 R34, R34, -0x326172a9, RZ ;  /* 0xcd9e8d5722227825 */ /* 0x000fe200078e00ff */
[----:B------:R-:W-:Y:S02]  /*6d60*/  LOP3.LUT R4, R3, R4, R15, 0x96, !PT ;  /* 0x0000000403047212 */ /* 0x000fe400078e960f */
[C---:B------:R-:W-:Y:S02]  /*6d70*/  LOP3.LUT R9, R5.reuse, R2, R21, 0x96, !PT ;  /* 0x0000000205097212 */ /* 0x040fe400078e9615 */
[----:B------:R-:W-:Y:S02]  /*6d80*/  LOP3.LUT R10, R5, R10, R27, 0x96, !PT ;  /* 0x0000000a050a7212 */ /* 0x000fe400078e961b */
[----:B------:R-:W-:Y:S01]  /*6d90*/  LOP3.LUT R5, R3, R8, R35, 0x96, !PT ;  /* 0x0000000803057212 */ /* 0x000fe200078e9623 */
[----:B------:R-:W-:Y:S01]  /*6da0*/  IMAD.WIDE.U32 R2, R4, -0x2daee0ad, RZ ;  /* 0xd2511f5304027825 */ /* 0x000fe200078e00ff */
[----:B------:R-:W-:Y:S02]  /*6db0*/  IADD3 R15, PT, PT, R7, -0x56f99767, RZ ;  /* 0xa9066899070f7810 */ /* 0x000fe40007ffe0ff */
[----:B------:R-:W-:Y:S01]  /*6dc0*/  IADD3 R13, PT, PT, R6, 0x1715609d, RZ ;  /* 0x1715609d060d7810 */ /* 0x000fe20007ffe0ff */
[----:B------:R-:W-:-:S04]  /*6dd0*/  IMAD.WIDE.U32 R8, R9, -0x326172a9, RZ ;  /* 0xcd9e8d5709087825 */ /* 0x000fc800078e00ff */
[----:B------:R-:W-:Y:S01]  /*6de0*/  IMAD.WIDE.U32 R4, R5, -0x2daee0ad, RZ ;  /* 0xd2511f5305047825 */ /* 0x000fe200078e00ff */
[----:B------:R-:W-:-:S03]  /*6df0*/  LOP3.LUT R35, R15, R20, R3, 0x96, !PT ;  /* 0x000000140f237212 */ /* 0x000fc600078e9603 */
[----:B------:R-:W-:Y:S01]  /*6e00*/  IMAD.WIDE.U32 R10, R10, -0x326172a9, RZ ;  /* 0xcd9e8d570a0a7825 */ /* 0x000fe200078e00ff */
[----:B------:R-:W-:Y:S02]  /*6e10*/  LOP3.LUT R14, R13, R14, R9, 0x96, !PT ;  /* 0x0000000e0d0e7212 */ /* 0x000fe400078e9609 */
[----:B------:R-:W-:Y:S02]  /*6e20*/  LOP3.LUT R26, R15, R26, R5, 0x96, !PT ;  /* 0x0000001a0f1a7212 */ /* 0x000fe400078e9605 */
[----:B------:R-:W-:Y:S01]  /*6e30*/  LOP3.LUT R20, R13, R34, R11, 0x96, !PT ;  /* 0x000000220d147212 */ /* 0x000fe200078e960b */
[----:B------:R-:W-:Y:S01]  /*6e40*/  VIADD R5, R7, 0x646e171e ;  /* 0x646e171e07057836 */ /* 0x000fe20000000000 */
[----:B------:R-:W-:Y:S01]  /*6e50*/  IADD3 R3, PT, PT, R6, -0x4ab325aa, RZ ;  /* 0xb54cda5606037810 */ /* 0x000fe20007ffe0ff */
[----:B------:R-:W-:Y:S01]  /*6e60*/  IMAD.WIDE.U32 R34, R35, -0x326172a9, RZ ;  /* 0xcd9e8d5723227825 */ /* 0x000fe200078e00ff */
[----:B------:R-:W0:Y:S03]  /*6e70*/  LDC R13, c[0x0][0x4c4] ;  /* 0x00013100ff0d7b82 */ /* 0x000e260000000800 */
        /* <DEDUP_REMOVED lines=8> */
[----:B------:R-:W-:Y:S01]  /*6f00*/  IADD3 R21, PT, PT, R7, 0x1fd5c5a3, RZ ;  /* 0x1fd5c5a307157810 */ /* 0x000fe20007ffe0ff */
[----:B------:R-:W-:-:S04]  /*6f10*/  IMAD.WIDE.U32 R8, R8, -0x2daee0ad, RZ ;  /* 0xd2511f5308087825 */ /* 0x000fc800078e00ff */
[----:B------:R-:W-:-:S04]  /*6f20*/  IMAD.WIDE.U32 R10, R11, -0x326172a9, RZ ;  /* 0xcd9e8d570b0a7825 */ /* 0x000fc800078e00ff */
[----:B------:R-:W-:Y:S01]  /*6f30*/  IMAD.WIDE.U32 R2, R3, -0x2daee0ad, RZ ;  /* 0xd2511f5303027825 */ /* 0x000fe200078e00ff */
[----:B------:R-:W-:-:S03]  /*6f40*/  LOP3.LUT R14, R21, R14, R9, 0x96, !PT ;  /* 0x0000000e150e7212 */ /* 0x000fc600078e9609 */
[----:B------:R-:W-:Y:S01]  /*6f50*/  IMAD.WIDE.U32 R4, R5, -0x326172a9, RZ ;  /* 0xcd9e8d5705047825 */ /* 0x000fe200078e00ff */
[----:B------:R-:W-:Y:S02]  /*6f60*/  LOP3.LUT R34, R15, R34, R11, 0x96, !PT ;  /* 0x000000220f227212 */ /* 0x000fe400078e960b */
[----:B------:R-:W-:Y:S02]  /*6f70*/  LOP3.LUT R35, R21, R20, R3, 0x96, !PT ;  /* 0x0000001415237212 */ /* 0x000fe400078e9603 */
[----:B------:R-:W-:Y:S02]  /*6f80*/  LOP3.LUT R26, R15, R26, R5, 0x96, !PT ;  /* 0x0000001a0f1a7212 */ /* 0x000fe400078e9605 */
[----:B------:R-:W-:Y:S01]  /*6f90*/  LOP3.LUT R12, R12, 0x3, RZ, 0xc0, !PT ;  /* 0x000000030c0c7812 */ /* 0x000fe200078ec0ff */
[----:B------:R-:W-:Y:S01]  /*6fa0*/  IMAD.WIDE.U32 R14, R14, -0x326172a9, RZ ;  /* 0xcd9e8d570e0e7825 */ /* 0x000fe200078e00ff */
[----:B------:R-:W-:-:S03]  /*6fb0*/  IADD3 R5, PT, PT, R6, -0xe443238, RZ ;  /* 0xf1bbcdc806057810 */ /* 0x000fc60007ffe0ff */
[----:B------:R-:W-:Y:S01]  /*6fc0*/  IMAD.WIDE.U32 R20, R34, -0x2daee0ad, RZ ;  /* 0xd2511f5322147825 */ /* 0x000fe200078e00ff */
[----:B------:R-:W-:Y:S02]  /*6fd0*/  IADD3 R9, PT, PT, R7, -0x24c28bd8, RZ ;  /* 0xdb3d742807097810 */ /* 0x000fe40007ffe0ff */
[----:B------:R-:W-:Y:S01]  /*6fe0*/  ISETP.GT.AND P1, PT, R12, 0x1, PT ;  /* 0x000000010c00780c */ /* 0x000fe20003f24270 */
[----:B------:R-:W-:Y:S01]  /*6ff0*/  IMAD.WIDE.U32 R34, R35, -0x326172a9, RZ ;  /* 0xcd9e8d5723227825 */ /* 0x000fe200078e00ff */
[----:B------:R-:W-:-:S03]  /*7000*/  LOP3.LUT R10, R5, R10, R15, 0x96, !PT ;  /* 0x0000000a050a7212 */ /* 0x000fc600078e960f */
[----:B------:R-:W-:Y:S01]  /*7010*/  IMAD.WIDE.U32 R26, R26, -0x2daee0ad, RZ ;  /* 0xd2511f531a1a7825 */ /* 0x000fe200078e00ff */
[----:B------:R-:W-:-:S03]  /*7020*/  LOP3.LUT R11, R9, R8, R21, 0x96, !PT ;  /* 0x00000008090b7212 */ /* 0x000fc600078e9615 */
[----:B------:R-:W-:Y:S01]  /*7030*/  VIADD R3, R6, 0x8ff34781 ;  /* 0x8ff3478106037836 */ /* 0x000fe20000000000 */
[----:B------:R-:W-:Y:S02]  /*7040*/  LOP3.LUT R6, R5, R4, R35, 0x96, !PT ;  /* 0x0000000405067212 */ /* 0x000fe400078e9623 */
[----:B------:R-:W-:Y:S01]  /*7050*/  LOP3.LUT R9, R9, R2, R27, 0x96, !PT ;  /* 0x0000000209097212 */ /* 0x000fe200078e961b */
[----:B0-----:R-:W-:Y:S02]  /*7060*/  IMAD R2, R30, R13, R13 ;  /* 0x0000000d1e027224 */ /* 0x001fe400078e020d */
[----:B------:R-:W-:Y:S01]  /*7070*/  IMAD.WIDE.U32 R4, R10, -0x2daee0ad, RZ ;  /* 0xd2511f530a047825 */ /* 0x000fe200078e00ff */
[----:B------:R-:W-:-:S03]  /*7080*/  IADD3 R7, PT, PT, R7, -0x695add53, RZ ;  /* 0x96a522ad07077810 */ /* 0x000fc60007ffe0ff */
[----:B------:R-:W-:Y:S01]  /*7090*/  IMAD.WIDE.U32 R10, R11, -0x326172a9, RZ ;  /* 0xcd9e8d570b0a7825 */ /* 0x000fe200078e00ff */
[----:B------:R-:W-:-:S03]  /*70a0*/  ISETP.GT.AND P0, PT, R0, 0x3, PT ;  /* 0x000000030000780c */ /* 0x000fc60003f04270 */
[----:B------:R-:W-:Y:S01]  /*70b0*/  IMAD.HI.U32 R6, R6, -0x2daee0ad, RZ ;  /* 0xd2511f5306067827 */ /* 0x000fe200078e00ff */
[----:B------:R-:W-:-:S03]  /*70c0*/  LEA R2, R13, R2, 0x1 ;  /* 0x000000020d027211 */ /* 0x000fc600078e08ff */
[----:B------:R-:W-:Y:S01]  /*70d0*/  IMAD.WIDE.U32 R8, R9, -0x326172a9, RZ ;  /* 0xcd9e8d5709087825 */ /* 0x000fe200078e00ff */
[----:B------:R-:W-:Y:S02]  /*70e0*/  LOP3.LUT R20, R7, R20, R5, 0x96, !PT ;  /* 0x0000001407147212 */ /* 0x000fe400078e9605 */
[----:B------:R-:W-:Y:S02]  /*70f0*/  LOP3.LUT R14, R3, R14, R11, 0x96, !PT ;  /* 0x0000000e030e7212 */ /* 0x000fe400078e960b */
[----:B------:R-:W-:Y:S02]  /*7100*/  LOP3.LUT R6, R7, R26, R6, 0x96, !PT ;  /* 0x0000001a07067212 */ /* 0x000fe400078e9606 */
[----:B------:R-:W-:Y:S02]  /*7110*/  LOP3.LUT R3, R3, R34, R9, 0x96, !PT ;  /* 0x0000002203037212 */ /* 0x000fe400078e9609 */
[----:B------:R-:W-:Y:S01]  /*7120*/  SEL R7, R2, RZ, P0 ;  /* 0x000000ff02077207 */ /* 0x000fe20000000000 */
[----:B------:R-:W-:Y:S06]  /*7130*/  @P1 BRA `(.L_x_1273) ;  /* 0x0000000000241947 */ /* 0x000fec0003800000 */
[----:B------:R-:W-:Y:S01]  /*7140*/  ISETP.NE.AND P0, PT, R12, RZ, PT ;  /* 0x000000ff0c00720c */ /* 0x000fe20003f05270 */
[----:B------:R-:W-:Y:S01]  /*7150*/  IMAD.MOV.U32 R2, RZ, RZ, R20 ;  /* 0x000000ffff027224 */ /* 0x000fe200078e0014 */
[----:B------:R-:W-:-:S11]  /*7160*/  MOV R6, R4 ;  /* 0x0000000400067202 */ /* 0x000fd60000000f00 */
[----:B------:R-:W-:Y:S05]  /*7170*/  @!P0 BRA `(.L_x_1274) ;  /* 0x0000000000348947 */ /* 0x000fea0003800000 */
[----:B------:R-:W-:Y:S01]  /*7180*/  IMAD.MOV.U32 R14, RZ, RZ, R10 ;  /* 0x000000ffff0e7224 */ /* 0x000fe200078e000a */
[----:B------:R-:W-:Y:S02]  /*7190*/  MOV R2, R4 ;  /* 0x0000000400027202 */ /* 0x000fe40000000f00 */
[----:B------:R-:W-:Y:S02]  /*71a0*/  MOV R6, R3 ;  /* 0x0000000300067202 */ /* 0x000fe40000000f00 */
[----:B------:R-:W-:Y:S01]  /*71b0*/  MOV R10, R20 ;  /* 0x00000014000a7202 */ /* 0x000fe20000000f00 */
[----:B------:R-:W-:Y:S06]  /*71c0*/  BRA `(.L_x_1274) ;  /* 0x0000000000207947 */ /* 0x000fec0003800000 */
.L_x_1273:
[----:B------:R-:W-:Y:S01]  /*71d0*/  ISETP.NE.AND P0, PT, R12, 0x3, PT ;  /* 0x000000030c00780c */ /* 0x000fe20003f05270 */
[----:B------:R-:W-:Y:S01]  /*71e0*/  IMAD.MOV.U32 R10, RZ, RZ, R3 ;  /* 0x000000ffff0a7224 */ /* 0x000fe200078e0003 */
[----:B------:R-:W-:Y:S02]  /*71f0*/  MOV R14, R4 ;  /* 0x00000004000e7202 */ /* 0x000fe40000000f00 */
[----:B------:R-:W-:-:S09]  /*7200*/  MOV R2, R8 ;  /* 0x0000000800027202 */ /* 0x000fd20000000f00 */
[----:B------:R-:W-:Y:S01]  /*7210*/  @P0 IMAD.MOV.U32 R10, RZ, RZ, R4 ;  /* 0x000000ffff0a0224 */ /* 0x000fe200078e0004 */
[----:B------:R-:W-:Y:S01]  /*7220*/  @P0 MOV R6, R8 ;  /* 0x0000000800060202 */ /* 0x000fe20000000f00 */
[----:B------:R-:W-:Y:S01]  /*7230*/  @P0 IMAD.MOV.U32 R2, RZ, RZ, R3 ;  /* 0x000000ffff020224 */ /* 0x000fe200078e0003 */
[----:B------:R-:W-:-:S07]  /*7240*/  @P0 MOV R14, R20 ;  /* 0x00000014000e0202 */ /* 0x000fce0000000f00 */
.L_x_1274:
        /* <DEDUP_REMOVED lines=14> */
[----:B------:R-:W-:-:S04]  /*7330*/  MOV R0, 0xffffffff ;  /* 0xffffffff00007802 */ /* 0x000fc80000000f00 */
[----:B------:R-:W-:-:S05]  /*7340*/  VIADDMNMX.U32 R0, R5, R0, 0x2, PT ;  /* 0x0000000205007446 */ /* 0x000fca0003800000 */
[----:B------:R-:W-:-:S04]  /*7350*/  IMAD.SHL.U32 R0, R0, 0x4, RZ ;  /* 0x0000000400007824 */ /* 0x000fc800078e00ff */
[----:B------:R-:W0:Y:S02]  /*7360*/  LDC R2, c[0x2][R0] ;  /* 0x0080000000027b82 */ /* 0x000e240000000800 */
[----:B0-----:R-:W-:-:S04]  /*7370*/  SHF.R.S32.HI R3, RZ, 0x1f, R2 ;  /* 0x0000001fff037819 */ /* 0x001fc80000011402 */
.L_x_10008:
[----:B------:R-:W-:Y:S05]  /*7380*/  BRX R2 -0x7390                                                                                                                                                                                                                                                                                                                                                                                                                                                                               (*"BRANCH_TARGETS .L_x_10009,.L_x_10010,.L_x_10011"*) ;  /* 0xffffff8c021c7949 */ /* 0x000fea000383ffff */
.L_x_1277:
        /* <DEDUP_REMOVED lines=9> */
[----:B------:R-:W-:-:S05]  /*7420*/  LEA.HI.X R27, R7, UR5, RZ, 0x2, P0 ;  /* 0x00000005071b7c11 */ /* 0x000fca00080f14ff */
[----:B------:R-:W2:Y:S01]  /*7430*/  LDG.E R0, desc[UR36][R26.64] ;  /* 0x000000241a007981 */ /* 0x000ea2000c1e1900 */
[----:B------:R-:W-:Y:S01]  /*7440*/  BSSY.RECONVERGENT B6, `(.L_x_1281) ;  /* 0x0000015000067945 */ /* 0x000fe20003800200 */
[C---:B--2---:R-:W-:Y:S02]  /*7450*/  FSETP.GE.FTZ.AND P1, PT, R0.reuse, RZ, PT ;  /* 0x000000ff0000720b */ /* 0x044fe40003f36000 */
[----:B------:R-:W-:-:S13]  /*7460*/  FSETP.GTU.FTZ.AND P0, PT, R0, 1, PT ;  /* 0x3f8000000000780b */ /* 0x000fda0003f1c000 */
[----:B------:R-:W-:Y:S05]  /*7470*/  @!P0 BRA P1, `(.L_x_1282) ;  /* 0x0000000000448947 */ /* 0x000fea0000800000 */
[----:B------:R-:W-:Y:S01]  /*7480*/  MOV R2, 0x1a0 ;  /* 0x000001a000027802 */ /* 0x000fe20000000f00 */
[----:B------:R-:W0:Y:S01]  /*7490*/  LDCU.64 UR4, c[0x4][0x180] ;  /* 0x01003000ff0477ac */ /* 0x000e220008000a00 */
[----:B------:R-:W-:Y:S01]  /*74a0*/  HFMA2 R8, -RZ, RZ, 0, 3.719329833984375e-05 ;  /* 0x00000270ff087431 */ /* 0x000fe200000001ff */
[----:B------:R-:W-:Y:S01]  /*74b0*/  MOV R12, 0x1 ;  /* 0x00000001000c7802 */ /* 0x000fe20000000f00 */
[----:B------:R-:W-:Y:S01]  /*74c0*/  IMAD.MOV.U32 R13, RZ, RZ, RZ ;  /* 0x000000ffff0d7224 */ /* 0x000fe200078e00ff */
[----:B------:R-:W1:Y:S01]  /*74d0*/  LDCU.64 UR6, c[0x4][0x178] ;  /* 0x01002f00ff0677ac */ /* 0x000e620008000a00 */
[----:B------:R-:W2:Y:S01]  /*74e0*/  LDC.64 R2, c[0x4][R2] ;  /* 0x0100000002027b82 */ /* 0x000ea20000000a00 */
[----:B------:R-:W3:Y:S01]  /*74f0*/  LDCU.64 UR8, c[0x4][0x90] ;  /* 0x01001200ff0877ac */ /* 0x000ee20008000a00 */
[----:B0-----:R-:W-:Y:S02]  /*7500*/  MOV R4, UR4 ;  /* 0x0000000400047c02 */ /* 0x001fe40008000f00 */
[----:B------:R-:W-:Y:S01]  /*7510*/  MOV R5, UR5 ;  /* 0x0000000500057c02 */ /* 0x000fe20008000f00 */
[----:B-1----:R-:W-:Y:S01]  /*7520*/  IMAD.U32 R6, RZ, RZ, UR6 ;  /* 0x00000006ff067e24 */ /* 0x002fe2000f8e00ff */
[----:B------:R-:W-:-:S02]  /*7530*/  MOV R7, UR7 ;  /* 0x0000000700077c02 */ /* 0x000fc40008000f00 */
[----:B---3--:R-:W-:Y:S01]  /*7540*/  MOV R10, UR8 ;  /* 0x00000008000a7c02 */ /* 0x008fe20008000f00 */
[----:B------:R-:W-:-:S07]  /*7550*/  IMAD.U32 R11, RZ, RZ, UR9 ;  /* 0x00000009ff0b7e24 */ /* 0x000fce000f8e00ff */
[----:B------:R-:W-:-:S07]  /*7560*/  LEPC R20, `(.L_x_1283) ;  /* 0x000000001014794e */ /* 0x000fce0000000000 */
[----:B--2---:R-:W-:Y:S05]  /*7570*/  CALL.ABS.NOINC R2 ;  /* 0x0000000002007343 */ /* 0x004fea0003c00000 */
.L_x_1283:
[----:B------:R0:W5:Y:S02]  /*7580*/  LDG.E R0, desc[UR36][R26.64] ;  /* 0x000000241a007981 */ /* 0x000164000c1e1900 */
.L_x_1282:
[----:B------:R-:W-:Y:S05]  /*7590*/  BSYNC.RECONVERGENT B6 ;  /* 0x0000000000067941 */ /* 0x000fea0003800200 */
.L_x_1281:
[----:B------:R-:W1:Y:S01]  /*75a0*/  LDCU.64 UR4, c[0x0][0x380] ;  /* 0x00007000ff0477ac */ /* 0x000e620008000a00 */
[----:B-----5:R-:W-:-:S04]  /*75b0*/  FSETP.GTU.FTZ.AND P0, PT, R37, R0, PT ;  /* 0x000000002500720b */ /* 0x020fc80003f1c000 */
[----:B------:R-:W-:Y:S02]  /*75c0*/  SEL R5, RZ, 0x1, P0 ;  /* 0x00000001ff057807 */ /* 0x000fe40000000000 */
[----:B-1----:R-:W-:-:S04]  /*75d0*/  IADD3 R2, P1, PT, R24, UR4, RZ ;  /* 0x0000000418027c10 */ /* 0x002fc8000ff3e0ff */
[----:B------:R-:W-:-:S05]  /*75e0*/  IADD3.X R3, PT, PT, R25, UR5, RZ, P1, !PT ;  /* 0x0000000519037c10 */ /* 0x000fca0008ffe4ff */
[----:B------:R1:W-:Y:S04]  /*75f0*/  STG.E.U8 desc[UR36][R2.64], R5 ;  /* 0x0000000502007986 */ /* 0x0003e8000c101124 */
.L_x_1279:
[----:B------:R-:W-:Y:S05]  /*7600*/  BSYNC.RELIABLE B7 ;  /* 0x0000000000077941 */ /* 0x000fea0003800100 */
.L_x_1278:
[----:B-1----:R-:W1:Y:S01]  /*7610*/  LDC R3, c[0x0][0x4c4] ;  /* 0x00013100ff037b82 */ /* 0x002e620000000800 */
[----:B------:R-:W2:Y:S07]  /*7620*/  LDCU UR4, c[0x0][0x530] ;  /* 0x0000a600ff0477ac */ /* 0x000eae0008000800 */
[----:B------:R-:W3:Y:S01]  /*7630*/  LDC.64 R24, c[0x0][0x458] ;  /* 0x00011600ff187b82 */ /* 0x000ee20000000a00 */
[----:B--2---:R-:W-:-:S04]  /*7640*/  IADD3 R2, PT, PT, -R30, UR4, RZ ;  /* 0x000000041e027c10 */ /* 0x004fc8000fffe1ff */
[----:B------:R-:W-:Y:S01]  /*7650*/  ISETP.GT.AND P0, PT, R2, 0x2, PT ;  /* 0x000000020200780c */ /* 0x000fe20003f04270 */
[----:B-1----:R-:W-:-:S05]  /*7660*/  IMAD R0, R30, R3, R3 ;  /* 0x000000031e007224 */ /* 0x002fca00078e0203 */
[----:B------:R-:W-:-:S04]  /*7670*/  IADD3 R3, PT, PT, R0, R3, RZ ;  /* 0x0000000300037210 */ /* 0x000fc80007ffe0ff */
[----:B------:R-:W-:-:S05]  /*7680*/  SEL R3, R3, RZ, P0 ;  /* 0x000000ff03037207 */ /* 0x000fca0000000000 */
[----:B---3--:R-:W-:-:S05]  /*7690*/  IMAD.WIDE.U32 R24, R3, 0x4, R24 ;  /* 0x0000000403187825 */ /* 0x008fca00078e0018 */
[----:B------:R-:W2:Y:S01]  /*76a0*/  LDG.E R0, desc[UR36][R24.64] ;  /* 0x0000002418007981 */ /* 0x000ea2000c1e1900 */
[----:B------:R-:W-:Y:S01]  /*76b0*/  BSSY.RECONVERGENT B6, `(.L_x_1284) ;  /* 0x0000015000067945 */ /* 0x000fe20003800200 */
[C---:B--2---:R-:W-:Y:S02]  /*76c0*/  FSETP.GE.FTZ.AND P1, PT, R0.reuse, RZ, PT ;  /* 0x000000ff0000720b */ /* 0x044fe40003f36000 */
[----:B------:R-:W-:-:S13]  /*76d0*/  FSETP.GTU.FTZ.AND P0, PT, R0, 1, PT ;  /* 0x3f8000000000780b */ /* 0x000fda0003f1c000 */
[----:B------:R-:W-:Y:S05]  /*76e0*/  @!P0 BRA P1, `(.L_x_1285) ;  /* 0x0000000000448947 */ /* 0x000fea0000800000 */
[----:B------:R-:W-:Y:S01]  /*76f0*/  MOV R2, 0x1a0 ;  /* 0x000001a000027802 */ /* 0x000fe20000000f00 */
[----:B------:R-:W1:Y:S01]  /*7700*/  LDCU.64 UR4, c[0x4][0x188] ;  /* 0x01003100ff0477ac */ /* 0x000e620008000a00 */
[----:B------:R-:W-:Y:S02]  /*7710*/  HFMA2 R8, -RZ, RZ, 0, 3.7491321563720703125e-05 ;  /* 0x00000275ff087431 */ /* 0x000fe400000001ff */
[----:B------:R-:W-:Y:S01]  /*7720*/  IMAD.MOV.U32 R12, RZ, RZ, 0x1 ;  /* 0x00000001ff0c7424 */ /* 0x000fe200078e00ff */
[----:B------:R-:W-:Y:S01]  /*7730*/  MOV R13, RZ ;  /* 0x000000ff000d7202 */ /* 0x000fe20000000f00 */
[----:B------:R-:W2:Y:S01]  /*7740*/  LDCU.64 UR6, c[0x4][0x178] ;  /* 0x01002f00ff0677ac */ /* 0x000ea20008000a00 */
[----:B------:R-:W3:Y:S01]  /*7750*/  LDC.64 R2, c[0x4][R2] ;  /* 0x0100000002027b82 */ /* 0x000ee20000000a00 */
[----:B------:R-:W4:Y:S01]  /*7760*/  LDCU.64 UR8, c[0x4][0x90] ;  /* 0x01001200ff0877ac */ /* 0x000f220008000a00 */
[----:B-1----:R-:W-:Y:S01]  /*7770*/  MOV R4, UR4 ;  /* 0x0000000400047c02 */ /* 0x002fe20008000f00 */
[----:B------:R-:W-:Y:S01]  /*7780*/  IMAD.U32 R5, RZ, RZ, UR5 ;  /* 0x00000005ff057e24 */ /* 0x000fe2000f8e00ff */
[----:B--2---:R-:W-:-:S02]  /*7790*/  MOV R6, UR6 ;  /* 0x0000000600067c02 */ /* 0x004fc40008000f00 */
[----:B------:R-:W-:Y:S01]  /*77a0*/  MOV R7, UR7 ;  /* 0x0000000700077c02 */ /* 0x000fe20008000f00 */
[----:B----4-:R-:W-:Y:S01]  /*77b0*/  IMAD.U32 R10, RZ, RZ, UR8 ;  /* 0x00000008ff0a7e24 */ /* 0x010fe2000f8e00ff */
[----:B------:R-:W-:-:S07]  /*77c0*/  MOV R11, UR9 ;  /* 0x00000009000b7c02 */ /* 0x000fce0008000f00 */
[----:B------:R-:W-:-:S07]  /*77d0*/  LEPC R20, `(.L_x_1286) ;  /* 0x000000001014794e */ /* 0x000fce0000000000 */
[----:B0--3--:R-:W-:Y:S05]  /*77e0*/  CALL.ABS.NOINC R2 ;  /* 0x0000000002007343 */ /* 0x009fea0003c00000 */
.L_x_1286:
[----:B------:R1:W5:Y:S02]  /*77f0*/  LDG.E R0, desc[UR36][R24.64] ;  /* 0x0000002418007981 */ /* 0x000364000c1e1900 */
.L_x_1285:
[----:B------:R-:W-:Y:S05]  /*7800*/  BSYNC.RECONVERGENT B6 ;  /* 0x0000000000067941 */ /* 0x000fea0003800200 */
.L_x_1284:
[----:B------:R-:W2:Y:S01]  /*7810*/  LDCU.64 UR4, c[0x0][0x380] ;  /* 0x00007000ff0477ac */ /* 0x000ea20008000a00 */
[----:B-----5:R-:W-:-:S04]  /*7820*/  FSETP.GTU.FTZ.AND P0, PT, R35, R0, PT ;  /* 0x000000002300720b */ /* 0x020fc80003f1c000 */
[----:B------:R-:W-:Y:S02]  /*7830*/  SEL R5, RZ, 0x1, P0 ;  /* 0x00000001ff057807 */ /* 0x000fe40000000000 */
[----:B--2---:R-:W-:-:S04]  /*7840*/  IADD3 R2, P1, PT, R22, UR4, RZ ;  /* 0x0000000416027c10 */ /* 0x004fc8000ff3e0ff */
[----:B------:R-:W-:-:S05]  /*7850*/  IADD3.X R3, PT, PT, R23, UR5, RZ, P1, !PT ;  /* 0x0000000517037c10 */ /* 0x000fca0008ffe4ff */
[----:B------:R2:W-:Y:S04]  /*7860*/  STG.E.U8 desc[UR36][R2.64], R5 ;  /* 0x0000000502007986 */ /* 0x0005e8000c101124 */
.L_x_10010:
[----:B--2---:R-:W2:Y:S01]  /*7870*/  LDC R3, c[0x0][0x4c4] ;  /* 0x00013100ff037b82 */ /* 0x004ea20000000800 */
[----:B------:R-:W3:Y:S07]  /*7880*/  LDCU UR4, c[0x0][0x530] ;  /* 0x0000a600ff0477ac */ /* 0x000eee0008000800 */
[----:B------:R-:W4:Y:S01]  /*7890*/  LDC.64 R22, c[0x0][0x458] ;  /* 0x00011600ff167b82 */ /* 0x000f220000000a00 */
[----:B---3--:R-:W-:-:S04]  /*78a0*/  IADD3 R0, PT, PT, -R30, UR4, RZ ;  /* 0x000000041e007c10 */ /* 0x008fc8000fffe1ff */
[----:B------:R-:W-:Y:S01]  /*78b0*/  ISETP.GT.AND P0, PT, R0, 0x1, PT ;  /* 0x000000010000780c */ /* 0x000fe20003f04270 */
[----:B--2---:R-:W-:-:S05]  /*78c0*/  IMAD R3, R30, R3, R3 ;  /* 0x000000031e037224 */ /* 0x004fca00078e0203 */
[----:B------:R-:W-:-:S05]  /*78d0*/  SEL R3, R3, RZ, P0 ;  /* 0x000000ff03037207 */ /* 0x000fca0000000000 */
[----:B----4-:R-:W-:-:S05]  /*78e0*/  IMAD.WIDE.U32 R22, R3, 0x4, R22 ;  /* 0x0000000403167825 */ /* 0x010fca00078e0016 */
[----:B------:R-:W2:Y:S01]  /*78f0*/  LDG.E R3, desc[UR36][R22.64] ;  /* 0x0000002416037981 */ /* 0x000ea2000c1e1900 */
[----:B------:R-:W-:Y:S01]  /*7900*/  BSSY.RECONVERGENT B6, `(.L_x_1287) ;  /* 0x0000015000067945 */ /* 0x000fe20003800200 */
[C---:B--2---:R-:W-:Y:S02]  /*7910*/  FSETP.GE.FTZ.AND P1, PT, R3.reuse, RZ, PT ;  /* 0x000000ff0300720b */ /* 0x044fe40003f36000 */
[----:B------:R-:W-:-:S13]  /*7920*/  FSETP.GTU.FTZ.AND P0, PT, R3, 1, PT ;  /* 0x3f8000000300780b */ /* 0x000fda0003f1c000 */
[----:B------:R-:W-:Y:S05]  /*7930*/  @!P0 BRA P1, `(.L_x_1288) ;  /* 0x0000000000448947 */ /* 0x000fea0000800000 */
[----:B------:R-:W-:Y:S01]  /*7940*/  MOV R0, 0x1a0 ;  /* 0x000001a000007802 */ /* 0x000fe20000000f00 */
[----:B------:R-:W2:Y:S01]  /*7950*/  LDCU.64 UR4, c[0x4][0x190] ;  /* 0x01003200ff0477ac */ /* 0x000ea20008000a00 */
[----:B------:R-:W-:Y:S02]  /*7960*/  HFMA2 R8, -RZ, RZ, 0, 3.778934478759765625e-05 ;  /* 0x0000027aff087431 */ /* 0x000fe400000001ff */
[----:B------:R-:W-:Y:S01]  /*7970*/  IMAD.MOV.U32 R12, RZ, RZ, 0x1 ;  /* 0x00000001ff0c7424 */ /* 0x000fe200078e00ff */
[----:B------:R3:W4:Y:S01]  /*7980*/  LDC.64 R2, c[0x4][R0] ;  /* 0x0100000000027b82 */ /* 0x0007220000000a00 */
[----:B------:R-:W5:Y:S01]  /*7990*/  LDCU.64 UR6, c[0x4][0x178] ;  /* 0x01002f00ff0677ac */ /* 0x000f620008000a00 */
[----:B------:R-:W-:Y:S01]  /*79a0*/  MOV R13, RZ ;  /* 0x000000ff000d7202 */ /* 0x000fe20000000f00 */
[----:B------:R-:W0:Y:S01]  /*79b0*/  LDCU.64 UR8, c[0x4][0x90] ;  /* 0x01001200ff0877ac */ /* 0x000e220008000a00 */
[----:B--2---:R-:W-:Y:S01]  /*79c0*/  MOV R4, UR4 ;  /* 0x0000000400047c02 */ /* 0x004fe20008000f00 */
[----:B------:R-:W-:Y:S01]  /*79d0*/  IMAD.U32 R5, RZ, RZ, UR5 ;  /* 0x00000005ff057e24 */ /* 0x000fe2000f8e00ff */
[----:B-----5:R-:W-:-:S02]  /*79e0*/  MOV R6, UR6 ;  /* 0x0000000600067c02 */ /* 0x020fc40008000f00 */
[----:B------:R-:W-:Y:S01]  /*79f0*/  MOV R7, UR7 ;  /* 0x0000000700077c02 */ /* 0x000fe20008000f00 */
[----:B0-----:R-:W-:Y:S01]  /*7a00*/  IMAD.U32 R10, RZ, RZ, UR8 ;  /* 0x00000008ff0a7e24 */ /* 0x001fe2000f8e00ff */
[----:B---3--:R-:W-:-:S07]  /*7a10*/  MOV R11, UR9 ;  /* 0x00000009000b7c02 */ /* 0x008fce0008000f00 */
[----:B------:R-:W-:-:S07]  /*7a20*/  LEPC R20, `(.L_x_1289) ;  /* 0x000000001014794e */ /* 0x000fce0000000000 */
[----:B-1--4-:R-:W-:Y:S05]  /*7a30*/  CALL.ABS.NOINC R2 ;  /* 0x0000000002007343 */ /* 0x012fea0003c00000 */
.L_x_1289:
[----:B------:R2:W5:Y:S02]  /*7a40*/  LDG.E R3, desc[UR36][R22.64] ;  /* 0x0000002416037981 */ /* 0x000564000c1e1900 */
.L_x_1288:
[----:B------:R-:W-:Y:S05]  /*7a50*/  BSYNC.RECONVERGENT B6 ;  /* 0x0000000000067941 */ /* 0x000fea0003800200 */
.L_x_1287:
[----:B------:R-:W3:Y:S01]  /*7a60*/  LDCU.64 UR4, c[0x0][0x380] ;  /* 0x00007000ff0477ac */ /* 0x000ee20008000a00 */
[----:B-----5:R-:W-:-:S04]  /*7a70*/  FSETP.GTU.FTZ.AND P0, PT, R34, R3, PT ;  /* 0x000000032200720b */ /* 0x020fc80003f1c000 */
[----:B------:R-:W-:Y:S02]  /*7a80*/  SEL R5, RZ, 0x1, P0 ;  /* 0x00000001ff057807 */ /* 0x000fe40000000000 */
[----:B---3--:R-:W-:-:S04]  /*7a90*/  IADD3 R2, P1, PT, R18, UR4, RZ ;  /* 0x0000000412027c10 */ /* 0x008fc8000ff3e0ff */
[----:B------:R-:W-:-:S05]  /*7aa0*/  IADD3.X R3, PT, PT, R19, UR5, RZ, P1, !PT ;  /* 0x0000000513037c10 */ /* 0x000fca0008ffe4ff */
[----:B------:R3:W-:Y:S04]  /*7ab0*/  STG.E.U8 desc[UR36][R2.64], R5 ;  /* 0x0000000502007986 */ /* 0x0007e8000c101124 */
.L_x_10009:
[----:B------:R-:W-:Y:S05]  /*7ac0*/  BSYNC.RELIABLE B8 ;  /* 0x0000000000087941 */ /* 0x000fea0003800100 */
.L_x_1276:
[----:B------:R-:W3:Y:S01]  /*7ad0*/  LDCU UR4, c[0x0][0x530] ;  /* 0x0000a600ff0477ac */ /* 0x000ee20008000800 */
[----:B------:R-:W4:Y:S01]  /*7ae0*/  LDC.64 R18, c[0x0][0x458] ;  /* 0x00011600ff127b82 */ /* 0x000f220000000a00 */
[----:B------:R-:W5:Y:S01]  /*7af0*/  LDCU UR5, c[0x0][0x4c4] ;  /* 0x00009880ff0577ac */ /* 0x000f620008000800 */
[C---:B---3--:R-:W-:Y:S01]  /*7b00*/  IADD3 R2, PT, PT, -R30.reuse, UR4, RZ ;  /* 0x000000041e027c10 */ /* 0x048fe2000fffe1ff */
[----:B-----5:R-:W-:-:S03]  /*7b10*/  IMAD R0, R30, UR5, RZ ;  /* 0x000000051e007c24 */ /* 0x020fc6000f8e02ff */
[----:B------:R-:W-:-:S04]  /*7b20*/  ISETP.GT.AND P0, PT, R2, RZ, PT ;  /* 0x000000ff0200720c */ /* 0x000fc80003f04270 */
[----:B------:R-:W-:-:S05]  /*7b30*/  SEL R3, R0, RZ, P0 ;  /* 0x000000ff00037207 */ /* 0x000fca0000000000 */
[----:B----4-:R-:W-:-:S05]  /*7b40*/  IMAD.WIDE.U32 R18, R3, 0x4, R18 ;  /* 0x0000000403127825 */ /* 0x010fca00078e0012 */
[----:B------:R-:W3:Y:S01]  /*7b50*/  LDG.E R0, desc[UR36][R18.64] ;  /* 0x0000002412007981 */ /* 0x000ee2000c1e1900 */
[----:B------:R-:W-:Y:S01]  /*7b60*/  BSSY.RECONVERGENT B6, `(.L_x_1290) ;  /* 0x0000015000067945 */ /* 0x000fe20003800200 */
[C---:B---3--:R-:W-:Y:S02]  /*7b70*/  FSETP.GE.FTZ.AND P1, PT, R0.reuse, RZ, PT ;  /* 0x000000ff0000720b */ /* 0x048fe40003f36000 */
[----:B------:R-:W-:-:S13]  /*7b80*/  FSETP.GTU.FTZ.AND P0, PT, R0, 1, PT ;  /* 0x3f8000000000780b */ /* 0x000fda0003f1c000 */
[----:B------:R-:W-:Y:S05]  /*7b90*/  @!P0 BRA P1, `(.L_x_1291) ;  /* 0x0000000000448947 */ /* 0x000fea0000800000 */
[----:B------:R-:W-:Y:S01]  /*7ba0*/  MOV R0, 0x1a0 ;  /* 0x000001a000007802 */ /* 0x000fe20000000f00 */
[----:B------:R-:W3:Y:S01]  /*7bb0*/  LDCU.64 UR4, c[0x4][0x198] ;  /* 0x01003300ff0477ac */ /* 0x000ee20008000a00 */
[----:B------:R-:W-:Y:S02]  /*7bc0*/  HFMA2 R8, -RZ, RZ, 0, 3.8087368011474609375e-05 ;  /* 0x0000027fff087431 */ /* 0x000fe400000001ff */
[----:B------:R-:W-:Y:S01]  /*7bd0*/  IMAD.MOV.U32 R12, RZ, RZ, 0x1 ;  /* 0x00000001ff0c7424 */ /* 0x000fe200078e00ff */
[----:B------:R4:W0:Y:S01]  /*7be0*/  LDC.64 R2, c[0x4][R0] ;  /* 0x0100000000027b82 */ /* 0x0008220000000a00 */
[----:B------:R-:W5:Y:S01]  /*7bf0*/  LDCU.64 UR6, c[0x4][0x178] ;  /* 0x01002f00ff0677ac */ /* 0x000f620008000a00 */
[----:B------:R-:W-:Y:S01]  /*7c00*/  MOV R13, RZ ;  /* 0x000000ff000d7202 */ /* 0x000fe20000000f00 */
[----:B------:R-:W1:Y:S01]  /*7c10*/  LDCU.64 UR8, c[0x4][0x90] ;  /* 0x01001200ff0877ac */ /* 0x000e620008000a00 */
[----:B---3--:R-:W-:Y:S01]  /*7c20*/  MOV R4, UR4 ;  /* 0x0000000400047c02 */ /* 0x008fe20008000f00 */
[----:B------:R-:W-:Y:S01]  /*7c30*/  IMAD.U32 R5, RZ, RZ, UR5 ;  /* 0x00000005ff057e24 */ /* 0x000fe2000f8e00ff */
[----:B-----5:R-:W-:-:S02]  /*7c40*/  MOV R6, UR6 ;  /* 0x0000000600067c02 */ /* 0x020fc40008000f00 */
[----:B------:R-:W-:Y:S01]  /*7c50*/  MOV R7, UR7 ;  /* 0x0000000700077c02 */ /* 0x000fe20008000f00 */
[----:B-1----:R-:W-:Y:S01]  /*7c60*/  IMAD.U32 R10, RZ, RZ, UR8 ;  /* 0x00000008ff0a7e24 */ /* 0x002fe2000f8e00ff */
[----:B----4-:R-:W-:-:S07]  /*7c70*/  MOV R11, UR9 ;  /* 0x00000009000b7c02 */ /* 0x010fce0008000f00 */
[----:B------:R-:W-:-:S07]  /*7c80*/  LEPC R20, `(.L_x_1292) ;  /* 0x000000001014794e */ /* 0x000fce0000000000 */
[----:B0-2---:R-:W-:Y:S05]  /*7c90*/  CALL.ABS.NOINC R2 ;  /* 0x0000000002007343 */ /* 0x005fea0003c00000 */
.L_x_1292:
[----:B------:R3:W5:Y:S02]  /*7ca0*/  LDG.E R0, desc[UR36][R18.64] ;  /* 0x0000002412007981 */ /* 0x000764000c1e1900 */
.L_x_1291:
[----:B------:R-:W-:Y:S05]  /*7cb0*/  BSYNC.RECONVERGENT B6 ;  /* 0x0000000000067941 */ /* 0x000fea0003800200 */
.L_x_1290:
[----:B------:R-:W4:Y:S01]  /*7cc0*/  LDCU.64 UR4, c[0x0][0x380] ;  /* 0x00007000ff0477ac */ /* 0x000f220008000a00 */
[----:B-----5:R-:W-:-:S04]  /*7cd0*/  FSETP.GTU.FTZ.AND P0, PT, R33, R0, PT ;  /* 0x000000002100720b */ /* 0x020fc80003f1c000 */
[----:B------:R-:W-:Y:S02]  /*7ce0*/  SEL R5, RZ, 0x1, P0 ;  /* 0x00000001ff057807 */ /* 0x000fe40000000000 */
[----:B----4-:R-:W-:-:S04]  /*7cf0*/  IADD3 R2, P1, PT, R28, UR4, RZ ;  /* 0x000000041c027c10 */ /* 0x010fc8000ff3e0ff */
[----:B------:R-:W-:-:S05]  /*7d00*/  IADD3.X R3, PT, PT, R29, UR5, RZ, P1, !PT ;  /* 0x000000051d037c10 */ /* 0x000fca0008ffe4ff */
[----:B------:R4:W-:Y:S01]  /*7d10*/  STG.E.U8 desc[UR36][R2.64], R5 ;  /* 0x0000000502007986 */ /* 0x0009e2000c101124 */
[----:B------:R-:W-:Y:S05]  /*7d20*/  BRA `(.L_x_1280) ;  /* 0x0000000000047947 */ /* 0x000fea0003800000 */
.L_x_10011:
[----:B------:R-:W-:Y:S05]  /*7d30*/  BREAK.RELIABLE B8 ;  /* 0x0000000000087942 */ /* 0x000fea0003800100 */
.L_x_1280:
[----:B------:R-:W-:Y:S05]  /*7d40*/  BSYNC.RECONVERGENT B9 ;  /* 0x0000000000097941 */ /* 0x000fea0003800200 */
.L_x_1275:
[----:B------:R-:W5:Y:S01]  /*7d50*/  LDCU UR4, c[0x0][0x530] ;  /* 0x0000a600ff0477ac */ /* 0x000f620008000800 */
[----:B------:R-:W-:-:S04]  /*7d60*/  LEA R30, R31, R30, 0x2 ;  /* 0x0000001e1f1e7211 */ /* 0x000fc800078e10ff */
[----:B-----5:R-:W-:-:S13]  /*7d70*/  ISETP.GE.U32.AND P0, PT, R30, UR4, PT ;  /* 0x000000041e007c0c */ /* 0x020fda000bf06070 */
[----:B------:R-:W-:Y:S05]  /*7d80*/  @!P0 BRA `(.L_x_1293) ;  /* 0xffffff8000fc8947 */ /* 0x000fea000383ffff */
[----:B------:R-:W-:Y:S05]  /*7d90*/  EXIT ;  /* 0x000000000000794d */ /* 0x000fea0003800000 */
.L_x_1294:
        /* <DEDUP_REMOVED lines=14> */
.L_x_10561:


//--------------------- .text._ZN2at4cuda57_GLOBAL__N__cd6b329d_24_DistributionBernoulli_cu_7537a20d21kernelPointwiseApply2IZNS_6native9templates4cuda28bernoulli_tensor_cuda_kernelIbfEEvRKNS_10TensorBaseES9_NS_15PhiloxCudaStateEEUliRbSB_SB_SB_RKfSD_SD_SD_E_bSC_jLi2ELin1ELi4ELi512ELi2EEEvNS0_6detail10TensorInfoIT0_T2_EENSG_IT1_SI_EESI_T_ --------------------------
	.section	.text._ZN2at4cuda57_GLOBAL__N__cd6b329d_24_DistributionBernoulli_cu_7537a20d21kernelPointwiseApply2IZNS_6native9templates4cuda28bernoulli_tensor_cuda_kernelIbfEEvRKNS_10TensorBaseES9_NS_15PhiloxCudaStateEEUliRbSB_SB_SB_RKfSD_SD_SD_E_bSC_jLi2ELin1ELi4ELi512ELi2EEEvNS0_6detail10TensorInfoIT0_T2_EENSG_IT1_SI_EESI_T_,"ax",@progbits
	.align	128
.text._ZN2at4cuda57_GLOBAL__N__cd6b329d_24_DistributionBernoulli_cu_7537a20d21kernelPointwiseApply2IZNS_6native9templates4cuda28bernoulli_tensor_cuda_kernelIbfEEvRKNS_10TensorBaseES9_NS_15PhiloxCudaStateEEUliRbSB_SB_SB_RKfSD_SD_SD_E_bSC_jLi2ELin1ELi4ELi512ELi2EEEvNS0_6detail10TensorInfoIT0_T2_EENSG_IT1_SI_EESI_T_:
        .type           _ZN2at4cuda57_GLOBAL__N__cd6b329d_24_DistributionBernoulli_cu_7537a20d21kernelPointwiseApply2IZNS_6native9templates4cuda28bernoulli_tensor_cuda_kernelIbfEEvRKNS_10TensorBaseES9_NS_15PhiloxCudaStateEEUliRbSB_SB_SB_RKfSD_SD_SD_E_bSC_jLi2ELin1ELi4ELi512ELi2EEEvNS0_6detail10TensorInfoIT0_T2_EENSG_IT1_SI_EESI_T_,@function
        .size           _ZN2at4cuda57_GLOBAL__N__cd6b329d_24_DistributionBernoulli_cu_7537a20d21kernelPointwiseApply2IZNS_6native9templates4cuda28bernoulli_tensor_cuda_kernelIbfEEvRKNS_10TensorBaseES9_NS_15PhiloxCudaStateEEUliRbSB_SB_SB_RKfSD_SD_SD_E_bSC_jLi2ELin1ELi4ELi512ELi2EEEvNS0_6detail10TensorInfoIT0_T2_EENSG_IT1_SI_EESI_T_,(.L_x_10562 - _ZN2at4cuda57_GLOBAL__N__cd6b329d_24_DistributionBernoulli_cu_7537a20d21kernelPointwiseApply2IZNS_6native9templates4cuda28bernoulli_tensor_cuda_kernelIbfEEvRKNS_10TensorBaseES9_NS_15PhiloxCudaStateEEUliRbSB_SB_SB_RKfSD_SD_SD_E_bSC_jLi2ELin1ELi4ELi512ELi2EEEvNS0_6detail10TensorInfoIT0_T2_EENSG_IT1_SI_EESI_T_)
        .other          _ZN2at4cuda57_GLOBAL__N__cd6b329d_24_DistributionBernoulli_cu_7537a20d21kernelPointwiseApply2IZNS_6native9templates4cuda28bernoulli_tensor_cuda_kernelIbfEEvRKNS_10TensorBaseES9_NS_15PhiloxCudaStateEEUliRbSB_SB_SB_RKfSD_SD_SD_E_bSC_jLi2ELin1ELi4ELi512ELi2EEEvNS0_6detail10TensorInfoIT0_T2_EENSG_IT1_SI_EESI_T_,@"STO_CUDA_ENTRY STV_DEFAULT"
_ZN2at4cuda57_GLOBAL__N__cd6b329d_24_DistributionBernoulli_cu_7537a20d21kernelPointwiseApply2IZNS_6native9templates4cuda28bernoulli_tensor_cuda_kernelIbfEEvRKNS_10TensorBaseES9_NS_15PhiloxCudaStateEEUliRbSB_SB_SB_RKfSD_SD_SD_E_bSC_jLi2ELin1ELi4ELi512ELi2EEEvNS0_6detail10TensorInfoIT0_T2_EENSG_IT1_SI_EESI_T_:
[----:B------:R-:W0:Y:S01]  /*0000*/  LDC R1, c[0x0][0x37c] ;  /* 0x0000df00ff017b82 */ /* 0x000e220000000800 */
[----:B------:R-:W1:Y:S07]  /*0010*/  S2R R3, SR_TID.X ;  /* 0x0000000000037919 */ /* 0x000e6e0000002100 */
[----:B------:R-:W1:Y:S01]  /*0020*/  S2UR UR4, SR_CTAID.X ;  /* 0x00000000000479c3 */ /* 0x000e620000002500 */
[----:B------:R-:W2:Y:S07]  /*0030*/  LDCU UR5, c[0x0][0x530] ;  /* 0x0000a600ff0577ac */ /* 0x000eae0008000800 */
[----:B------:R-:W1:Y:S02]  /*0040*/  LDC R34, c[0x0][0x360] ;  /* 0x0000d800ff227b82 */ /* 0x000e640000000800 */
[----:B-1----:R-:W-:-:S04]  /*0050*/  IMAD R34, R34, UR4, R3 ;  /* 0x0000000422227c24 */ /* 0x002fc8000f8e0203 */
[----:B------:R-:W-:-:S05]  /*0060*/  IMAD.SHL.U32 R37, R34, 0x4, RZ ;  /* 0x0000000422257824 */ /* 0x000fca00078e00ff */
[----:B--2---:R-:W-:-:S13]  /*0070*/  ISETP.GE.U32.AND P0, PT, R37, UR5, PT ;  /* 0x0000000525007c0c */ /* 0x004fda000bf06070 */
[----:B0-----:R-:W-:Y:S05]  /*0080*/  @P0 EXIT ;  /* 0x000000000000094d */ /* 0x001fea0003800000 */
[----:B------:R-:W0:Y:S01]  /*0090*/  LDCU UR38, c[0x0][0x54c] ;  /* 0x0000a980ff2677ac */ /* 0x000e220008000800 */
[----:B------:R-:W-:Y:S01]  /*00a0*/  IMAD.WIDE.U32 R34, R34, -0x326172a9, RZ ;  /* 0xcd9e8d5722227825 */ /* 0x000fe200078e00ff */
[----:B------:R-:W1:Y:S01]  /*00b0*/  LDCU.64 UR36, c[0x0][0x358] ;  /* 0x00006b00ff2477ac */ /* 0x000e620008000a00 */
[----:B0-----:R-:W-:-:S12]  /*00c0*/  UPRMT UR38, UR38, 0x7770, URZ ;  /* 0x0000777026267896 */ /* 0x001fd800080000ff */
.L_x_1344:
        /* <DEDUP_REMOVED lines=9> */
[C---:B------:R-:W-:Y:S02]  /*0160*/  VIADD R7, R36.reuse, 0xffffffff ;  /* 0xffffffff24077836 */ /* 0x040fe40000000000 */
[----:B------:R-:W-:Y:S01]  /*0170*/  VIADD R20, R36, 0xfffffffe ;  /* 0xfffffffe24147836 */ /* 0x000fe20000000000 */
[C---:B------:R-:W-:Y:S02]  /*0180*/  LOP3.LUT R6, R4.reuse, 0x7, RZ, 0xc0, !PT ;  /* 0x0000000704067812 */ /* 0x040fe400078ec0ff */
[----:B------:R-:W-:Y:S02]  /*0190*/  LOP3.LUT R39, R5, 0x3, RZ, 0xc0, !PT ;  /* 0x0000000305277812 */ /* 0x000fe400078ec0ff */
[----:B------:R-:W-:-:S02]  /*01a0*/  LOP3.LUT R4, R4, 0x3, RZ, 0xc0, !PT ;  /* 0x0000000304047812 */ /* 0x000fc400078ec0ff */
[----:B------:R-:W-:Y:S02]  /*01b0*/  LOP3.LUT R5, R5, 0x1, RZ, 0xc0, !PT ;  /* 0x0000000105057812 */ /* 0x000fe400078ec0ff */
[----:B------:R-:W-:Y:S02]  /*01c0*/  LOP3.LUT R17, R7, 0x7, RZ, 0xc0, !PT ;  /* 0x0000000707117812 */ /* 0x000fe400078ec0ff */
[----:B------:R-:W-:Y:S01]  /*01d0*/  IADD3 R6, PT, PT, R6, -0x1, RZ ;  /* 0xffffffff06067810 */ /* 0x000fe20007ffe0ff */
[----:B------:R-:W-:Y:S06]  /*01e0*/  @!P0 BRA `(.L_x_1296) ;  /* 0x0000001800ec8947 */ /* 0x000fec0003800000 */
[----:B------:R-:W-:Y:S01]  /*01f0*/  ISETP.GE.AND P0, PT, R36, 0x2, PT ;  /* 0x000000022400780c */ /* 0x000fe20003f06270 */
[----:B------:R-:W-:Y:S02]  /*0200*/  IMAD.MOV.U32 R30, RZ, RZ, RZ ;  /* 0x000000ffff1e7224 */ /* 0x000fe400078e00ff */
[----:B------:R-:W-:-:S10]  /*0210*/  IMAD.MOV.U32 R11, RZ, RZ, R37 ;  /* 0x000000ffff0b7224 */ /* 0x000fd400078e0025 */
[----:B------:R-:W-:Y:S05]  /*0220*/  @!P0 BRA `(.L_x_1297) ;  /* 0x0000001800688947 */ /* 0x000fea0003800000 */
[----:B------:R-:W0:Y:S01]  /*0230*/  LDCU UR4, c[0x0][0x528] ;  /* 0x0000a500ff0477ac */ /* 0x000e220008000800 */
[----:B------:R-:W-:Y:S01]  /*0240*/  ISETP.GE.U32.AND P0, PT, R20, 0x7, PT ;  /* 0x000000071400780c */ /* 0x000fe20003f06070 */
[----:B------:R-:W-:Y:S02]  /*0250*/  HFMA2 R30, -RZ, RZ, 0, 0 ;  /* 0x00000000ff1e7431 */ /* 0x000fe400000001ff */
[----:B------:R-:W-:Y:S02]  /*0260*/  IMAD.MOV.U32 R11, RZ, RZ, R37 ;  /* 0x000000ffff0b7224 */ /* 0x000fe400078e0025 */
[----:B0-----:R-:W-:-:S08]  /*0270*/  IMAD.U32 R8, RZ, RZ, UR4 ;  /* 0x00000004ff087e24 */ /* 0x001fd0000f8e00ff */
[----:B------:R-:W-:Y:S05]  /*0280*/  @!P0 BRA `(.L_x_1298) ;  /* 0x0000000c00548947 */ /* 0x000fea0003800000 */
[----:B------:R-:W-:Y:S01]  /*0290*/  LOP3.LUT R9, R7, 0xfffffff8, RZ, 0xc0, !PT ;  /* 0xfffffff807097812 */ /* 0x000fe200078ec0ff */
[----:B------:R-:W-:Y:S01]  /*02a0*/  BSSY.RECONVERGENT B1, `(.L_x_1299) ;  /* 0x00000d2000017945 */ /* 0x000fe20003800200 */
[----:B------:R-:W-:Y:S01]  /*02b0*/  IADD3 R8, PT, PT, R36, -0x4, RZ ;  /* 0xfffffffc24087810 */ /* 0x000fe20007ffe0ff */
[----:B------:R-:W-:Y:S01]  /*02c0*/  IMAD.MOV.U32 R30, RZ, RZ, RZ ;  /* 0x000000ffff1e7224 */ /* 0x000fe200078e00ff */
[----:B------:R-:W-:Y:S01]  /*02d0*/  IADD3 R9, PT, PT, -R9, RZ, RZ ;  /* 0x000000ff09097210 */ /* 0x000fe20007ffe1ff */
[----:B------:R-:W-:-:S07]  /*02e0*/  IMAD.MOV.U32 R11, RZ, RZ, R37 ;  /* 0x000000ffff0b7224 */ /* 0x000fce00078e0025 */
.L_x_1300:
[C---:B------:R-:W-:Y:S01]  /*02f0*/  VIADD R31, R8.reuse, 0x3 ;  /* 0x00000003081f7836 */ /* 0x040fe20000000000 */
[----:B------:R-:W-:Y:S01]  /*0300*/  UMOV UR4, 0xd8 ;  /* 0x000000d800047882 */ /* 0x000fe20000000000 */
[C---:B------:R-:W-:Y:S01]  /*0310*/  VIADD R28, R8.reuse, 0x2 ;  /* 0x00000002081c7836 */ /* 0x040fe20000000000 */
[C---:B------:R-:W-:Y:S01]  /*0320*/  LEA R25, R8.reuse, UR4, 0x2 ;  /* 0x0000000408197c11 */ /* 0x040fe2000f8e10ff */
[C---:B------:R-:W-:Y:S01]  /*0330*/  VIADD R29, R8.reuse, 0x1 ;  /* 0x00000001081d7836 */ /* 0x040fe20000000000 */
[----:B------:R-:W-:Y:S01]  /*0340*/  LEA R31, R31, UR4, 0x2 ;  /* 0x000000041f1f7c11 */ /* 0x000fe2000f8e10ff */
[----:B------:R-:W-:Y:S01]  /*0350*/  VIADD R40, R8, 0xfffffffd ;  /* 0xfffffffd08287836 */ /* 0x000fe20000000000 */
[----:B------:R-:W-:Y:S01]  /*0360*/  LEA R28, R28, UR4, 0x2 ;  /* 0x000000041c1c7c11 */ /* 0x000fe2000f8e10ff */
[----:B------:R-:W-:Y:S01]  /*0370*/  VIADD R9, R9, 0x8 ;  /* 0x0000000809097836 */ /* 0x000fe20000000000 */
[----:B------:R0:W2:Y:S01]  /*0380*/  LDC R10, c[0x0][R31+0x388] ;  /* 0x0000e2001f0a7b82 */ /* 0x0000a20000000800 */
[----:B------:R-:W-:-:S02]  /*0390*/  LEA R29, R29, UR4, 0x2 ;  /* 0x000000041d1d7c11 */ /* 0x000fc4000f8e10ff */
[----:B------:R-:W-:Y:S02]  /*03a0*/  IADD3 R24, PT, PT, R8, -0x1, RZ ;  /* 0xffffffff08187810 */ /* 0x000fe40007ffe0ff */
[----:B------:R-:W-:Y:S02]  /*03b0*/  LEA R40, R40, UR4, 0x2 ;  /* 0x0000000428287c11 */ /* 0x000fe4000f8e10ff */
[----:B------:R-:W-:Y:S01]  /*03c0*/  LEA R24, R24, UR4, 0x2 ;  /* 0x0000000418187c11 */ /* 0x000fe2000f8e10ff */
[----:B------:R3:W4:Y:S01]  /*03d0*/  LDC R16, c[0x0][R28+0x388] ;  /* 0x0000e2001c107b82 */ /* 0x0007220000000800 */
[----:B------:R-:W-:-:S04]  /*03e0*/  IADD3 R32, PT, PT, R8, -0x4, RZ ;  /* 0xfffffffc08207810 */ /* 0x000fc80007ffe0ff */
[----:B------:R-:W-:-:S03]  /*03f0*/  LEA R32, R32, UR4, 0x2 ;  /* 0x0000000420207c11 */ /* 0x000fc6000f8e10ff */
[----:B------:R5:W1:Y:S08]  /*0400*/  LDC R14, c[0x0][R29+0x388] ;  /* 0x0000e2001d0e7b82 */ /* 0x000a700000000800 */
[----:B0-----:R-:W0:Y:S08]  /*0410*/  LDC R31, c[0x0][R31+0x3ec] ;  /* 0x0000fb001f1f7b82 */ /* 0x001e300000000800 */
[----:B---3--:R-:W3:Y:S08]  /*0420*/  LDC R28, c[0x0][R28+0x3ec] ;  /* 0x0000fb001c1c7b82 */ /* 0x008ef00000000800 */
[----:B-----5:R-:W5:Y:S01]  /*0430*/  LDC R29, c[0x0][R29+0x3ec] ;  /* 0x0000fb001d1d7b82 */ /* 0x020f620000000800 */
        /* <DEDUP_REMOVED lines=8> */
[----:B------:R1:W0:Y:S03]  /*04c0*/  F2I.FTZ.U32.TRUNC.NTZ R3, R2 ;  /* 0x0000000200037305 */ /* 0x000226000021f000 */
[----:B--2---:R-:W2:Y:S01]  /*04d0*/  LDC R25, c[0x0][R25+0x3ec] ;  /* 0x0000fb0019197b82 */ /* 0x004ea20000000800 */
[----:B-1----:R-:W-:Y:S02]  /*04e0*/  HFMA2 R2, -RZ, RZ, 0, 0 ;  /* 0x00000000ff027431 */ /* 0x002fe400000001ff */
[----:B0-----:R-:W-:-:S04]  /*04f0*/  IMAD R13, R13, R3, RZ ;  /* 0x000000030d0d7224 */ /* 0x001fc800078e02ff */
[----:B------:R-:W-:-:S04]  /*0500*/  IMAD.HI.U32 R18, R3, R13, R2 ;  /* 0x0000000d03127227 */ /* 0x000fc800078e0002 */
[----:B------:R-:W-:Y:S02]  /*0510*/  VIADD R2, R19, 0xffffffe ;  /* 0x0ffffffe13027836 */ /* 0x000fe40000000000 */
[----:B------:R-:W-:Y:S02]  /*0520*/  IMAD.HI.U32 R15, R18, R11, RZ ;  /* 0x0000000b120f7227 */ /* 0x000fe400078e00ff */
[----:B------:R0:W-:Y:S02]  /*0530*/  F2I.FTZ.U32.TRUNC.NTZ R3, R2 ;  /* 0x0000000200037305 */ /* 0x0001e4000021f000 */
[----:B------:R-:W-:-:S04]  /*0540*/  IMAD.MOV R13, RZ, RZ, -R15 ;  /* 0x000000ffff0d7224 */ /* 0x000fc800078e0a0f */
[----:B------:R-:W-:Y:S02]  /*0550*/  IMAD R13, R10, R13, R11 ;  /* 0x0000000d0a0d7224 */ /* 0x000fe400078e020b */
[----:B------:R-:W1:Y:S01]  /*0560*/  I2F.U32.RP R18, R14 ;  /* 0x0000000e00127306 */ /* 0x000e620000209000 */
[----:B0-----:R-:W-:Y:S02]  /*0570*/  IMAD.MOV.U32 R2, RZ, RZ, RZ ;  /* 0x000000ffff027224 */ /* 0x001fe400078e00ff */
[----:B------:R-:W-:-:S05]  /*0580*/  ISETP.GE.U32.AND P0, PT, R13, R10, PT ;  /* 0x0000000a0d00720c */ /* 0x000fca0003f06070 */
[----:B----4-:R-:W0:Y:S01]  /*0590*/  I2F.U32.RP R22, R12 ;  /* 0x0000000c00167306 */ /* 0x010e220000209000 */
[----:B------:R-:W-:-:S07]  /*05a0*/  IMAD.MOV R23, RZ, RZ, -R12 ;  /* 0x000000ffff177224 */ /* 0x000fce00078e0a0c */
[----:B------:R-:W-:Y:S01]  /*05b0*/  @P0 IADD3 R13, PT, PT, -R10, R13, RZ ;  /* 0x0000000d0a0d0210 */ /* 0x000fe20007ffe1ff */
[----:B------:R-:W-:Y:S01]  /*05c0*/  @P0 VIADD R15, R15, 0x1 ;  /* 0x000000010f0f0836 */ /* 0x000fe20000000000 */
[----:B-1----:R-:W1:Y:S02]  /*05d0*/  MUFU.RCP R18, R18 ;  /* 0x0000001200127308 */ /* 0x002e640000001000 */
[----:B------:R-:W-:Y:S01]  /*05e0*/  ISETP.GE.U32.AND P1, PT, R13, R10, PT ;  /* 0x0000000a0d00720c */ /* 0x000fe20003f26070 */
[----:B------:R-:W-:-:S04]  /*05f0*/  IMAD.MOV R13, RZ, RZ, -R16 ;  /* 0x000000ffff0d7224 */ /* 0x000fc800078e0a10 */
[----:B------:R-:W-:Y:S01]  /*0600*/  IMAD R13, R13, R3, RZ ;  /* 0x000000030d0d7224 */ /* 0x000fe200078e02ff */
[----:B0-----:R-:W-:Y:S03]  /*0610*/  MUFU.RCP R22, R22 ;  /* 0x0000001600167308 */ /* 0x001fe60000001000 */
[----:B------:R-:W-:-:S04]  /*0620*/  IMAD.HI.U32 R2, R3, R13, R2 ;  /* 0x0000000d03027227 */ /* 0x000fc800078e0002 */
[----:B------:R-:W-:Y:S02]  /*0630*/  @P1 IADD3 R15, PT, PT, R15, 0x1, RZ ;  /* 0x000000010f0f1810 */ /* 0x000fe40007ffe0ff */
[----:B------:R-:W-:Y:S02]  /*0640*/  @!P2 LOP3.LUT R15, RZ, R10, RZ, 0x33, !PT ;  /* 0x0000000aff0fa212 */ /* 0x000fe400078e33ff */
[----:B------:R-:W-:-:S03]  /*0650*/  ISETP.NE.U32.AND P2, PT, R16, RZ, PT ;  /* 0x000000ff1000720c */ /* 0x000fc60003f45070 */
[----:B------:R-:W-:Y:S01]  /*0660*/  IMAD.HI.U32 R13, R2, R15, RZ ;  /* 0x0000000f020d7227 */ /* 0x000fe200078e00ff */
[----:B-1----:R-:W-:Y:S02]  /*0670*/  IADD3 R2, PT, PT, R18, 0xffffffe, RZ ;  /* 0x0ffffffe12027810 */ /* 0x002fe40007ffe0ff */
[----:B------:R0:W1:Y:S01]  /*0680*/  LDC R18, c[0x0][R24+0x388] ;  /* 0x0000e20018127b82 */ /* 0x0000620000000800 */
[----:B------:R-:W-:Y:S01]  /*0690*/  IMAD.MOV R19, RZ, RZ, -R13 ;  /* 0x000000ffff137224 */ /* 0x000fe200078e0a0d */
[----:B------:R4:W3:Y:S03]  /*06a0*/  F2I.FTZ.U32.TRUNC.NTZ R3, R2 ;  /* 0x0000000200037305 */ /* 0x0008e6000021f000 */
[----:B------:R-:W-:-:S03]  /*06b0*/  IMAD R19, R16, R19, R15 ;  /* 0x0000001310137224 */ /* 0x000fc600078e020f */
[----:B0-----:R-:W0:Y:S02]  /*06c0*/  LDC R24, c[0x0][R24+0x3ec] ;  /* 0x0000fb0018187b82 */ /* 0x001e240000000800 */
[----:B------:R-:W-:Y:S01]  /*06d0*/  ISETP.GE.U32.AND P0, PT, R19, R16, PT ;  /* 0x000000101300720c */ /* 0x000fe20003f06070 */
[----:B----4-:R-:W-:-:S12]  /*06e0*/  IMAD.MOV.U32 R2, RZ, RZ, RZ ;  /* 0x000000ffff027224 */ /* 0x010fd800078e00ff */
[----:B------:R-:W-:Y:S02]  /*06f0*/  @P0 IMAD.IADD R19, R19, 0x1, -R16 ;  /* 0x0000000113130824 */ /* 0x000fe400078e0a10 */
[----:B------:R-:W-:-:S03]  /*0700*/  @P0 VIADD R13, R13, 0x1 ;  /* 0x000000010d0d0836 */ /* 0x000fc60000000000 */
[----:B------:R-:W-:Y:S01]  /*0710*/  ISETP.GE.U32.AND P1, PT, R19, R16, PT ;  /* 0x000000101300720c */ /* 0x000fe20003f26070 */
[----:B------:R-:W-:-:S04]  /*0720*/  IMAD.MOV R19, RZ, RZ, -R14 ;  /* 0x000000ffff137224 */ /* 0x000fc800078e0a0e */
[----:B---3--:R-:W-:-:S04]  /*0730*/  IMAD R19, R19, R3, RZ ;  /* 0x0000000313137224 */ /* 0x008fc800078e02ff */
[----:B------:R-:W-:-:S04]  /*0740*/  IMAD.HI.U32 R2, R3, R19, R2 ;  /* 0x0000001303027227 */ /* 0x000fc800078e0002 */
[----:B------:R-:W-:Y:S02]  /*0750*/  @P1 IADD3 R13, PT, PT, R13, 0x1, RZ ;  /* 0x000000010d0d1810 */ /* 0x000fe40007ffe0ff */
[----:B------:R-:W-:Y:S02]  /*0760*/  @!P2 LOP3.LUT R13, RZ, R16, RZ, 0x33, !PT ;  /* 0x00000010ff0da212 */ /* 0x000fe400078e33ff */
[----:B------:R-:W-:-:S03]  /*0770*/  ISETP.NE.U32.AND P2, PT, R14, RZ, PT ;  /* 0x000000ff0e00720c */ /* 0x000fc60003f45070 */
[----:B------:R-:W-:Y:S01]  /*0780*/  IMAD.HI.U32 R19, R2, R13, RZ ;  /* 0x0000000d02137227 */ /* 0x000fe200078e00ff */
[----:B-1----:R-:W1:Y:S03]  /*0790*/  I2F.U32.RP R26, R18 ;  /* 0x00000012001a7306 */ /* 0x002e660000209000 */
[----:B------:R-:W-:Y:S02]  /*07a0*/  IMAD.MOV R21, RZ, RZ, -R19 ;  /* 0x000000ffff157224 */ /* 0x000fe400078e0a13 */
[----:B------:R-:W-:Y:S02]  /*07b0*/  VIADD R2, R22, 0xffffffe ;  /* 0x0ffffffe16027836 */ /* 0x000fe40000000000 */
[----:B------:R-:W-:Y:S02]  /*07c0*/  IMAD R21, R14, R21, R13 ;  /* 0x000000150e157224 */ /* 0x000fe400078e020d */
[----:B------:R3:W4:Y:S03]  /*07d0*/  F2I.FTZ.U32.TRUNC.NTZ R3, R2 ;  /* 0x0000000200037305 */ /* 0x000726000021f000 */
[----:B------:R-:W-:-:S05]  /*07e0*/  ISETP.GE.U32.AND P0, PT, R21, R14, PT ;  /* 0x0000000e1500720c */ /* 0x000fca0003f06070 */
[----:B-1----:R-:W1:Y:S01]  /*07f0*/  MUFU.RCP R26, R26 ;  /* 0x0000001a001a7308 */ /* 0x002e620000001000 */
[----:B---3--:R-:W-:Y:S02]  /*0800*/  IMAD.MOV.U32 R2, RZ, RZ, RZ ;  /* 0x000000ffff027224 */ /* 0x008fe400078e00ff */
[----:B----4-:R-:W-:-:S05]  /*0810*/  IMAD R23, R23, R3, RZ ;  /* 0x0000000317177224 */ /* 0x010fca00078e02ff */
[----:B------:R-:W-:Y:S01]  /*0820*/  @P0 IADD3 R21, PT, PT, -R14, R21, RZ ;  /* 0x000000150e150210 */ /* 0x000fe20007ffe1ff */
[----:B------:R-:W-:Y:S02]  /*0830*/  @P0 VIADD R19, R19, 0x1 ;  /* 0x0000000113130836 */ /* 0x000fe40000000000 */
[----:B------:R-:W-:Y:S01]  /*0840*/  IMAD.HI.U32 R2, R3, R23, R2 ;  /* 0x0000001703027227 */ /* 0x000fe200078e0002 */
[----:B------:R-:W-:Y:S02]  /*0850*/  ISETP.GE.U32.AND P1, PT, R21, R14, PT ;  /* 0x0000000e1500720c */ /* 0x000fe40003f26070 */
[C---:B------:R-:W-:Y:S01]  /*0860*/  IADD3 R21, PT, PT, R8.reuse, -0x2, RZ ;  /* 0xfffffffe08157810 */ /* 0x040fe20007ffe0ff */
[----:B------:R-:W-:-:S03]  /*0870*/  VIADD R8, R8, 0xfffffff8 ;  /* 0xfffffff808087836 */ /* 0x000fc60000000000 */
[----:B------:R-:W-:-:S04]  /*0880*/  LEA R21, R21, UR4, 0x2 ;  /* 0x0000000415157c11 */ /* 0x000fc8000f8e10ff */
[----:B------:R3:W4:Y:S03]  /*0890*/  LDC R22, c[0x0][R21+0x388] ;  /* 0x0000e20015167b82 */ /* 0x0007260000000800 */
[----:B------:R-:W-:Y:S01]  /*08a0*/  @P1 VIADD R19, R19, 0x1 ;  /* 0x0000000113131836 */ /* 0x000fe20000000000 */
[----:B------:R-:W-:Y:S02]  /*08b0*/  @!P2 LOP3.LUT R19, RZ, R14, RZ, 0x33, !PT ;  /* 0x0000000eff13a212 */ /* 0x000fe400078e33ff */
[----:B------:R-:W-:Y:S02]  /*08c0*/  ISETP.NE.U32.AND P2, PT, R12, RZ, PT ;  /* 0x000000ff0c00720c */ /* 0x000fe40003f45070 */
[----:B---3--:R-:W3:Y:S01]  /*08d0*/  LDC R21, c[0x0][R21+0x3ec] ;  /* 0x0000fb0015157b82 */ /* 0x008ee20000000800 */
[----:B------:R-:W-:-:S04]  /*08e0*/  IMAD.HI.U32 R23, R2, R19, RZ ;  /* 0x0000001302177227 */ /* 0x000fc800078e00ff */
[----:B-1----:R-:W-:Y:S01]  /*08f0*/  VIADD R2, R26, 0xffffffe ;  /* 0x0ffffffe1a027836 */ /* 0x002fe20000000000 */
[----:B------:R-:W-:Y:S02]  /*0900*/  IADD3 R27, PT, PT, -R23, RZ, RZ ;  /* 0x000000ff171b7210 */ /* 0x000fe40007ffe1ff */
[----:B------:R1:W5:Y:S01]  /*0910*/  LDC R26, c[0x0][R40+0x388] ;  /* 0x0000e200281a7b82 */ /* 0x0003620000000800 */
[----:B------:R2:W0:Y:S02]  /*0920*/  F2I.FTZ.U32.TRUNC.NTZ R3, R2 ;  /* 0x0000000200037305 */ /* 0x000424000021f000 */
[----:B------:R-:W-:-:S05]  /*0930*/  IMAD R27, R12, R27, R19 ;  /* 0x0000001b0c1b7224 */ /* 0x000fca00078e0213 */
[----:B------:R-:W-:Y:S01]  /*0940*/  ISETP.GE.U32.AND P0, PT, R27, R12, PT ;  /* 0x0000000c1b00720c */ /* 0x000fe20003f06070 */
[----:B-1----:R-:W1:Y:S01]  /*0950*/  LDC R40, c[0x0][R40+0x3ec] ;  /* 0x0000fb0028287b82 */ /* 0x002e620000000800 */
[----:B--2---:R-:W-:-:S11]  /*0960*/  IMAD.MOV.U32 R2, RZ, RZ, RZ ;  /* 0x000000ffff027224 */ /* 0x004fd600078e00ff */
[----:B------:R-:W-:Y:S02]  /*0970*/  @P0 IMAD.IADD R27, R27, 0x1, -R12 ;  /* 0x000000011b1b0824 */ /* 0x000fe400078e0a0c */
[----:B------:R-:W-:-:S03]  /*0980*/  @P0 VIADD R23, R23, 0x1 ;  /* 0x0000000117170836 */ /* 0x000fc60000000000 */
[----:B------:R-:W-:Y:S02]  /*0990*/  ISETP.GE.U32.AND P1, PT, R27, R12, PT ;  /* 0x0000000c1b00720c */ /* 0x000fe40003f26070 */
[----:B------:R-:W-:Y:S01]  /*09a0*/  IADD3 R27, PT, PT, RZ, -R18, RZ ;  /* 0x80000012ff1b7210 */ /* 0x000fe20007ffe0ff */
[----:B----4-:R-:W2:Y:S04]  /*09b0*/  I2F.U32.RP R38, R22 ;  /* 0x0000001600267306 */ /* 0x010ea80000209000 */
[----:B0-----:R-:W-:-:S04]  /*09c0*/  IMAD R27, R27, R3, RZ ;  /* 0x000000031b1b7224 */ /* 0x001fc800078e02ff */
[----:B------:R-:W-:Y:S02]  /*09d0*/  IMAD.HI.U32 R2, R3, R27, R2 ;  /* 0x0000001b03027227 */ /* 0x000fe400078e0002 */
[----:B------:R-:W-:Y:S02]  /*09e0*/  @P1 IADD3 R23, PT, PT, R23, 0x1, RZ ;  /* 0x0000000117171810 */ /* 0x000fe40007ffe0ff */
[----:B------:R-:W-:Y:S02]  /*09f0*/  @!P2 LOP3.LUT R23, RZ, R12, RZ, 0x33, !PT ;  /* 0x0000000cff17a212 */ /* 0x000fe400078e33ff */
[----:B------:R-:W-:-:S03]  /*0a00*/  ISETP.NE.U32.AND P2, PT, R18, RZ, PT ;  /* 0x000000ff1200720c */ /* 0x000fc60003f45070 */
[----:B------:R-:W-:Y:S01]  /*0a10*/  IMAD.HI.U32 R27, R2, R23, RZ ;  /* 0x00000017021b7227 */ /* 0x000fe200078e00ff */
[----:B--2---:R-:W0:Y:S03]  /*0a20*/  MUFU.RCP R38, R38 ;  /* 0x0000002600267308 */ /* 0x004e260000001000 */
[----:B------:R-:W-:-:S04]  /*0a30*/  IMAD.MOV R33, RZ, RZ, -R27 ;  /* 0x000000ffff217224 */ /* 0x000fc800078e0a1b */
[----:B------:R-:W-:-:S05]  /*0a40*/  IMAD R33, R18, R33, R23 ;  /* 0x0000002112217224 */ /* 0x000fca00078e0217 */
[C---:B------:R-:W-:Y:S02]  /*0a50*/  ISETP.GE.U32.AND P0, PT, R33.reuse, R18, PT ;  /* 0x000000122100720c */ /* 0x040fe40003f06070 */
[----:B0-----:R-:W-:Y:S02]  /*0a60*/  IADD3 R2, PT, PT, R38, 0xffffffe, RZ ;  /* 0x0ffffffe26027810 */ /* 0x001fe40007ffe0ff */
[----:B-----5:R-:W0:Y:S09]  /*0a70*/  I2F.U32.RP R38, R26 ;  /* 0x0000001a00267306 */ /* 0x020e320000209000 */
[----:B------:R-:W-:Y:S01]  /*0a80*/  @P0 IMAD.IADD R33, R33, 0x1, -R18 ;  /* 0x0000000121210824 */ /* 0x000fe200078e0a12 */
[----:B------:R2:W4:Y:S01]  /*0a90*/  F2I.FTZ.U32.TRUNC.NTZ R3, R2 ;  /* 0x0000000200037305 */ /* 0x000522000021f000 */
[----:B------:R-:W-:-:S03]  /*0aa0*/  @P0 VIADD R27, R27, 0x1 ;  /* 0x000000011b1b0836 */ /* 0x000fc60000000000 */
[----:B------:R-:W-:Y:S01]  /*0ab0*/  ISETP.GE.U32.AND P1, PT, R33, R18, PT ;  /* 0x000000122100720c */ /* 0x000fe20003f26070 */
[----:B------:R-:W-:-:S03]  /*0ac0*/  IMAD.MOV R33, RZ, RZ, -R22 ;  /* 0x000000ffff217224 */ /* 0x000fc600078e0a16 */
[----:B0-----:R-:W0:Y:S01]  /*0ad0*/  MUFU.RCP R38, R38 ;  /* 0x0000002600267308 */ /* 0x001e220000001000 */
[----:B--2---:R-:W-:Y:S02]  /*0ae0*/  IMAD.MOV.U32 R2, RZ, RZ, RZ ;  /* 0x000000ffff027224 */ /* 0x004fe400078e00ff */
[----:B----4-:R-:W-:-:S06]  /*0af0*/  IMAD R33, R33, R3, RZ ;  /* 0x0000000321217224 */ /* 0x010fcc00078e02ff */
[----:B------:R-:W-:Y:S02]  /*0b00*/  @P1 IADD3 R27, PT, PT, R27, 0x1, RZ ;  /* 0x000000011b1b1810 */ /* 0x000fe40007ffe0ff */
[----:B------:R-:W-:Y:S01]  /*0b10*/  @!P2 LOP3.LUT R27, RZ, R18, RZ, 0x33, !PT ;  /* 0x00000012ff1ba212 */ /* 0x000fe200078e33ff */
[----:B------:R-:W-:Y:S01]  /*0b20*/  IMAD.HI.U32 R2, R3, R33, R2 ;  /* 0x0000002103027227 */ /* 0x000fe200078e0002 */
[----:B------:R-:W-:Y:S01]  /*0b30*/  ISETP.NE.U32.AND P2, PT, R22, RZ, PT ;  /* 0x000000ff1600720c */ /* 0x000fe20003f45070 */
[----:B------:R2:W4:Y:S04]  /*0b40*/  LDC R33, c[0x0][R32+0x388] ;  /* 0x0000e20020217b82 */ /* 0x0005280000000800 */
[----:B------:R-:W-:-:S04]  /*0b50*/  IMAD.HI.U32 R41, R2, R27, RZ ;  /* 0x0000001b02297227 */ /* 0x000fc800078e00ff */
[----:B------:R-:W-:Y:S01]  /*0b60*/  IMAD.MOV R43, RZ, RZ, -R41 ;  /* 0x000000ffff2b7224 */ /* 0x000fe200078e0a29 */
[----:B--2---:R-:W2:Y:S01]  /*0b70*/  LDC R32, c[0x0][R32+0x3ec] ;  /* 0x0000fb0020207b82 */ /* 0x004ea20000000800 */
[----:B0-----:R-:W-:Y:S02]  /*0b80*/  VIADD R2, R38, 0xffffffe ;  /* 0x0ffffffe26027836 */ /* 0x001fe40000000000 */
[----:B------:R-:W-:Y:S02]  /*0b90*/  IMAD R43, R22, R43, R27 ;  /* 0x0000002b162b7224 */ /* 0x000fe400078e021b */
[----:B------:R0:W5:Y:S03]  /*0ba0*/  F2I.FTZ.U32.TRUNC.NTZ R3, R2 ;  /* 0x0000000200037305 */ /* 0x000166000021f000 */
[----:B------:R-:W-:Y:S01]  /*0bb0*/  ISETP.GE.U32.AND P0, PT, R43, R22, PT ;  /* 0x000000162b00720c */ /* 0x000fe20003f06070 */
[----:B0-----:R-:W-:-:S12]  /*0bc0*/  IMAD.MOV.U32 R2, RZ, RZ, RZ ;  /* 0x000000ffff027224 */ /* 0x001fd800078e00ff */
[----:B------:R-:W-:Y:S01]  /*0bd0*/  @P0 IADD3 R43, PT, PT, -R22, R43, RZ ;  /* 0x0000002b162b0210 */ /* 0x000fe20007ffe1ff */
[----:B------:R-:W-:-:S03]  /*0be0*/  @P0 VIADD R41, R41, 0x1 ;  /* 0x0000000129290836 */ /* 0x000fc60000000000 */
[----:B------:R-:W-:Y:S01]  /*0bf0*/  ISETP.GE.U32.AND P1, PT, R43, R22, PT ;  /* 0x000000162b00720c */ /* 0x000fe20003f26070 */
[----:B------:R-:W-:-:S04]  /*0c00*/  IMAD.MOV R43, RZ, RZ, -R26 ;  /* 0x000000ffff2b7224 */ /* 0x000fc800078e0a1a */
[----:B-----5:R-:W-:-:S04]  /*0c10*/  IMAD R43, R43, R3, RZ ;  /* 0x000000032b2b7224 */ /* 0x020fc800078e02ff */
[----:B------:R-:W-:-:S04]  /*0c20*/  IMAD.HI.U32 R38, R3, R43, R2 ;  /* 0x0000002b03267227 */ /* 0x000fc800078e0002 */
[----:B------:R-:W-:Y:S01]  /*0c30*/  @P1 IADD3 R41, PT, PT, R41, 0x1, RZ ;  /* 0x0000000129291810 */ /* 0x000fe20007ffe0ff */
[----:B----4-:R-:W0:Y:S01]  /*0c40*/  I2F.U32.RP R42, R33 ;  /* 0x00000021002a7306 */ /* 0x010e220000209000 */
        /* <DEDUP_REMOVED lines=8> */
[----:B------:R-:W-:Y:S01]  /*0cd0*/  @P0 IMAD.IADD R43, R43, 0x1, -R26 ;  /* 0x000000012b2b0824 */ /* 0x000fe200078e0a1a */
[----:B------:R-:W-:Y:S01]  /*0ce0*/  @P0 IADD3 R38, PT, PT, R38, 0x1, RZ ;  /* 0x0000000126260810 */ /* 0x000fe20007ffe0ff */
[----:B------:R0:W4:Y:S03]  /*0cf0*/  F2I.FTZ.U32.TRUNC.NTZ R3, R2 ;  /* 0x0000000200037305 */ /* 0x000126000021f000 */
[----:B------:R-:W-:Y:S01]  /*0d00*/  ISETP.GE.U32.AND P1, PT, R43, R26, PT ;  /* 0x0000001a2b00720c */ /* 0x000fe20003f26070 */
[----:B------:R-:W-:Y:S02]  /*0d10*/  IMAD.MOV R43, RZ, RZ, -R33 ;  /* 0x000000ffff2b7224 */ /* 0x000fe400078e0a21 */
[----:B0-----:R-:W-:Y:S02]  /*0d20*/  IMAD.MOV.U32 R2, RZ, RZ, RZ ;  /* 0x000000ffff027224 */ /* 0x001fe400078e00ff */
[----:B----4-:R-:W-:-:S08]  /*0d30*/  IMAD R43, R43, R3, RZ ;  /* 0x000000032b2b7224 */ /* 0x010fd000078e02ff */
[----:B------:R-:W-:Y:S01]  /*0d40*/  @P1 VIADD R38, R38, 0x1 ;  /* 0x0000000126261836 */ /* 0x000fe20000000000 */
[----:B------:R-:W-:Y:S01]  /*0d50*/  @!P2 LOP3.LUT R38, RZ, R26, RZ, 0x33, !PT ;  /* 0x0000001aff26a212 */ /* 0x000fe200078e33ff */
[----:B------:R-:W-:Y:S01]  /*0d60*/  IMAD.HI.U32 R3, R3, R43, R2 ;  /* 0x0000002b03037227 */ /* 0x000fe200078e0002 */
[----:B------:R-:W-:-:S05]  /*0d70*/  ISETP.NE.U32.AND P2, PT, R33, RZ, PT ;  /* 0x000000ff2100720c */ /* 0x000fca0003f45070 */
[----:B------:R-:W-:-:S04]  /*0d80*/  IMAD.HI.U32 R2, R3, R38, RZ ;  /* 0x0000002603027227 */ /* 0x000fc800078e00ff */
[----:B------:R-:W-:Y:S01]  /*0d90*/  IMAD.MOV R3, RZ, RZ, -R15 ;  /* 0x000000ffff037224 */ /* 0x000fe200078e0a0f */
[----:B------:R-:W-:-:S03]  /*0da0*/  IADD3 R42, PT, PT, -R2, RZ, RZ ;  /* 0x000000ff022a7210 */ /* 0x000fc60007ffe1ff */
        /* <DEDUP_REMOVED lines=11> */
[----:B------:R-:W-:Y:S02]  /*0e60*/  @P0 IMAD.IADD R42, R42, 0x1, -R33 ;  /* 0x000000012a2a0824 */ /* 0x000fe400078e0a21 */
[----:B------:R-:W-:Y:S01]  /*0e70*/  IMAD R12, R12, R3, R19 ;  /* 0x000000030c0c7224 */ /* 0x000fe200078e0213 */
[----:B------:R-:W-:Y:S01]  /*0e80*/  IADD3 R3, PT, PT, -R27, RZ, RZ ;  /* 0x000000ff1b037210 */ /* 0x000fe20007ffe1ff */
[----:B------:R-:W-:Y:S01]  /*0e90*/  @P0 VIADD R2, R2, 0x1 ;  /* 0x0000000102020836 */ /* 0x000fe20000000000 */
[----:B------:R-:W-:Y:S01]  /*0ea0*/  ISETP.GE.U32.AND P1, PT, R42, R33, PT ;  /* 0x000000212a00720c */ /* 0x000fe20003f26070 */
[----:B------:R-:W-:Y:S01]  /*0eb0*/  IMAD R25, R12, R25, R28 ;  /* 0x000000190c197224 */ /* 0x000fe200078e021c */
[----:B------:R-:W-:Y:S01]  /*0ec0*/  ISETP.NE.AND P0, PT, R9, RZ, PT ;  /* 0x000000ff0900720c */ /* 0x000fe20003f05270 */
[----:B------:R-:W-:-:S02]  /*0ed0*/  IMAD R18, R18, R3, R23 ;  /* 0x0000000312127224 */ /* 0x000fc400078e0217 */
[----:B------:R-:W-:Y:S02]  /*0ee0*/  IMAD.MOV R3, RZ, RZ, -R41 ;  /* 0x000000ffff037224 */ /* 0x000fe400078e0a29 */
[----:B------:R-:W-:Y:S02]  /*0ef0*/  IMAD R18, R18, R24, R25 ;  /* 0x0000001812127224 */ /* 0x000fe400078e0219 */
[----:B------:R-:W-:Y:S02]  /*0f00*/  IMAD R22, R22, R3, R27 ;  /* 0x0000000316167224 */ /* 0x000fe400078e021b */
[----:B------:R-:W-:Y:S02]  /*0f10*/  IMAD.MOV R3, RZ, RZ, -R38 ;  /* 0x000000ffff037224 */ /* 0x000fe400078e0a26 */
[----:B------:R-:W-:Y:S01]  /*0f20*/  @P1 IADD3 R2, PT, PT, R2, 0x1, RZ ;  /* 0x0000000102021810 */ /* 0x000fe20007ffe0ff */
[----:B---3--:R-:W-:Y:S01]  /*0f30*/  IMAD R21, R22, R21, R18 ;  /* 0x0000001516157224 */ /* 0x008fe200078e0212 */
[----:B------:R-:W-:Y:S01]  /*0f40*/  @!P2 LOP3.LUT R2, RZ, R33, RZ, 0x33, !PT ;  /* 0x00000021ff02a212 */ /* 0x000fe200078e33ff */
[----:B------:R-:W-:-:S03]  /*0f50*/  IMAD R26, R26, R3, R41 ;  /* 0x000000031a1a7224 */ /* 0x000fc600078e0229 */
[----:B------:R-:W-:Y:S01]  /*0f60*/  IADD3 R30, PT, PT, -R2, RZ, RZ ;  /* 0x000000ff021e7210 */ /* 0x000fe20007ffe1ff */
[----:B-1----:R-:W-:Y:S02]  /*0f70*/  IMAD R21, R26, R40, R21 ;  /* 0x000000281a157224 */ /* 0x002fe400078e0215 */
[----:B------:R-:W-:Y:S02]  /*0f80*/  IMAD.MOV.U32 R11, RZ, RZ, R2 ;  /* 0x000000ffff0b7224 */ /* 0x000fe400078e0002 */
[----:B------:R-:W-:-:S04]  /*0f90*/  IMAD R30, R33, R30, R38 ;  /* 0x0000001e211e7224 */ /* 0x000fc800078e0226 */
[----:B--2---:R-:W-:Y:S01]  /*0fa0*/  IMAD R30, R30, R32, R21 ;  /* 0x000000201e1e7224 */ /* 0x004fe200078e0215 */
[----:B------:R-:W-:Y:S06]  /*0fb0*/  @P0 BRA `(.L_x_1300) ;  /* 0xfffffff000cc0947 */ /* 0x000fec000383ffff */
[----:B------:R-:W-:Y:S05]  /*0fc0*/  BSYNC.RECONVERGENT B1 ;  /* 0x0000000000017941 */ /* 0x000fea0003800200 */
.L_x_1299:
[----:B------:R-:W-:-:S07]  /*0fd0*/  IADD3 R8, PT, PT, R8, 0x4, RZ ;  /* 0x0000000408087810 */ /* 0x000fce0007ffe0ff */
.L_x_1298:
[----:B------:R-:W-:-:S13]  /*0fe0*/  ISETP.NE.AND P0, PT, R17, RZ, PT ;  /* 0x000000ff1100720c */ /* 0x000fda0003f05270 */
        /* <DEDUP_REMOVED lines=77> */
[----:B------:R-:W-:-:S04]  /*14c0*/  IMAD.MOV R12, RZ, RZ, -R16 ;  /* 0x000000ffff0c7224 */ /* 0x000fc800078e0a10 */
[----:B0-----:R-:W-:Y:S02]  /*14d0*/  IMAD R23, R12, R13, RZ ;  /* 0x0000000d0c177224 */ /* 0x001fe400078e02ff */
[----:B------:R-:W-:-:S06]  /*14e0*/  HFMA2 R12, -RZ, RZ, 0, 0 ;  /* 0x00000000ff0c7431 */ /* 0x000fcc00000001ff */
[----:B------:R-:W-:Y:S01]  /*14f0*/  @P2 VIADD R21, R21, 0x1 ;  /* 0x0000000115152836 */ /* 0x000fe20000000000 */
[----:B------:R-:W-:Y:S02]  /*1500*/  @!P3 LOP3.LUT R21, RZ, R9, RZ, 0x33, !PT ;  /* 0x00000009ff15b212 */ /* 0x000fe400078e33ff */
[----:B------:R-:W-:Y:S01]  /*1510*/  ISETP.NE.U32.AND P3, PT, R16, RZ, PT ;  /* 0x000000ff1000720c */ /* 0x000fe20003f65070 */
        /* <DEDUP_REMOVED lines=23> */
.L_x_1301:
        /* <DEDUP_REMOVED lines=56> */
.L_x_1302:
        /* <DEDUP_REMOVED lines=28> */
.L_x_1297:
        /* <DEDUP_REMOVED lines=29> */
.L_x_1296:
[----:B-1----:R-:W-:Y:S05]  /*1da0*/  BSYNC.RECONVERGENT B0 ;  /* 0x0000000000007941 */ /* 0x002fea0003800200 */
.L_x_1295:
        /* <DEDUP_REMOVED lines=23> */
.L_x_1307:
[C---:B------:R-:W-:Y:S01]  /*1f20*/  VIADD R23, R11.reuse, 0xffffffff ;  /* 0xffffffff0b177836 */ /* 0x040fe20000000000 */
[----:B------:R-:W-:Y:S01]  /*1f30*/  UMOV UR4, 0xd8 ;  /* 0x000000d800047882 */ /* 0x000fe20000000000 */
[C---:B------:R-:W-:Y:S01]  /*1f40*/  IADD3 R10, PT, PT, R11.reuse, -0x2, RZ ;  /* 0xfffffffe0b0a7810 */ /* 0x040fe20007ffe0ff */
[----:B------:R-:W-:Y:S01]  /*1f50*/  VIADD R18, R11, 0xfffffffd ;  /* 0xfffffffd0b127836 */ /* 0x000fe20000000000 */
[----:B------:R-:W-:Y:S02]  /*1f60*/  IADD3 R8, PT, PT, R8, 0x8, RZ ;  /* 0x0000000808087810 */ /* 0x000fe40007ffe0ff */
        /* <DEDUP_REMOVED lines=15> */
[----:B-1----:R-:W-:Y:S02]  /*2060*/  HFMA2 R2, -RZ, RZ, 0, 0 ;  /* 0x00000000ff027431 */ /* 0x002fe400000001ff */
[----:B---3--:R-:W-:-:S04]  /*2070*/  IMAD R19, R19, R3, RZ ;  /* 0x0000000313137224 */ /* 0x008fc800078e02ff */
[----:B------:R-:W-:Y:S01]  /*2080*/  IMAD.HI.U32 R14, R3, R19, R2 ;  /* 0x00000013030e7227 */ /* 0x000fe200078e0002 */
[----:B------:R-:W-:Y:S01]  /*2090*/  IADD3 R2, PT, PT, R15, 0xffffffe, RZ ;  /* 0x0ffffffe0f027810 */ /* 0x000fe20007ffe0ff */
[----:B------:R1:W3:Y:S03]  /*20a0*/  LDC R19, c[0x0][R18+0x388] ;  /* 0x0000e20012137b82 */ /* 0x0002e60000000800 */
[----:B------:R4:W5:Y:S01]  /*20b0*/  F2I.FTZ.U32.TRUNC.NTZ R3, R2 ;  /* 0x0000000200037305 */ /* 0x000962000021f000 */
[----:B------:R-:W-:Y:S01]  /*20c0*/  IMAD.HI.U32 R21, R14, R27, RZ ;  /* 0x0000001b0e157227 */ /* 0x000fe200078e00ff */
[----:B------:R-:W-:-:S03]  /*20d0*/  IADD3 R14, PT, PT, R11, -0x4, RZ ;  /* 0xfffffffc0b0e7810 */ /* 0x000fc60007ffe0ff */
[----:B------:R-:W-:Y:S01]  /*20e0*/  IMAD.MOV R13, RZ, RZ, -R21 ;  /* 0x000000ffff0d7224 */ /* 0x000fe200078e0a15 */
[----:B------:R-:W-:Y:S01]  /*20f0*/  LEA R14, R14, UR4, 0x2 ;  /* 0x000000040e0e7c11 */ /* 0x000fe2000f8e10ff */
[----:B-1----:R-:W1:Y:S02]  /*2100*/  LDC R18, c[0x0][R18+0x3ec] ;  /* 0x0000fb0012127b82 */ /* 0x002e640000000800 */
[----:B------:R-:W-:Y:S02]  /*2110*/  IMAD R13, R12, R13, R27 ;  /* 0x0000000d0c0d7224 */ /* 0x000fe400078e021b */
[----:B----4-:R-:W-:-:S03]  /*2120*/  HFMA2 R2, -RZ, RZ, 0, 0 ;  /* 0x00000000ff027431 */ /* 0x010fc600000001ff */
[C---:B------:R-:W-:Y:S01]  /*2130*/  ISETP.GE.U32.AND P1, PT, R13.reuse, R12, PT ;  /* 0x0000000c0d00720c */ /* 0x040fe20003f26070 */
[----:B------:R4:W0:Y:S08]  /*2140*/  LDC R15, c[0x0][R14+0x388] ;  /* 0x0000e2000e0f7b82 */ /* 0x0008300000000800 */
[----:B----4-:R-:W4:Y:S04]  /*2150*/  LDC R14, c[0x0][R14+0x3ec] ;  /* 0x0000fb000e0e7b82 */ /* 0x010f280000000800 */
[----:B------:R-:W-:-:S02]  /*2160*/  @P1 IMAD.IADD R13, R13, 0x1, -R12 ;  /* 0x000000010d0d1824 */ /* 0x000fc400078e0a0c */
[----:B------:R-:W-:-:S03]  /*2170*/  @P1 VIADD R21, R21, 0x1 ;  /* 0x0000000115151836 */ /* 0x000fc60000000000 */
[----:B------:R-:W-:Y:S02]  /*2180*/  ISETP.GE.U32.AND P2, PT, R13, R12, PT ;  /* 0x0000000c0d00720c */ /* 0x000fe40003f46070 */
[----:B------:R-:W-:-:S05]  /*2190*/  IADD3 R13, PT, PT, RZ, -R22, RZ ;  /* 0x80000016ff0d7210 */ /* 0x000fca0007ffe0ff */
[----:B-----5:R-:W-:-:S04]  /*21a0*/  IMAD R13, R13, R3, RZ ;  /* 0x000000030d0d7224 */ /* 0x020fc800078e02ff */
[----:B------:R-:W-:Y:S01]  /*21b0*/  IMAD.HI.U32 R2, R3, R13, R2 ;  /* 0x0000000d03027227 */ /* 0x000fe200078e0002 */
[----:B---3--:R-:W3:Y:S01]  /*21c0*/  I2F.U32.RP R24, R19 ;  /* 0x0000001300187306 */ /* 0x008ee20000209000 */
[----:B------:R-:W-:Y:S02]  /*21d0*/  IADD3 R25, PT, PT, RZ, -R19, RZ ;  /* 0x80000013ff197210 */ /* 0x000fe40007ffe0ff */
[----:B------:R-:W-:Y:S01]  /*21e0*/  @P2 VIADD R21, R21, 0x1 ;  /* 0x0000000115152836 */ /* 0x000fe20000000000 */
[----:B------:R-:W-:Y:S02]  /*21f0*/  @!P3 LOP3.LUT R21, RZ, R12, RZ, 0x33, !PT ;  /* 0x0000000cff15b212 */ /* 0x000fe400078e33ff */
[----:B------:R-:W-:-:S03]  /*2200*/  ISETP.NE.U32.AND P3, PT, R22, RZ, PT ;  /* 0x000000ff1600720c */ /* 0x000fc60003f65070 */
[----:B------:R-:W-:-:S04]  /*2210*/  IMAD.HI.U32 R16, R2, R21, RZ ;  /* 0x0000001502107227 */ /* 0x000fc800078e00ff */
[----:B------:R-:W-:Y:S01]  /*2220*/  IMAD.MOV R13, RZ, RZ, -R16 ;  /* 0x000000ffff0d7224 */ /* 0x000fe200078e0a10 */
[----:B---3--:R-:W3:Y:S03]  /*2230*/  MUFU.RCP R24, R24 ;  /* 0x0000001800187308 */ /* 0x008ee60000001000 */
[----:B------:R-:W-:Y:S01]  /*2240*/  IMAD R13, R22, R13, R21 ;  /* 0x0000000d160d7224 */ /* 0x000fe200078e0215 */
[----:B0-----:R-:W-:-:S04]  /*2250*/  IADD3 R29, PT, PT, RZ, -R15, RZ ;  /* 0x8000000fff1d7210 */ /* 0x001fc80007ffe0ff */
        /* <DEDUP_REMOVED lines=8> */
[----:B0-----:R-:W0:Y:S01]  /*22e0*/  MUFU.RCP R28, R28 ;  /* 0x0000001c001c7308 */ /* 0x001e220000001000 */
[----:B---3--:R-:W-:Y:S01]  /*22f0*/  IMAD.MOV.U32 R2, RZ, RZ, RZ ;  /* 0x000000ffff027224 */ /* 0x008fe200078e00ff */
[----:B------:R-:W-:Y:S01]  /*2300*/  LEA R13, R13, UR4, 0x2 ;  /* 0x000000040d0d7c11 */ /* 0x000fe2000f8e10ff */
[----:B-----5:R-:W-:-:S05]  /*2310*/  IMAD R25, R25, R3, RZ ;  /* 0x0000000319197224 */ /* 0x020fca00078e02ff */
[----:B------:R-:W-:Y:S02]  /*2320*/  @P2 IADD3 R16, PT, PT, R16, 0x1, RZ ;  /* 0x0000000110102810 */ /* 0x000fe40007ffe0ff */
[----:B------:R-:W-:Y:S01]  /*2330*/  @!P3 LOP3.LUT R16, RZ, R22, RZ, 0x33, !PT ;  /* 0x00000016ff10b212 */ /* 0x000fe200078e33ff */
[----:B------:R-:W-:Y:S01]  /*2340*/  IMAD.HI.U32 R3, R3, R25, R2 ;  /* 0x0000001903037227 */ /* 0x000fe200078e0002 */
[----:B------:R-:W-:Y:S01]  /*2350*/  ISETP.NE.U32.AND P3, PT, R19, RZ, PT ;  /* 0x000000ff1300720c */ /* 0x000fe20003f65070 */
[----:B------:R3:W5:Y:S04]  /*2360*/  LDC R25, c[0x0][R13+0x388] ;  /* 0x0000e2000d197b82 */ /* 0x0007680000000800 */
[----:B------:R-:W-:Y:S01]  /*2370*/  IMAD.HI.U32 R24, R3, R16, RZ ;  /* 0x0000001003187227 */ /* 0x000fe200078e00ff */
[----:B0-----:R-:W-:-:S02]  /*2380*/  IADD3 R3, PT, PT, R28, 0xffffffe, RZ ;  /* 0x0ffffffe1c037810 */ /* 0x001fc40007ffe0ff */
[----:B------:R-:W-:Y:S01]  /*2390*/  IADD3 R28, PT, PT, R11, -0x6, RZ ;  /* 0xfffffffa0b1c7810 */ /* 0x000fe20007ffe0ff */
[----:B------:R-:W-:Y:S01]  /*23a0*/  IMAD.MOV R2, RZ, RZ, -R24 ;  /* 0x000000ffff027224 */ /* 0x000fe200078e0a18 */
[----:B---3--:R-:W0:Y:S02]  /*23b0*/  LDC R13, c[0x0][R13+0x3ec] ;  /* 0x0000fb000d0d7b82 */ /* 0x008e240000000800 */
[----:B------:R-:W3:Y:S01]  /*23c0*/  F2I.FTZ.U32.TRUNC.NTZ R3, R3 ;  /* 0x0000000300037305 */ /* 0x000ee2000021f000 */
[----:B------:R-:W-:Y:S01]  /*23d0*/  IMAD R2, R19, R2, R16 ;  /* 0x0000000213027224 */ /* 0x000fe200078e0210 */
[----:B------:R-:W-:-:S04]  /*23e0*/  LEA R28, R28, UR4, 0x2 ;  /* 0x000000041c1c7c11 */ /* 0x000fc8000f8e10ff */
[----:B------:R-:W-:Y:S01]  /*23f0*/  ISETP.GE.U32.AND P1, PT, R2, R19, PT ;  /* 0x000000130200720c */ /* 0x000fe20003f26070 */
[----:B---3--:R-:W-:-:S12]  /*2400*/  IMAD R29, R29, R3, RZ ;  /* 0x000000031d1d7224 */ /* 0x008fd800078e02ff */
[----:B------:R-:W-:Y:S02]  /*2410*/  @P1 IMAD.IADD R2, R2, 0x1, -R19 ;  /* 0x0000000102021824 */ /* 0x000fe400078e0a13 */
[----:B------:R-:W-:-:S03]  /*2420*/  @P1 VIADD R24, R24, 0x1 ;  /* 0x0000000118181836 */ /* 0x000fc60000000000 */
[----:B------:R-:W-:Y:S01]  /*2430*/  ISETP.GE.U32.AND P2, PT, R2, R19, PT ;  /* 0x000000130200720c */ /* 0x000fe20003f46070 */
[----:B------:R-:W-:-:S05]  /*2440*/  HFMA2 R2, -RZ, RZ, 0, 0 ;  /* 0x00000000ff027431 */ /* 0x000fca00000001ff */
[----:B------:R-:W-:Y:S01]  /*2450*/  IMAD.HI.U32 R3, R3, R29, R2 ;  /* 0x0000001d03037227 */ /* 0x000fe200078e0002 */
[----:B-----5:R-:W3:Y:S01]  /*2460*/  I2F.U32.RP R40, R25 ;  /* 0x0000001900287306 */ /* 0x020ee20000209000 */
[----:B------:R5:W2:Y:S05]  /*2470*/  LDC R29, c[0x0][R28+0x388] ;  /* 0x0000e2001c1d7b82 */ /* 0x000aaa0000000800 */
[----:B------:R-:W-:Y:S01]  /*2480*/  @P2 VIADD R24, R24, 0x1 ;  /* 0x0000000118182836 */ /* 0x000fe20000000000 */
        /* <DEDUP_REMOVED lines=9> */
[----:B---3--:R-:W-:-:S11]  /*2520*/  IADD3 R3, PT, PT, R40, 0xffffffe, RZ ;  /* 0x0ffffffe28037810 */ /* 0x008fd60007ffe0ff */
[----:B------:R-:W-:Y:S01]  /*2530*/  @P1 IMAD.IADD R2, R2, 0x1, -R15 ;  /* 0x0000000102021824 */ /* 0x000fe200078e0a0f */
[C---:B------:R-:W-:Y:S01]  /*2540*/  IADD3 R40, PT, PT, R11.reuse, -0x7, RZ ;  /* 0xfffffff90b287810 */ /* 0x040fe20007ffe0ff */
[----:B------:R-:W-:Y:S01]  /*2550*/  @P1 VIADD R38, R38, 0x1 ;  /* 0x0000000126261836 */ /* 0x000fe20000000000 */
[----:B------:R-:W3:Y:S02]  /*2560*/  F2I.FTZ.U32.TRUNC.NTZ R3, R3 ;  /* 0x0000000300037305 */ /* 0x000ee4000021f000 */
[----:B------:R-:W-:Y:S01]  /*2570*/  ISETP.GE.U32.AND P2, PT, R2, R15, PT ;  /* 0x0000000f0200720c */ /* 0x000fe20003f46070 */
[----:B------:R-:W-:Y:S01]  /*2580*/  HFMA2 R2, -RZ, RZ, 0, 0 ;  /* 0x00000000ff027431 */ /* 0x000fe200000001ff */
[----:B------:R-:W-:Y:S01]  /*2590*/  LEA R40, R40, UR4, 0x2 ;  /* 0x0000000428287c11 */ /* 0x000fe2000f8e10ff */
[----:B------:R-:W-:-:S03]  /*25a0*/  VIADD R11, R11, 0xfffffff8 ;  /* 0xfffffff80b0b7836 */ /* 0x000fc60000000000 */
[----:B--2---:R-:W2:Y:S01]  /*25b0*/  I2F.U32.RP R43, R29 ;  /* 0x0000001d002b7306 */ /* 0x004ea20000209000 */
[----:B------:R-:W-:-:S06]  /*25c0*/  IADD3 R45, PT, PT, RZ, -R29, RZ ;  /* 0x8000001dff2d7210 */ /* 0x000fcc0007ffe0ff */
[----:B------:R-:W-:Y:S01]  /*25d0*/  @P2 VIADD R38, R38, 0x1 ;  /* 0x0000000126262836 */ /* 0x000fe20000000000 */
[----:B------:R-:W-:Y:S01]  /*25e0*/  @!P3 LOP3.LUT R38, RZ, R15, RZ, 0x33, !PT ;  /* 0x0000000fff26b212 */ /* 0x000fe200078e33ff */
[----:B---3--:R-:W-:Y:S01]  /*25f0*/  IMAD R41, R41, R3, RZ ;  /* 0x0000000329297224 */ /* 0x008fe200078e02ff */
[----:B------:R-:W-:-:S03]  /*2600*/  ISETP.NE.U32.AND P3, PT, R25, RZ, PT ;  /* 0x000000ff1900720c */ /* 0x000fc60003f65070 */
[----:B------:R-:W-:Y:S02]  /*2610*/  IMAD.HI.U32 R3, R3, R41, R2 ;  /* 0x0000002903037227 */ /* 0x000fe400078e0002 */
[----:B------:R3:W1:Y:S01]  /*2620*/  LDC R41, c[0x0][R40+0x388] ;  /* 0x0000e20028297b82 */ /* 0x0006620000000800 */
[----:B--2---:R-:W2:Y:S03]  /*2630*/  MUFU.RCP R43, R43 ;  /* 0x0000002b002b7308 */ /* 0x004ea60000001000 */
[----:B------:R-:W-:-:S04]  /*2640*/  IMAD.HI.U32 R42, R3, R38, RZ ;  /* 0x00000026032a7227 */ /* 0x000fc800078e00ff */
[----:B---3--:R-:W3:Y:S01]  /*2650*/  LDC R40, c[0x0][R40+0x3ec] ;  /* 0x0000fb0028287b82 */ /* 0x008ee20000000800 */
[----:B------:R-:W-:-:S04]  /*2660*/  IMAD.MOV R2, RZ, RZ, -R42 ;  /* 0x000000ffff027224 */ /* 0x000fc800078e0a2a */
[----:B------:R-:W-:-:S05]  /*2670*/  IMAD R2, R25, R2, R38 ;  /* 0x0000000219027224 */ /* 0x000fca00078e0226 */
[----:B------:R-:W-:Y:S02]  /*2680*/  ISETP.GE.U32.AND P1, PT, R2, R25, PT ;  /* 0x000000190200720c */ /* 0x000fe40003f26070 */
[----:B--2---:R-:W-:Y:S02]  /*2690*/  IADD3 R3, PT, PT, R43, 0xffffffe, RZ ;  /* 0x0ffffffe2b037810 */ /* 0x004fe40007ffe0ff */
[----:B------:R-:W-:-:S04]  /*26a0*/  LEA R43, R11, UR4, 0x2 ;  /* 0x000000040b2b7c11 */ /* 0x000fc8000f8e10ff */
[----:B------:R-:W2:Y:S01]  /*26b0*/  F2I.FTZ.U32.TRUNC.NTZ R3, R3 ;  /* 0x0000000300037305 */ /* 0x000ea2000021f000 */
[----:B------:R4:W0:Y:S04]  /*26c0*/  LDC R44, c[0x0][R43+0x388] ;  /* 0x0000e2002b2c7b82 */ /* 0x0008280000000800 */
[----:B------:R-:W-:Y:S01]  /*26d0*/  @P1 IMAD.IADD R2, R2, 0x1, -R25 ;  /* 0x0000000102021824 */ /* 0x000fe200078e0a19 */
[----:B------:R-:W-:-:S04]  /*26e0*/  @P1 IADD3 R42, PT, PT, R42, 0x1, RZ ;  /* 0x000000012a2a1810 */ /* 0x000fc80007ffe0ff */
[----:B------:R-:W-:Y:S01]  /*26f0*/  ISETP.GE.U32.AND P2, PT, R2, R25, PT ;  /* 0x000000190200720c */ /* 0x000fe20003f46070 */
[----:B------:R-:W-:Y:S01]  /*2700*/  IMAD.MOV.U32 R2, RZ, RZ, RZ ;  /* 0x000000ffff027224 */ /* 0x000fe200078e00ff */
[----:B----4-:R-:W4:Y:S01]  /*2710*/  LDC R43, c[0x0][R43+0x3ec] ;  /* 0x0000fb002b2b7b82 */ /* 0x010f220000000800 */
[----:B--2---:R-:W-:-:S04]  /*2720*/  IMAD R45, R45, R3, RZ ;  /* 0x000000032d2d7224 */ /* 0x004fc800078e02ff */
[----:B------:R-:W-:Y:S02]  /*2730*/  IMAD.HI.U32 R3, R3, R45, R2 ;  /* 0x0000002d03037227 */ /* 0x000fe400078e0002 */
[----:B-1----:R-:W1:Y:S04]  /*2740*/  I2F.U32.RP R45, R41 ;  /* 0x00000029002d7306 */ /* 0x002e680000209000 */
[----:B------:R-:W-:Y:S02]  /*2750*/  @P2 IADD3 R42, PT, PT, R42, 0x1, RZ ;  /* 0x000000012a2a2810 */ /* 0x000fe40007ffe0ff */
[----:B------:R-:W-:Y:S02]  /*2760*/  @!P3 LOP3.LUT R42, RZ, R25, RZ, 0x33, !PT ;  /* 0x00000019ff2ab212 */ /* 0x000fe400078e33ff */
[----:B------:R-:W-:-:S03]  /*2770*/  ISETP.NE.U32.AND P3, PT, R29, RZ, PT ;  /* 0x000000ff1d00720c */ /* 0x000fc60003f65070 */
[----:B------:R-:W-:-:S04]  /*2780*/  IMAD.HI.U32 R46, R3, R42, RZ ;  /* 0x0000002a032e7227 */ /* 0x000fc800078e00ff */
[----:B------:R-:W-:Y:S01]  /*2790*/  IMAD.MOV R2, RZ, RZ, -R46 ;  /* 0x000000ffff027224 */ /* 0x000fe200078e0a2e */
[----:B-1----:R-:W1:Y:S03]  /*27a0*/  MUFU.RCP R45, R45 ;  /* 0x0000002d002d7308 */ /* 0x002e660000001000 */
[----:B------:R-:W-:-:S05]  /*27b0*/  IMAD R2, R29, R2, R42 ;  /* 0x000000021d027224 */ /* 0x000fca00078e022a */
[----:B------:R-:W-:Y:S01]  /*27c0*/  ISETP.GE.U32.AND P1, PT, R2, R29, PT ;  /* 0x0000001d0200720c */ /* 0x000fe20003f26070 */
[----:B0-----:R-:W0:Y:S01]  /*27d0*/  I2F.U32.RP R47, R44 ;  /* 0x0000002c002f7306 */ /* 0x001e220000209000 */
[----:B-1----:R-:W-:-:S11]  /*27e0*/  IADD3 R3, PT, PT, R45, 0xffffffe, RZ ;  /* 0x0ffffffe2d037810 */ /* 0x002fd60007ffe0ff */
[----:B------:R-:W-:Y:S02]  /*27f0*/  @P1 IMAD.IADD R2, R2, 0x1, -R29 ;  /* 0x0000000102021824 */ /* 0x000fe400078e0a1d */
[----:B------:R-:W-:Y:S01]  /*2800*/  @P1 VIADD R46, R46, 0x1 ;  /* 0x000000012e2e1836 */ /* 0x000fe20000000000 */
[----:B------:R-:W1:Y:S02]  /*2810*/  F2I.FTZ.U32.TRUNC.NTZ R3, R3 ;  /* 0x0000000300037305 */ /* 0x000e64000021f000 */
[----:B------:R-:W-:Y:S02]  /*2820*/  ISETP.GE.U32.AND P2, PT, R2, R29, PT ;  /* 0x0000001d0200720c */ /* 0x000fe40003f46070 */
[----:B------:R-:W-:-:S04]  /*2830*/  IADD3 R2, PT, PT, RZ, -R41, RZ ;  /* 0x80000029ff027210 */ /* 0x000fc80007ffe0ff */
[----:B0-----:R-:W0:Y:S07]  /*2840*/  MUFU.RCP R47, R47 ;  /* 0x0000002f002f7308 */ /* 0x001e2e0000001000 */
[----:B------:R-:W-:Y:S01]  /*2850*/  @P2 IADD3 R46, PT, PT, R46, 0x1, RZ ;  /* 0x000000012e2e2810 */ /* 0x000fe20007ffe0ff */
[----:B-1----:R-:W-:Y:S01]  /*2860*/  IMAD R45, R2, R3, RZ ;  /* 0x00000003022d7224 */ /* 0x002fe200078e02ff */
[----:B------:R-:W-:Y:S01]  /*2870*/  @!P3 LOP3.LUT R46, RZ, R29, RZ, 0x33, !PT ;  /* 0x0000001dff2eb212 */ /* 0x000fe200078e33ff */
[----:B------:R-:W-:Y:S01]  /*2880*/  IMAD.MOV.U32 R2, RZ, RZ, RZ ;  /* 0x000000ffff027224 */ /* 0x000fe200078e00ff */
[----:B------:R-:W-:-:S03]  /*2890*/  ISETP.NE.U32.AND P3, PT, R41, RZ, PT ;  /* 0x000000ff2900720c */ /* 0x000fc60003f65070 */
[----:B------:R-:W-:-:S04]  /*28a0*/  IMAD.HI.U32 R45, R3, R45, R2 ;  /* 0x0000002d032d7227 */ /* 0x000fc800078e0002 */
[----:B0-----:R-:W-:Y:S02]  /*28b0*/  VIADD R3, R47, 0xffffffe ;  /* 0x0ffffffe2f037836 */ /* 0x001fe40000000000 */
        /* <DEDUP_REMOVED lines=49> */
[----:B----4-:R-:W-:Y:S01]  /*2bd0*/  IMAD R26, R26, R43, R40 ;  /* 0x0000002b1a1a7224 */ /* 0x010fe200078e0228 */
[----:B------:R-:W-:Y:S06]  /*2be0*/  @P1 BRA `(.L_x_1307) ;  /* 0xfffffff000cc1947 */ /* 0x000fec000383ffff */
[----:B------:R-:W-:Y:S05]  /*2bf0*/  BSYNC.RECONVERGENT B1 ;  /* 0x0000000000017941 */ /* 0x000fea0003800200 */
.L_x_1306:
        /* <DEDUP_REMOVED lines=28> */
[----:B------:R-:W-:Y:S01]  /*2dc0*/  IMAD.HI.U32 R16, R3, R15, R2 ;  /* 0x0000000f03107227 */ /* 0x000fe200078e0002 */
[----:B------:R-:W-:Y:S02]  /*2dd0*/  IADD3 R2, PT, PT, R21, 0xffffffe, RZ ;  /* 0x0ffffffe15027810 */ /* 0x000fe40007ffe0ff */
[----:B------:R-:W-:Y:S02]  /*2de0*/  LEA R21, R11, UR4, 0x2 ;  /* 0x000000040b157c11 */ /* 0x000fe4000f8e10ff */
[----:B------:R4:W-:Y:S01]  /*2df0*/  F2I.FTZ.U32.TRUNC.NTZ R3, R2 ;  /* 0x0000000200037305 */ /* 0x0009e2000021f000 */
[----:B------:R-:W-:Y:S02]  /*2e00*/  IMAD.HI.U32 R15, R16, R27, RZ ;  /* 0x0000001b100f7227 */ /* 0x000fe400078e00ff */
[----:B------:R5:W0:Y:S02]  /*2e10*/  LDC R16, c[0x0][R21+0x388] ;  /* 0x0000e20015107b82 */ /* 0x000a240000000800 */
[----:B------:R-:W-:-:S04]  /*2e20*/  IMAD.MOV R19, RZ, RZ, -R15 ;  /* 0x000000ffff137224 */ /* 0x000fc800078e0a0f */
[----:B------:R-:W-:Y:S02]  /*2e30*/  IMAD R19, R10, R19, R27 ;  /* 0x000000130a137224 */ /* 0x000fe400078e021b */
[----:B----4-:R-:W-:Y:S01]  /*2e40*/  IMAD.MOV.U32 R2, RZ, RZ, RZ ;  /* 0x000000ffff027224 */ /* 0x010fe200078e00ff */
[----:B-----5:R-:W4:Y:S02]  /*2e50*/  LDC R21, c[0x0][R21+0x3ec] ;  /* 0x0000fb0015157b82 */ /* 0x020f240000000800 */
        /* <DEDUP_REMOVED lines=10> */
[----:B------:R-:W-:Y:S02]  /*2f00*/  @!P3 LOP3.LUT R15, RZ, R10, RZ, 0x33, !PT ;  /* 0x0000000aff0fb212 */ /* 0x000fe400078e33ff */
[----:B------:R-:W-:Y:S01]  /*2f10*/  ISETP.NE.U32.AND P3, PT, R8, RZ, PT ;  /* 0x000000ff0800720c */ /* 0x000fe20003f65070 */
[----:B0-----:R-:W0:Y:S02]  /*2f20*/  I2F.U32.RP R24, R16 ;  /* 0x0000001000187306 */ /* 0x001e240000209000 */
[----:B------:R-:W-:Y:S01]  /*2f30*/  IMAD.HI.U32 R19, R2, R15, RZ ;  /* 0x0000000f02137227 */ /* 0x000fe200078e00ff */
[----:B---3--:R-:W-:-:S03]  /*2f40*/  IADD3 R2, PT, PT, R22, 0xffffffe, RZ ;  /* 0x0ffffffe16027810 */ /* 0x008fc60007ffe0ff */
[----:B------:R-:W-:Y:S02]  /*2f50*/  IMAD.MOV R23, RZ, RZ, -R19 ;  /* 0x000000ffff177224 */ /* 0x000fe400078e0a13 */
[----:B------:R3:W5:Y:S02]  /*2f60*/  F2I.FTZ.U32.TRUNC.NTZ R3, R2 ;  /* 0x0000000200037305 */ /* 0x000764000021f000 */
[----:B------:R-:W-:-:S05]  /*2f70*/  IMAD R23, R8, R23, R15 ;  /* 0x0000001708177224 */ /* 0x000fca00078e020f */
[----:B------:R-:W-:Y:S01]  /*2f80*/  ISETP.GE.U32.AND P1, PT, R23, R8, PT ;  /* 0x000000081700720c */ /* 0x000fe20003f26070 */
[----:B0-----:R-:W0:Y:S01]  /*2f90*/  MUFU.RCP R24, R24 ;  /* 0x0000001800187308 */ /* 0x001e220000001000 */
[----:B---3--:R-:W-:-:S11]  /*2fa0*/  IMAD.MOV.U32 R2, RZ, RZ, RZ ;  /* 0x000000ffff027224 */ /* 0x008fd600078e00ff */
        /* <DEDUP_REMOVED lines=47> */
.L_x_1308:
        /* <DEDUP_REMOVED lines=56> */
.L_x_1309:
        /* <DEDUP_REMOVED lines=28> */
.L_x_1305:
[----:B------:R-:W0:Y:S01]  /*37e0*/  LDCU UR5, c[0x0][0x38c] ;  /* 0x00007180ff0577ac */ /* 0x000e220008000800 */
[----:B------:R-:W-:Y:S01]  /*37f0*/  IMAD.MOV.U32 R2, RZ, RZ, RZ ;  /* 0x000000ffff027224 */ /* 0x000fe200078e00ff */
        /* <DEDUP_REMOVED lines=25> */
[----:B---3--:R-:W-:Y:S01]  /*3990*/  IMAD R28, R28, UR7, R29 ;  /* 0x000000071c1c7c24 */ /* 0x008fe2000f8e021d */
[----:B------:R-:W-:-:S07]  /*39a0*/  MOV R29, RZ ;  /* 0x000000ff001d7202 */ /* 0x000fce0000000f00 */
.L_x_1304:
[----:B------:R-:W-:Y:S05]  /*39b0*/  BSYNC.RECONVERGENT B0 ;  /* 0x0000000000007941 */ /* 0x000fea0003800200 */
.L_x_1303:
        /* <DEDUP_REMOVED lines=22> */
.L_x_1314:
        /* <DEDUP_REMOVED lines=25> */
[----:B-1----:R-:W-:Y:S02]  /*3cb0*/  HFMA2 R2, -RZ, RZ, 0, 0 ;  /* 0x00000000ff027431 */ /* 0x002fe400000001ff */
[----:B-----5:R-:W-:-:S04]  /*3cc0*/  IMAD R23, R23, R3, RZ ;  /* 0x0000000317177224 */ /* 0x020fc800078e02ff */
[----:B------:R-:W-:Y:S01]  /*3cd0*/  IMAD.HI.U32 R3, R3, R23, R2 ;  /* 0x0000001703037227 */ /* 0x000fe200078e0002 */
[----:B------:R-:W-:-:S04]  /*3ce0*/  IADD3 R23, PT, PT, R8, -0x4, RZ ;  /* 0xfffffffc08177810 */ /* 0x000fc80007ffe0ff */
[----:B------:R-:W-:Y:S01]  /*3cf0*/  LEA R23, R23, UR4, 0x2 ;  /* 0x0000000417177c11 */ /* 0x000fe2000f8e10ff */
[----:B------:R-:W-:Y:S01]  /*3d00*/  IMAD.HI.U32 R10, R3, R18, RZ ;  /* 0x00000012030a7227 */ /* 0x000fe200078e00ff */
[----:B------:R-:W-:Y:S02]  /*3d10*/  IADD3 R3, PT, PT, R19, 0xffffffe, RZ ;  /* 0x0ffffffe13037810 */ /* 0x000fe40007ffe0ff */
[----:B------:R1:W3:Y:S01]  /*3d20*/  LDC R24, c[0x0][R23+0x388] ;  /* 0x0000e20017187b82 */ /* 0x0002e20000000800 */
[----:B------:R-:W-:-:S03]  /*3d30*/  IMAD.MOV R2, RZ, RZ, -R10 ;  /* 0x000000ffff027224 */ /* 0x000fc600078e0a0a */
[----:B------:R-:W5:Y:S01]  /*3d40*/  F2I.FTZ.U32.TRUNC.NTZ R3, R3 ;  /* 0x0000000300037305 */ /* 0x000f62000021f000 */
[----:B------:R-:W-:-:S03]  /*3d50*/  IMAD R2, R15, R2, R18 ;  /* 0x000000020f027224 */ /* 0x000fc600078e0212 */
[----:B-1----:R-:W1:Y:S02]  /*3d60*/  LDC R23, c[0x0][R23+0x3ec] ;  /* 0x0000fb0017177b82 */ /* 0x002e640000000800 */
[----:B------:R-:W-:-:S13]  /*3d70*/  ISETP.GE.U32.AND P1, PT, R2, R15, PT ;  /* 0x0000000f0200720c */ /* 0x000fda0003f26070 */
[----:B------:R-:W-:Y:S02]  /*3d80*/  @P1 IMAD.IADD R2, R2, 0x1, -R15 ;  /* 0x0000000102021824 */ /* 0x000fe400078e0a0f */
[----:B------:R-:W-:-:S03]  /*3d90*/  @P1 VIADD R10, R10, 0x1 ;  /* 0x000000010a0a1836 */ /* 0x000fc60000000000 */
[----:B------:R-:W-:Y:S02]  /*3da0*/  ISETP.GE.U32.AND P2, PT, R2, R15, PT ;  /* 0x0000000f0200720c */ /* 0x000fe40003f46070 */
[----:B------:R-:W-:-:S05]  /*3db0*/  IADD3 R2, PT, PT, RZ, -R13, RZ ;  /* 0x8000000dff027210 */ /* 0x000fca0007ffe0ff */
[----:B-----5:R-:W-:Y:S02]  /*3dc0*/  IMAD R19, R2, R3, RZ ;  /* 0x0000000302137224 */ /* 0x020fe400078e02ff */
[----:B------:R-:W-:-:S04]  /*3dd0*/  HFMA2 R2, -RZ, RZ, 0, 0 ;  /* 0x00000000ff027431 */ /* 0x000fc800000001ff */
[----:B------:R-:W-:Y:S01]  /*3de0*/  @P2 VIADD R10, R10, 0x1 ;  /* 0x000000010a0a2836 */ /* 0x000fe20000000000 */
[----:B------:R-:W-:Y:S02]  /*3df0*/  @!P3 LOP3.LUT R10, RZ, R15, RZ, 0x33, !PT ;  /* 0x0000000fff0ab212 */ /* 0x000fe400078e33ff */
[----:B------:R-:W-:Y:S01]  /*3e00*/  ISETP.NE.U32.AND P3, PT, R13, RZ, PT ;  /* 0x000000ff0d00720c */ /* 0x000fe20003f65070 */
[----:B------:R-:W-:Y:S01]  /*3e10*/  IMAD.HI.U32 R3, R3, R19, R2 ;  /* 0x0000001303037227 */ /* 0x000fe200078e0002 */
[----:B---3--:R-:W3:Y:S05]  /*3e20*/  I2F.U32.RP R38, R24 ;  /* 0x0000001800267306 */ /* 0x008eea0000209000 */
[----:B------:R-:W-:Y:S01]  /*3e30*/  IMAD.HI.U32 R19, R3, R10, RZ ;  /* 0x0000000a03137227 */ /* 0x000fe200078e00ff */
[----:B------:R-:W-:-:S03]  /*3e40*/  IADD3 R3, PT, PT, R25, 0xffffffe, RZ ;  /* 0x0ffffffe19037810 */ /* 0x000fc60007ffe0ff */
[----:B------:R-:W-:-:S03]  /*3e50*/  IMAD.MOV R2, RZ, RZ, -R19 ;  /* 0x000000ffff027224 */ /* 0x000fc600078e0a13 */
[----:B------:R-:W5:Y:S01]  /*3e60*/  F2I.FTZ.U32.TRUNC.NTZ R3, R3 ;  /* 0x0000000300037305 */ /* 0x000f62000021f000 */
[----:B------:R-:W-:-:S05]  /*3e70*/  IMAD R2, R13, R2, R10 ;  /* 0x000000020d027224 */ /* 0x000fca00078e020a */
[----:B------:R-:W-:Y:S02]  /*3e80*/  ISETP.GE.U32.AND P1, PT, R2, R13, PT ;  /* 0x0000000d0200720c */ /* 0x000fe40003f26070 */
[----:B---3--:R-:W3:Y:S01]  /*3e90*/  MUFU.RCP R38, R38 ;  /* 0x0000002600267308 */ /* 0x008ee20000001000 */
[----:B-----5:R-:W-:-:S10]  /*3ea0*/  IMAD R41, R41, R3, RZ ;  /* 0x0000000329297224 */ /* 0x020fd400078e02ff */
[----:B------:R-:W-:Y:S01]  /*3eb0*/  @P1 IMAD.IADD R2, R2, 0x1, -R13 ;  /* 0x0000000102021824 */ /* 0x000fe200078e0a0d */
[----:B------:R-:W-:-:S04]  /*3ec0*/  @P1 IADD3 R19, PT, PT, R19, 0x1, RZ ;  /* 0x0000000113131810 */ /* 0x000fc80007ffe0ff */
[----:B------:R-:W-:Y:S01]  /*3ed0*/  ISETP.GE.U32.AND P2, PT, R2, R13, PT ;  /* 0x0000000d0200720c */ /* 0x000fe20003f46070 */
[----:B------:R-:W-:-:S05]  /*3ee0*/  VIADD R2, R8, 0xfffffffb ;  /* 0xfffffffb08027836 */ /* 0x000fca0000000000 */
[----:B------:R-:W-:Y:S01]  /*3ef0*/  LEA R25, R2, UR4, 0x2 ;  /* 0x0000000402197c11 */ /* 0x000fe2000f8e10ff */
        /* <DEDUP_REMOVED lines=8> */
[----:B---3--:R-:W-:-:S02]  /*3f80*/  IADD3 R2, PT, PT, R38, 0xffffffe, RZ ;  /* 0x0ffffffe26027810 */ /* 0x008fc40007ffe0ff */
[----:B------:R-:W-:Y:S01]  /*3f90*/  IADD3 R38, PT, PT, R8, -0x6, RZ ;  /* 0xfffffffa08267810 */ /* 0x000fe20007ffe0ff */
[----:B------:R-:W-:Y:S01]  /*3fa0*/  IMAD.MOV R43, RZ, RZ, -R41 ;  /* 0x000000ffff2b7224 */ /* 0x000fe200078e0a29 */
[----:B------:R3:W2:Y:S02]  /*3fb0*/  F2I.FTZ.U32.TRUNC.NTZ R3, R2 ;  /* 0x0000000200037305 */ /* 0x0006a4000021f000 */
[----:B------:R-:W-:Y:S01]  /*3fc0*/  LEA R38, R38, UR4, 0x2 ;  /* 0x0000000426267c11 */ /* 0x000fe2000f8e10ff */
[----:B------:R-:W-:-:S03]  /*3fd0*/  IMAD R43, R14, R43, R19 ;  /* 0x0000002b0e2b7224 */ /* 0x000fc600078e0213 */
[----:B------:R4:W1:Y:S02]  /*3fe0*/  LDC R42, c[0x0][R38+0x388] ;  /* 0x0000e200262a7b82 */ /* 0x0008640000000800 */
[----:B------:R-:W-:Y:S01]  /*3ff0*/  ISETP.GE.U32.AND P1, PT, R43, R14, PT ;  /* 0x0000000e2b00720c */ /* 0x000fe20003f26070 */
[----:B---3--:R-:W-:-:S05]  /*4000*/  HFMA2 R2, -RZ, RZ, 0, 0 ;  /* 0x00000000ff027431 */ /* 0x008fca00000001ff */
[----:B----4-:R-:W3:Y:S07]  /*4010*/  LDC R38, c[0x0][R38+0x3ec] ;  /* 0x0000fb0026267b82 */ /* 0x010eee0000000800 */
[----:B------:R-:W-:Y:S02]  /*4020*/  @P1 IMAD.IADD R43, R43, 0x1, -R14 ;  /* 0x000000012b2b1824 */ /* 0x000fe400078e0a0e */
[----:B------:R-:W-:-:S03]  /*4030*/  @P1 VIADD R41, R41, 0x1 ;  /* 0x0000000129291836 */ /* 0x000fc60000000000 */
[----:B------:R-:W-:Y:S02]  /*4040*/  ISETP.GE.U32.AND P2, PT, R43, R14, PT ;  /* 0x0000000e2b00720c */ /* 0x000fe40003f46070 */
[----:B------:R-:W-:Y:S01]  /*4050*/  IADD3 R43, PT, PT, RZ, -R24, RZ ;  /* 0x80000018ff2b7210 */ /* 0x000fe20007ffe0ff */
[----:B0-----:R-:W0:Y:S04]  /*4060*/  I2F.U32.RP R44, R40 ;  /* 0x00000028002c7306 */ /* 0x001e280000209000 */
[----:B--2---:R-:W-:-:S04]  /*4070*/  IMAD R43, R43, R3, RZ ;  /* 0x000000032b2b7224 */ /* 0x004fc800078e02ff */
[----:B------:R-:W-:-:S04]  /*4080*/  IMAD.HI.U32 R2, R3, R43, R2 ;  /* 0x0000002b03027227 */ /* 0x000fc800078e0002 */
[----:B------:R-:W-:Y:S01]  /*4090*/  @P2 VIADD R41, R41, 0x1 ;  /* 0x0000000129292836 */ /* 0x000fe20000000000 */
[----:B------:R-:W-:Y:S02]  /*40a0*/  @!P3 LOP3.LUT R41, RZ, R14, RZ, 0x33, !PT ;  /* 0x0000000eff29b212 */ /* 0x000fe400078e33ff */
[----:B------:R-:W-:-:S03]  /*40b0*/  ISETP.NE.U32.AND P3, PT, R24, RZ, PT ;  /* 0x000000ff1800720c */ /* 0x000fc60003f65070 */
[----:B------:R-:W-:Y:S01]  /*40c0*/  IMAD.HI.U32 R43, R2, R41, RZ ;  /* 0x00000029022b7227 */ /* 0x000fe200078e00ff */
[----:B0-----:R-:W0:Y:S03]  /*40d0*/  MUFU.RCP R44, R44 ;  /* 0x0000002c002c7308 */ /* 0x001e260000001000 */
[----:B------:R-:W-:Y:S01]  /*40e0*/  IMAD.MOV R45, RZ, RZ, -R43 ;  /* 0x000000ffff2d7224 */ /* 0x000fe200078e0a2b */
[----:B-1----:R-:W-:-:S03]  /*40f0*/  IADD3 R49, PT, PT, RZ, -R42, RZ ;  /* 0x8000002aff317210 */ /* 0x002fc60007ffe0ff */
[----:B------:R-:W-:Y:S01]  /*4100*/  IMAD R45, R24, R45, R41 ;  /* 0x0000002d182d7224 */ /* 0x000fe200078e0229 */
[----:B------:R-:W1:Y:S04]  /*4110*/  I2F.U32.RP R48, R42 ;  /* 0x0000002a00307306 */ /* 0x000e680000209000 */
[----:B------:R-:W-:Y:S02]  /*4120*/  ISETP.GE.U32.AND P1, PT, R45, R24, PT ;  /* 0x000000182d00720c */ /* 0x000fe40003f26070 */
[----:B0-----:R-:W-:Y:S02]  /*4130*/  IADD3 R2, PT, PT, R44, 0xffffffe, RZ ;  /* 0x0ffffffe2c027810 */ /* 0x001fe40007ffe0ff */
[C---:B------:R-:W-:Y:S01]  /*4140*/  IADD3 R44, PT, PT, R8.reuse, -0x7, RZ ;  /* 0xfffffff9082c7810 */ /* 0x040fe20007ffe0ff */
[----:B------:R-:W-:Y:S01]  /*4150*/  VIADD R8, R8, 0xfffffff8 ;  /* 0xfffffff808087836 */ /* 0x000fe20000000000 */
[----:B------:R0:W2:Y:S02]  /*4160*/  F2I.FTZ.U32.TRUNC.NTZ R3, R2 ;  /* 0x0000000200037305 */ /* 0x0000a4000021f000 */
[----:B------:R-:W-:-:S05]  /*4170*/  LEA R44, R44, UR4, 0x2 ;  /* 0x000000042c2c7c11 */ /* 0x000fca000f8e10ff */
[----:B------:R-:W-:Y:S02]  /*4180*/  @P1 IMAD.IADD R45, R45, 0x1, -R24 ;  /* 0x000000012d2d1824 */ /* 0x000fe400078e0a18 */
[----:B------:R-:W-:Y:S01]  /*4190*/  @P1 VIADD R43, R43, 0x1 ;  /* 0x000000012b2b1836 */ /* 0x000fe20000000000 */
[----:B------:R4:W5:Y:S01]  /*41a0*/  LDC R46, c[0x0][R44+0x388] ;  /* 0x0000e2002c2e7b82 */ /* 0x0009620000000800 */
[----:B-1----:R-:W1:Y:S01]  /*41b0*/  MUFU.RCP R48, R48 ;  /* 0x0000003000307308 */ /* 0x002e620000001000 */
[----:B------:R-:W-:Y:S01]  /*41c0*/  ISETP.GE.U32.AND P2, PT, R45, R24, PT ;  /* 0x000000182d00720c */ /* 0x000fe20003f46070 */
[----:B0-----:R-:W-:Y:S01]  /*41d0*/  HFMA2 R2, -RZ, RZ, 0, 0 ;  /* 0x00000000ff027431 */ /* 0x001fe200000001ff */
[----:B------:R-:W-:-:S04]  /*41e0*/  IADD3 R45, PT, PT, RZ, -R40, RZ ;  /* 0x80000028ff2d7210 */ /* 0x000fc80007ffe0ff */
[----:B----4-:R-:W0:Y:S01]  /*41f0*/  LDC R44, c[0x0][R44+0x3ec] ;  /* 0x0000fb002c2c7b82 */ /* 0x010e220000000800 */
[----:B--2---:R-:W-:-:S04]  /*4200*/  IMAD R45, R45, R3, RZ ;  /* 0x000000032d2d7224 */ /* 0x004fc800078e02ff */
[----:B------:R-:W-:-:S04]  /*4210*/  IMAD.HI.U32 R2, R3, R45, R2 ;  /* 0x0000002d03027227 */ /* 0x000fc800078e0002 */
[----:B------:R-:W-:Y:S01]  /*4220*/  @P2 VIADD R43, R43, 0x1 ;  /* 0x000000012b2b2836 */ /* 0x000fe20000000000 */
[----:B------:R-:W-:Y:S02]  /*4230*/  @!P3 LOP3.LUT R43, RZ, R24, RZ, 0x33, !PT ;  /* 0x00000018ff2bb212 */ /* 0x000fe400078e33ff */
[----:B------:R-:W-:-:S03]  /*4240*/  ISETP.NE.U32.AND P3, PT, R40, RZ, PT ;  /* 0x000000ff2800720c */ /* 0x000fc60003f65070 */
[----:B------:R-:W-:Y:S01]  /*4250*/  IMAD.HI.U32 R45, R2, R43, RZ ;  /* 0x0000002b022d7227 */ /* 0x000fe200078e00ff */
[----:B-1----:R-:W-:-:S03]  /*4260*/  IADD3 R2, PT, PT, R48, 0xffffffe, RZ ;  /* 0x0ffffffe30027810 */ /* 0x002fc60007ffe0ff */
[----:B------:R-:W-:Y:S01]  /*4270*/  IMAD.MOV R47, RZ, RZ, -R45 ;  /* 0x000000ffff2f7224 */ /* 0x000fe200078e0a2d */
[----:B------:R1:W2:Y:S03]  /*4280*/  F2I.FTZ.U32.TRUNC.NTZ R3, R2 ;  /* 0x0000000200037305 */ /* 0x0002a6000021f000 */
[----:B------:R-:W-:-:S05]  /*4290*/  IMAD R47, R40, R47, R43 ;  /* 0x0000002f282f7224 */ /* 0x000fca00078e022b */
[----:B------:R-:W-:Y:S01]  /*42a0*/  ISETP.GE.U32.AND P1, PT, R47, R40, PT ;  /* 0x000000282f00720c */ /* 0x000fe20003f26070 */
[----:B-1----:R-:W-:Y:S02]  /*42b0*/  IMAD.MOV.U32 R2, RZ, RZ, RZ ;  /* 0x000000ffff027224 */ /* 0x002fe400078e00ff */
[----:B--2---:R-:W-:-:S04]  /*42c0*/  IMAD R49, R49, R3, RZ ;  /* 0x0000000331317224 */ /* 0x004fc800078e02ff */
[----:B------:R-:W-:Y:S01]  /*42d0*/  IMAD.HI.U32 R2, R3, R49, R2 ;  /* 0x0000003103027227 */ /* 0x000fe200078e0002 */
[----:B-----5:R-:W1:Y:S05]  /*42e0*/  I2F.U32.RP R50, R46 ;  /* 0x0000002e00327306 */ /* 0x020e6a0000209000 */
[----:B------:R-:W-:Y:S01]  /*42f0*/  @P1 IADD3 R45, PT, PT, R45, 0x1, RZ ;  /* 0x000000012d2d1810 */ /* 0x000fe20007ffe0ff */
[----:B------:R-:W-:-:S05]  /*4300*/  @P1 IMAD.IADD R47, R47, 0x1, -R40 ;  /* 0x000000012f2f1824 */ /* 0x000fca00078e0a28 */
[----:B------:R-:W-:Y:S02]  /*4310*/  ISETP.GE.U32.AND P2, PT, R47, R40, PT ;  /* 0x000000282f00720c */ /* 0x000fe40003f46070 */
[----:B------:R-:W-:-:S04]  /*4320*/  LEA R47, R8, UR4, 0x2 ;  /* 0x00000004082f7c11 */ /* 0x000fc8000f8e10ff */
[----:B------:R2:W4:Y:S01]  /*4330*/  LDC R48, c[0x0][R47+0x388] ;  /* 0x0000e2002f307b82 */ /* 0x0005220000000800 */
[----:B-1----:R-:W1:Y:S06]  /*4340*/  MUFU.RCP R50, R50 ;  /* 0x0000003200327308 */ /* 0x002e6c0000001000 */
[----:B------:R-:W-:Y:S01]  /*4350*/  @P2 IADD3 R45, PT, PT, R45, 0x1, RZ ;  /* 0x000000012d2d2810 */ /* 0x000fe20007ffe0ff */
[----:B--2---:R-:W2:Y:S01]  /*4360*/  LDC R47, c[0x0][R47+0x3ec] ;  /* 0x0000fb002f2f7b82 */ /* 0x004ea20000000800 */
[----:B------:R-:W-:Y:S02]  /*4370*/  @!P3 LOP3.LUT R45, RZ, R40, RZ, 0x33, !PT ;  /* 0x00000028ff2db212 */ /* 0x000fe400078e33ff */
[----:B------:R-:W-:-:S03]  /*4380*/  ISETP.NE.U32.AND P3, PT, R42, RZ, PT ;  /* 0x000000ff2a00720c */ /* 0x000fc60003f65070 */
[----:B------:R-:W-:-:S04]  /*4390*/  IMAD.HI.U32 R49, R2, R45, RZ ;  /* 0x0000002d02317227 */ /* 0x000fc800078e00ff */
[----:B------:R-:W-:Y:S01]  /*43a0*/  IMAD.MOV R51, RZ, RZ, -R49 ;  /* 0x000000ffff337224 */ /* 0x000fe200078e0a31 */
[----:B-1----:R-:W-:-:S03]  /*43b0*/  IADD3 R2, PT, PT, R50, 0xffffffe, RZ ;  /* 0x0ffffffe32027810 */ /* 0x002fc60007ffe0ff */
[----:B------:R-:W-:Y:S01]  /*43c0*/  IMAD R51, R42, R51, R45 ;  /* 0x000000332a337224 */ /* 0x000fe200078e022d */
[----:B------:R1:W5:Y:S04]  /*43d0*/  F2I.FTZ.U32.TRUNC.NTZ R3, R2 ;  /* 0x0000000200037305 */ /* 0x000368000021f000 */
[----:B------:R-:W-:Y:S01]  /*43e0*/  ISETP.GE.U32.AND P1, PT, R51, R42, PT ;  /* 0x0000002a3300720c */ /* 0x000fe20003f26070 */
[----:B-1----:R-:W-:-:S12]  /*43f0*/  IMAD.MOV.U32 R2, RZ, RZ, RZ ;  /* 0x000000ffff027224 */ /* 0x002fd800078e00ff */
[----:B------:R-:W-:Y:S02]  /*4400*/  @P1 IMAD.IADD R51, R51, 0x1, -R42 ;  /* 0x0000000133331824 */ /* 0x000fe400078e0a2a */
[----:B------:R-:W-:-:S03]  /*4410*/  @P1 VIADD R49, R49, 0x1 ;  /* 0x0000000131311836 */ /* 0x000fc60000000000 */
[----:B------:R-:W-:Y:S02]  /*4420*/  ISETP.GE.U32.AND P2, PT, R51, R42, PT ;  /* 0x0000002a3300720c */ /* 0x000fe40003f46070 */
[----:B------:R-:W-:Y:S01]  /*4430*/  IADD3 R51, PT, PT, RZ, -R46, RZ ;  /* 0x8000002eff337210 */ /* 0x000fe20007ffe0ff */
[----:B----4-:R-:W1:Y:S04]  /*4440*/  I2F.U32.RP R50, R48 ;  /* 0x0000003000327306 */ /* 0x010e680000209000 */
[----:B-----5:R-:W-:-:S04]  /*4450*/  IMAD R51, R51, R3, RZ ;  /* 0x0000000333337224 */ /* 0x020fc800078e02ff */
[----:B------:R-:W-:Y:S02]  /*4460*/  IMAD.HI.U32 R52, R3, R51, R2 ;  /* 0x0000003303347227 */ /* 0x000fe400078e0002 */
        /* <DEDUP_REMOVED lines=8> */
[----:B-1----:R-:W-:Y:S01]  /*44f0*/  VIADD R2, R50, 0xffffffe ;  /* 0x0ffffffe32027836 */ /* 0x002fe20000000000 */
[----:B------:R-:W-:-:S03]  /*4500*/  IADD3 R50, PT, PT, -R10, RZ, RZ ;  /* 0x000000ff0a327210 */ /* 0x000fc60007ffe1ff */
[----:B------:R1:W4:Y:S02]  /*4510*/  F2I.FTZ.U32.TRUNC.NTZ R3, R2 ;  /* 0x0000000200037305 */ /* 0x000324000021f000 */
[----:B------:R-:W-:Y:S02]  /*4520*/  IMAD R15, R15, R50, R18 ;  /* 0x000000320f0f7224 */ /* 0x000fe400078e0212 */
[----:B------:R-:W-:Y:S02]  /*4530*/  IMAD.MOV R18, RZ, RZ, -R19 ;  /* 0x000000ffff127224 */ /* 0x000fe400078e0a13 */
[----:B------:R-:W-:Y:S02]  /*4540*/  IMAD R22, R15, R21, R22 ;  /* 0x000000150f167224 */ /* 0x000fe400078e0216 */
[----:B------:R-:W-:Y:S01]  /*4550*/  @P1 IADD3 R53, PT, PT, -R46, R53, RZ ;  /* 0x000000352e351210 */ /* 0x000fe20007ffe1ff */
[----:B-1----:R-:W-:Y:S01]  /*4560*/  HFMA2 R2, -RZ, RZ, 0, 0 ;  /* 0x00000000ff027431 */ /* 0x002fe200000001ff */
[----:B------:R-:W-:Y:S01]  /*4570*/  @P1 IADD3 R51, PT, PT, R51, 0x1, RZ ;  /* 0x0000000133331810 */ /* 0x000fe20007ffe0ff */
[----:B------:R-:W-:Y:S01]  /*4580*/  IMAD R10, R13, R18, R10 ;  /* 0x000000120d0a7224 */ /* 0x000fe200078e020a */
[----:B------:R-:W-:Y:S01]  /*4590*/  ISETP.GE.U32.AND P2, PT, R53, R46, PT ;  /* 0x0000002e3500720c */ /* 0x000fe20003f46070 */
[----:B------:R-:W-:Y:S01]  /*45a0*/  IMAD.MOV R53, RZ, RZ, -R48 ;  /* 0x000000ffff357224 */ /* 0x000fe200078e0a30 */
[----:B------:R-:W-:Y:S01]  /*45b0*/  IADD3 R13, PT, PT, -R41, RZ, RZ ;  /* 0x000000ff290d7210 */ /* 0x000fe20007ffe1ff */
[----:B------:R-:W-:-:S02]  /*45c0*/  IMAD R11, R10, R11, R22 ;  /* 0x0000000b0a0b7224 */ /* 0x000fc400078e0216 */
[----:B----4-:R-:W-:Y:S02]  /*45d0*/  IMAD R53, R53, R3, RZ ;  /* 0x0000000335357224 */ /* 0x010fe400078e02ff */
[----:B------:R-:W-:Y:S02]  /*45e0*/  IMAD R14, R14, R13, R19 ;  /* 0x0000000d0e0e7224 */ /* 0x000fe400078e0213 */
[----:B------:R-:W-:-:S04]  /*45f0*/  IMAD.HI.U32 R2, R3, R53, R2 ;  /* 0x0000003503027227 */ /* 0x000fc800078e0002 */
[----:B------:R-:W-:Y:S01]  /*4600*/  @P2 VIADD R51, R51, 0x1 ;  /* 0x0000000133332836 */ /* 0x000fe20000000000 */
[----:B------:R-:W-:Y:S01]  /*4610*/  @!P3 LOP3.LUT R51, RZ, R46, RZ, 0x33, !PT ;  /* 0x0000002eff33b212 */ /* 0x000fe200078e33ff */
[----:B------:R-:W-:Y:S01]  /*4620*/  IMAD.MOV R10, RZ, RZ, -R43 ;  /* 0x000000ffff0a7224 */ /* 0x000fe200078e0a2b */
[----:B------:R-:W-:Y:S01]  /*4630*/  ISETP.NE.U32.AND P3, PT, R48, RZ, PT ;  /* 0x000000ff3000720c */ /* 0x000fe20003f65070 */
[----:B------:R-:W-:Y:S02]  /*4640*/  IMAD R14, R14, R16, R11 ;  /* 0x000000100e0e7224 */ /* 0x000fe400078e020b */
        /* <DEDUP_REMOVED lines=27> */
.L_x_1313:
[----:B------:R-:W-:Y:S05]  /*4800*/  @!P0 BRA `(.L_x_1312) ;  /* 0x0000000800f88947 */ /* 0x000fea0003800000 */
[----:B------:R-:W-:Y:S02]  /*4810*/  ISETP.GE.U32.AND P1, PT, R6, 0x3, PT ;  /* 0x000000030600780c */ /* 0x000fe40003f26070 */
[----:B------:R-:W-:-:S04]  /*4820*/  LOP3.LUT R2, R36, 0x3, RZ, 0xc0, !PT ;  /* 0x0000000324027812 */ /* 0x000fc800078ec0ff */
[----:B------:R-:W-:-:S07]  /*4830*/  ISETP.NE.AND P0, PT, R2, 0x1, PT ;  /* 0x000000010200780c */ /* 0x000fce0003f05270 */
[----:B------:R-:W-:Y:S06]  /*4840*/  @!P1 BRA `(.L_x_1315) ;  /* 0x0000000400989947 */ /* 0x000fec0003800000 */
        /* <DEDUP_REMOVED lines=68> */
[----:B0-----:R-:W-:-:S04]  /*4c90*/  VIADD R2, R38, 0xffffffe ;  /* 0x0ffffffe26027836 */ /* 0x001fc80000000000 */
[----:B------:R0:W4:Y:S08]  /*4ca0*/  F2I.FTZ.U32.TRUNC.NTZ R3, R2 ;  /* 0x0000000200037305 */ /* 0x000130000021f000 */
[----:B------:R-:W-:Y:S02]  /*4cb0*/  @P1 IADD3 R25, PT, PT, -R14, R25, RZ ;  /* 0x000000190e191210 */ /* 0x000fe40007ffe1ff */
[----:B------:R-:W-:-:S02]  /*4cc0*/  @P1 IADD3 R24, PT, PT, R24, 0x1, RZ ;  /* 0x0000000118181810 */ /* 0x000fc40007ffe0ff */
[----:B------:R-:W-:Y:S01]  /*4cd0*/  ISETP.GE.U32.AND P2, PT, R25, R14, PT ;  /* 0x0000000e1900720c */ /* 0x000fe20003f46070 */
[----:B------:R-:W-:Y:S02]  /*4ce0*/  IMAD.MOV R25, RZ, RZ, -R19 ;  /* 0x000000ffff197224 */ /* 0x000fe400078e0a13 */
[----:B0-----:R-:W-:Y:S02]  /*4cf0*/  HFMA2 R2, -RZ, RZ, 0, 0 ;  /* 0x00000000ff027431 */ /* 0x001fe400000001ff */
[----:B----4-:R-:W-:-:S08]  /*4d00*/  IMAD R25, R25, R3, RZ ;  /* 0x0000000319197224 */ /* 0x010fd000078e02ff */
        /* <DEDUP_REMOVED lines=26> */
.L_x_1315:
        /* <DEDUP_REMOVED lines=20> */
[----:B------:R-:W-:-:S05]  /*4ff0*/  IADD3 R13, PT, PT, RZ, -R10, RZ ;  /* 0x8000000aff0d7210 */ /* 0x000fca0007ffe0ff */
        /* <DEDUP_REMOVED lines=35> */
.L_x_1316:
        /* <DEDUP_REMOVED lines=28> */
.L_x_1312:
        /* <DEDUP_REMOVED lines=29> */
.L_x_1311:
[----:B------:R-:W-:Y:S05]  /*55c0*/  BSYNC.RECONVERGENT B0 ;  /* 0x0000000000007941 */ /* 0x000fea0003800200 */
.L_x_1310:
        /* <DEDUP_REMOVED lines=22> */
.L_x_1321:
[C---:B------:R-:W-:Y:S01]  /*5730*/  VIADD R20, R9.reuse, 0xffffffff ;  /* 0xffffffff09147836 */ /* 0x040fe20000000000 */
[----:B------:R-:W-:Y:S01]  /*5740*/  UMOV UR4, 0xd8 ;  /* 0x000000d800047882 */ /* 0x000fe20000000000 */
[C---:B------:R-:W-:Y:S01]  /*5750*/  IADD3 R15, PT, PT, R9.reuse, -0x2, RZ ;  /* 0xfffffffe090f7810 */ /* 0x040fe20007ffe0ff */
[----:B------:R-:W-:Y:S01]  /*5760*/  VIADD R16, R9, 0xfffffffd ;  /* 0xfffffffd09107836 */ /* 0x000fe20000000000 */
[----:B------:R-:W-:Y:S02]  /*5770*/  IADD3 R10, PT, PT, R10, 0x8, RZ ;  /* 0x000000080a0a7810 */ /* 0x000fe40007ffe0ff */
[----:B------:R-:W-:Y:S02]  /*5780*/  LEA R20, R20, UR4, 0x2 ;  /* 0x0000000414147c11 */ /* 0x000fe4000f8e10ff */
[----:B------:R-:W-:Y:S02]  /*5790*/  LEA R15, R15, UR4, 0x2 ;  /* 0x000000040f0f7c11 */ /* 0x000fe4000f8e10ff */
[----:B------:R-:W0:Y:S01]  /*57a0*/  LDC R14, c[0x0][R20+0x388] ;  /* 0x0000e200140e7b82 */ /* 0x000e220000000800 */
[----:B------:R-:W-:-:S07]  /*57b0*/  LEA R16, R16, UR4, 0x2 ;  /* 0x0000000410107c11 */ /* 0x000fce000f8e10ff */
[----:B------:R1:W2:Y:S08]  /*57c0*/  LDC R17, c[0x0][R15+0x388] ;  /* 0x0000e2000f117b82 */ /* 0x0002b00000000800 */
[----:B------:R3:W4:Y:S08]  /*57d0*/  LDC R18, c[0x0][R16+0x388] ;  /* 0x0000e20010127b82 */ /* 0x0007300000000800 */
        /* <DEDUP_REMOVED lines=8> */
[----:B--2---:R-:W-:Y:S08]  /*5860*/  MUFU.RCP R21, R21 ;  /* 0x0000001500157308 */ /* 0x004ff00000001000 */
[----:B------:R-:W2:Y:S01]  /*5870*/  I2F.U32.RP R38, R18 ;  /* 0x0000001200267306 */ /* 0x000ea20000209000 */
[----:B0-----:R-:W-:-:S07]  /*5880*/  VIADD R2, R8, 0xffffffe ;  /* 0x0ffffffe08027836 */ /* 0x001fce0000000000 */
[----:B------:R0:W4:Y:S08]  /*5890*/  F2I.FTZ.U32.TRUNC.NTZ R3, R2 ;  /* 0x0000000200037305 */ /* 0x000130000021f000 */
[----:B--2---:R-:W-:Y:S01]  /*58a0*/  MUFU.RCP R38, R38 ;  /* 0x0000002600267308 */ /* 0x004fe20000001000 */
[----:B0-----:R-:W-:Y:S02]  /*58b0*/  HFMA2 R2, -RZ, RZ, 0, 0 ;  /* 0x00000000ff027431 */ /* 0x001fe400000001ff */
[----:B----4-:R-:W-:-:S04]  /*58c0*/  IMAD R19, R19, R3, RZ ;  /* 0x0000000313137224 */ /* 0x010fc800078e02ff */
[----:B------:R-:W-:Y:S01]  /*58d0*/  IMAD.HI.U32 R36, R3, R19, R2 ;  /* 0x0000001303247227 */ /* 0x000fe200078e0002 */
[----:B------:R-:W-:Y:S02]  /*58e0*/  IADD3 R2, PT, PT, R21, 0xffffffe, RZ ;  /* 0x0ffffffe15027810 */ /* 0x000fe40007ffe0ff */
[----:B------:R-:W-:Y:S02]  /*58f0*/  IADD3 R21, PT, PT, R9, -0x4, RZ ;  /* 0xfffffffc09157810 */ /* 0x000fe40007ffe0ff */
[----:B------:R0:W2:Y:S01]  /*5900*/  F2I.FTZ.U32.TRUNC.NTZ R3, R2 ;  /* 0x0000000200037305 */ /* 0x0000a2000021f000 */
[----:B------:R-:W-:Y:S01]  /*5910*/  IMAD.HI.U32 R8, R36, R11, RZ ;  /* 0x0000000b24087227 */ /* 0x000fe200078e00ff */
[----:B------:R-:W-:-:S03]  /*5920*/  LEA R21, R21, UR4, 0x2 ;  /* 0x0000000415157c11 */ /* 0x000fc6000f8e10ff */
[----:B------:R-:W-:Y:S01]  /*5930*/  IMAD.MOV R19, RZ, RZ, -R8 ;  /* 0x000000ffff137224 */ /* 0x000fe200078e0a08 */
[----:B------:R4:W5:Y:S03]  /*5940*/  LDC R36, c[0x0][R21+0x388] ;  /* 0x0000e20015247b82 */ /* 0x0009660000000800 */
[----:B------:R-:W-:Y:S02]  /*5950*/  IMAD R19, R14, R19, R11 ;  /* 0x000000130e137224 */ /* 0x000fe400078e020b */
[----:B0-----:R-:W-:-:S03]  /*5960*/  HFMA2 R2, -RZ, RZ, 0, 0 ;  /* 0x00000000ff027431 */ /* 0x001fc600000001ff */
[----:B------:R-:W-:Y:S01]  /*5970*/  ISETP.GE.U32.AND P1, PT, R19, R14, PT ;  /* 0x0000000e1300720c */ /* 0x000fe20003f26070 */
[----:B----4-:R-:W0:-:S12]  /*5980*/  LDC R21, c[0x0][R21+0x3ec] ;  /* 0x0000fb0015157b82 */ /* 0x010e180000000800 */
[----:B------:R-:W-:Y:S02]  /*5990*/  @P1 IMAD.IADD R19, R19, 0x1, -R14 ;  /* 0x0000000113131824 */ /* 0x000fe400078e0a0e */
[----:B------:R-:W-:-:S03]  /*59a0*/  @P1 VIADD R8, R8, 0x1 ;  /* 0x0000000108081836 */ /* 0x000fc60000000000 */
        /* <DEDUP_REMOVED lines=8> */
[----:B------:R-:W-:Y:S01]  /*5a30*/  IADD3 R3, PT, PT, R38, 0xffffffe, RZ ;  /* 0x0ffffffe26037810 */ /* 0x000fe20007ffe0ff */
[----:B-----5:R-:W2:Y:S02]  /*5a40*/  I2F.U32.RP R40, R36 ;  /* 0x0000002400287306 */ /* 0x020ea40000209000 */
[----:B------:R-:W-:-:S04]  /*5a50*/  IMAD.MOV R2, RZ, RZ, -R19 ;  /* 0x000000ffff027224 */ /* 0x000fc800078e0a13 */
[----:B------:R-:W-:Y:S02]  /*5a60*/  IMAD R2, R17, R2, R8 ;  /* 0x0000000211027224 */ /* 0x000fe400078e0208 */
[----:B------:R-:W4:Y:S03]  /*5a70*/  F2I.FTZ.U32.TRUNC.NTZ R3, R3 ;  /* 0x0000000300037305 */ /* 0x000f26000021f000 */
[----:B------:R-:W-:-:S05]  /*5a80*/  ISETP.GE.U32.AND P1, PT, R2, R17, PT ;  /* 0x000000110200720c */ /* 0x000fca0003f26070 */
[----:B--2---:R-:W2:Y:S01]  /*5a90*/  MUFU.RCP R40, R40 ;  /* 0x0000002800287308 */ /* 0x004ea20000001000 */
[----:B----4-:R-:W-:-:S07]  /*5aa0*/  IMAD R41, R41, R3, RZ ;  /* 0x0000000329297224 */ /* 0x010fce00078e02ff */
[----:B------:R-:W-:Y:S01]  /*5ab0*/  @P1 IADD3 R19, PT, PT, R19, 0x1, RZ ;  /* 0x0000000113131810 */ /* 0x000fe20007ffe0ff */
[----:B------:R-:W-:-:S05]  /*5ac0*/  @P1 IMAD.IADD R2, R2, 0x1, -R17 ;  /* 0x0000000102021824 */ /* 0x000fca00078e0a11 */
[----:B------:R-:W-:Y:S01]  /*5ad0*/  ISETP.GE.U32.AND P2, PT, R2, R17, PT ;  /* 0x000000110200720c */ /* 0x000fe20003f46070 */
[----:B------:R-:W-:-:S05]  /*5ae0*/  VIADD R2, R9, 0xfffffffb ;  /* 0xfffffffb09027836 */ /* 0x000fca0000000000 */
[----:B------:R-:W-:Y:S01]  /*5af0*/  LEA R38, R2, UR4, 0x2 ;  /* 0x0000000402267c11 */ /* 0x000fe2000f8e10ff */
[----:B------:R-:W-:-:S04]  /*5b00*/  IMAD.MOV.U32 R2, RZ, RZ, RZ ;  /* 0x000000ffff027224 */ /* 0x000fc800078e00ff */
[----:B------:R-:W-:Y:S02]  /*5b10*/  IMAD.HI.U32 R2, R3, R41, R2 ;  /* 0x0000002903027227 */ /* 0x000fe400078e0002 */
[----:B------:R4:W5:Y:S01]  /*5b20*/  LDC R41, c[0x0][R38+0x388] ;  /* 0x0000e20026297b82 */ /* 0x0009620000000800 */
[----:B------:R-:W-:Y:S02]  /*5b30*/  @P2 IADD3 R19, PT, PT, R19, 0x1, RZ ;  /* 0x0000000113132810 */ /* 0x000fe40007ffe0ff */
[----:B------:R-:W-:Y:S02]  /*5b40*/  @!P3 LOP3.LUT R19, RZ, R17, RZ, 0x33, !PT ;  /* 0x00000011ff13b212 */ /* 0x000fe400078e33ff */
[----:B------:R-:W-:-:S03]  /*5b50*/  ISETP.NE.U32.AND P3, PT, R18, RZ, PT ;  /* 0x000000ff1200720c */ /* 0x000fc60003f65070 */
[----:B------:R-:W-:Y:S01]  /*5b60*/  IMAD.HI.U32 R43, R2, R19, RZ ;  /* 0x00000013022b7227 */ /* 0x000fe200078e00ff */
[----:B--2---:R-:W-:Y:S01]  /*5b70*/  IADD3 R2, PT, PT, R40, 0xffffffe, RZ ;  /* 0x0ffffffe28027810 */ /* 0x004fe20007ffe0ff */
[----:B----4-:R-:W2:Y:S01]  /*5b80*/  LDC R38, c[0x0][R38+0x3ec] ;  /* 0x0000fb0026267b82 */ /* 0x010ea20000000800 */
[----:B------:R-:W-:Y:S01]  /*5b90*/  IADD3 R40, PT, PT, R9, -0x6, RZ ;  /* 0xfffffffa09287810 */ /* 0x000fe20007ffe0ff */
[----:B------:R-:W-:Y:S01]  /*5ba0*/  IMAD.MOV R45, RZ, RZ, -R43 ;  /* 0x000000ffff2d7224 */ /* 0x000fe200078e0a2b */
[----:B------:R4:W1:Y:S02]  /*5bb0*/  F2I.FTZ.U32.TRUNC.NTZ R3, R2 ;  /* 0x0000000200037305 */ /* 0x000864000021f000 */
[----:B------:R-:W-:Y:S01]  /*5bc0*/  LEA R40, R40, UR4, 0x2 ;  /* 0x0000000428287c11 */ /* 0x000fe2000f8e10ff */
[----:B------:R-:W-:-:S03]  /*5bd0*/  IMAD R45, R18, R45, R19 ;  /* 0x0000002d122d7224 */ /* 0x000fc600078e0213 */
[----:B------:R3:W0:Y:S02]  /*5be0*/  LDC R42, c[0x0][R40+0x388] ;  /* 0x0000e200282a7b82 */ /* 0x0006240000000800 */
[----:B------:R-:W-:Y:S01]  /*5bf0*/  ISETP.GE.U32.AND P1, PT, R45, R18, PT ;  /* 0x000000122d00720c */ /* 0x000fe20003f26070 */
[----:B----4-:R-:W-:-:S05]  /*5c00*/  HFMA2 R2, -RZ, RZ, 0, 0 ;  /* 0x00000000ff027431 */ /* 0x010fca00000001ff */
[----:B---3--:R-:W3:Y:S07]  /*5c10*/  LDC R40, c[0x0][R40+0x3ec] ;  /* 0x0000fb0028287b82 */ /* 0x008eee0000000800 */
[----:B------:R-:W-:Y:S02]  /*5c20*/  @P1 IMAD.IADD R45, R45, 0x1, -R18 ;  /* 0x000000012d2d1824 */ /* 0x000fe400078e0a12 */
[----:B------:R-:W-:-:S03]  /*5c30*/  @P1 VIADD R43, R43, 0x1 ;  /* 0x000000012b2b1836 */ /* 0x000fc60000000000 */
[----:B------:R-:W-:Y:S02]  /*5c40*/  ISETP.GE.U32.AND P2, PT, R45, R18, PT ;  /* 0x000000122d00720c */ /* 0x000fe40003f46070 */
[----:B------:R-:W-:-:S05]  /*5c50*/  IADD3 R45, PT, PT, RZ, -R36, RZ ;  /* 0x80000024ff2d7210 */ /* 0x000fca0007ffe0ff */
[----:B-1----:R-:W-:Y:S01]  /*5c60*/  IMAD R45, R45, R3, RZ ;  /* 0x000000032d2d7224 */ /* 0x002fe200078e02ff */
[----:B-----5:R-:W1:Y:S03]  /*5c70*/  I2F.U32.RP R46, R41 ;  /* 0x00000029002e7306 */ /* 0x020e660000209000 */
[----:B------:R-:W-:-:S04]  /*5c80*/  IMAD.HI.U32 R2, R3, R45, R2 ;  /* 0x0000002d03027227 */ /* 0x000fc800078e0002 */
[----:B------:R-:W-:Y:S01]  /*5c90*/  @P2 VIADD R43, R43, 0x1 ;  /* 0x000000012b2b2836 */ /* 0x000fe20000000000 */
[----:B------:R-:W-:Y:S02]  /*5ca0*/  @!P3 LOP3.LUT R43, RZ, R18, RZ, 0x33, !PT ;  /* 0x00000012ff2bb212 */ /* 0x000fe400078e33ff */
[----:B------:R-:W-:-:S03]  /*5cb0*/  ISETP.NE.U32.AND P3, PT, R36, RZ, PT ;  /* 0x000000ff2400720c */ /* 0x000fc60003f65070 */
[----:B------:R-:W-:Y:S01]  /*5cc0*/  IMAD.HI.U32 R44, R2, R43, RZ ;  /* 0x0000002b022c7227 */ /* 0x000fe200078e00ff */
[----:B-1----:R-:W1:Y:S03]  /*5cd0*/  MUFU.RCP R46, R46 ;  /* 0x0000002e002e7308 */ /* 0x002e660000001000 */
[----:B------:R-:W-:Y:S01]  /*5ce0*/  IMAD.MOV R45, RZ, RZ, -R44 ;  /* 0x000000ffff2d7224 */ /* 0x000fe200078e0a2c */
[----:B0-----:R-:W-:-:S03]  /*5cf0*/  IADD3 R49, PT, PT, RZ, -R42, RZ ;  /* 0x8000002aff317210 */ /* 0x001fc60007ffe0ff */
[----:B------:R-:W-:Y:S01]  /*5d00*/  IMAD R45, R36, R45, R43 ;  /* 0x0000002d242d7224 */ /* 0x000fe200078e022b */
[----:B------:R-:W0:Y:S04]  /*5d10*/  I2F.U32.RP R48, R42 ;  /* 0x0000002a00307306 */ /* 0x000e280000209000 */
[----:B------:R-:W-:Y:S02]  /*5d20*/  ISETP.GE.U32.AND P1, PT, R45, R36, PT ;  /* 0x000000242d00720c */ /* 0x000fe40003f26070 */
[----:B-1----:R-:W-:Y:S02]  /*5d30*/  IADD3 R2, PT, PT, R46, 0xffffffe, RZ ;  /* 0x0ffffffe2e027810 */ /* 0x002fe40007ffe0ff */
[C---:B------:R-:W-:Y:S01]  /*5d40*/  IADD3 R46, PT, PT, R9.reuse, -0x7, RZ ;  /* 0xfffffff9092e7810 */ /* 0x040fe20007ffe0ff */
[----:B------:R-:W-:Y:S01]  /*5d50*/  VIADD R9, R9, 0xfffffff8 ;  /* 0xfffffff809097836 */ /* 0x000fe20000000000 */
[----:B------:R1:W4:Y:S07]  /*5d60*/  F2I.FTZ.U32.TRUNC.NTZ R3, R2 ;  /* 0x0000000200037305 */ /* 0x00032e000021f000 */
[----:B------:R-:W-:Y:S01]  /*5d70*/  @P1 IMAD.IADD R45, R45, 0x1, -R36 ;  /* 0x000000012d2d1824 */ /* 0x000fe200078e0a24 */
[----:B------:R-:W-:Y:S01]  /*5d80*/  LEA R46, R46, UR4, 0x2 ;  /* 0x000000042e2e7c11 */ /* 0x000fe2000f8e10ff */
[----:B------:R-:W-:-:S03]  /*5d90*/  @P1 VIADD R44, R44, 0x1 ;  /* 0x000000012c2c1836 */ /* 0x000fc60000000000 */
[----:B------:R-:W-:Y:S01]  /*5da0*/  ISETP.GE.U32.AND P2, PT, R45, R36, PT ;  /* 0x000000242d00720c */ /* 0x000fe20003f46070 */
[----:B------:R5:W2:Y:S01]  /*5db0*/  LDC R47, c[0x0][R46+0x388] ;  /* 0x0000e2002e2f7b82 */ /* 0x000aa20000000800 */
[----:B-1----:R-:W-:Y:S01]  /*5dc0*/  HFMA2 R2, -RZ, RZ, 0, 0 ;  /* 0x00000000ff027431 */ /* 0x002fe200000001ff */
[----:B------:R-:W-:Y:S01]  /*5dd0*/  IADD3 R45, PT, PT, RZ, -R41, RZ ;  /* 0x80000029ff2d7210 */ /* 0x000fe20007ffe0ff */
[----:B0-----:R-:W0:Y:S04]  /*5de0*/  MUFU.RCP R48, R48 ;  /* 0x0000003000307308 */ /* 0x001e280000001000 */
[----:B----4-:R-:W-:Y:S01]  /*5df0*/  IMAD R45, R45, R3, RZ ;  /* 0x000000032d2d7224 */ /* 0x010fe200078e02ff */
[----:B-----5:R-:W1:Y:S03]  /*5e00*/  LDC R46, c[0x0][R46+0x3ec] ;  /* 0x0000fb002e2e7b82 */ /* 0x020e660000000800 */
[----:B------:R-:W-:-:S04]  /*5e10*/  IMAD.HI.U32 R3, R3, R45, R2 ;  /* 0x0000002d03037227 */ /* 0x000fc800078e0002 */
[----:B------:R-:W-:Y:S01]  /*5e20*/  @P2 VIADD R44, R44, 0x1 ;  /* 0x000000012c2c2836 */ /* 0x000fe20000000000 */
[----:B------:R-:W-:Y:S02]  /*5e30*/  @!P3 LOP3.LUT R44, RZ, R36, RZ, 0x33, !PT ;  /* 0x00000024ff2cb212 */ /* 0x000fe400078e33ff */
[----:B------:R-:W-:-:S03]  /*5e40*/  ISETP.NE.U32.AND P3, PT, R41, RZ, PT ;  /* 0x000000ff2900720c */ /* 0x000fc60003f65070 */
[----:B------:R-:W-:Y:S01]  /*5e50*/  IMAD.HI.U32 R45, R3, R44, RZ ;  /* 0x0000002c032d7227 */ /* 0x000fe200078e00ff */
[----:B0-----:R-:W-:Y:S02]  /*5e60*/  IADD3 R3, PT, PT, R48, 0xffffffe, RZ ;  /* 0x0ffffffe30037810 */ /* 0x001fe40007ffe0ff */
[----:B------:R-:W-:Y:S01]  /*5e70*/  LEA R48, R9, UR4, 0x2 ;  /* 0x0000000409307c11 */ /* 0x000fe2000f8e10ff */
[----:B------:R-:W-:-:S03]  /*5e80*/  IMAD.MOV R2, RZ, RZ, -R45 ;  /* 0x000000ffff027224 */ /* 0x000fc600078e0a2d */
[----:B------:R-:W0:Y:S01]  /*5e90*/  F2I.FTZ.U32.TRUNC.NTZ R3, R3 ;  /* 0x0000000300037305 */ /* 0x000e22000021f000 */
[----:B------:R-:W-:-:S05]  /*5ea0*/  IMAD R2, R41, R2, R44 ;  /* 0x0000000229027224 */ /* 0x000fca00078e022c */
[----:B------:R-:W-:Y:S01]  /*5eb0*/  ISETP.GE.U32.AND P1, PT, R2, R41, PT ;  /* 0x000000290200720c */ /* 0x000fe20003f26070 */
[----:B0-----:R-:W-:-:S12]  /*5ec0*/  IMAD R49, R49, R3, RZ ;  /* 0x0000000331317224 */ /* 0x001fd800078e02ff */
[----:B------:R-:W-:Y:S01]  /*5ed0*/  @P1 IMAD.IADD R2, R2, 0x1, -R41 ;  /* 0x0000000102021824 */ /* 0x000fe200078e0a29 */
[----:B--2---:R-:W0:Y:S01]  /*5ee0*/  I2F.U32.RP R52, R47 ;  /* 0x0000002f00347306 */ /* 0x004e220000209000 */
[----:B------:R-:W-:-:S03]  /*5ef0*/  @P1 IADD3 R45, PT, PT, R45, 0x1, RZ ;  /* 0x000000012d2d1810 */ /* 0x000fc60007ffe0ff */
[----:B------:R-:W-:Y:S01]  /*5f00*/  ISETP.GE.U32.AND P2, PT, R2, R41, PT ;  /* 0x000000290200720c */ /* 0x000fe20003f46070 */
[----:B------:R-:W-:-:S04]  /*5f10*/  IMAD.MOV.U32 R2, RZ, RZ, RZ ;  /* 0x000000ffff027224 */ /* 0x000fc800078e00ff */
[----:B------:R-:W-:Y:S02]  /*5f20*/  IMAD.HI.U32 R2, R3, R49, R2 ;  /* 0x0000003103027227 */ /* 0x000fe400078e0002 */
[----:B------:R2:W4:Y:S01]  /*5f30*/  LDC R49, c[0x0][R48+0x388] ;  /* 0x0000e20030317b82 */ /* 0x0005220000000800 */
[----:B0-----:R-:W0:Y:S05]  /*5f40*/  MUFU.RCP R52, R52 ;  /* 0x0000003400347308 */ /* 0x001e2a0000001000 */
[----:B------:R-:W-:Y:S02]  /*5f50*/  @P2 IADD3 R45, PT, PT, R45, 0x1, RZ ;  /* 0x000000012d2d2810 */ /* 0x000fe40007ffe0ff */
[----:B------:R-:W-:Y:S01]  /*5f60*/  @!P3 LOP3.LUT R45, RZ, R41, RZ, 0x33, !PT ;  /* 0x00000029ff2db212 */ /* 0x000fe200078e33ff */
[----:B--2---:R-:W2:Y:S01]  /*5f70*/  LDC R48, c[0x0][R48+0x3ec] ;  /* 0x0000fb0030307b82 */ /* 0x004ea20000000800 */
[----:B------:R-:W-:-:S03]  /*5f80*/  ISETP.NE.U32.AND P3, PT, R42, RZ, PT ;  /* 0x000000ff2a00720c */ /* 0x000fc60003f65070 */
[----:B------:R-:W-:-:S04]  /*5f90*/  IMAD.HI.U32 R50, R2, R45, RZ ;  /* 0x0000002d02327227 */ /* 0x000fc800078e00ff */
[----:B------:R-:W-:-:S04]  /*5fa0*/  IMAD.MOV R51, RZ, RZ, -R50 ;  /* 0x000000ffff337224 */ /* 0x000fc800078e0a32 */
[----:B------:R-:W-:Y:S01]  /*5fb0*/  IMAD R51, R42, R51, R45 ;  /* 0x000000332a337224 */ /* 0x000fe200078e022d */
[----:B0-----:R-:W-:-:S04]  /*5fc0*/  IADD3 R2, PT, PT, R52, 0xffffffe, RZ ;  /* 0x0ffffffe34027810 */ /* 0x001fc80007ffe0ff */
[----:B------:R-:W-:Y:S01]  /*5fd0*/  ISETP.GE.U32.AND P1, PT, R51, R42, PT ;  /* 0x0000002a3300720c */ /* 0x000fe20003f26070 */
[----:B------:R0:W5:Y:S02]  /*5fe0*/  F2I.FTZ.U32.TRUNC.NTZ R3, R2 ;  /* 0x0000000200037305 */ /* 0x000164000021f000 */
[----:B0-----:R-:W-:-:S10]  /*5ff0*/  IMAD.MOV.U32 R2, RZ, RZ, RZ ;  /* 0x000000ffff027224 */ /* 0x001fd400078e00ff */
[----:B------:R-:W-:Y:S02]  /*6000*/  @P1 IMAD.IADD R51, R51, 0x1, -R42 ;  /* 0x0000000133331824 */ /* 0x000fe400078e0a2a */
[----:B------:R-:W-:-:S03]  /*6010*/  @P1 VIADD R50, R50, 0x1 ;  /* 0x0000000132321836 */ /* 0x000fc60000000000 */
[----:B------:R-:W-:Y:S02]  /*6020*/  ISETP.GE.U32.AND P2, PT, R51, R42, PT ;  /* 0x0000002a3300720c */ /* 0x000fe40003f46070 */
[----:B------:R-:W-:Y:S01]  /*6030*/  IADD3 R51, PT, PT, RZ, -R47, RZ ;  /* 0x8000002fff337210 */ /* 0x000fe20007ffe0ff */
[----:B----4-:R-:W0:Y:S04]  /*6040*/  I2F.U32.RP R53, R49 ;  /* 0x0000003100357306 */ /* 0x010e280000209000 */
[----:B-----5:R-:W-:-:S04]  /*6050*/  IMAD R51, R51, R3, RZ ;  /* 0x0000000333337224 */ /* 0x020fc800078e02ff */
[----:B------:R-:W-:Y:S02]  /*6060*/  IMAD.HI.U32 R3, R3, R51, R2 ;  /* 0x0000003303037227 */ /* 0x000fe400078e0002 */
[----:B------:R-:W-:Y:S01]  /*6070*/  @P2 IADD3 R50, PT, PT, R50, 0x1, RZ ;  /* 0x0000000132322810 */ /* 0x000fe20007ffe0ff */
[----:B------:R4:W5:Y:S01]  /*6080*/  LDC R51, c[0x0][R20+0x3ec] ;  /* 0x0000fb0014337b82 */ /* 0x0009620000000800 */
[----:B------:R-:W-:Y:S02]  /*6090*/  @!P3 LOP3.LUT R50, RZ, R42, RZ, 0x33, !PT ;  /* 0x0000002aff32b212 */ /* 0x000fe400078e33ff */
[----:B------:R-:W-:Y:S01]  /*60a0*/  ISETP.NE.U32.AND P3, PT, R47, RZ, PT ;  /* 0x000000ff2f00720c */ /* 0x000fe20003f65070 */
[----:B0-----:R-:W0:Y:S02]  /*60b0*/  MUFU.RCP R53, R53 ;  /* 0x0000003500357308 */ /* 0x001e240000001000 */
[----:B------:R-:W-:-:S05]  /*60c0*/  IMAD.HI.U32 R52, R3, R50, RZ ;  /* 0x0000003203347227 */ /* 0x000fca00078e00ff */
[----:B------:R-:W-:-:S05]  /*60d0*/  IADD3 R2, PT, PT, -R52, RZ, RZ ;  /* 0x000000ff34027210 */ /* 0x000fca0007ffe1ff */
[----:B------:R-:W-:-:S05]  /*60e0*/  IMAD R2, R47, R2, R50 ;  /* 0x000000022f027224 */ /* 0x000fca00078e0232 */
[----:B------:R-:W-:Y:S01]  /*60f0*/  ISETP.GE.U32.AND P1, PT, R2, R47, PT ;  /* 0x0000002f0200720c */ /* 0x000fe20003f26070 */
[----:B0-----:R-:W-:Y:S02]  /*6100*/  VIADD R3, R53, 0xffffffe ;  /* 0x0ffffffe35037836 */ /* 0x001fe40000000000 */
[----:B------:R-:W-:-:S04]  /*6110*/  IMAD.MOV R53, RZ, RZ, -R49 ;  /* 0x000000ffff357224 */ /* 0x000fc800078e0a31 */
[----:B------:R-:W0:Y:S06]  /*6120*/  F2I.FTZ.U32.TRUNC.NTZ R3, R3 ;  /* 0x0000000300037305 */ /* 0x000e2c000021f000 */
[----:B------:R-:W-:Y:S02]  /*6130*/  @P1 IADD3 R2, PT, PT, -R47, R2, RZ ;  /* 0x000000022f021210 */ /* 0x000fe40007ffe1ff */
[----:B------:R-:W-:Y:S02]  /*6140*/  @P1 IADD3 R52, PT, PT, R52, 0x1, RZ ;  /* 0x0000000134341810 */ /* 0x000fe40007ffe0ff */
[----:B------:R-:W-:Y:S01]  /*6150*/  ISETP.GE.U32.AND P2, PT, R2, R47, PT ;  /* 0x0000002f0200720c */ /* 0x000fe20003f46070 */
[----:B------:R-:W-:-:S02]  /*6160*/  HFMA2 R2, -RZ, RZ, 0, 0 ;  /* 0x00000000ff027431 */ /* 0x000fc400000001ff */
[----:B0-----:R-:W-:-:S04]  /*6170*/  IMAD R53, R53, R3, RZ ;  /* 0x0000000335357224 */ /* 0x001fc800078e02ff */
[----:B------:R-:W-:-:S06]  /*6180*/  IMAD.HI.U32 R3, R3, R53, R2 ;  /* 0x0000003503037227 */ /* 0x000fcc00078e0002 */
[----:B------:R-:W-:Y:S01]  /*6190*/  @P2 VIADD R52, R52, 0x1 ;  /* 0x0000000134342836 */ /* 0x000fe20000000000 */
[----:B------:R-:W-:Y:S02]  /*61a0*/  @!P3 LOP3.LUT R52, RZ, R47, RZ, 0x33, !PT ;  /* 0x0000002fff34b212 */ /* 0x000fe400078e33ff */
[----:B------:R-:W-:-:S03]  /*61b0*/  ISETP.NE.U32.AND P3, PT, R49, RZ, PT ;  /* 0x000000ff3100720c */ /* 0x000fc60003f65070 */
[----:B------:R-:W-:Y:S01]  /*61c0*/  IMAD.HI.U32 R2, R3, R52, RZ ;  /* 0x0000003403027227 */ /* 0x000fe200078e00ff */
[----:B------:R-:W-:-:S03]  /*61d0*/  IADD3 R3, PT, PT, -R8, RZ, RZ ;  /* 0x000000ff08037210 */ /* 0x000fc60007ffe1ff */
[----:B------:R-:W-:Y:S02]  /*61e0*/  IMAD.MOV R53, RZ, RZ, -R2 ;  /* 0x000000ffff357224 */ /* 0x000fe400078e0a02 */
[----:B------:R-:W-:Y:S02]  /*61f0*/  IMAD R3, R14, R3, R11 ;  /* 0x000000030e037224 */ /* 0x000fe400078e020b */
[----:B----4-:R-:W-:Y:S02]  /*6200*/  IMAD R20, R49, R53, R52 ;  /* 0x0000003531147224 */ /* 0x010fe400078e0234 */
[----:B-----5:R-:W-:Y:S01]  /*6210*/  IMAD R12, R3, R51, R12 ;  /* 0x00000033030c7224 */ /* 0x020fe200078e020c */
[----:B------:R-:W-:Y:S01]  /*6220*/  IADD3 R3, PT, PT, -R43, RZ, RZ ;  /* 0x000000ff2b037210 */ /* 0x000fe20007ffe1ff */
[----:B------:R-:W-:Y:S01]  /*6230*/  IMAD.MOV R11, RZ, RZ, -R19 ;  /* 0x000000ffff0b7224 */ /* 0x000fe200078e0a13 */
[----:B------:R-:W-:-:S03]  /*6240*/  ISETP.GE.U32.AND P1, PT, R20, R49, PT ;  /* 0x000000311400720c */ /* 0x000fc60003f26070 */
[----:B------:R-:W-:Y:S02]  /*6250*/  IMAD R18, R18, R3, R19 ;  /* 0x0000000312127224 */ /* 0x000fe400078e0213 */
[----:B------:R-:W-:Y:S02]  /*6260*/  IMAD R8, R17, R11, R8 ;  /* 0x0000000b11087224 */ /* 0x000fe400078e0208 */
[----:B------:R-:W-:Y:S02]  /*6270*/  IMAD.MOV R3, RZ, RZ, -R44 ;  /* 0x000000ffff037224 */ /* 0x000fe400078e0a2c */
[----:B------:R-:W-:Y:S02]  /*6280*/  IMAD R15, R8, R15, R12 ;  /* 0x0000000f080f7224 */ /* 0x000fe400078e020c */
[----:B------:R-:W-:Y:S02]  /*6290*/  IMAD R36, R36, R3, R43 ;  /* 0x0000000324247224 */ /* 0x000fe400078e022b */
[----:B------:R-:W-:Y:S01]  /*62a0*/  @P1 IADD3 R20, PT, PT, -R49, R20, RZ ;  /* 0x0000001431141210 */ /* 0x000fe20007ffe1ff */
[----:B------:R-:W-:-:S02]  /*62b0*/  IMAD.MOV R3, RZ, RZ, -R45 ;  /* 0x000000ffff037224 */ /* 0x000fc400078e0a2d */
[----:B------:R-:W-:Y:S01]  /*62c0*/  IMAD R16, R18, R16, R15 ;  /* 0x0000001012107224 */ /* 0x000fe200078e020f */
[----:B------:R-:W-:Y:S01]  /*62d0*/  ISETP.GE.U32.AND P2, PT, R20, R49, PT ;  /* 0x000000311400720c */ /* 0x000fe20003f46070 */
[----:B------:R-:W-:Y:S01]  /*62e0*/  IMAD R41, R41, R3, R44 ;  /* 0x0000000329297224 */ /* 0x000fe200078e022c */
[----:B------:R-:W-:Y:S01]  /*62f0*/  IADD3 R3, PT, PT, -R50, RZ, RZ ;  /* 0x000000ff32037210 */ /* 0x000fe20007ffe1ff */
[----:B------:R-:W-:Y:S01]  /*6300*/  @P1 VIADD R2, R2, 0x1 ;  /* 0x0000000102021836 */ /* 0x000fe20000000000 */
[----:B------:R-:W-:Y:S01]  /*6310*/  ISETP.NE.AND P1, PT, R10, R7, PT ;  /* 0x000000070a00720c */ /* 0x000fe20003f25270 */
[----:B------:R-:W-:Y:S02]  /*6320*/  IMAD R21, R36, R21, R16 ;  /* 0x0000001524157224 */ /* 0x000fe400078e0210 */
[----:B------:R-:W-:Y:S02]  /*6330*/  IMAD R42, R42, R3, R45 ;  /* 0x000000032a2a7224 */ /* 0x000fe400078e022d */
[----:B------:R-:W-:-:S02]  /*6340*/  IMAD R21, R41, R38, R21 ;  /* 0x0000002629157224 */ /* 0x000fc400078e0215 */
[----:B------:R-:W-:Y:S02]  /*6350*/  IMAD.MOV R3, RZ, RZ, -R52 ;  /* 0x000000ffff037224 */ /* 0x000fe400078e0a34 */
[----:B------:R-:W-:Y:S01]  /*6360*/  @P2 IADD3 R2, PT, PT, R2, 0x1, RZ ;  /* 0x0000000102022810 */ /* 0x000fe20007ffe0ff */
[----:B---3--:R-:W-:Y:S01]  /*6370*/  IMAD R21, R42, R40, R21 ;  /* 0x000000282a157224 */ /* 0x008fe200078e0215 */
[----:B------:R-:W-:Y:S01]  /*6380*/  @!P3 LOP3.LUT R2, RZ, R49, RZ, 0x33, !PT ;  /* 0x00000031ff02b212 */ /* 0x000fe200078e33ff */
[----:B------:R-:W-:-:S03]  /*6390*/  IMAD R47, R47, R3, R50 ;  /* 0x000000032f2f7224 */ /* 0x000fc600078e0232 */
[----:B------:R-:W-:Y:S01]  /*63a0*/  MOV R11, R2 ;  /* 0x00000002000b7202 */ /* 0x000fe20000000f00 */
[----:B------:R-:W-:Y:S02]  /*63b0*/  IMAD.MOV R12, RZ, RZ, -R2 ;  /* 0x000000ffff0c7224 */ /* 0x000fe400078e0a02 */
[----:B-1----:R-:W-:Y:S02]  /*63c0*/  IMAD R21, R47, R46, R21 ;  /* 0x0000002e2f157224 */ /* 0x002fe400078e0215 */
[----:B------:R-:W-:-:S04]  /*63d0*/  IMAD R12, R49, R12, R52 ;  /* 0x0000000c310c7224 */ /* 0x000fc800078e0234 */
[----:B--2---:R-:W-:Y:S01]  /*63e0*/  IMAD R12, R12, R48, R21 ;  /* 0x000000300c0c7224 */ /* 0x004fe200078e0215 */
[----:B------:R-:W-:Y:S06]  /*63f0*/  @P1 BRA `(.L_x_1321) ;  /* 0xfffffff000cc1947 */ /* 0x000fec000383ffff */
[----:B------:R-:W-:Y:S05]  /*6400*/  BSYNC.RECONVERGENT B1 ;  /* 0x0000000000017941 */ /* 0x000fea0003800200 */
.L_x_1320:
        /* <DEDUP_REMOVED lines=106> */
.L_x_1322:
        /* <DEDUP_REMOVED lines=56> */
.L_x_1323:
        /* <DEDUP_REMOVED lines=28> */
.L_x_1319:
[----:B------:R-:W0:Y:S01]  /*6ff0*/  LDCU UR5, c[0x0][0x38c] ;  /* 0x00007180ff0577ac */ /* 0x000e220008000800 */
        /* <DEDUP_REMOVED lines=23> */
[----:B------:R-:W-:Y:S02]  /*7170*/  IMAD R2, R2, UR5, R13 ;  /* 0x0000000502027c24 */ /* 0x000fe4000f8e020d */
[----:B------:R-:W-:Y:S02]  /*7180*/  IMAD.MOV.U32 R13, RZ, RZ, RZ ;  /* 0x000000ffff0d7224 */ /* 0x000fe400078e00ff */
[----:B-1----:R-:W-:-:S04]  /*7190*/  IMAD R19, R2, UR6, RZ ;  /* 0x0000000602137c24 */ /* 0x002fc8000f8e02ff */
[----:B--2---:R-:W-:Y:S01]  /*71a0*/  IMAD R18, R18, UR7, R19 ;  /* 0x0000000712127c24 */ /* 0x004fe2000f8e0213 */
[----:B------:R-:W-:-:S07]  /*71b0*/  MOV R19, RZ ;  /* 0x000000ff00137202 */ /* 0x000fce0000000f00 */
.L_x_1318:
[----:B------:R-:W-:Y:S05]  /*71c0*/  BSYNC.RECONVERGENT B0 ;  /* 0x0000000000007941 */ /* 0x000fea0003800200 */
.L_x_1317:
        /* <DEDUP_REMOVED lines=14> */
[----:B------:R-:W-:-:S04]  /*72b0*/  IMAD.WIDE.U32 R16, R16, -0x2daee0ad, RZ ;  /* 0xd2511f5310107825 */ /* 0x000fc800078e00ff */
[----:B------:R-:W-:Y:S02]  /*72c0*/  VIADD R7, R11, 0x1 ;  /* 0x000000010b077836 */ /* 0x000fe40000000000 */
[----:B------:R-:W-:Y:S01]  /*72d0*/  IMAD.HI.U32 R9, R5, -0x2daee0ad, RZ ;  /* 0xd2511f5305097827 */ /* 0x000fe200078e00ff */
[----:B---3--:R-:W-:-:S03]  /*72e0*/  LOP3.LUT R8, R11, R35, R2, 0x96, !PT ;  /* 0x000000230b087212 */ /* 0x008fc600078e9602 */
[----:B------:R-:W-:Y:S01]  /*72f0*/  @P0 IMAD.MOV R7, RZ, RZ, R11 ;  /* 0x000000ffff070224 */ /* 0x000fe200078e020b */
[-C--:B------:R-:W-:Y:S02]  /*7300*/  LOP3.LUT R10, R17, R3.reuse, RZ, 0x3c, !PT ;  /* 0x00000003110a7212 */ /* 0x080fe400078e3cff */
[----:B------:R-:W-:Y:S02]  /*7310*/  LOP3.LUT R14, R9, R3, RZ, 0x3c, !PT ;  /* 0x00000003090e7212 */ /* 0x000fe400078e3cff */
[----:B------:R-:W-:Y:S01]  /*7320*/  LOP3.LUT R7, R35, R7, R2, 0x96, !PT ;  /* 0x0000000723077212 */ /* 0x000fe200078e9602 */
[----:B------:R-:W-:Y:S01]  /*7330*/  IMAD.WIDE.U32 R8, R8, -0x2daee0ad, RZ ;  /* 0xd2511f5308087825 */ /* 0x000fe200078e00ff */
[----:B------:R-:W-:Y:S02]  /*7340*/  IADD3 R21, PT, PT, R3, -0x4498517b, RZ ;  /* 0xbb67ae8503157810 */ /* 0x000fe40007ffe0ff */
[----:B------:R-:W-:Y:S01]  /*7350*/  IADD3 R5, PT, PT, R2, -0x61c88647, RZ ;  /* 0x9e3779b902057810 */ /* 0x000fe20007ffe0ff */
[----:B------:R-:W-:-:S04]  /*7360*/  IMAD.WIDE.U32 R10, R10, -0x326172a9, RZ ;  /* 0xcd9e8d570a0a7825 */ /* 0x000fc800078e00ff */
[----:B------:R-:W-:-:S04]  /*7370*/  IMAD.WIDE.U32 R14, R14, -0x326172a9, RZ ;  /* 0xcd9e8d570e0e7825 */ /* 0x000fc800078e00ff */
[----:B------:R-:W-:Y:S02]  /*7380*/  VIADD R17, R16, 0xd2511f53 ;  /* 0xd2511f5310117836 */ /* 0x000fe40000000000 */
[----:B------:R-:W-:Y:S01]  /*7390*/  IMAD.WIDE.U32 R6, R7, -0x2daee0ad, RZ ;  /* 0xd2511f5307067825 */ /* 0x000fe200078e00ff */
[----:B------:R-:W-:Y:S02]  /*73a0*/  LOP3.LUT R16, R21, R16, R9, 0x96, !PT ;  /* 0x0000001015107212 */ /* 0x000fe400078e9609 */
[CC--:B------:R-:W-:Y:S02]  /*73b0*/  LOP3.LUT R20, R5.reuse, R34.reuse, R11, 0x96, !PT ;  /* 0x0000002205147212 */ /* 0x0c0fe400078e960b */
[----:B------:R-:W-:Y:S02]  /*73c0*/  LOP3.LUT R38, R5, R34, R15, 0x96, !PT ;  /* 0x0000002205267212 */ /* 0x000fe400078e960f */
[----:B------:R-:W-:Y:S01]  /*73d0*/  LOP3.LUT R40, R21, R17, R7, 0x96, !PT ;  /* 0x0000001115287212 */ /* 0x000fe200078e9607 */
[----:B------:R-:W-:-:S02]  /*73e0*/  VIADD R5, R2, 0x3c6ef372 ;  /* 0x3c6ef37202057836 */ /* 0x000fc40000000000 */
        /* <DEDUP_REMOVED lines=88> */
[----:B------:R-:W-:Y:S01]  /*7970*/  IMAD.MOV.U32 R14, RZ, RZ, R6 ;  /* 0x000000ffff0e7224 */ /* 0x000fe200078e0006 */
[----:B------:R-:W-:Y:S01]  /*7980*/  MOV R3, R5 ;  /* 0x0000000500037202 */ /* 0x000fe20000000f00 */
[----:B------:R-:W-:Y:S06]  /*7990*/  BRA `(.L_x_1325) ;  /* 0x0000000000207947 */ /* 0x000fec0003800000 */
.L_x_1324:
        /* <DEDUP_REMOVED lines=8> */
.L_x_1325:
        /* <DEDUP_REMOVED lines=19> */
.L_x_10012:
[----:B------:R-:W-:Y:S05]  /*7b50*/  BRX R2 -0x7b60                                                                                                                                                                                                                                                                                                                                                                                                                                                                               (*"BRANCH_TARGETS .L_x_10013,.L_x_10014,.L_x_10015"*) ;  /* 0xffffff8402287949 */ /* 0x000fea000383ffff */
.L_x_1328:
        /* <DEDUP_REMOVED lines=25> */
[----:B-1----:R-:W-:Y:S01]  /*7cf0*/  MOV R6, UR6 ;  /* 0x0000000600067c02 */ /* 0x002fe20008000f00 */
[----:B------:R-:W-:Y:S01]  /*7d00*/  IMAD.U32 R7, RZ, RZ, UR7 ;  /* 0x00000007ff077e24 */ /* 0x000fe2000f8e00ff */
[----:B---3--:R-:W-:Y:S01]  /*7d10*/  MOV R10, UR8 ;  /* 0x00000008000a7c02 */ /* 0x008fe20008000f00 */
[----:B------:R-:W-:-:S07]  /*7d20*/  IMAD.U32 R11, RZ, RZ, UR9 ;  /* 0x00000009ff0b7e24 */ /* 0x000fce000f8e00ff */
[----:B------:R-:W-:-:S07]  /*7d30*/  LEPC R20, `(.L_x_1334) ;  /* 0x000000001014794e */ /* 0x000fce0000000000 */
[----:B--2---:R-:W-:Y:S05]  /*7d40*/  CALL.ABS.NOINC R2 ;  /* 0x0000000002007343 */ /* 0x004fea0003c00000 */
.L_x_1334:
[----:B------:R0:W5:Y:S02]  /*7d50*/  LDG.E R0, desc[UR36][R16.64] ;  /* 0x0000002410007981 */ /* 0x000164000c1e1900 */
.L_x_1333:
[----:B------:R-:W-:Y:S05]  /*7d60*/  BSYNC.RECONVERGENT B6 ;  /* 0x0000000000067941 */ /* 0x000fea0003800200 */
.L_x_1332:
[----:B------:R-:W1:Y:S01]  /*7d70*/  LDCU.64 UR4, c[0x0][0x380] ;  /* 0x00007000ff0477ac */ /* 0x000e620008000a00 */
[----:B-----5:R-:W-:-:S04]  /*7d80*/  FSETP.GTU.FTZ.AND P0, PT, R41, R0, PT ;  /* 0x000000002900720b */ /* 0x020fc80003f1c000 */
[----:B------:R-:W-:Y:S02]  /*7d90*/  SEL R5, RZ, 0x1, P0 ;  /* 0x00000001ff057807 */ /* 0x000fe40000000000 */
[----:B-1----:R-:W-:-:S04]  /*7da0*/  IADD3 R2, P1, PT, R18, UR4, RZ ;  /* 0x0000000412027c10 */ /* 0x002fc8000ff3e0ff */
[----:B------:R-:W-:-:S05]  /*7db0*/  IADD3.X R3, PT, PT, R19, UR5, RZ, P1, !PT ;  /* 0x0000000513037c10 */ /* 0x000fca0008ffe4ff */
[----:B------:R1:W-:Y:S04]  /*7dc0*/  STG.E.U8 desc[UR36][R2.64], R5 ;  /* 0x0000000502007986 */ /* 0x0003e8000c101124 */
.L_x_1330:
[----:B------:R-:W-:Y:S05]  /*7dd0*/  BSYNC.RELIABLE B7 ;  /* 0x0000000000077941 */ /* 0x000fea0003800100 */
.L_x_1329:
        /* <DEDUP_REMOVED lines=10> */
[----:B------:R-:W-:Y:S02]  /*7e80*/  HFMA2 R12, -RZ, RZ, 0, 5.9604644775390625e-08 ;  /* 0x00000001ff0c7431 */ /* 0x000fe400000001ff */
[----:B------:R-:W-:Y:S01]  /*7e90*/  IMAD.MOV.U32 R8, RZ, RZ, 0x275 ;  /* 0x00000275ff087424 */ /* 0x000fe200078e00ff */
[----:B-1----:R1:W2:Y:S01]  /*7ea0*/  LDC.64 R2, c[0x4][R0] ;  /* 0x0100000000027b82 */ /* 0x0022a20000000a00 */
[----:B------:R-:W3:Y:S01]  /*7eb0*/  LDCU.64 UR6, c[0x4][0x178] ;  /* 0x01002f00ff0677ac */ /* 0x000ee20008000a00 */
[----:B------:R-:W-:Y:S01]  /*7ec0*/  IMAD.MOV.U32 R13, RZ, RZ, RZ ;  /* 0x000000ffff0d7224 */ /* 0x000fe200078e00ff */
[----:B------:R-:W4:Y:S01]  /*7ed0*/  LDCU.64 UR8, c[0x4][0x90] ;  /* 0x01001200ff0877ac */ /* 0x000f220008000a00 */
[----:B0-----:R-:W-:Y:S01]  /*7ee0*/  IMAD.U32 R4, RZ, RZ, UR4 ;  /* 0x00000004ff047e24 */ /* 0x001fe2000f8e00ff */
[----:B------:R-:W-:Y:S01]  /*7ef0*/  MOV R5, UR5 ;  /* 0x0000000500057c02 */ /* 0x000fe20008000f00 */
[----:B---3--:R-:W-:Y:S01]  /*7f00*/  IMAD.U32 R6, RZ, RZ, UR6 ;  /* 0x00000006ff067e24 */ /* 0x008fe2000f8e00ff */
[----:B------:R-:W-:Y:S01]  /*7f10*/  MOV R7, UR7 ;  /* 0x0000000700077c02 */ /* 0x000fe20008000f00 */
[----:B----4-:R-:W-:Y:S01]  /*7f20*/  IMAD.U32 R10, RZ, RZ, UR8 ;  /* 0x00000008ff0a7e24 */ /* 0x010fe2000f8e00ff */
[----:B-1----:R-:W-:-:S07]  /*7f30*/  MOV R11, UR9 ;  /* 0x00000009000b7c02 */ /* 0x002fce0008000f00 */
[----:B------:R-:W-:-:S07]  /*7f40*/  LEPC R20, `(.L_x_1337) ;  /* 0x000000001014794e */ /* 0x000fce0000000000 */
[----:B--2---:R-:W-:Y:S05]  /*7f50*/  CALL.ABS.NOINC R2 ;  /* 0x0000000002007343 */ /* 0x004fea0003c00000 */
.L_x_1337:
[----:B------:R0:W5:Y:S02]  /*7f60*/  LDG.E R0, desc[UR36][R16.64] ;  /* 0x0000002410007981 */ /* 0x000164000c1e1900 */
.L_x_1336:
[----:B------:R-:W-:Y:S05]  /*7f70*/  BSYNC.RECONVERGENT B6 ;  /* 0x0000000000067941 */ /* 0x000fea0003800200 */
.L_x_1335:
[----:B------:R-:W2:Y:S01]  /*7f80*/  LDCU.64 UR4, c[0x0][0x380] ;  /* 0x00007000ff0477ac */ /* 0x000ea20008000a00 */
[----:B-----5:R-:W-:-:S04]  /*7f90*/  FSETP.GTU.FTZ.AND P0, PT, R39, R0, PT ;  /* 0x000000002700720b */ /* 0x020fc80003f1c000 */
[----:B-1----:R-:W-:Y:S02]  /*7fa0*/  SEL R5, RZ, 0x1, P0 ;  /* 0x00000001ff057807 */ /* 0x002fe40000000000 */
[----:B--2---:R-:W-:-:S04]  /*7fb0*/  IADD3 R2, P1, PT, R24, UR4, RZ ;  /* 0x0000000418027c10 */ /* 0x004fc8000ff3e0ff */
[----:B------:R-:W-:-:S05]  /*7fc0*/  IADD3.X R3, PT, PT, R25, UR5, RZ, P1, !PT ;  /* 0x0000000519037c10 */ /* 0x000fca0008ffe4ff */
[----:B------:R1:W-:Y:S04]  /*7fd0*/  STG.E.U8 desc[UR36][R2.64], R5 ;  /* 0x0000000502007986 */ /* 0x0003e8000c101124 */
.L_x_10014:
        /* <DEDUP_REMOVED lines=18> */
[----:B---3--:R-:W-:Y:S01]  /*8100*/  MOV R6, UR6 ;  /* 0x0000000600067c02 */ /* 0x008fe20008000f00 */
[----:B------:R-:W-:Y:S01]  /*8110*/  IMAD.U32 R7, RZ, RZ, UR7 ;  /* 0x00000007ff077e24 */ /* 0x000fe2000f8e00ff */
[----:B----4-:R-:W-:Y:S01]  /*8120*/  MOV R10, UR8 ;  /* 0x00000008000a7c02 */ /* 0x010fe20008000f00 */
[----:B-1----:R-:W-:-:S07]  /*8130*/  IMAD.U32 R11, RZ, RZ, UR9 ;  /* 0x00000009ff0b7e24 */ /* 0x002fce000f8e00ff */
[----:B------:R-:W-:-:S07]  /*8140*/  LEPC R20, `(.L_x_1340) ;  /* 0x000000001014794e */ /* 0x000fce0000000000 */
[----:B--2---:R-:W-:Y:S05]  /*8150*/  CALL.ABS.NOINC R2 ;  /* 0x0000000002007343 */ /* 0x004fea0003c00000 */
.L_x_1340:
[----:B------:R0:W5:Y:S02]  /*8160*/  LDG.E R3, desc[UR36][R16.64] ;  /* 0x0000002410037981 */ /* 0x000164000c1e1900 */
.L_x_1339:
[----:B------:R-:W-:Y:S05]  /*8170*/  BSYNC.RECONVERGENT B6 ;  /* 0x0000000000067941 */ /* 0x000fea0003800200 */
.L_x_1338:
[----:B------:R-:W1:Y:S01]  /*8180*/  LDCU.64 UR4, c[0x0][0x380] ;  /* 0x00007000ff0477ac */ /* 0x000e620008000a00 */
[----:B-----5:R-:W-:-:S04]  /*8190*/  FSETP.GTU.FTZ.AND P0, PT, R38, R3, PT ;  /* 0x000000032600720b */ /* 0x020fc80003f1c000 */
[----:B------:R-:W-:Y:S02]  /*81a0*/  SEL R5, RZ, 0x1, P0 ;  /* 0x00000001ff057807 */ /* 0x000fe40000000000 */
[----:B-1----:R-:W-:-:S04]  /*81b0*/  IADD3 R2, P1, PT, R28, UR4, RZ ;  /* 0x000000041c027c10 */ /* 0x002fc8000ff3e0ff */
[----:B------:R-:W-:-:S05]  /*81c0*/  IADD3.X R3, PT, PT, R29, UR5, RZ, P1, !PT ;  /* 0x000000051d037c10 */ /* 0x000fca0008ffe4ff */
[----:B------:R1:W-:Y:S04]  /*81d0*/  STG.E.U8 desc[UR36][R2.64], R5 ;  /* 0x0000000502007986 */ /* 0x0003e8000c101124 */
.L_x_10013:
[----:B------:R-:W-:Y:S05]  /*81e0*/  BSYNC.RELIABLE B8 ;  /* 0x0000000000087941 */ /* 0x000fea0003800100 */
.L_x_1327:
        /* <DEDUP_REMOVED lines=12> */
[----:B------:R1:W2:Y:S01]  /*82b0*/  LDC.64 R2, c[0x4][R0] ;  /* 0x0100000000027b82 */ /* 0x0002a20000000a00 */
        /* <DEDUP_REMOVED lines=11> */
.L_x_1343:
[----:B------:R0:W5:Y:S02]  /*8370*/  LDG.E R3, desc[UR36][R16.64] ;  /* 0x0000002410037981 */ /* 0x000164000c1e1900 */
.L_x_1342:
[----:B------:R-:W-:Y:S05]  /*8380*/  BSYNC.RECONVERGENT B6 ;  /* 0x0000000000067941 */ /* 0x000fea0003800200 */
.L_x_1341:
[----:B------:R-:W1:Y:S01]  /*8390*/  LDCU.64 UR4, c[0x0][0x380] ;  /* 0x00007000ff0477ac */ /* 0x000e620008000a00 */
[----:B-----5:R-:W-:-:S04]  /*83a0*/  FSETP.GTU.FTZ.AND P0, PT, R36, R3, PT ;  /* 0x000000032400720b */ /* 0x020fc80003f1c000 */
[----:B------:R-:W-:Y:S02]  /*83b0*/  SEL R5, RZ, 0x1, P0 ;  /* 0x00000001ff057807 */ /* 0x000fe40000000000 */
[----:B-1----:R-:W-:-:S04]  /*83c0*/  IADD3 R2, P1, PT, R32, UR4, RZ ;  /* 0x0000000420027c10 */ /* 0x002fc8000ff3e0ff */
[----:B------:R-:W-:-:S05]  /*83d0*/  IADD3.X R3, PT, PT, R33, UR5, RZ, P1, !PT ;  /* 0x0000000521037c10 */ /* 0x000fca0008ffe4ff */
[----:B------:R1:W-:Y:S01]  /*83e0*/  STG.E.U8 desc[UR36][R2.64], R5 ;  /* 0x0000000502007986 */ /* 0x0003e2000c101124 */
[----:B------:R-:W-:Y:S05]  /*83f0*/  BRA `(.L_x_1331) ;  /* 0x0000000000047947 */ /* 0x000fea0003800000 */
.L_x_10015:
[----:B------:R-:W-:Y:S05]  /*8400*/  BREAK.RELIABLE B8 ;  /* 0x0000000000087942 */ /* 0x000fea0003800100 */
.L_x_1331:
[----:B------:R-:W-:Y:S05]  /*8410*/  BSYNC.RECONVERGENT B9 ;  /* 0x0000000000097941 */ /* 0x000fea0003800200 */
.L_x_1326:
        /* <DEDUP_REMOVED lines=8> */
.L_x_1345:
        /* <DEDUP_REMOVED lines=14> */
.L_x_10562:


//--------------------- .text._ZN2at4cuda57_GLOBAL__N__cd6b329d_24_DistributionBernoulli_cu_7537a20d21kernelPointwiseApply2IZNS_6native9templates4cuda28bernoulli_tensor_cuda_kernelIbfEEvRKNS_10TensorBaseES9_NS_15PhiloxCudaStateEEUliRbSB_SB_SB_RKfSD_SD_SD_E_bSC_jLi2ELi2ELi4ELi512ELi2EEEvNS0_6detail10TensorInfoIT0_T2_EENSG_IT1_SI_EESI_T_ --------------------------
	.section	.text._ZN2at4cuda57_GLOBAL__N__cd6b329d_24_DistributionBernoulli_cu_7537a20d21kernelPointwiseApply2IZNS_6native9templates4cuda28bernoulli_tensor_cuda_kernelIbfEEvRKNS_10TensorBaseES9_NS_15PhiloxCudaStateEEUliRbSB_SB_SB_RKfSD_SD_SD_E_bSC_jLi2ELi2ELi4ELi512ELi2EEEvNS0_6detail10TensorInfoIT0_T2_EENSG_IT1_SI_EESI_T_,"ax",@progbits
	.align	128
.text._ZN2at4cuda57_GLOBAL__N__cd6b329d_24_DistributionBernoulli_cu_7537a20d21kernelPointwiseApply2IZNS_6native9templates4cuda28bernoulli_tensor_cuda_kernelIbfEEvRKNS_10TensorBaseES9_NS_15PhiloxCudaStateEEUliRbSB_SB_SB_RKfSD_SD_SD_E_bSC_jLi2ELi2ELi4ELi512ELi2EEEvNS0_6detail10TensorInfoIT0_T2_EENSG_IT1_SI_EESI_T_:
        .type           _ZN2at4cuda57_GLOBAL__N__cd6b329d_24_DistributionBernoulli_cu_7537a20d21kernelPointwiseApply2IZNS_6native9templates4cuda28bernoulli_tensor_cuda_kernelIbfEEvRKNS_10TensorBaseES9_NS_15PhiloxCudaStateEEUliRbSB_SB_SB_RKfSD_SD_SD_E_bSC_jLi2ELi2ELi4ELi512ELi2EEEvNS0_6detail10TensorInfoIT0_T2_EENSG_IT1_SI_EESI_T_,@function
        .size           _ZN2at4cuda57_GLOBAL__N__cd6b329d_24_DistributionBernoulli_cu_7537a20d21kernelPointwiseApply2IZNS_6native9templates4cuda28bernoulli_tensor_cuda_kernelIbfEEvRKNS_10TensorBaseES9_NS_15PhiloxCudaStateEEUliRbSB_SB_SB_RKfSD_SD_SD_E_bSC_jLi2ELi2ELi4ELi512ELi2EEEvNS0_6detail10TensorInfoIT0_T2_EENSG_IT1_SI_EESI_T_,(.L_x_10563 - _ZN2at4cuda57_GLOBAL__N__cd6b329d_24_DistributionBernoulli_cu_7537a20d21kernelPointwiseApply2IZNS_6native9templates4cuda28bernoulli_tensor_cuda_kernelIbfEEvRKNS_10TensorBaseES9_NS_15PhiloxCudaStateEEUliRbSB_SB_SB_RKfSD_SD_SD_E_bSC_jLi2ELi2ELi4ELi512ELi2EEEvNS0_6detail10TensorInfoIT0_T2_EENSG_IT1_SI_EESI_T_)
        .other          _ZN2at4cuda57_GLOBAL__N__cd6b329d_24_DistributionBernoulli_cu_7537a20d21kernelPointwiseApply2IZNS_6native9templates4cuda28bernoulli_tensor_cuda_kernelIbfEEvRKNS_10TensorBaseES9_NS_15PhiloxCudaStateEEUliRbSB_SB_SB_RKfSD_SD_SD_E_bSC_jLi2ELi2ELi4ELi512ELi2EEEvNS0_6detail10TensorInfoIT0_T2_EENSG_IT1_SI_EESI_T_,@"STO_CUDA_ENTRY STV_DEFAULT"
_ZN2at4cuda57_GLOBAL__N__cd6b329d_24_DistributionBernoulli_cu_7537a20d21kernelPointwiseApply2IZNS_6native9templates4cuda28bernoulli_tensor_cuda_kernelIbfEEvRKNS_10TensorBaseES9_NS_15PhiloxCudaStateEEUliRbSB_SB_SB_RKfSD_SD_SD_E_bSC_jLi2ELi2ELi4ELi512ELi2EEEvNS0_6detail10TensorInfoIT0_T2_EENSG_IT1_SI_EESI_T_:
        /* <DEDUP_REMOVED lines=10> */
[----:B------:R-:W-:Y:S01]  /*00a0*/  BSSY.RECONVERGENT B10, `(.L_x_1346) ;  /* 0x00002040000a7945 */ /* 0x000fe20003800200 */
[----:B------:R-:W-:Y:S01]  /*00b0*/  IMAD.WIDE.U32 R24, R24, -0x326172a9, RZ ;  /* 0xcd9e8d5718187825 */ /* 0x000fe200078e00ff */
[----:B------:R-:W1:Y:S01]  /*00c0*/  LDCU.64 UR36, c[0x0][0x358] ;  /* 0x00006b00ff2477ac */ /* 0x000e620008000a00 */
[----:B------:R-:W2:Y:S01]  /*00d0*/  LDCU UR39, c[0x0][0x38c] ;  /* 0x00007180ff2777ac */ /* 0x000ea20008000800 */
[----:B------:R-:W3:Y:S01]  /*00e0*/  LDCU UR44, c[0x0][0x3f0] ;  /* 0x00007e00ff2c77ac */ /* 0x000ee20008000800 */
[----:B------:R-:W4:Y:S01]  /*00f0*/  LDCU UR45, c[0x0][0x3ec] ;  /* 0x00007d80ff2d77ac */ /* 0x000f220008000800 */
[----:B------:R-:W1:Y:S01]  /*0100*/  LDCU UR46, c[0x0][0x464] ;  /* 0x00008c80ff2e77ac */ /* 0x000e620008000800 */
[----:B------:R-:W1:Y:S01]  /*0110*/  LDCU UR47, c[0x0][0x4c8] ;  /* 0x00009900ff2f77ac */ /* 0x000e620008000800 */
[----:B------:R-:W1:Y:S01]  /*0120*/  LDCU UR48, c[0x0][0x4c4] ;  /* 0x00009880ff3077ac */ /* 0x000e620008000800 */
[----:B------:R-:W1:Y:S01]  /*0130*/  LDCU UR49, c[0x0][0x530] ;  /* 0x0000a600ff3177ac */ /* 0x000e620008000800 */
[----:B------:R-:W1:Y:S01]  /*0140*/  LDCU.64 UR40, c[0x0][0x458] ;  /* 0x00008b00ff2877ac */ /* 0x000e620008000a00 */
[----:B------:R-:W1:Y:S01]  /*0150*/  LDCU.64 UR42, c[0x0][0x380] ;  /* 0x00007000ff2a77ac */ /* 0x000e620008000a00 */
[----:B0-----:R-:W-:-:S12]  /*0160*/  UPRMT UR38, UR38, 0x7770, URZ ;  /* 0x0000777026267896 */ /* 0x001fd800080000ff */
.L_x_1375:
[----:B------:R-:W-:Y:S01]  /*0170*/  ISETP.NE.AND P0, PT, RZ, UR38, PT ;  /* 0x00000026ff007c0c */ /* 0x000fe2000bf05270 */
[----:B-1----:R-:W1:-:S12]  /*0180*/  LDC.64 R2, c[0x0][0x538] ;  /* 0x00014e00ff027b82 */ /* 0x002e580000000a00 */
[----:B0-----:R-:W0:Y:S08]  /*0190*/  @P0 LDC.64 R4, c[0x0][0x540] ;  /* 0x00015000ff040b82 */ /* 0x001e300000000a00 */
[----:B------:R-:W5:Y:S01]  /*01a0*/  LDC R26, c[0x0][0x540] ;  /* 0x00015000ff1a7b82 */ /* 0x000f620000000800 */
[----:B-1----:R-:W2:Y:S07]  /*01b0*/  @P0 LDG.E.64 R2, desc[UR36][R2.64] ;  /* 0x0000002402020981 */ /* 0x002eae000c1e1b00 */
[----:B------:R-:W5:Y:S01]  /*01c0*/  @P0 LDC R7, c[0x0][0x548] ;  /* 0x00015200ff070b82 */ /* 0x000f620000000800 */
[----:B0-----:R-:W5:Y:S07]  /*01d0*/  @P0 LDG.E.64 R4, desc[UR36][R4.64] ;  /* 0x0000002404040981 */ /* 0x001f6e000c1e1b00 */
[----:B------:R-:W0:Y:S01]  /*01e0*/  LDC R11, c[0x0][0x544] ;  /* 0x00015100ff0b7b82 */ /* 0x000e220000000800 */
[----:B------:R-:W-:Y:S01]  /*01f0*/  BSSY.RECONVERGENT B0, `(.L_x_1347) ;  /* 0x000009e000007945 */ /* 0x000fe20003800200 */
[----:B------:R-:W-:-:S02]  /*0200*/  CS2R R34, SRZ ;  /* 0x0000000000227805 */ /* 0x000fc4000001ff00 */
[----:B------:R-:W-:Y:S02]  /*0210*/  CS2R R30, SRZ ;  /* 0x00000000001e7805 */ /* 0x000fe4000001ff00 */
[----:B------:R-:W-:Y:S02]  /*0220*/  CS2R R32, SRZ ;  /* 0x0000000000207805 */ /* 0x000fe4000001ff00 */
[----:B-----5:R-:W-:-:S05]  /*0230*/  @P0 IADD3 R26, P1, PT, R4, R7, RZ ;  /* 0x00000007041a0210 */ /* 0x020fca0007f3e0ff */
[----:B0-----:R-:W-:-:S05]  /*0240*/  @P0 IMAD.X R11, RZ, RZ, R5, P1 ;  /* 0x000000ffff0b0224 */ /* 0x001fca00008e0605 */
[----:B------:R-:W-:-:S04]  /*0250*/  SHF.R.U64 R6, R26, 0x2, R11 ;  /* 0x000000021a067819 */ /* 0x000fc8000000120b */
[----:B------:R-:W-:-:S04]  /*0260*/  IADD3 R0, PT, PT, R6, 0x1, RZ ;  /* 0x0000000106007810 */ /* 0x000fc80007ffe0ff */
[----:B------:R-:W-:Y:S01]  /*0270*/  ISETP.NE.AND P0, PT, R0, RZ, PT ;  /* 0x000000ff0000720c */ /* 0x000fe20003f05270 */
[----:B------:R-:W-:Y:S01]  /*0280*/  IMAD.WIDE.U32 R4, R6, -0x2daee0ad, RZ ;  /* 0xd2511f5306047825 */ /* 0x000fe200078e00ff */
[----:B------:R-:W-:-:S03]  /*0290*/  SHF.R.U32.HI R11, RZ, 0x2, R11 ;  /* 0x00000002ff0b7819 */ /* 0x000fc6000001160b */
[----:B------:R-:W-:Y:S01]  /*02a0*/  IMAD.HI.U32 R7, R0, -0x2daee0ad, RZ ;  /* 0xd2511f5300077827 */ /* 0x000fe200078e00ff */
[----:B--2---:R-:W-:Y:S02]  /*02b0*/  LOP3.LUT R10, R11, R25, R2, 0x96, !PT ;  /* 0x000000190b0a7212 */ /* 0x004fe400078e9602 */
[-C--:B------:R-:W-:Y:S01]  /*02c0*/  LOP3.LUT R12, R5, R3.reuse, RZ, 0x3c, !PT ;  /* 0x00000003050c7212 */ /* 0x080fe200078e3cff */
[----:B------:R-:W-:Y:S01]  /*02d0*/  VIADD R9, R11, 0x1 ;  /* 0x000000010b097836 */ /* 0x000fe20000000000 */
[----:B------:R-:W-:Y:S01]  /*02e0*/  LOP3.LUT R7, R7, R3, RZ, 0x3c, !PT ;  /* 0x0000000307077212 */ /* 0x000fe200078e3cff */
[----:B------:R-:W-:Y:S02]  /*02f0*/  VIADD R5, R2, 0x9e3779b9 ;  /* 0x9e3779b902057836 */ /* 0x000fe40000000000 */
[----:B------:R-:W-:Y:S01]  /*0300*/  @P0 IMAD.MOV R9, RZ, RZ, R11 ;  /* 0x000000ffff090224 */ /* 0x000fe200078e020b */
[----:B------:R-:W-:Y:S01]  /*0310*/  IADD3 R19, PT, PT, R3, -0x4498517b, RZ ;  /* 0xbb67ae8503137810 */ /* 0x000fe20007ffe0ff */
[----:B------:R-:W-:-:S04]  /*0320*/  IMAD.WIDE.U32 R10, R10, -0x2daee0ad, RZ ;  /* 0xd2511f530a0a7825 */ /* 0x000fc800078e00ff */
[----:B------:R-:W-:Y:S01]  /*0330*/  IMAD.WIDE.U32 R12, R12, -0x326172a9, RZ ;  /* 0xcd9e8d570c0c7825 */ /* 0x000fe200078e00ff */
[----:B------:R-:W-:Y:S02]  /*0340*/  LOP3.LUT R8, R19, R4, R11, 0x96, !PT ;  /* 0x0000000413087212 */ /* 0x000fe400078e960b */
[----:B------:R-:W-:Y:S01]  /*0350*/  LOP3.LUT R14, R25, R9, R2, 0x96, !PT ;  /* 0x00000009190e7212 */ /* 0x000fe200078e9602 */
[----:B------:R-:W-:Y:S01]  /*0360*/  IMAD.WIDE.U32 R6, R7, -0x326172a9, RZ ;  /* 0xcd9e8d5707067825 */ /* 0x000fe200078e00ff */
[----:B------:R-:W-:-:S03]  /*0370*/  LOP3.LUT R16, R5, R24, R13, 0x96, !PT ;  /* 0x0000001805107212 */ /* 0x000fc600078e960d */
[----:B------:R-:W-:Y:S01]  /*0380*/  VIADD R0, R4, 0xd2511f53 ;  /* 0xd2511f5304007836 */ /* 0x000fe20000000000 */
[----:B------:R-:W-:Y:S01]  /*0390*/  LOP3.LUT R5, R5, R24, R7, 0x96, !PT ;  /* 0x0000001805057212 */ /* 0x000fe200078e9607 */
[----:B------:R-:W-:Y:S02]  /*03a0*/  VIADD R7, R2, 0x3c6ef372 ;  /* 0x3c6ef37202077836 */ /* 0x000fe40000000000 */
[----:B------:R-:W-:Y:S01]  /*03b0*/  IMAD.WIDE.U32 R8, R8, -0x326172a9, RZ ;  /* 0xcd9e8d5708087825 */ /* 0x000fe200078e00ff */
[----:B------:R-:W-:-:S03]  /*03c0*/  IADD3 R11, PT, PT, R3, 0x76cf5d0a, RZ ;  /* 0x76cf5d0a030b7810 */ /* 0x000fc60007ffe0ff */
        /* <DEDUP_REMOVED lines=8> */
[----:B------:R-:W-:Y:S01]  /*0450*/  IMAD.WIDE.U32 R12, R12, -0x2daee0ad, RZ ;  /* 0xd2511f530c0c7825 */ /* 0x000fe200078e00ff */
[----:B------:R-:W-:-:S03]  /*0460*/  IADD3 R5, PT, PT, R2, -0x255992d5, RZ ;  /* 0xdaa66d2b02057810 */ /* 0x000fc60007ffe0ff */
[----:B------:R-:W-:-:S04]  /*0470*/  IMAD.WIDE.U32 R18, R19, -0x326172a9, RZ ;  /* 0xcd9e8d5713127825 */ /* 0x000fc800078e00ff */
[----:B------:R-:W-:Y:S01]  /*0480*/  IMAD.WIDE.U32 R14, R15, -0x326172a9, RZ ;  /* 0xcd9e8d570f0e7825 */ /* 0x000fe200078e00ff */
[----:B------:R-:W-:Y:S02]  /*0490*/  LOP3.LUT R9, R21, R16, R13, 0x96, !PT ;  /* 0x0000001015097212 */ /* 0x000fe400078e960d */
[----:B------:R-:W-:Y:S01]  /*04a0*/  LOP3.LUT R7, R7, R6, R19, 0x96, !PT ;  /* 0x0000000607077212 */ /* 0x000fe200078e9613 */
[----:B------:R-:W-:Y:S01]  /*04b0*/  IMAD.WIDE.U32 R10, R11, -0x326172a9, RZ ;  /* 0xcd9e8d570b0a7825 */ /* 0x000fe200078e00ff */
[----:B------:R-:W-:-:S03]  /*04c0*/  LOP3.LUT R16, R5, R8, R15, 0x96, !PT ;  /* 0x0000000805107212 */ /* 0x000fc600078e960f */
[----:B------:R-:W-:Y:S01]  /*04d0*/  IMAD.WIDE.U32 R8, R9, -0x326172a9, RZ ;  /* 0xcd9e8d5709087825 */ /* 0x000fe200078e00ff */
[----:B------:R-:W-:-:S03]  /*04e0*/  LOP3.LUT R6, R5, R18, R11, 0x96, !PT ;  /* 0x0000001205067212 */ /* 0x000fc600078e960b */
[----:B------:R-:W-:Y:S02]  /*04f0*/  VIADD R11, R2, 0x78dde6e4 ;  /* 0x78dde6e4020b7836 */ /* 0x000fe40000000000 */
[----:B------:R-:W-:-:S04]  /*0500*/  IMAD.WIDE.U32 R18, R7, -0x2daee0ad, RZ ;  /* 0xd2511f5307127825 */ /* 0x000fc800078e00ff */
[----:B------:R-:W-:Y:S02]  /*0510*/  VIADD R5, R3, 0xed9eba14 ;  /* 0xed9eba1403057836 */ /* 0x000fe40000000000 */
[----:B------:R-:W-:Y:S01]  /*0520*/  IMAD.WIDE.U32 R16, R16, -0x2daee0ad, RZ ;  /* 0xd2511f5310107825 */ /* 0x000fe200078e00ff */
[----:B------:R-:W-:Y:S02]  /*0530*/  LOP3.LUT R13, R11, R14, R9, 0x96, !PT ;  /* 0x0000000e0b0d7212 */ /* 0x000fe400078e9609 */
[----:B------:R-:W-:Y:S01]  /*0540*/  LOP3.LUT R4, R21, R4, R19, 0x96, !PT ;  /* 0x0000000415047212 */ /* 0x000fe200078e9613 */
[----:B------:R-:W-:Y:S01]  /*0550*/  IMAD.WIDE.U32 R6, R6, -0x2daee0ad, RZ ;  /* 0xd2511f5306067825 */ /* 0x000fe200078e00ff */
[----:B------:R-:W-:Y:S02]  /*0560*/  LOP3.LUT R19, R5, R12, R17, 0x96, !PT ;  /* 0x0000000c05137212 */ /* 0x000fe400078e9611 */
[----:B------:R-:W-:Y:S01]  /*0570*/  IADD3 R21, PT, PT, R3, -0x56f99767, RZ ;  /* 0xa906689903157810 */ /* 0x000fe20007ffe0ff */
[----:B------:R-:W-:Y:S01]  /*0580*/  IMAD.WIDE.U32 R12, R13, -0x2daee0ad, RZ ;  /* 0xd2511f530d0c7825 */ /* 0x000fe200078e00ff */
[----:B------:R-:W-:-:S03]  /*0590*/  LOP3.LUT R14, R5, R18, R7, 0x96, !PT ;  /* 0x00000012050e7212 */ /* 0x000fc600078e9607 */
[----:B------:R-:W-:-:S04]  /*05a0*/  IMAD.WIDE.U32 R4, R4, -0x326172a9, RZ ;  /* 0xcd9e8d5704047825 */ /* 0x000fc800078e00ff */
[----:B------:R-:W-:Y:S02]  /*05b0*/  VIADD R7, R2, 0x1715609d ;  /* 0x1715609d02077836 */ /* 0x000fe40000000000 */
[----:B------:R-:W-:Y:S01]  /*05c0*/  IMAD.WIDE.U32 R18, R19, -0x326172a9, RZ ;  /* 0xcd9e8d5713127825 */ /* 0x000fe200078e00ff */
[----:B------:R-:W-:Y:S02]  /*05d0*/  LOP3.LUT R9, R21, R16, R13, 0x96, !PT ;  /* 0x0000001015097212 */ /* 0x000fe400078e960d */
[----:B------:R-:W-:Y:S01]  /*05e0*/  LOP3.LUT R11, R11, R10, R5, 0x96, !PT ;  /* 0x0000000a0b0b7212 */ /* 0x000fe200078e9605 */
[----:B------:R-:W-:Y:S01]  /*05f0*/  IMAD.WIDE.U32 R14, R14, -0x326172a9, RZ ;  /* 0xcd9e8d570e0e7825 */ /* 0x000fe200078e00ff */
[----:B------:R-:W-:-:S03]  /*0600*/  LOP3.LUT R10, R7, R8, R19, 0x96, !PT ;  /* 0x00000008070a7212 */ /* 0x000fc600078e9613 */
[----:B------:R-:W-:Y:S01]  /*0610*/  IMAD.WIDE.U32 R8, R9, -0x326172a9, RZ ;  /* 0xcd9e8d5709087825 */ /* 0x000fe200078e00ff */
[----:B------:R-:W-:Y:S02]  /*0620*/  LOP3.LUT R4, R7, R4, R15, 0x96, !PT ;  /* 0x0000000407047212 */ /* 0x000fe400078e960f */
[----:B------:R-:W-:Y:S01]  /*0630*/  IADD3 R15, PT, PT, R2, -0x4ab325aa, RZ ;  /* 0xb54cda56020f7810 */ /* 0x000fe20007ffe0ff */
[----:B------:R-:W-:-:S04]  /*0640*/  IMAD.WIDE.U32 R16, R11, -0x2daee0ad, RZ ;  /* 0xd2511f530b107825 */ /* 0x000fc800078e00ff */
[----:B------:R-:W-:Y:S02]  /*0650*/  VIADD R7, R3, 0x646e171e ;  /* 0x646e171e03077836 */ /* 0x000fe40000000000 */
[----:B------:R-:W-:Y:S01]  /*0660*/  IMAD.WIDE.U32 R10, R10, -0x2daee0ad, RZ ;  /* 0xd2511f530a0a7825 */ /* 0x000fe200078e00ff */
[----:B------:R-:W-:-:S03]  /*0670*/  LOP3.LUT R18, R15, R18, R9, 0x96, !PT ;  /* 0x000000120f127212 */ /* 0x000fc600078e9609 */
[----:B------:R-:W-:Y:S01]  /*0680*/  IMAD.WIDE.U32 R4, R4, -0x2daee0ad, RZ ;  /* 0xd2511f5304047825 */ /* 0x000fe200078e00ff */
[----:B------:R-:W-:Y:S02]  /*0690*/  LOP3.LUT R19, R7, R12, R11, 0x96, !PT ;  /* 0x0000000c07137212 */ /* 0x000fe400078e960b */
[----:B------:R-:W-:Y:S02]  /*06a0*/  LOP3.LUT R17, R21, R6, R17, 0x96, !PT ;  /* 0x0000000615117212 */ /* 0x000fe400078e9611 */
[----:B------:R-:W-:Y:S01]  /*06b0*/  LOP3.LUT R12, R7, R16, R5, 0x96, !PT ;  /* 0x00000010070c7212 */ /* 0x000fe200078e9605 */
[----:B------:R-:W-:-:S04]  /*06c0*/  IMAD.WIDE.U32 R6, R18, -0x2daee0ad, RZ ;  /* 0xd2511f5312067825 */ /* 0x000fc800078e00ff */
[----:B------:R-:W-:Y:S02]  /*06d0*/  VIADD R9, R2, 0x5384540f ;  /* 0x5384540f02097836 */ /* 0x000fe40000000000 */
[----:B------:R-:W-:-:S04]  /*06e0*/  IMAD.WIDE.U32 R18, R19, -0x326172a9, RZ ;  /* 0xcd9e8d5713127825 */ /* 0x000fc800078e00ff */
[----:B------:R-:W-:Y:S01]  /*06f0*/  IMAD.WIDE.U32 R16, R17, -0x326172a9, RZ ;  /* 0xcd9e8d5711107825 */ /* 0x000fe200078e00ff */
[----:B------:R-:W-:-:S03]  /*0700*/  LOP3.LUT R0, R9, R8, R19, 0x96, !PT ;  /* 0x0000000809007212 */ /* 0x000fc600078e9613 */
[----:B------:R-:W-:Y:S01]  /*0710*/  IMAD.WIDE.U32 R12, R12, -0x326172a9, RZ ;  /* 0xcd9e8d570c0c7825 */ /* 0x000fe200078e00ff */
[----:B------:R-:W-:-:S03]  /*0720*/  LOP3.LUT R14, R15, R14, R17, 0x96, !PT ;  /* 0x0000000e0f0e7212 */ /* 0x000fc600078e9611 */
[----:B------:R-:W-:Y:S01]  /*0730*/  VIADD R5, R3, 0x1fd5c5a3 ;  /* 0x1fd5c5a303057836 */ /* 0x000fe20000000000 */
[----:B------:R-:W-:Y:S01]  /*0740*/  LOP3.LUT R11, R9, R16, R13, 0x96, !PT ;  /* 0x00000010090b7212 */ /* 0x000fe200078e960d */
[C---:B------:R-:W-:Y:S01]  /*0750*/  VIADD R27, R2.reuse, 0xf1bbcdc8 ;  /* 0xf1bbcdc8021b7836 */ /* 0x040fe20000000000 */
[C---:B------:R-:W-:Y:S01]  /*0760*/  IADD3 R13, PT, PT, R3.reuse, -0x24c28bd8, RZ ;  /* 0xdb3d7428030d7810 */ /* 0x040fe20007ffe0ff */
[----:B------:R-:W-:Y:S01]  /*0770*/  VIADD R15, R2, 0x8ff34781 ;  /* 0x8ff34781020f7836 */ /* 0x000fe20000000000 */
[----:B------:R-:W-:Y:S01]  /*0780*/  IADD3 R21, PT, PT, R3, -0x695add53, RZ ;  /* 0x96a522ad03157810 */ /* 0x000fe20007ffe0ff */
[----:B------:R-:W-:Y:S01]  /*0790*/  IMAD.WIDE.U32 R2, R0, -0x2daee0ad, RZ ;  /* 0xd2511f5300027825 */ /* 0x000fe200078e00ff */
[----:B------:R-:W-:Y:S02]  /*07a0*/  LOP3.LUT R10, R5, R10, R7, 0x96, !PT ;  /* 0x0000000a050a7212 */ /* 0x000fe400078e9607 */
[----:B------:R-:W-:Y:S01]  /*07b0*/  IADD3 R0, PT, PT, -R38, UR49, RZ ;  /* 0x0000003126007c10 */ /* 0x000fe2000fffe1ff */
[----:B------:R-:W-:-:S03]  /*07c0*/  IMAD.WIDE.U32 R8, R14, -0x2daee0ad, RZ ;  /* 0xd2511f530e087825 */ /* 0x000fc600078e00ff */
[----:B------:R-:W-:Y:S01]  /*07d0*/  ISETP.GE.AND P3, PT, R0, 0x1, PT ;  /* 0x000000010000780c */ /* 0x000fe20003f66270 */
[----:B------:R-:W-:Y:S01]  /*07e0*/  IMAD.WIDE.U32 R16, R10, -0x326172a9, RZ ;  /* 0xcd9e8d570a107825 */ /* 0x000fe200078e00ff */
[----:B------:R-:W-:Y:S02]  /*07f0*/  LOP3.LUT R5, R5, R4, R9, 0x96, !PT ;  /* 0x0000000405057212 */ /* 0x000fe400078e9609 */
[----:B------:R-:W-:Y:S01]  /*0800*/  LOP3.LUT R4, R13, R6, R3, 0x96, !PT ;  /* 0x000000060d047212 */ /* 0x000fe200078e9603 */
[----:B------:R-:W-:Y:S01]  /*0810*/  IMAD.WIDE.U32 R10, R11, -0x2daee0ad, RZ ;  /* 0xd2511f530b0a7825 */ /* 0x000fe200078e00ff */
[----:B------:R-:W-:-:S03]  /*0820*/  LOP3.LUT R18, R27, R18, R17, 0x96, !PT ;  /* 0x000000121b127212 */ /* 0x000fc600078e9611 */
[----:B------:R-:W-:Y:S01]  /*0830*/  IMAD.WIDE.U32 R6, R5, -0x326172a9, RZ ;  /* 0xcd9e8d5705067825 */ /* 0x000fe200078e00ff */
[----:B------:R-:W-:-:S03]  /*0840*/  LOP3.LUT R13, R13, R8, R11, 0x96, !PT ;  /* 0x000000080d0d7212 */ /* 0x000fc600078e960b */
[----:B------:R-:W-:-:S04]  /*0850*/  IMAD.WIDE.U32 R8, R18, -0x2daee0ad, RZ ;  /* 0xd2511f5312087825 */ /* 0x000fc800078e00ff */
[----:B------:R-:W-:Y:S01]  /*0860*/  IMAD.WIDE.U32 R4, R4, -0x326172a9, RZ ;  /* 0xcd9e8d5704047825 */ /* 0x000fe200078e00ff */
[C---:B------:R-:W-:Y:S02]  /*0870*/  ISETP.GE.AND P0, PT, R0.reuse, 0x2, PT ;  /* 0x000000020000780c */ /* 0x040fe40003f06270 */
[C---:B------:R-:W-:Y:S02]  /*0880*/  ISETP.GE.AND P1, PT, R0.reuse, 0x3, PT ;  /* 0x000000030000780c */ /* 0x040fe40003f26270 */
[----:B------:R-:W-:Y:S02]  /*0890*/  ISETP.GE.AND P2, PT, R0, 0x4, PT ;  /* 0x000000040000780c */ /* 0x000fe40003f46270 */
[----:B------:R-:W-:Y:S02]  /*08a0*/  LOP3.LUT R14, R21, R2, R9, 0x96, !PT ;  /* 0x00000002150e7212 */ /* 0x000fe400078e9609 */
[----:B------:R-:W-:Y:S02]  /*08b0*/  LOP3.LUT R27, R27, R12, R7, 0x96, !PT ;  /* 0x0000000c1b1b7212 */ /* 0x000fe400078e9607 */
[----:B------:R-:W-:-:S02]  /*08c0*/  LOP3.LUT R20, R15, R16, R5, 0x96, !PT ;  /* 0x000000100f147212 */ /* 0x000fc400078e9605 */
[----:B------:R-:W-:Y:S01]  /*08d0*/  LOP3.LUT R26, R26, 0x3, RZ, 0xc0, !PT ;  /* 0x000000031a1a7812 */ /* 0x000fe200078ec0ff */
[----:B------:R-:W-:Y:S06]  /*08e0*/  @!P3 BRA `(.L_x_1348) ;  /* 0x0000000000b8b947 */ /* 0x000fec0003800000 */
[----:B------:R-:W0:Y:S01]  /*08f0*/  I2F.U32.RP R12, UR39 ;  /* 0x00000027000c7d06 */ /* 0x000e220008209000 */
[----:B------:R-:W-:Y:S01]  /*0900*/  IMAD.MOV.U32 R35, RZ, RZ, RZ ;  /* 0x000000ffff237224 */ /* 0x000fe200078e00ff */
[----:B------:R-:W-:-:S06]  /*0910*/  MOV R33, RZ ;  /* 0x000000ff00217202 */ /* 0x000fcc0000000f00 */
[----:B------:R-:W1:Y:S08]  /*0920*/  I2F.U32.RP R18, UR46 ;  /* 0x0000002e00127d06 */ /* 0x000e700008209000 */
[----:B0-----:R-:W0:Y:S08]  /*0930*/  MUFU.RCP R12, R12 ;  /* 0x0000000c000c7308 */ /* 0x001e300000001000 */
[----:B-1----:R-:W1:Y:S01]  /*0940*/  MUFU.RCP R18, R18 ;  /* 0x0000001200127308 */ /* 0x002e620000001000 */
[----:B0-----:R-:W-:-:S07]  /*0950*/  VIADD R16, R12, 0xffffffe ;  /* 0x0ffffffe0c107836 */ /* 0x001fce0000000000 */
[----:B------:R0:W2:Y:S01]  /*0960*/  F2I.FTZ.U32.TRUNC.NTZ R17, R16 ;  /* 0x0000001000117305 */ /* 0x0000a2000021f000 */
[----:B-1----:R-:W-:-:S07]  /*0970*/  VIADD R2, R18, 0xffffffe ;  /* 0x0ffffffe12027836 */ /* 0x002fce0000000000 */
[----:B------:R1:W5:Y:S01]  /*0980*/  F2I.FTZ.U32.TRUNC.NTZ R3, R2 ;  /* 0x0000000200037305 */ /* 0x000362000021f000 */
[----:B0-----:R-:W-:Y:S01]  /*0990*/  IMAD.MOV.U32 R16, RZ, RZ, RZ ;  /* 0x000000ffff107224 */ /* 0x001fe200078e00ff */
[----:B--2---:R-:W-:Y:S01]  /*09a0*/  IADD3 R19, PT, PT, RZ, -R17, RZ ;  /* 0x80000011ff137210 */ /* 0x004fe20007ffe0ff */
[----:B-1----:R-:W-:-:S04]  /*09b0*/  HFMA2 R2, -RZ, RZ, 0, 0 ;  /* 0x00000000ff027431 */ /* 0x002fc800000001ff */
[----:B------:R-:W-:Y:S02]  /*09c0*/  IMAD R19, R19, UR39, RZ ;  /* 0x0000002713137c24 */ /* 0x000fe4000f8e02ff */
[----:B-----5:R-:W-:Y:S02]  /*09d0*/  IMAD.MOV R12, RZ, RZ, -R3 ;  /* 0x000000ffff0c7224 */ /* 0x020fe400078e0a03 */
[----:B------:R-:W-:-:S04]  /*09e0*/  IMAD.HI.U32 R17, R17, R19, R16 ;  /* 0x0000001311117227 */ /* 0x000fc800078e0010 */
[----:B------:R-:W-:Y:S02]  /*09f0*/  IMAD R19, R12, UR46, RZ ;  /* 0x0000002e0c137c24 */ /* 0x000fe4000f8e02ff */
[----:B------:R-:W-:-:S04]  /*0a00*/  IMAD.HI.U32 R17, R17, R38, RZ ;  /* 0x0000002611117227 */ /* 0x000fc800078e00ff */
[----:B------:R-:W-:-:S04]  /*0a10*/  IMAD.HI.U32 R3, R3, R19, R2 ;  /* 0x0000001303037227 */ /* 0x000fc800078e0002 */
[----:B------:R-:W-:Y:S02]  /*0a20*/  IMAD.MOV R19, RZ, RZ, -R17 ;  /* 0x000000ffff137224 */ /* 0x000fe400078e0a11 */
[----:B------:R-:W-:-:S04]  /*0a30*/  IMAD.HI.U32 R3, R3, R38, RZ ;  /* 0x0000002603037227 */ /* 0x000fc800078e00ff */
[----:B------:R-:W-:Y:S02]  /*0a40*/  IMAD R2, R19, UR39, R38 ;  /* 0x0000002713027c24 */ /* 0x000fe4000f8e0226 */
[----:B------:R-:W-:-:S03]  /*0a50*/  IMAD.MOV R19, RZ, RZ, -R3 ;  /* 0x000000ffff137224 */ /* 0x000fc600078e0a03 */
[----:B------:R-:W-:Y:S01]  /*0a60*/  ISETP.GE.U32.AND P5, PT, R2, UR39, PT ;  /* 0x0000002702007c0c */ /* 0x000fe2000bfa6070 */
[----:B------:R-:W-:-:S05]  /*0a70*/  IMAD R12, R19, UR46, R38 ;  /* 0x0000002e130c7c24 */ /* 0x000fca000f8e0226 */
[----:B------:R-:W-:-:S07]  /*0a80*/  ISETP.GE.U32.AND P3, PT, R12, UR46, PT ;  /* 0x0000002e0c007c0c */ /* 0x000fce000bf66070 */
[----:B------:R-:W-:Y:S01]  /*0a90*/  @P5 IADD3 R2, PT, PT, R2, -UR39, RZ ;  /* 0x8000002702025c10 */ /* 0x000fe2000fffe0ff */
[----:B------:R-:W-:Y:S01]  /*0aa0*/  @P5 VIADD R17, R17, 0x1 ;  /* 0x0000000111115836 */ /* 0x000fe20000000000 */
[----:B------:R-:W-:Y:S02]  /*0ab0*/  ISETP.NE.U32.AND P5, PT, RZ, UR39, PT ;  /* 0x00000027ff007c0c */ /* 0x000fe4000bfa5070 */
[----:B------:R-:W-:Y:S02]  /*0ac0*/  ISETP.GE.U32.AND P4, PT, R2, UR39, PT ;  /* 0x0000002702007c0c */ /* 0x000fe4000bf86070 */
[----:B------:R-:W-:Y:S02]  /*0ad0*/  @P3 VIADD R12, R12, -UR46 ;  /* 0x8000002e0c0c3c36 */ /* 0x000fe40008000000 */
[----:B------:R-:W-:-:S03]  /*0ae0*/  @P3 VIADD R3, R3, 0x1 ;  /* 0x0000000103033836 */ /* 0x000fc60000000000 */
[----:B------:R-:W-:-:S06]  /*0af0*/  ISETP.GE.U32.AND P6, PT, R12, UR46, PT ;  /* 0x0000002e0c007c0c */ /* 0x000fcc000bfc6070 */
[----:B------:R-:W-:Y:S02]  /*0b00*/  @P4 IADD3 R17, PT, PT, R17, 0x1, RZ ;  /* 0x0000000111114810 */ /* 0x000fe40007ffe0ff */
[----:B------:R-:W-:Y:S02]  /*0b10*/  ISETP.NE.U32.AND P4, PT, RZ, UR46, PT ;  /* 0x0000002eff007c0c */ /* 0x000fe4000bf85070 */
[----:B------:R-:W-:-:S03]  /*0b20*/  @!P5 LOP3.LUT R17, RZ, UR39, RZ, 0x33, !PT ;  /* 0x00000027ff11dc12 */ /* 0x000fc6000f8e33ff */
[----:B------:R-:W-:Y:S01]  /*0b30*/  @P6 VIADD R3, R3, 0x1 ;  /* 0x0000000103036836 */ /* 0x000fe20000000000 */
[----:B------:R-:W-:-:S05]  /*0b40*/  IADD3 R19, PT, PT, -R17, RZ, RZ ;  /* 0x000000ff11137210 */ /* 0x000fca0007ffe1ff */
[----:B------:R-:W-:Y:S02]  /*0b50*/  IMAD R2, R19, UR39, R38 ;  /* 0x0000002713027c24 */ /* 0x000fe4000f8e0226 */
[----:B------:R-:W-:Y:S02]  /*0b60*/  @!P4 LOP3.LUT R3, RZ, UR46, RZ, 0x33, !PT ;  /* 0x0000002eff03cc12 */ /* 0x000fe4000f8e33ff */
[----:B---3--:R-:W-:-:S03]  /*0b70*/  IMAD R2, R2, UR44, RZ ;  /* 0x0000002c02027c24 */ /* 0x008fc6000f8e02ff */
[----:B------:R-:W-:Y:S02]  /*0b80*/  IMAD.MOV R23, RZ, RZ, -R3 ;  /* 0x000000ffff177224 */ /* 0x000fe400078e0a03 */
[----:B----4-:R-:W-:Y:S02]  /*0b90*/  IMAD R34, R17, UR45, R2 ;  /* 0x0000002d11227c24 */ /* 0x010fe4000f8e0202 */
[----:B------:R-:W-:-:S04]  /*0ba0*/  IMAD R12, R23, UR46, R38 ;  /* 0x0000002e170c7c24 */ /* 0x000fc8000f8e0226 */
[----:B------:R-:W-:-:S04]  /*0bb0*/  IMAD R12, R12, UR47, RZ ;  /* 0x0000002f0c0c7c24 */ /* 0x000fc8000f8e02ff */
[----:B------:R-:W-:-:S07]  /*0bc0*/  IMAD R32, R3, UR48, R12 ;  /* 0x0000003003207c24 */ /* 0x000fce000f8e020c */
.L_x_1348:
[----:B---34-:R-:W-:Y:S05]  /*0bd0*/  BSYNC.RECONVERGENT B0 ;  /* 0x0000000000007941 */ /* 0x018fea0003800200 */
.L_x_1347:
[----:B------:R-:W-:Y:S01]  /*0be0*/  BSSY.RECONVERGENT B0, `(.L_x_1349) ;  /* 0x0000039000007945 */ /* 0x000fe20003800200 */
[----:B------:R-:W-:Y:S02]  /*0bf0*/  ISETP.GT.AND P3, PT, R26, 0x1, PT ;  /* 0x000000011a00780c */ /* 0x000fe40003f64270 */
[----:B------:R-:W-:Y:S02]  /*0c00*/  CS2R R22, SRZ ;  /* 0x0000000000167805 */ /* 0x000fe4000001ff00 */
[----:B------:R-:W-:Y:S02]  /*0c10*/  CS2R R18, SRZ ;  /* 0x0000000000127805 */ /* 0x000fe4000001ff00 */
[----:B------:R-:W-:Y:S02]  /*0c20*/  CS2R R16, SRZ ;  /* 0x0000000000107805 */ /* 0x000fe4000001ff00 */
[----:B------:R-:W-:Y:S01]  /*0c30*/  CS2R R2, SRZ ;  /* 0x0000000000027805 */ /* 0x000fe2000001ff00 */
[----:B------:R-:W-:Y:S01]  /*0c40*/  IMAD.WIDE.U32 R12, R13, -0x326172a9, RZ ;  /* 0xcd9e8d570d0c7825 */ /* 0x000fe200078e00ff */
[----:B------:R-:W-:-:S03]  /*0c50*/  CS2R R28, SRZ ;  /* 0x00000000001c7805 */ /* 0x000fc6000001ff00 */
[----:B------:R-:W-:Y:S01]  /*0c60*/  IMAD.HI.U32 R27, R27, -0x2daee0ad, RZ ;  /* 0xd2511f531b1b7827 */ /* 0x000fe200078e00ff */
[----:B------:R-:W-:Y:S06]  /*0c70*/  @!P0 BRA `(.L_x_1350) ;  /* 0x0000000000bc8947 */ /* 0x000fec0003800000 */
[----:B------:R-:W0:Y:S08]  /*0c80*/  I2F.U32.RP R36, UR39 ;  /* 0x0000002700247d06 */ /* 0x000e300008209000 */
[----:B------:R-:W1:Y:S08]  /*0c90*/  I2F.U32.RP R39, UR46 ;  /* 0x0000002e00277d06 */ /* 0x000e700008209000 */
[----:B0-----:R-:W0:Y:S08]  /*0ca0*/  MUFU.RCP R36, R36 ;  /* 0x0000002400247308 */ /* 0x001e300000001000 */
[----:B-1----:R-:W1:Y:S01]  /*0cb0*/  MUFU.RCP R39, R39 ;  /* 0x0000002700277308 */ /* 0x002e620000001000 */
[----:B0-----:R-:W-:-:S07]  /*0cc0*/  VIADD R30, R36, 0xffffffe ;  /* 0x0ffffffe241e7836 */ /* 0x001fce0000000000 */
[----:B------:R0:W2:Y:S01]  /*0cd0*/  F2I.FTZ.U32.TRUNC.NTZ R31, R30 ;  /* 0x0000001e001f7305 */ /* 0x0000a2000021f000 */
[----:B-1----:R-:W-:Y:S02]  /*0ce0*/  VIADD R29, R39, 0xffffffe ;  /* 0x0ffffffe271d7836 */ /* 0x002fe40000000000 */
[----:B0-----:R-:W-:-:S05]  /*0cf0*/  IMAD.MOV.U32 R30, RZ, RZ, RZ ;  /* 0x000000ffff1e7224 */ /* 0x001fca00078e00ff */
[----:B------:R-:W0:Y:S01]  /*0d00*/  F2I.FTZ.U32.TRUNC.NTZ R29, R29 ;  /* 0x0000001d001d7305 */ /* 0x000e22000021f000 */
[----:B--2---:R-:W-:-:S05]  /*0d10*/  IADD3 R37, PT, PT, RZ, -R31, RZ ;  /* 0x8000001fff257210 */ /* 0x004fca0007ffe0ff */
[----:B------:R-:W-:-:S04]  /*0d20*/  IMAD R37, R37, UR39, RZ ;  /* 0x0000002725257c24 */ /* 0x000fc8000f8e02ff */
[----:B------:R-:W-:Y:S01]  /*0d30*/  IMAD.HI.U32 R28, R31, R37, R30 ;  /* 0x000000251f1c7227 */ /* 0x000fe200078e001e */
[----:B------:R-:W-:-:S03]  /*0d40*/  IADD3 R31, PT, PT, R38, 0x1, RZ ;  /* 0x00000001261f7810 */ /* 0x000fc60007ffe0ff */
[----:B0-----:R-:W-:Y:S02]  /*0d50*/  IMAD.MOV R36, RZ, RZ, -R29 ;  /* 0x000000ffff247224 */ /* 0x001fe400078e0a1d */
[----:B------:R-:W-:-:S04]  /*0d60*/  IMAD.HI.U32 R30, R28, R31, RZ ;  /* 0x0000001f1c1e7227 */ /* 0x000fc800078e00ff */
[----:B------:R-:W-:Y:S02]  /*0d70*/  IMAD R37, R36, UR46, RZ ;  /* 0x0000002e24257c24 */ /* 0x000fe4000f8e02ff */
[----:B------:R-:W-:Y:S02]  /*0d80*/  IMAD.MOV.U32 R28, RZ, RZ, RZ ;  /* 0x000000ffff1c7224 */ /* 0x000fe400078e00ff */
[----:B------:R-:W-:Y:S02]  /*0d90*/  IMAD.MOV R36, RZ, RZ, -R30 ;  /* 0x000000ffff247224 */ /* 0x000fe400078e0a1e */
[----:B------:R-:W-:-:S04]  /*0da0*/  IMAD.HI.U32 R28, R29, R37, R28 ;  /* 0x000000251d1c7227 */ /* 0x000fc800078e001c */
[----:B------:R-:W-:Y:S02]  /*0db0*/  IMAD R29, R36, UR39, R31 ;  /* 0x00000027241d7c24 */ /* 0x000fe4000f8e021f */
[----:B------:R-:W-:-:S03]  /*0dc0*/  IMAD.HI.U32 R28, R28, R31, RZ ;  /* 0x0000001f1c1c7227 */ /* 0x000fc600078e00ff */
[----:B------:R-:W-:Y:S02]  /*0dd0*/  ISETP.GE.U32.AND P5, PT, R29, UR39, PT ;  /* 0x000000271d007c0c */ /* 0x000fe4000bfa6070 */
[----:B------:R-:W-:-:S05]  /*0de0*/  IADD3 R36, PT, PT, -R28, RZ, RZ ;  /* 0x000000ff1c247210 */ /* 0x000fca0007ffe1ff */
[----:B------:R-:W-:-:S05]  /*0df0*/  IMAD R36, R36, UR46, R31 ;  /* 0x0000002e24247c24 */ /* 0x000fca000f8e021f */
[----:B------:R-:W-:Y:S01]  /*0e00*/  ISETP.GE.U32.AND P0, PT, R36, UR46, PT ;  /* 0x0000002e24007c0c */ /* 0x000fe2000bf06070 */
[----:B------:R-:W-:Y:S01]  /*0e10*/  @P5 VIADD R29, R29, -UR39 ;  /* 0x800000271d1d5c36 */ /* 0x000fe20008000000 */
[----:B------:R-:W-:Y:S02]  /*0e20*/  @P5 IADD3 R30, PT, PT, R30, 0x1, RZ ;  /* 0x000000011e1e5810 */ /* 0x000fe40007ffe0ff */
[----:B------:R-:W-:Y:S02]  /*0e30*/  ISETP.NE.U32.AND P5, PT, RZ, UR39, PT ;  /* 0x00000027ff007c0c */ /* 0x000fe4000bfa5070 */
[----:B------:R-:W-:-:S07]  /*0e40*/  ISETP.GE.U32.AND P4, PT, R29, UR39, PT ;  /* 0x000000271d007c0c */ /* 0x000fce000bf86070 */
[----:B------:R-:W-:Y:S02]  /*0e50*/  @P0 VIADD R36, R36, -UR46 ;  /* 0x8000002e24240c36 */ /* 0x000fe40008000000 */
[----:B------:R-:W-:-:S03]  /*0e60*/  @P0 VIADD R28, R28, 0x1 ;  /* 0x000000011c1c0836 */ /* 0x000fc60000000000 */
[----:B------:R-:W-:Y:S01]  /*0e70*/  ISETP.GE.U32.AND P6, PT, R36, UR46, PT ;  /* 0x0000002e24007c0c */ /* 0x000fe2000bfc6070 */
[----:B------:R-:W-:Y:S01]  /*0e80*/  @P4 VIADD R30, R30, 0x1 ;  /* 0x000000011e1e4836 */ /* 0x000fe20000000000 */
[----:B------:R-:W-:Y:S02]  /*0e90*/  ISETP.NE.U32.AND P4, PT, RZ, UR46, PT ;  /* 0x0000002eff007c0c */ /* 0x000fe4000bf85070 */
[----:B------:R-:W-:-:S05]  /*0ea0*/  @!P5 LOP3.LUT R30, RZ, UR39, RZ, 0x33, !PT ;  /* 0x00000027ff1edc12 */ /* 0x000fca000f8e33ff */
[----:B------:R-:W-:-:S04]  /*0eb0*/  IMAD.MOV R36, RZ, RZ, -R30 ;  /* 0x000000ffff247224 */ /* 0x000fc800078e0a1e */
[----:B------:R-:W-:Y:S01]  /*0ec0*/  @P6 IADD3 R28, PT, PT, R28, 0x1, RZ ;  /* 0x000000011c1c6810 */ /* 0x000fe20007ffe0ff */
[----:B------:R-:W-:Y:S01]  /*0ed0*/  IMAD R29, R36, UR39, R31 ;  /* 0x00000027241d7c24 */ /* 0x000fe2000f8e021f */
[----:B------:R-:W-:-:S03]  /*0ee0*/  @!P4 LOP3.LUT R28, RZ, UR46, RZ, 0x33, !PT ;  /* 0x0000002eff1ccc12 */ /* 0x000fc6000f8e33ff */
[----:B------:R-:W-:Y:S02]  /*0ef0*/  IMAD R29, R29, UR44, RZ ;  /* 0x0000002c1d1d7c24 */ /* 0x000fe4000f8e02ff */
[----:B------:R-:W-:Y:S02]  /*0f00*/  IMAD.MOV R40, RZ, RZ, -R28 ;  /* 0x000000ffff287224 */ /* 0x000fe400078e0a1c */
[----:B------:R-:W-:Y:S02]  /*0f10*/  IMAD R30, R30, UR45, R29 ;  /* 0x0000002d1e1e7c24 */ /* 0x000fe4000f8e021d */
[----:B------:R-:W-:Y:S02]  /*0f20*/  IMAD R31, R40, UR46, R31 ;  /* 0x0000002e281f7c24 */ /* 0x000fe4000f8e021f */
[----:B------:R-:W-:Y:S02]  /*0f30*/  IMAD.MOV.U32 R29, RZ, RZ, RZ ;  /* 0x000000ffff1d7224 */ /* 0x000fe400078e00ff */
[----:B------:R-:W-:-:S04]  /*0f40*/  IMAD R31, R31, UR47, RZ ;  /* 0x0000002f1f1f7c24 */ /* 0x000fc8000f8e02ff */
[----:B------:R-:W-:Y:S02]  /*0f50*/  IMAD R28, R28, UR48, R31 ;  /* 0x000000301c1c7c24 */ /* 0x000fe4000f8e021f */
[----:B------:R-:W-:-:S07]  /*0f60*/  HFMA2 R31, -RZ, RZ, 0, 0 ;  /* 0x00000000ff1f7431 */ /* 0x000fce00000001ff */
.L_x_1350:
[----:B------:R-:W-:Y:S05]  /*0f70*/  BSYNC.RECONVERGENT B0 ;  /* 0x0000000000007941 */ /* 0x000fea0003800200 */
.L_x_1349:
[----:B------:R-:W-:Y:S04]  /*0f80*/  BSSY.RECONVERGENT B0, `(.L_x_1351) ;  /* 0x0000031000007945 */ /* 0x000fe80003800200 */
[----:B------:R-:W-:Y:S05]  /*0f90*/  @!P1 BRA `(.L_x_1352) ;  /* 0x0000000000bc9947 */ /* 0x000fea0003800000 */
[----:B------:R-:W0:Y:S01]  /*0fa0*/  I2F.U32.RP R36, UR39 ;  /* 0x0000002700247d06 */ /* 0x000e220008209000 */
[----:B------:R-:W-:-:S07]  /*0fb0*/  ISETP.NE.U32.AND P0, PT, RZ, UR39, PT ;  /* 0x00000027ff007c0c */ /* 0x000fce000bf05070 */
[----:B------:R-:W1:Y:S08]  /*0fc0*/  I2F.U32.RP R39, UR46 ;  /* 0x0000002e00277d06 */ /* 0x000e700008209000 */
[----:B0-----:R-:W0:Y:S08]  /*0fd0*/  MUFU.RCP R36, R36 ;  /* 0x0000002400247308 */ /* 0x001e300000001000 */
[----:B-1----:R-:W1:Y:S01]  /*0fe0*/  MUFU.RCP R39, R39 ;  /* 0x0000002700277308 */ /* 0x002e620000001000 */
[----:B0-----:R-:W-:Y:S01]  /*0ff0*/  VIADD R22, R36, 0xffffffe ;  /* 0x0ffffffe24167836 */ /* 0x001fe20000000000 */
[----:B------:R-:W-:-:S06]  /*1000*/  IADD3 R36, PT, PT, R38, 0x2, RZ ;  /* 0x0000000226247810 */ /* 0x000fcc0007ffe0ff */
[----:B------:R0:W2:Y:S01]  /*1010*/  F2I.FTZ.U32.TRUNC.NTZ R23, R22 ;  /* 0x0000001600177305 */ /* 0x0000a2000021f000 */
[----:B-1----:R-:W-:-:S07]  /*1020*/  IADD3 R18, PT, PT, R39, 0xffffffe, RZ ;  /* 0x0ffffffe27127810 */ /* 0x002fce0007ffe0ff */
[----:B------:R1:W3:Y:S01]  /*1030*/  F2I.FTZ.U32.TRUNC.NTZ R19, R18 ;  /* 0x0000001200137305 */ /* 0x0002e2000021f000 */
[----:B0-----:R-:W-:Y:S02]  /*1040*/  IMAD.MOV.U32 R22, RZ, RZ, RZ ;  /* 0x000000ffff167224 */ /* 0x001fe400078e00ff */
[----:B--2---:R-:W-:Y:S02]  /*1050*/  IMAD.MOV R37, RZ, RZ, -R23 ;  /* 0x000000ffff257224 */ /* 0x004fe400078e0a17 */
[----:B-1----:R-:W-:Y:S02]  /*1060*/  IMAD.MOV.U32 R18, RZ, RZ, RZ ;  /* 0x000000ffff127224 */ /* 0x002fe400078e00ff */
[----:B------:R-:W-:Y:S02]  /*1070*/  IMAD R37, R37, UR39, RZ ;  /* 0x0000002725257c24 */ /* 0x000fe4000f8e02ff */
[----:B---3--:R-:W-:Y:S02]  /*1080*/  IMAD.MOV R40, RZ, RZ, -R19 ;  /* 0x000000ffff287224 */ /* 0x008fe400078e0a13 */
[----:B------:R-:W-:-:S04]  /*1090*/  IMAD.HI.U32 R37, R23, R37, R22 ;  /* 0x0000002517257227 */ /* 0x000fc800078e0016 */
[----:B------:R-:W-:Y:S02]  /*10a0*/  IMAD R39, R40, UR46, RZ ;  /* 0x0000002e28277c24 */ /* 0x000fe4000f8e02ff */
[----:B------:R-:W-:-:S04]  /*10b0*/  IMAD.HI.U32 R22, R37, R36, RZ ;  /* 0x0000002425167227 */ /* 0x000fc800078e00ff */
[----:B------:R-:W-:Y:S01]  /*10c0*/  IMAD.HI.U32 R39, R19, R39, R18 ;  /* 0x0000002713277227 */ /* 0x000fe200078e0012 */
[----:B------:R-:W-:-:S05]  /*10d0*/  IADD3 R19, PT, PT, -R22, RZ, RZ ;  /* 0x000000ff16137210 */ /* 0x000fca0007ffe1ff */
[----:B------:R-:W-:-:S04]  /*10e0*/  IMAD.HI.U32 R18, R39, R36, RZ ;  /* 0x0000002427127227 */ /* 0x000fc800078e00ff */
[----:B------:R-:W-:Y:S02]  /*10f0*/  IMAD.MOV R23, RZ, RZ, -R18 ;  /* 0x000000ffff177224 */ /* 0x000fe400078e0a12 */
[--C-:B------:R-:W-:Y:S02]  /*1100*/  IMAD R19, R19, UR39, R36.reuse ;  /* 0x0000002713137c24 */ /* 0x100fe4000f8e0224 */
[----:B------:R-:W-:-:S03]  /*1110*/  IMAD R23, R23, UR46, R36 ;  /* 0x0000002e17177c24 */ /* 0x000fc6000f8e0224 */
[----:B------:R-:W-:Y:S02]  /*1120*/  ISETP.GE.U32.AND P6, PT, R19, UR39, PT ;  /* 0x0000002713007c0c */ /* 0x000fe4000bfc6070 */
[----:B------:R-:W-:-:S11]  /*1130*/  ISETP.GE.U32.AND P5, PT, R23, UR46, PT ;  /* 0x0000002e17007c0c */ /* 0x000fd6000bfa6070 */
[----:B------:R-:W-:Y:S02]  /*1140*/  @P6 VIADD R19, R19, -UR39 ;  /* 0x8000002713136c36 */ /* 0x000fe40008000000 */
[----:B------:R-:W-:Y:S01]  /*1150*/  @P5 IADD3 R23, PT, PT, R23, -UR46, RZ ;  /* 0x8000002e17175c10 */ /* 0x000fe2000fffe0ff */
[----:B------:R-:W-:Y:S01]  /*1160*/  @P6 VIADD R22, R22, 0x1 ;  /* 0x0000000116166836 */ /* 0x000fe20000000000 */
[----:B------:R-:W-:Y:S01]  /*1170*/  ISETP.NE.U32.AND P6, PT, RZ, UR46, PT ;  /* 0x0000002eff007c0c */ /* 0x000fe2000bfc5070 */
[----:B------:R-:W-:Y:S01]  /*1180*/  @P5 VIADD R18, R18, 0x1 ;  /* 0x0000000112125836 */ /* 0x000fe20000000000 */
[----:B------:R-:W-:Y:S02]  /*1190*/  ISETP.GE.U32.AND P4, PT, R19, UR39, PT ;  /* 0x0000002713007c0c */ /* 0x000fe4000bf86070 */
[----:B------:R-:W-:-:S11]  /*11a0*/  ISETP.GE.U32.AND P1, PT, R23, UR46, PT ;  /* 0x0000002e17007c0c */ /* 0x000fd6000bf26070 */
[----:B------:R-:W-:Y:S02]  /*11b0*/  @P4 IADD3 R22, PT, PT, R22, 0x1, RZ ;  /* 0x0000000116164810 */ /* 0x000fe40007ffe0ff */
[----:B------:R-:W-:Y:S01]  /*11c0*/  @P1 VIADD R18, R18, 0x1 ;  /* 0x0000000112121836 */ /* 0x000fe20000000000 */
[----:B------:R-:W-:Y:S02]  /*11d0*/  @!P0 LOP3.LUT R22, RZ, UR39, RZ, 0x33, !PT ;  /* 0x00000027ff168c12 */ /* 0x000fe4000f8e33ff */
[----:B------:R-:W-:-:S03]  /*11e0*/  @!P6 LOP3.LUT R18, RZ, UR46, RZ, 0x33, !PT ;  /* 0x0000002eff12ec12 */ /* 0x000fc6000f8e33ff */
[----:B------:R-:W-:Y:S01]  /*11f0*/  IMAD.MOV R19, RZ, RZ, -R22 ;  /* 0x000000ffff137224 */ /* 0x000fe200078e0a16 */
[----:B------:R-:W-:-:S03]  /*1200*/  IADD3 R23, PT, PT, -R18, RZ, RZ ;  /* 0x000000ff12177210 */ /* 0x000fc60007ffe1ff */
[--C-:B------:R-:W-:Y:S02]  /*1210*/  IMAD R19, R19, UR39, R36.reuse ;  /* 0x0000002713137c24 */ /* 0x100fe4000f8e0224 */
[----:B------:R-:W-:Y:S02]  /*1220*/  IMAD R36, R23, UR46, R36 ;  /* 0x0000002e17247c24 */ /* 0x000fe4000f8e0224 */
[----:B------:R-:W-:Y:S02]  /*1230*/  IMAD R19, R19, UR44, RZ ;  /* 0x0000002c13137c24 */ /* 0x000fe4000f8e02ff */
[----:B------:R-:W-:Y:S02]  /*1240*/  IMAD R23, R36, UR47, RZ ;  /* 0x0000002f24177c24 */ /* 0x000fe4000f8e02ff */
[----:B------:R-:W-:Y:S02]  /*1250*/  IMAD R22, R22, UR45, R19 ;  /* 0x0000002d16167c24 */ /* 0x000fe4000f8e0213 */
[----:B------:R-:W-:-:S02]  /*1260*/  IMAD R18, R18, UR48, R23 ;  /* 0x0000003012127c24 */ /* 0x000fc4000f8e0217 */
[----:B------:R-:W-:Y:S02]  /*1270*/  IMAD.MOV.U32 R23, RZ, RZ, RZ ;  /* 0x000000ffff177224 */ /* 0x000fe400078e00ff */
[----:B------:R-:W-:-:S07]  /*1280*/  IMAD.MOV.U32 R19, RZ, RZ, RZ ;  /* 0x000000ffff137224 */ /* 0x000fce00078e00ff */
.L_x_1352:
[----:B------:R-:W-:Y:S05]  /*1290*/  BSYNC.RECONVERGENT B0 ;  /* 0x0000000000007941 */ /* 0x000fea0003800200 */
.L_x_1351:
[----:B------:R-:W-:Y:S04]  /*12a0*/  BSSY.RECONVERGENT B0, `(.L_x_1353) ;  /* 0x0000031000007945 */ /* 0x000fe80003800200 */
[----:B------:R-:W-:Y:S05]  /*12b0*/  @!P2 BRA `(.L_x_1354) ;  /* 0x0000000000bca947 */ /* 0x000fea0003800000 */
[----:B------:R-:W0:Y:S01]  /*12c0*/  I2F.U32.RP R36, UR39 ;  /* 0x0000002700247d06 */ /* 0x000e220008209000 */
[----:B------:R-:W-:Y:S02]  /*12d0*/  ISETP.NE.U32.AND P5, PT, RZ, UR39, PT ;  /* 0x00000027ff007c0c */ /* 0x000fe4000bfa5070 */
[----:B------:R-:W-:-:S05]  /*12e0*/  ISETP.NE.U32.AND P6, PT, RZ, UR46, PT ;  /* 0x0000002eff007c0c */ /* 0x000fca000bfc5070 */
[----:B------:R-:W1:Y:S08]  /*12f0*/  I2F.U32.RP R39, UR46 ;  /* 0x0000002e00277d06 */ /* 0x000e700008209000 */
[----:B0-----:R-:W0:Y:S08]  /*1300*/  MUFU.RCP R36, R36 ;  /* 0x0000002400247308 */ /* 0x001e300000001000 */
[----:B-1----:R-:W1:Y:S01]  /*1310*/  MUFU.RCP R39, R39 ;  /* 0x0000002700277308 */ /* 0x002e620000001000 */
[----:B0-----:R-:W-:Y:S01]  /*1320*/  IADD3 R16, PT, PT, R36, 0xffffffe, RZ ;  /* 0x0ffffffe24107810 */ /* 0x001fe20007ffe0ff */
[----:B------:R-:W-:-:S06]  /*1330*/  VIADD R36, R38, 0x3 ;  /* 0x0000000326247836 */ /* 0x000fcc0000000000 */
[----:B------:R0:W2:Y:S01]  /*1340*/  F2I.FTZ.U32.TRUNC.NTZ R17, R16 ;  /* 0x0000001000117305 */ /* 0x0000a2000021f000 */
[----:B-1----:R-:W-:-:S07]  /*1350*/  VIADD R2, R39, 0xffffffe ;  /* 0x0ffffffe27027836 */ /* 0x002fce0000000000 */
[----:B------:R1:W3:Y:S01]  /*1360*/  F2I.FTZ.U32.TRUNC.NTZ R3, R2 ;  /* 0x0000000200037305 */ /* 0x0002e2000021f000 */
[----:B0-----:R-:W-:Y:S02]  /*1370*/  IMAD.MOV.U32 R16, RZ, RZ, RZ ;  /* 0x000000ffff107224 */ /* 0x001fe400078e00ff */
[----:B--2---:R-:W-:Y:S01]  /*1380*/  IMAD.MOV R37, RZ, RZ, -R17 ;  /* 0x000000ffff257224 */ /* 0x004fe200078e0a11 */
[----:B-1----:R-:W-:-:S03]  /*1390*/  MOV R2, RZ ;  /* 0x000000ff00027202 */ /* 0x002fc60000000f00 */
[----:B------:R-:W-:Y:S01]  /*13a0*/  IMAD R37, R37, UR39, RZ ;  /* 0x0000002725257c24 */ /* 0x000fe2000f8e02ff */
[----:B---3--:R-:W-:-:S03]  /*13b0*/  IADD3 R40, PT, PT, RZ, -R3, RZ ;  /* 0x80000003ff287210 */ /* 0x008fc60007ffe0ff */
[----:B------:R-:W-:-:S04]  /*13c0*/  IMAD.HI.U32 R37, R17, R37, R16 ;  /* 0x0000002511257227 */ /* 0x000fc800078e0010 */
[----:B------:R-:W-:Y:S02]  /*13d0*/  IMAD R39, R40, UR46, RZ ;  /* 0x0000002e28277c24 */ /* 0x000fe4000f8e02ff */
[----:B------:R-:W-:-:S04]  /*13e0*/  IMAD.HI.U32 R16, R37, R36, RZ ;  /* 0x0000002425107227 */ /* 0x000fc800078e00ff */
[----:B------:R-:W-:-:S04]  /*13f0*/  IMAD.HI.U32 R39, R3, R39, R2 ;  /* 0x0000002703277227 */ /* 0x000fc800078e0002 */
[----:B------:R-:W-:Y:S02]  /*1400*/  IMAD.MOV R3, RZ, RZ, -R16 ;  /* 0x000000ffff037224 */ /* 0x000fe400078e0a10 */
[----:B------:R-:W-:-:S04]  /*1410*/  IMAD.HI.U32 R2, R39, R36, RZ ;  /* 0x0000002427027227 */ /* 0x000fc800078e00ff */
[----:B------:R-:W-:Y:S02]  /*1420*/  IMAD.MOV R17, RZ, RZ, -R2 ;  /* 0x000000ffff117224 */ /* 0x000fe400078e0a02 */
[--C-:B------:R-:W-:Y:S02]  /*1430*/  IMAD R3, R3, UR39, R36.reuse ;  /* 0x0000002703037c24 */ /* 0x100fe4000f8e0224 */
[----:B------:R-:W-:-:S03]  /*1440*/  IMAD R17, R17, UR46, R36 ;  /* 0x0000002e11117c24 */ /* 0x000fc6000f8e0224 */
[----:B------:R-:W-:Y:S02]  /*1450*/  ISETP.GE.U32.AND P0, PT, R3, UR39, PT ;  /* 0x0000002703007c0c */ /* 0x000fe4000bf06070 */
[----:B------:R-:W-:-:S11]  /*1460*/  ISETP.GE.U32.AND P2, PT, R17, UR46, PT ;  /* 0x0000002e11007c0c */ /* 0x000fd6000bf46070 */
[----:B------:R-:W-:Y:S01]  /*1470*/  @P0 IADD3 R3, PT, PT, R3, -UR39, RZ ;  /* 0x8000002703030c10 */ /* 0x000fe2000fffe0ff */
[----:B------:R-:W-:Y:S01]  /*1480*/  @P0 VIADD R16, R16, 0x1 ;  /* 0x0000000110100836 */ /* 0x000fe20000000000 */
[----:B------:R-:W-:Y:S01]  /*1490*/  @P2 IADD3 R2, PT, PT, R2, 0x1, RZ ;  /* 0x0000000102022810 */ /* 0x000fe20007ffe0ff */
[----:B------:R-:W-:Y:S01]  /*14a0*/  @P2 VIADD R17, R17, -UR46 ;  /* 0x8000002e11112c36 */ /* 0x000fe20008000000 */
[----:B------:R-:W-:-:S04]  /*14b0*/  ISETP.GE.U32.AND P1, PT, R3, UR39, PT ;  /* 0x0000002703007c0c */ /* 0x000fc8000bf26070 */
[----:B------:R-:W-:-:S09]  /*14c0*/  ISETP.GE.U32.AND P4, PT, R17, UR46, PT ;  /* 0x0000002e11007c0c */ /* 0x000fd2000bf86070 */
[----:B------:R-:W-:Y:S01]  /*14d0*/  @P1 VIADD R16, R16, 0x1 ;  /* 0x0000000110101836 */ /* 0x000fe20000000000 */
[----:B------:R-:W-:-:S03]  /*14e0*/  @!P5 LOP3.LUT R16, RZ, UR39, RZ, 0x33, !PT ;  /* 0x00000027ff10dc12 */ /* 0x000fc6000f8e33ff */
[----:B------:R-:W-:Y:S01]  /*14f0*/  @P4 VIADD R2, R2, 0x1 ;  /* 0x0000000102024836 */ /* 0x000fe20000000000 */
[----:B------:R-:W-:Y:S02]  /*1500*/  @!P6 LOP3.LUT R2, RZ, UR46, RZ, 0x33, !PT ;  /* 0x0000002eff02ec12 */ /* 0x000fe4000f8e33ff */
[----:B------:R-:W-:-:S03]  /*1510*/  IADD3 R3, PT, PT, -R16, RZ, RZ ;  /* 0x000000ff10037210 */ /* 0x000fc60007ffe1ff */
[----:B------:R-:W-:Y:S02]  /*1520*/  IMAD.MOV R17, RZ, RZ, -R2 ;  /* 0x000000ffff117224 */ /* 0x000fe400078e0a02 */
[--C-:B------:R-:W-:Y:S02]  /*1530*/  IMAD R3, R3, UR39, R36.reuse ;  /* 0x0000002703037c24 */ /* 0x100fe4000f8e0224 */
[----:B------:R-:W-:Y:S02]  /*1540*/  IMAD R36, R17, UR46, R36 ;  /* 0x0000002e11247c24 */ /* 0x000fe4000f8e0224 */
[----:B------:R-:W-:Y:S02]  /*1550*/  IMAD R3, R3, UR44, RZ ;  /* 0x0000002c03037c24 */ /* 0x000fe4000f8e02ff */
[----:B------:R-:W-:Y:S02]  /*1560*/  IMAD R17, R36, UR47, RZ ;  /* 0x0000002f24117c24 */ /* 0x000fe4000f8e02ff */
[----:B------:R-:W-:-:S02]  /*1570*/  IMAD R16, R16, UR45, R3 ;  /* 0x0000002d10107c24 */ /* 0x000fc4000f8e0203 */
[----:B------:R-:W-:Y:S02]  /*1580*/  HFMA2 R3, -RZ, RZ, 0, 0 ;  /* 0x00000000ff037431 */ /* 0x000fe400000001ff */
[----:B------:R-:W-:Y:S02]  /*1590*/  IMAD R2, R2, UR48, R17 ;  /* 0x0000003002027c24 */ /* 0x000fe4000f8e0211 */
[----:B------:R-:W-:-:S07]  /*15a0*/  IMAD.MOV.U32 R17, RZ, RZ, RZ ;  /* 0x000000ffff117224 */ /* 0x000fce00078e00ff */
.L_x_1354:
[----:B------:R-:W-:Y:S05]  /*15b0*/  BSYNC.RECONVERGENT B0 ;  /* 0x0000000000007941 */ /* 0x000fea0003800200 */
.L_x_1353:
[----:B------:R-:W-:Y:S02]  /*15c0*/  LOP3.LUT R6, R15, R6, R13, 0x96, !PT ;  /* 0x000000060f067212 */ /* 0x000fe400078e960d */
        /* <DEDUP_REMOVED lines=8> */
[----:B------:R-:W-:Y:S01]  /*1650*/  IMAD.MOV.U32 R10, RZ, RZ, R6 ;  /* 0x000000ffff0a7224 */ /* 0x000fe200078e0006 */
[----:B------:R-:W-:Y:S01]  /*1660*/  MOV R4, R14 ;  /* 0x0000000e00047202 */ /* 0x000fe20000000f00 */
[----:B------:R-:W-:Y:S06]  /*1670*/  BRA `(.L_x_1356) ;  /* 0x0000000000207947 */ /* 0x000fec0003800000 */
.L_x_1355:
[----:B------:R-:W-:Y:S01]  /*1680*/  ISETP.NE.AND P0, PT, R26, 0x3, PT ;  /* 0x000000031a00780c */ /* 0x000fe20003f05270 */
[----:B------:R-:W-:Y:S01]  /*1690*/  IMAD.MOV.U32 R4, RZ, RZ, R6 ;  /* 0x000000ffff047224 */ /* 0x000fe200078e0006 */
[----:B------:R-:W-:Y:S01]  /*16a0*/  MOV R5, R12 ;  /* 0x0000000c00057202 */ /* 0x000fe20000000f00 */
[----:B------:R-:W-:-:S10]  /*16b0*/  IMAD.MOV.U32 R20, RZ, RZ, R8 ;  /* 0x000000ffff147224 */ /* 0x000fd400078e0008 */
[----:B------:R-:W-:Y:S01]  /*16c0*/  @P0 IMAD.MOV.U32 R4, RZ, RZ, R8 ;  /* 0x000000ffff040224 */ /* 0x000fe200078e0008 */
[----:B------:R-:W-:Y:S01]  /*16d0*/  @P0 MOV R20, R14 ;  /* 0x0000000e00140202 */ /* 0x000fe20000000f00 */
[----:B------:R-:W-:Y:S02]  /*16e0*/  @P0 IMAD.MOV.U32 R10, RZ, RZ, R12 ;  /* 0x000000ffff0a0224 */ /* 0x000fe400078e000c */
[----:B------:R-:W-:-:S07]  /*16f0*/  @P0 IMAD.MOV.U32 R5, RZ, RZ, R6 ;  /* 0x000000ffff050224 */ /* 0x000fce00078e0006 */
.L_x_1356:
        /* <DEDUP_REMOVED lines=19> */
.L_x_10016:
[----:B------:R-:W-:Y:S05]  /*1830*/  BRX R2 -0x1840                                                                                                                                                                                                                                                                                                                                                                                                                                                                               (*"BRANCH_TARGETS .L_x_10017,.L_x_10018,.L_x_10019"*) ;  /* 0xffffffe402f07949 */ /* 0x000fea000383ffff */
.L_x_1359:
[----:B------:R-:W-:Y:S01]  /*1840*/  ISETP.NE.AND P0, PT, R7, 0x3, PT ;  /* 0x000000030700780c */ /* 0x000fe20003f05270 */
[----:B------:R-:W-:-:S12]  /*1850*/  BSSY.RELIABLE B7, `(.L_x_1360) ;  /* 0x0000024000077945 */ /* 0x000fd80003800100 */
[----:B------:R-:W-:Y:S05]  /*1860*/  @!P0 BRA `(.L_x_1361) ;  /* 0x0000000000888947 */ /* 0x000fea0003800000 */
[----:B------:R-:W-:-:S13]  /*1870*/  ISETP.NE.AND P0, PT, R7, 0x4, PT ;  /* 0x000000040700780c */ /* 0x000fda0003f05270 */
[----:B------:R-:W-:Y:S05]  /*1880*/  @P0 BREAK.RELIABLE B7 ;  /* 0x0000000000070942 */ /* 0x000fea0003800100 */
[----:B------:R-:W-:Y:S05]  /*1890*/  @P0 BREAK.RELIABLE B8 ;  /* 0x0000000000080942 */ /* 0x000fea0003800100 */
[----:B------:R-:W-:Y:S05]  /*18a0*/  @P0 BRA `(.L_x_1362) ;  /* 0x0000000400f00947 */ /* 0x000fea0003800000 */
        /* <DEDUP_REMOVED lines=11> */
[----:B------:R-:W1:Y:S01]  /*1960*/  LDCU.64 UR6, c[0x4][0x178] ;  /* 0x01002f00ff0677ac */ /* 0x000e620008000a00 */
[----:B------:R-:W2:Y:S01]  /*1970*/  LDC.64 R2, c[0x4][R2] ;  /* 0x0100000002027b82 */ /* 0x000ea20000000a00 */
[----:B------:R-:W-:Y:S01]  /*1980*/  IMAD.MOV.U32 R13, RZ, RZ, RZ ;  /* 0x000000ffff0d7224 */ /* 0x000fe200078e00ff */
[----:B------:R-:W3:Y:S01]  /*1990*/  LDCU.64 UR8, c[0x4][0x90] ;  /* 0x01001200ff0877ac */ /* 0x000ee20008000a00 */
[----:B0-----:R-:W-:Y:S01]  /*19a0*/  IMAD.U32 R4, RZ, RZ, UR4 ;  /* 0x00000004ff047e24 */ /* 0x001fe2000f8e00ff */
[----:B------:R-:W-:Y:S01]  /*19b0*/  MOV R5, UR5 ;  /* 0x0000000500057c02 */ /* 0x000fe20008000f00 */
[----:B-1----:R-:W-:-:S02]  /*19c0*/  IMAD.U32 R6, RZ, RZ, UR6 ;  /* 0x00000006ff067e24 */ /* 0x002fc4000f8e00ff */
[----:B------:R-:W-:Y:S01]  /*19d0*/  IMAD.U32 R7, RZ, RZ, UR7 ;  /* 0x00000007ff077e24 */ /* 0x000fe2000f8e00ff */
[----:B---3--:R-:W-:Y:S01]  /*19e0*/  MOV R10, UR8 ;  /* 0x00000008000a7c02 */ /* 0x008fe20008000f00 */
[----:B------:R-:W-:-:S07]  /*19f0*/  IMAD.U32 R11, RZ, RZ, UR9 ;  /* 0x00000009ff0b7e24 */ /* 0x000fce000f8e00ff */
[----:B------:R-:W-:-:S07]  /*1a00*/  LEPC R20, `(.L_x_1365) ;  /* 0x000000001014794e */ /* 0x000fce0000000000 */
[----:B--2---:R-:W-:Y:S05]  /*1a10*/  CALL.ABS.NOINC R2 ;  /* 0x0000000002007343 */ /* 0x004fea0003c00000 */
.L_x_1365:
[----:B------:R0:W5:Y:S02]  /*1a20*/  LDG.E R3, desc[UR36][R26.64] ;  /* 0x000000241a037981 */ /* 0x000164000c1e1900 */
.L_x_1364:
[----:B------:R-:W-:Y:S05]  /*1a30*/  BSYNC.RECONVERGENT B6 ;  /* 0x0000000000067941 */ /* 0x000fea0003800200 */
.L_x_1363:
[----:B------:R-:W-:Y:S02]  /*1a40*/  IADD3 R2, P1, PT, R16, UR42, RZ ;  /* 0x0000002a10027c10 */ /* 0x000fe4000ff3e0ff */
[----:B-----5:R-:W-:Y:S02]  /*1a50*/  FSETP.GTU.FTZ.AND P0, PT, R40, R3, PT ;  /* 0x000000032800720b */ /* 0x020fe40003f1c000 */
[----:B------:R-:W-:Y:S02]  /*1a60*/  IADD3.X R3, PT, PT, R17, UR43, RZ, P1, !PT ;  /* 0x0000002b11037c10 */ /* 0x000fe40008ffe4ff */
[----:B------:R-:W-:-:S05]  /*1a70*/  SEL R5, RZ, 0x1, P0 ;  /* 0x00000001ff057807 */ /* 0x000fca0000000000 */
[----:B------:R1:W-:Y:S04]  /*1a80*/  STG.E.U8 desc[UR36][R2.64], R5 ;  /* 0x0000000502007986 */ /* 0x0003e8000c101124 */
.L_x_1361:
[----:B------:R-:W-:Y:S05]  /*1a90*/  BSYNC.RELIABLE B7 ;  /* 0x0000000000077941 */ /* 0x000fea0003800100 */
.L_x_1360:
[----:B------:R-:W-:-:S04]  /*1aa0*/  LEA R16, P0, R18, UR40, 0x2 ;  /* 0x0000002812107c11 */ /* 0x000fc8000f8010ff */
[----:B------:R-:W-:-:S05]  /*1ab0*/  LEA.HI.X R17, R18, UR41, R19, 0x2, P0 ;  /* 0x0000002912117c11 */ /* 0x000fca00080f1413 */
[----:B------:R-:W2:Y:S01]  /*1ac0*/  LDG.E R0, desc[UR36][R16.64] ;  /* 0x0000002410007981 */ /* 0x000ea2000c1e1900 */
[----:B------:R-:W-:Y:S01]  /*1ad0*/  BSSY.RECONVERGENT B6, `(.L_x_1366) ;  /* 0x0000015000067945 */ /* 0x000fe20003800200 */
[C---:B--2---:R-:W-:Y:S02]  /*1ae0*/  FSETP.GE.FTZ.AND P1, PT, R0.reuse, RZ, PT ;  /* 0x000000ff0000720b */ /* 0x044fe40003f36000 */
[----:B------:R-:W-:-:S13]  /*1af0*/  FSETP.GTU.FTZ.AND P0, PT, R0, 1, PT ;  /* 0x3f8000000000780b */ /* 0x000fda0003f1c000 */
[----:B------:R-:W-:Y:S05]  /*1b00*/  @!P0 BRA P1, `(.L_x_1367) ;  /* 0x0000000000448947 */ /* 0x000fea0000800000 */
[----:B-1----:R-:W-:Y:S01]  /*1b10*/  MOV R2, 0x1a0 ;  /* 0x000001a000027802 */ /* 0x002fe20000000f00 */
[----:B------:R-:W1:Y:S01]  /*1b20*/  LDCU.64 UR4, c[0x4][0x188] ;  /* 0x01003100ff0477ac */ /* 0x000e620008000a00 */
[----:B------:R-:W-:Y:S02]  /*1b30*/  HFMA2 R12, -RZ, RZ, 0, 5.9604644775390625e-08 ;  /* 0x00000001ff0c7431 */ /* 0x000fe400000001ff */
[----:B------:R-:W-:Y:S01]  /*1b40*/  IMAD.MOV.U32 R8, RZ, RZ, 0x275 ;  /* 0x00000275ff087424 */ /* 0x000fe200078e00ff */
[----:B------:R-:W2:Y:S01]  /*1b50*/  LDCU.64 UR6, c[0x4][0x178] ;  /* 0x01002f00ff0677ac */ /* 0x000ea20008000a00 */
[----:B------:R-:W3:Y:S01]  /*1b60*/  LDC.64 R2, c[0x4][R2] ;  /* 0x0100000002027b82 */ /* 0x000ee20000000a00 */
[----:B------:R-:W-:Y:S01]  /*1b70*/  IMAD.MOV.U32 R13, RZ, RZ, RZ ;  /* 0x000000ffff0d7224 */ /* 0x000fe200078e00ff */
[----:B------:R-:W4:Y:S01]  /*1b80*/  LDCU.64 UR8, c[0x4][0x90] ;  /* 0x01001200ff0877ac */ /* 0x000f220008000a00 */
[----:B-1----:R-:W-:Y:S01]  /*1b90*/  IMAD.U32 R4, RZ, RZ, UR4 ;  /* 0x00000004ff047e24 */ /* 0x002fe2000f8e00ff */
[----:B------:R-:W-:Y:S01]  /*1ba0*/  MOV R5, UR5 ;  /* 0x0000000500057c02 */ /* 0x000fe20008000f00 */
[----:B--2---:R-:W-:Y:S01]  /*1bb0*/  IMAD.U32 R6, RZ, RZ, UR6 ;  /* 0x00000006ff067e24 */ /* 0x004fe2000f8e00ff */
[----:B------:R-:W-:Y:S01]  /*1bc0*/  MOV R7, UR7 ;  /* 0x0000000700077c02 */ /* 0x000fe20008000f00 */
[----:B----4-:R-:W-:Y:S01]  /*1bd0*/  IMAD.U32 R10, RZ, RZ, UR8 ;  /* 0x00000008ff0a7e24 */ /* 0x010fe2000f8e00ff */
[----:B------:R-:W-:-:S07]  /*1be0*/  MOV R11, UR9 ;  /* 0x00000009000b7c02 */ /* 0x000fce0008000f00 */
[----:B------:R-:W-:-:S07]  /*1bf0*/  LEPC R20, `(.L_x_1368) ;  /* 0x000000001014794e */ /* 0x000fce0000000000 */
[----:B0--3--:R-:W-:Y:S05]  /*1c00*/  CALL.ABS.NOINC R2 ;  /* 0x0000000002007343 */ /* 0x009fea0003c00000 */
.L_x_1368:
[----:B------:R2:W5:Y:S02]  /*1c10*/  LDG.E R0, desc[UR36][R16.64] ;  /* 0x0000002410007981 */ /* 0x000564000c1e1900 */
.L_x_1367:
[----:B------:R-:W-:Y:S05]  /*1c20*/  BSYNC.RECONVERGENT B6 ;  /* 0x0000000000067941 */ /* 0x000fea0003800200 */
.L_x_1366:
[----:B-1----:R-:W-:Y:S02]  /*1c30*/  IADD3 R2, P1, PT, R22, UR42, RZ ;  /* 0x0000002a16027c10 */ /* 0x002fe4000ff3e0ff */
[----:B-----5:R-:W-:Y:S02]  /*1c40*/  FSETP.GTU.FTZ.AND P0, PT, R39, R0, PT ;  /* 0x000000002700720b */ /* 0x020fe40003f1c000 */
[----:B------:R-:W-:Y:S02]  /*1c50*/  IADD3.X R3, PT, PT, R23, UR43, RZ, P1, !PT ;  /* 0x0000002b17037c10 */ /* 0x000fe40008ffe4ff */
[----:B------:R-:W-:-:S05]  /*1c60*/  SEL R5, RZ, 0x1, P0 ;  /* 0x00000001ff057807 */ /* 0x000fca0000000000 */
[----:B------:R1:W-:Y:S04]  /*1c70*/  STG.E.U8 desc[UR36][R2.64], R5 ;  /* 0x0000000502007986 */ /* 0x0003e8000c101124 */
.L_x_10018:
[----:B--2---:R-:W-:-:S04]  /*1c80*/  LEA R16, P0, R28, UR40, 0x2 ;  /* 0x000000281c107c11 */ /* 0x004fc8000f8010ff */
[----:B------:R-:W-:-:S05]  /*1c90*/  LEA.HI.X R17, R28, UR41, R29, 0x2, P0 ;  /* 0x000000291c117c11 */ /* 0x000fca00080f141d */
[----:B-1----:R-:W2:Y:S01]  /*1ca0*/  LDG.E R3, desc[UR36][R16.64] ;  /* 0x0000002410037981 */ /* 0x002ea2000c1e1900 */
[----:B------:R-:W-:Y:S01]  /*1cb0*/  BSSY.RECONVERGENT B6, `(.L_x_1369) ;  /* 0x0000015000067945 */ /* 0x000fe20003800200 */
[C---:B--2---:R-:W-:Y:S02]  /*1cc0*/  FSETP.GE.FTZ.AND P1, PT, R3.reuse, RZ, PT ;  /* 0x000000ff0300720b */ /* 0x044fe40003f36000 */
[----:B------:R-:W-:-:S13]  /*1cd0*/  FSETP.GTU.FTZ.AND P0, PT, R3, 1, PT ;  /* 0x3f8000000300780b */ /* 0x000fda0003f1c000 */
[----:B------:R-:W-:Y:S05]  /*1ce0*/  @!P0 BRA P1, `(.L_x_1370) ;  /* 0x0000000000448947 */ /* 0x000fea0000800000 */
[----:B------:R-:W-:Y:S01]  /*1cf0*/  MOV R0, 0x1a0 ;  /* 0x000001a000007802 */ /* 0x000fe20000000f00 */
[----:B------:R-:W1:Y:S01]  /*1d00*/  LDCU.64 UR4, c[0x4][0x190] ;  /* 0x01003200ff0477ac */ /* 0x000e620008000a00 */
[----:B------:R-:W-:Y:S02]  /*1d10*/  HFMA2 R8, -RZ, RZ, 0, 3.778934478759765625e-05 ;  /* 0x0000027aff087431 */ /* 0x000fe400000001ff */
[----:B------:R-:W-:Y:S01]  /*1d20*/  IMAD.MOV.U32 R12, RZ, RZ, 0x1 ;  /* 0x00000001ff0c7424 */ /* 0x000fe200078e00ff */
[----:B------:R2:W3:Y:S01]  /*1d30*/  LDC.64 R2, c[0x4][R0] ;  /* 0x0100000000027b82 */ /* 0x0004e20000000a00 */
[----:B------:R-:W4:Y:S01]  /*1d40*/  LDCU.64 UR6, c[0x4][0x178] ;  /* 0x01002f00ff0677ac */ /* 0x000f220008000a00 */
[----:B------:R-:W-:Y:S01]  /*1d50*/  MOV R13, RZ ;  /* 0x000000ff000d7202 */ /* 0x000fe20000000f00 */
[----:B------:R-:W5:Y:S01]  /*1d60*/  LDCU.64 UR8, c[0x4][0x90] ;  /* 0x01001200ff0877ac */ /* 0x000f620008000a00 */
[----:B-1----:R-:W-:Y:S01]  /*1d70*/  MOV R4, UR4 ;  /* 0x0000000400047c02 */ /* 0x002fe20008000f00 */
[----:B------:R-:W-:Y:S01]  /*1d80*/  IMAD.U32 R5, RZ, RZ, UR5 ;  /* 0x00000005ff057e24 */ /* 0x000fe2000f8e00ff */
[----:B----4-:R-:W-:Y:S01]  /*1d90*/  MOV R6, UR6 ;  /* 0x0000000600067c02 */ /* 0x010fe20008000f00 */
[----:B------:R-:W-:Y:S01]  /*1da0*/  IMAD.U32 R7, RZ, RZ, UR7 ;  /* 0x00000007ff077e24 */ /* 0x000fe2000f8e00ff */
[----:B-----5:R-:W-:Y:S01]  /*1db0*/  MOV R10, UR8 ;  /* 0x00000008000a7c02 */ /* 0x020fe20008000f00 */
[----:B--2---:R-:W-:-:S07]  /*1dc0*/  IMAD.U32 R11, RZ, RZ, UR9 ;  /* 0x00000009ff0b7e24 */ /* 0x004fce000f8e00ff */
[----:B------:R-:W-:-:S07]  /*1dd0*/  LEPC R20, `(.L_x_1371) ;  /* 0x000000001014794e */ /* 0x000fce0000000000 */
[----:B0--3--:R-:W-:Y:S05]  /*1de0*/  CALL.ABS.NOINC R2 ;  /* 0x0000000002007343 */ /* 0x009fea0003c00000 */
.L_x_1371:
[----:B------:R1:W5:Y:S02]  /*1df0*/  LDG.E R3, desc[UR36][R16.64] ;  /* 0x0000002410037981 */ /* 0x000364000c1e1900 */
.L_x_1370:
[----:B------:R-:W-:Y:S05]  /*1e00*/  BSYNC.RECONVERGENT B6 ;  /* 0x0000000000067941 */ /* 0x000fea0003800200 */
.L_x_1369:
[----:B------:R-:W-:Y:S02]  /*1e10*/  IADD3 R2, P1, PT, R30, UR42, RZ ;  /* 0x0000002a1e027c10 */ /* 0x000fe4000ff3e0ff */
[----:B-----5:R-:W-:Y:S02]  /*1e20*/  FSETP.GTU.FTZ.AND P0, PT, R36, R3, PT ;  /* 0x000000032400720b */ /* 0x020fe40003f1c000 */
[----:B------:R-:W-:Y:S02]  /*1e30*/  IADD3.X R3, PT, PT, R31, UR43, RZ, P1, !PT ;  /* 0x0000002b1f037c10 */ /* 0x000fe40008ffe4ff */
[----:B------:R-:W-:-:S05]  /*1e40*/  SEL R5, RZ, 0x1, P0 ;  /* 0x00000001ff057807 */ /* 0x000fca0000000000 */
[----:B------:R2:W-:Y:S04]  /*1e50*/  STG.E.U8 desc[UR36][R2.64], R5 ;  /* 0x0000000502007986 */ /* 0x0005e8000c101124 */
.L_x_10017:
[----:B------:R-:W-:Y:S05]  /*1e60*/  BSYNC.RELIABLE B8 ;  /* 0x0000000000087941 */ /* 0x000fea0003800100 */
.L_x_1358:
[----:B-1----:R-:W-:-:S04]  /*1e70*/  LEA R16, P0, R32, UR40, 0x2 ;  /* 0x0000002820107c11 */ /* 0x002fc8000f8010ff */
[----:B------:R-:W-:-:S05]  /*1e80*/  LEA.HI.X R17, R32, UR41, R33, 0x2, P0 ;  /* 0x0000002920117c11 */ /* 0x000fca00080f1421 */
[----:B------:R-:W3:Y:S01]  /*1e90*/  LDG.E R0, desc[UR36][R16.64] ;  /* 0x0000002410007981 */ /* 0x000ee2000c1e1900 */
[----:B------:R-:W-:Y:S01]  /*1ea0*/  BSSY.RECONVERGENT B6, `(.L_x_1372) ;  /* 0x0000015000067945 */ /* 0x000fe20003800200 */
[C---:B---3--:R-:W-:Y:S02]  /*1eb0*/  FSETP.GE.FTZ.AND P1, PT, R0.reuse, RZ, PT ;  /* 0x000000ff0000720b */ /* 0x048fe40003f36000 */
[----:B------:R-:W-:-:S13]  /*1ec0*/  FSETP.GTU.FTZ.AND P0, PT, R0, 1, PT ;  /* 0x3f8000000000780b */ /* 0x000fda0003f1c000 */
[----:B------:R-:W-:Y:S05]  /*1ed0*/  @!P0 BRA P1, `(.L_x_1373) ;  /* 0x0000000000448947 */ /* 0x000fea0000800000 */
[----:B------:R-:W-:Y:S01]  /*1ee0*/  MOV R0, 0x1a0 ;  /* 0x000001a000007802 */ /* 0x000fe20000000f00 */
[----:B------:R-:W1:Y:S01]  /*1ef0*/  LDCU.64 UR4, c[0x4][0x198] ;  /* 0x01003300ff0477ac */ /* 0x000e620008000a00 */
[----:B------:R-:W-:Y:S02]  /*1f00*/  HFMA2 R12, -RZ, RZ, 0, 5.9604644775390625e-08 ;  /* 0x00000001ff0c7431 */ /* 0x000fe400000001ff */
[----:B------:R-:W-:Y:S01]  /*1f10*/  IMAD.MOV.U32 R8, RZ, RZ, 0x27f ;  /* 0x0000027fff087424 */ /* 0x000fe200078e00ff */
[----:B--2---:R2:W3:Y:S01]  /*1f20*/  LDC.64 R2, c[0x4][R0] ;  /* 0x0100000000027b82 */ /* 0x0044e20000000a00 */
[----:B------:R-:W4:Y:S01]  /*1f30*/  LDCU.64 UR6, c[0x4][0x178] ;  /* 0x01002f00ff0677ac */ /* 0x000f220008000a00 */
[----:B------:R-:W-:Y:S01]  /*1f40*/  IMAD.MOV.U32 R13, RZ, RZ, RZ ;  /* 0x000000ffff0d7224 */ /* 0x000fe200078e00ff */
[----:B------:R-:W5:Y:S01]  /*1f50*/  LDCU.64 UR8, c[0x4][0x90] ;  /* 0x01001200ff0877ac */ /* 0x000f620008000a00 */
[----:B-1----:R-:W-:Y:S01]  /*1f60*/  IMAD.U32 R4, RZ, RZ, UR4 ;  /* 0x00000004ff047e24 */ /* 0x002fe2000f8e00ff */
[----:B------:R-:W-:Y:S01]  /*1f70*/  MOV R5, UR5 ;  /* 0x0000000500057c02 */ /* 0x000fe20008000f00 */
[----:B----4-:R-:W-:Y:S01]  /*1f80*/  IMAD.U32 R6, RZ, RZ, UR6 ;  /* 0x00000006ff067e24 */ /* 0x010fe2000f8e00ff */
[----:B------:R-:W-:Y:S01]  /*1f90*/  MOV R7, UR7 ;  /* 0x0000000700077c02 */ /* 0x000fe20008000f00 */
[----:B-----5:R-:W-:Y:S01]  /*1fa0*/  IMAD.U32 R10, RZ, RZ, UR8 ;  /* 0x00000008ff0a7e24 */ /* 0x020fe2000f8e00ff */
[----:B--2---:R-:W-:-:S07]  /*1fb0*/  MOV R11, UR9 ;  /* 0x00000009000b7c02 */ /* 0x004fce0008000f00 */
[----:B------:R-:W-:-:S07]  /*1fc0*/  LEPC R20, `(.L_x_1374) ;  /* 0x000000001014794e */ /* 0x000fce0000000000 */
[----:B0--3--:R-:W-:Y:S05]  /*1fd0*/  CALL.ABS.NOINC R2 ;  /* 0x0000000002007343 */ /* 0x009fea0003c00000 */
.L_x_1374:
[----:B------:R1:W5:Y:S02]  /*1fe0*/  LDG.E R0, desc[UR36][R16.64] ;  /* 0x0000002410007981 */ /* 0x000364000c1e1900 */
.L_x_1373:
[----:B------:R-:W-:Y:S05]  /*1ff0*/  BSYNC.RECONVERGENT B6 ;  /* 0x0000000000067941 */ /* 0x000fea0003800200 */
.L_x_1372:
[----:B--2---:R-:W-:Y:S02]  /*2000*/  IADD3 R2, P1, PT, R34, UR42, RZ ;  /* 0x0000002a22027c10 */ /* 0x004fe4000ff3e0ff */
[----:B-----5:R-:W-:Y:S02]  /*2010*/  FSETP.GTU.FTZ.AND P0, PT, R37, R0, PT ;  /* 0x000000002500720b */ /* 0x020fe40003f1c000 */
[----:B------:R-:W-:Y:S02]  /*2020*/  IADD3.X R3, PT, PT, R35, UR43, RZ, P1, !PT ;  /* 0x0000002b23037c10 */ /* 0x000fe40008ffe4ff */
[----:B------:R-:W-:-:S05]  /*2030*/  SEL R5, RZ, 0x1, P0 ;  /* 0x00000001ff057807 */ /* 0x000fca0000000000 */
[----:B------:R2:W-:Y:S01]  /*2040*/  STG.E.U8 desc[UR36][R2.64], R5 ;  /* 0x0000000502007986 */ /* 0x0005e2000c101124 */
[----:B------:R-:W-:Y:S05]  /*2050*/  BRA `(.L_x_1362) ;  /* 0x0000000000047947 */ /* 0x000fea0003800000 */
.L_x_10019:
[----:B------:R-:W-:Y:S05]  /*2060*/  BREAK.RELIABLE B8 ;  /* 0x0000000000087942 */ /* 0x000fea0003800100 */
.L_x_1362:
[----:B------:R-:W-:Y:S05]  /*2070*/  BSYNC.RECONVERGENT B9 ;  /* 0x0000000000097941 */ /* 0x000fea0003800200 */
.L_x_1357:
[----:B------:R-:W3:Y:S01]  /*2080*/  LDCU UR4, c[0x0][0x360] ;  /* 0x00006c00ff0477ac */ /* 0x000ee20008000800 */
[----:B--2---:R-:W3:Y:S02]  /*2090*/  LDC R3, c[0x0][0x370] ;  /* 0x0000dc00ff037b82 */ /* 0x004ee40000000800 */
[----:B---3--:R-:W-:-:S05]  /*20a0*/  IMAD R3, R3, UR4, RZ ;  /* 0x0000000403037c24 */ /* 0x008fca000f8e02ff */
[----:B------:R-:W-:-:S04]  /*20b0*/  LEA R38, R3, R38, 0x2 ;  /* 0x0000002603267211 */ /* 0x000fc800078e10ff */
[----:B------:R-:W-:-:S13]  /*20c0*/  ISETP.GE.U32.AND P0, PT, R38, UR49, PT ;  /* 0x0000003126007c0c */ /* 0x000fda000bf06070 */
[----:B------:R-:W-:Y:S05]  /*20d0*/  @!P0 BRA `(.L_x_1375) ;  /* 0xffffffe000248947 */ /* 0x000fea000383ffff */
[----:B------:R-:W-:Y:S05]  /*20e0*/  BSYNC.RECONVERGENT B10 ;  /* 0x00000000000a7941 */ /* 0x000fea0003800200 */
.L_x_1346:
[----:B------:R-:W-:Y:S05]  /*20f0*/  EXIT ;  /* 0x000000000000794d */ /* 0x000fea0003800000 */
.L_x_1376:
        /* <DEDUP_REMOVED lines=16> */
.L_x_10563:


//--------------------- .text._ZN2at4cuda57_GLOBAL__N__cd6b329d_24_DistributionBernoulli_cu_7537a20d21kernelPointwiseApply2IZNS_6native9templates4cuda28bernoulli_tensor_cuda_kernelIbfEEvRKNS_10TensorBaseES9_NS_15PhiloxCudaStateEEUliRbSB_SB_SB_RKfSD_SD_SD_E_bSC_jLi2ELi1ELi4ELi512ELi2EEEvNS0_6detail10TensorInfoIT0_T2_EENSG_IT1_SI_EESI_T_ --------------------------
	.section	.text._ZN2at4cuda57_GLOBAL__N__cd6b329d_24_DistributionBernoulli_cu_7537a20d21kernelPointwiseApply2IZNS_6native9templates4cuda28bernoulli_tensor_cuda_kernelIbfEEvRKNS_10TensorBaseES9_NS_15PhiloxCudaStateEEUliRbSB_SB_SB_RKfSD_SD_SD_E_bSC_jLi2ELi1ELi4ELi512ELi2EEEvNS0_6detail10TensorInfoIT0_T2_EENSG_IT1_SI_EESI_T_,"ax",@progbits
	.align	128
.text._ZN2at4cuda57_GLOBAL__N__cd6b329d_24_DistributionBernoulli_cu_7537a20d21kernelPointwiseApply2IZNS_6native9templates4cuda28bernoulli_tensor_cuda_kernelIbfEEvRKNS_10TensorBaseES9_NS_15PhiloxCudaStateEEUliRbSB_SB_SB_RKfSD_SD_SD_E_bSC_jLi2ELi1ELi4ELi512ELi2EEEvNS0_6detail10TensorInfoIT0_T2_EENSG_IT1_SI_EESI_T_:
        .type           _ZN2at4cuda57_GLOBAL__N__cd6b329d_24_DistributionBernoulli_cu_7537a20d21kernelPointwiseApply2IZNS_6native9templates4cuda28bernoulli_tensor_cuda_kernelIbfEEvRKNS_10TensorBaseES9_NS_15PhiloxCudaStateEEUliRbSB_SB_SB_RKfSD_SD_SD_E_bSC_jLi2ELi1ELi4ELi512ELi2EEEvNS0_6detail10TensorInfoIT0_T2_EENSG_IT1_SI_EESI_T_,@function
        .size           _ZN2at4cuda57_GLOBAL__N__cd6b329d_24_DistributionBernoulli_cu_7537a20d21kernelPointwiseApply2IZNS_6native9templates4cuda28bernoulli_tensor_cuda_kernelIbfEEvRKNS_10TensorBaseES9_NS_15PhiloxCudaStateEEUliRbSB_SB_SB_RKfSD_SD_SD_E_bSC_jLi2ELi1ELi4ELi512ELi2EEEvNS0_6detail10TensorInfoIT0_T2_EENSG_IT1_SI_EESI_T_,(.L_x_10564 - _ZN2at4cuda57_GLOBAL__N__cd6b329d_24_DistributionBernoulli_cu_7537a20d21kernelPointwiseApply2IZNS_6native9templates4cuda28bernoulli_tensor_cuda_kernelIbfEEvRKNS_10TensorBaseES9_NS_15PhiloxCudaStateEEUliRbSB_SB_SB_RKfSD_SD_SD_E_bSC_jLi2ELi1ELi4ELi512ELi2EEEvNS0_6detail10TensorInfoIT0_T2_EENSG_IT1_SI_EESI_T_)
        .other          _ZN2at4cuda57_GLOBAL__N__cd6b329d_24_DistributionBernoulli_cu_7537a20d21kernelPointwiseApply2IZNS_6native9templates4cuda28bernoulli_tensor_cuda_kernelIbfEEvRKNS_10TensorBaseES9_NS_15PhiloxCudaStateEEUliRbSB_SB_SB_RKfSD_SD_SD_E_bSC_jLi2ELi1ELi4ELi512ELi2EEEvNS0_6detail10TensorInfoIT0_T2_EENSG_IT1_SI_EESI_T_,@"STO_CUDA_ENTRY STV_DEFAULT"
_ZN2at4cuda57_GLOBAL__N__cd6b329d_24_DistributionBernoulli_cu_7537a20d21kernelPointwiseApply2IZNS_6native9templates4cuda28bernoulli_tensor_cuda_kernelIbfEEvRKNS_10TensorBaseES9_NS_15PhiloxCudaStateEEUliRbSB_SB_SB_RKfSD_SD_SD_E_bSC_jLi2ELi1ELi4ELi512ELi2EEEvNS0_6detail10TensorInfoIT0_T2_EENSG_IT1_SI_EESI_T_:
        /* <DEDUP_REMOVED lines=12> */
[----:B------:R-:W1:Y:S01]  /*00c0*/  LDCU UR38, c[0x0][0x54c] ;  /* 0x0000a980ff2677ac */ /* 0x000e620008000800 */
[----:B------:R-:W2:Y:S01]  /*00d0*/  LDCU.64 UR36, c[0x0][0x358] ;  /* 0x00006b00ff2477ac */ /* 0x000ea20008000a00 */
[----:B------:R-:W3:Y:S01]  /*00e0*/  LDCU UR39, c[0x0][0x38c] ;  /* 0x00007180ff2777ac */ /* 0x000ee20008000800 */
[----:B------:R-:W4:Y:S01]  /*00f0*/  LDCU UR44, c[0x0][0x3f0] ;  /* 0x00007e00ff2c77ac */ /* 0x000f220008000800 */
[----:B0-----:R-:W-:Y:S01]  /*0100*/  IMAD R2, R2, UR4, RZ ;  /* 0x0000000402027c24 */ /* 0x001fe2000f8e02ff */
[----:B------:R-:W0:Y:S01]  /*0110*/  LDCU UR45, c[0x0][0x3ec] ;  /* 0x00007d80ff2d77ac */ /* 0x000e220008000800 */
[----:B------:R-:W0:Y:S01]  /*0120*/  LDCU UR46, c[0x0][0x530] ;  /* 0x0000a600ff2e77ac */ /* 0x000e220008000800 */
[----:B------:R-:W0:Y:S01]  /*0130*/  LDCU UR47, c[0x0][0x4c4] ;  /* 0x00009880ff2f77ac */ /* 0x000e220008000800 */
[----:B------:R-:W0:Y:S01]  /*0140*/  LDCU.64 UR40, c[0x0][0x458] ;  /* 0x00008b00ff2877ac */ /* 0x000e220008000a00 */
[----:B------:R-:W0:Y:S01]  /*0150*/  LDCU.64 UR42, c[0x0][0x380] ;  /* 0x00007000ff2a77ac */ /* 0x000e220008000a00 */
[----:B-1234-:R-:W-:-:S12]  /*0160*/  UPRMT UR38, UR38, 0x7770, URZ ;  /* 0x0000777026267896 */ /* 0x01efd800080000ff */
.L_x_1406:
[----:B------:R-:W-:Y:S01]  /*0170*/  ISETP.NE.AND P0, PT, RZ, UR38, PT ;  /* 0x00000026ff007c0c */ /* 0x000fe2000bf05270 */
[----:B-1----:R-:W1:-:S12]  /*0180*/  LDC.64 R6, c[0x0][0x538] ;  /* 0x00014e00ff067b82 */ /* 0x002e580000000a00 */
[----:B------:R-:W2:Y:S08]  /*0190*/  @P0 LDC.64 R4, c[0x0][0x540] ;  /* 0x00015000ff040b82 */ /* 0x000eb00000000a00 */
[----:B------:R-:W3:Y:S01]  /*01a0*/  LDC R20, c[0x0][0x540] ;  /* 0x00015000ff147b82 */ /* 0x000ee20000000800 */
[----:B-1----:R-:W4:Y:S07]  /*01b0*/  @P0 LDG.E.64 R6, desc[UR36][R6.64] ;  /* 0x0000002406060981 */ /* 0x002f2e000c1e1b00 */
[----:B------:R-:W3:Y:S01]  /*01c0*/  @P0 LDC R9, c[0x0][0x548] ;  /* 0x00015200ff090b82 */ /* 0x000ee20000000800 */
[----:B--2---:R-:W3:Y:S07]  /*01d0*/  @P0 LDG.E.64 R4, desc[UR36][R4.64] ;  /* 0x0000002404040981 */ /* 0x004eee000c1e1b00 */
[----:B------:R-:W1:Y:S01]  /*01e0*/  LDC R3, c[0x0][0x544] ;  /* 0x00015100ff037b82 */ /* 0x000e620000000800 */
[----:B------:R-:W-:Y:S01]  /*01f0*/  BSSY.RECONVERGENT B0, `(.L_x_1378) ;  /* 0x0000082000007945 */ /* 0x000fe20003800200 */
[----:B------:R-:W-:-:S02]  /*0200*/  CS2R R36, SRZ ;  /* 0x0000000000247805 */ /* 0x000fc4000001ff00 */
[----:B---3--:R-:W-:-:S05]  /*0210*/  @P0 IADD3 R20, P1, PT, R4, R9, RZ ;  /* 0x0000000904140210 */ /* 0x008fca0007f3e0ff */
[----:B-1----:R-:W-:-:S05]  /*0220*/  @P0 IMAD.X R3, RZ, RZ, R5, P1 ;  /* 0x000000ffff030224 */ /* 0x002fca00008e0605 */
[----:B------:R-:W-:-:S05]  /*0230*/  SHF.R.U64 R14, R20, 0x2, R3 ;  /* 0x00000002140e7819 */ /* 0x000fca0000001203 */
[----:B------:R-:W-:-:S05]  /*0240*/  VIADD R0, R14, 0x1 ;  /* 0x000000010e007836 */ /* 0x000fca0000000000 */
[----:B------:R-:W-:Y:S02]  /*0250*/  ISETP.NE.AND P0, PT, R0, RZ, PT ;  /* 0x000000ff0000720c */ /* 0x000fe40003f05270 */
[----:B------:R-:W-:Y:S01]  /*0260*/  SHF.R.U32.HI R3, RZ, 0x2, R3 ;  /* 0x00000002ff037819 */ /* 0x000fe20000011603 */
[----:B------:R-:W-:-:S03]  /*0270*/  IMAD.WIDE.U32 R14, R14, -0x2daee0ad, RZ ;  /* 0xd2511f530e0e7825 */ /* 0x000fc600078e00ff */
[C---:B------:R-:W-:Y:S01]  /*0280*/  IADD3 R5, PT, PT, R3.reuse, 0x1, RZ ;  /* 0x0000000103057810 */ /* 0x040fe20007ffe0ff */
[----:B------:R-:W-:Y:S01]  /*0290*/  IMAD.HI.U32 R9, R0, -0x2daee0ad, RZ ;  /* 0xd2511f5300097827 */ /* 0x000fe200078e00ff */
[----:B----4-:R-:W-:-:S05]  /*02a0*/  LOP3.LUT R4, R3, R19, R6, 0x96, !PT ;  /* 0x0000001303047212 */ /* 0x010fca00078e9606 */
[----:B------:R-:W-:Y:S01]  /*02b0*/  @P0 IMAD.MOV R5, RZ, RZ, R3 ;  /* 0x000000ffff050224 */ /* 0x000fe200078e0203 */
[-C--:B------:R-:W-:Y:S02]  /*02c0*/  LOP3.LUT R12, R15, R7.reuse, RZ, 0x3c, !PT ;  /* 0x000000070f0c7212 */ /* 0x080fe400078e3cff */
[----:B------:R-:W-:Y:S02]  /*02d0*/  LOP3.LUT R10, R9, R7, RZ, 0x3c, !PT ;  /* 0x00000007090a7212 */ /* 0x000fe400078e3cff */
[----:B------:R-:W-:Y:S01]  /*02e0*/  LOP3.LUT R8, R19, R5, R6, 0x96, !PT ;  /* 0x0000000513087212 */ /* 0x000fe200078e9606 */
[----:B0-----:R-:W-:Y:S02]  /*02f0*/  VIADD R17, R7, 0xbb67ae85 ;  /* 0xbb67ae8507117836 */ /* 0x001fe40000000000 */
[----:B------:R-:W-:Y:S01]  /*0300*/  IMAD.WIDE.U32 R4, R4, -0x2daee0ad, RZ ;  /* 0xd2511f5304047825 */ /* 0x000fe200078e00ff */
[----:B------:R-:W-:-:S03]  /*0310*/  IADD3 R0, PT, PT, R14, -0x2daee0ad, RZ ;  /* 0xd2511f530e007810 */ /* 0x000fc60007ffe0ff */
[----:B------:R-:W-:Y:S02]  /*0320*/  VIADD R3, R6, 0x9e3779b9 ;  /* 0x9e3779b906037836 */ /* 0x000fe40000000000 */
[----:B------:R-:W-:-:S04]  /*0330*/  IMAD.WIDE.U32 R12, R12, -0x326172a9, RZ ;  /* 0xcd9e8d570c0c7825 */ /* 0x000fc800078e00ff */
[----:B------:R-:W-:Y:S01]  /*0340*/  IMAD.WIDE.U32 R10, R10, -0x326172a9, RZ ;  /* 0xcd9e8d570a0a7825 */ /* 0x000fe200078e00ff */
[----:B------:R-:W-:-:S03]  /*0350*/  LOP3.LUT R14, R17, R14, R5, 0x96, !PT ;  /* 0x0000000e110e7212 */ /* 0x000fc600078e9605 */
[----:B------:R-:W-:Y:S01]  /*0360*/  IMAD.WIDE.U32 R8, R8, -0x2daee0ad, RZ ;  /* 0xd2511f5308087825 */ /* 0x000fe200078e00ff */
[CC--:B------:R-:W-:Y:S02]  /*0370*/  LOP3.LUT R16, R3.reuse, R18.reuse, R13, 0x96, !PT ;  /* 0x0000001203107212 */ /* 0x0c0fe400078e960d */
[----:B------:R-:W-:Y:S02]  /*0380*/  LOP3.LUT R22, R3, R18, R11, 0x96, !PT ;  /* 0x0000001203167212 */ /* 0x000fe400078e960b */
[----:B------:R-:W-:Y:S01]  /*0390*/  LOP3.LUT R0, R17, R0, R9, 0x96, !PT ;  /* 0x0000000011007212 */ /* 0x000fe200078e9609 */
[----:B------:R-:W-:Y:S02]  /*03a0*/  VIADD R3, R6, 0x3c6ef372 ;  /* 0x3c6ef37206037836 */ /* 0x000fe40000000000 */
[----:B------:R-:W-:-:S04]  /*03b0*/  IMAD.WIDE.U32 R14, R14, -0x326172a9, RZ ;  /* 0xcd9e8d570e0e7825 */ /* 0x000fc800078e00ff */
        /* <DEDUP_REMOVED lines=38> */
[----:B------:R-:W-:Y:S02]  /*0620*/  VIADD R5, R7, 0x646e171e ;  /* 0x646e171e07057836 */ /* 0x000fe40000000000 */
[----:B------:R-:W-:-:S02]  /*0630*/  VIADD R3, R6, 0xb54cda56 ;  /* 0xb54cda5606037836 */ /* 0x000fc40000000000 */
[----:B------:R-:W-:-:S04]  /*0640*/  IMAD.WIDE.U32 R14, R16, -0x326172a9, RZ ;  /* 0xcd9e8d57100e7825 */ /* 0x000fc800078e00ff */
[----:B------:R-:W-:-:S04]  /*0650*/  IMAD.WIDE.U32 R30, R30, -0x2daee0ad, RZ ;  /* 0xd2511f531e1e7825 */ /* 0x000fc800078e00ff */
[----:B------:R-:W-:-:S04]  /*0660*/  IMAD.WIDE.U32 R16, R17, -0x2daee0ad, RZ ;  /* 0xd2511f5311107825 */ /* 0x000fc800078e00ff */
[----:B------:R-:W-:Y:S01]  /*0670*/  IMAD.WIDE.U32 R26, R26, -0x326172a9, RZ ;  /* 0xcd9e8d571a1a7825 */ /* 0x000fe200078e00ff */
[----:B------:R-:W-:Y:S02]  /*0680*/  LOP3.LUT R22, R3, R8, R15, 0x96, !PT ;  /* 0x0000000803167212 */ /* 0x000fe400078e960f */
[C---:B------:R-:W-:Y:S02]  /*0690*/  LOP3.LUT R24, R5.reuse, R4, R31, 0x96, !PT ;  /* 0x0000000405187212 */ /* 0x040fe400078e961f */
[----:B------:R-:W-:Y:S02]  /*06a0*/  LOP3.LUT R5, R5, R12, R17, 0x96, !PT ;  /* 0x0000000c05057212 */ /* 0x000fe400078e9611 */
[----:B------:R-:W-:Y:S02]  /*06b0*/  LOP3.LUT R8, R3, R10, R27, 0x96, !PT ;  /* 0x0000000a03087212 */ /* 0x000fe400078e961b */
[----:B0-----:R-:W-:Y:S01]  /*06c0*/  IADD3 R0, PT, PT, -R29, UR46, RZ ;  /* 0x0000002e1d007c10 */ /* 0x001fe2000fffe1ff */
[----:B------:R-:W-:-:S02]  /*06d0*/  VIADD R11, R7, 0x1fd5c5a3 ;  /* 0x1fd5c5a3070b7836 */ /* 0x000fc40000000000 */
[----:B------:R-:W-:Y:S01]  /*06e0*/  IMAD.WIDE.U32 R22, R22, -0x2daee0ad, RZ ;  /* 0xd2511f5316167825 */ /* 0x000fe200078e00ff */
[----:B------:R-:W-:Y:S02]  /*06f0*/  ISETP.GE.AND P4, PT, R0, 0x1, PT ;  /* 0x000000010000780c */ /* 0x000fe40003f86270 */
[----:B------:R-:W-:Y:S01]  /*0700*/  IADD3 R3, PT, PT, R6, 0x5384540f, RZ ;  /* 0x5384540f06037810 */ /* 0x000fe20007ffe0ff */
        /* <DEDUP_REMOVED lines=8> */
[----:B------:R-:W-:-:S04]  /*0790*/  IMAD.WIDE.U32 R14, R15, -0x326172a9, RZ ;  /* 0xcd9e8d570f0e7825 */ /* 0x000fc800078e00ff */
[----:B------:R-:W-:Y:S02]  /*07a0*/  VIADD R9, R7, 0xdb3d7428 ;  /* 0xdb3d742807097836 */ /* 0x000fe40000000000 */
[----:B------:R-:W-:-:S04]  /*07b0*/  IMAD.WIDE.U32 R16, R17, -0x2daee0ad, RZ ;  /* 0xd2511f5311107825 */ /* 0x000fc800078e00ff */
[----:B------:R-:W-:-:S04]  /*07c0*/  IMAD.WIDE.U32 R12, R12, -0x2daee0ad, RZ ;  /* 0xd2511f530c0c7825 */ /* 0x000fc800078e00ff */
[----:B------:R-:W-:Y:S01]  /*07d0*/  IMAD.WIDE.U32 R10, R11, -0x326172a9, RZ ;  /* 0xcd9e8d570b0a7825 */ /* 0x000fe200078e00ff */
[----:B------:R-:W-:Y:S02]  /*07e0*/  LOP3.LUT R5, R3, R24, R15, 0x96, !PT ;  /* 0x0000001803057212 */ /* 0x000fe400078e960f */
[----:B------:R-:W-:Y:S01]  /*07f0*/  ISETP.GE.AND P3, PT, R0, 0x2, PT ;  /* 0x000000020000780c */ /* 0x000fe20003f66270 */
[----:B------:R-:W-:Y:S01]  /*0800*/  VIADD R21, R6, 0x8ff34781 ;  /* 0x8ff3478106157836 */ /* 0x000fe20000000000 */
[C---:B------:R-:W-:Y:S01]  /*0810*/  ISETP.GE.AND P0, PT, R0.reuse, 0x3, PT ;  /* 0x000000030000780c */ /* 0x040fe20003f06270 */
[----:B------:R-:W-:Y:S01]  /*0820*/  IMAD R30, R29, UR47, RZ ;  /* 0x0000002f1d1e7c24 */ /* 0x000fe2000f8e02ff */
[C---:B------:R-:W-:Y:S02]  /*0830*/  ISETP.GE.AND P1, PT, R0.reuse, 0x4, PT ;  /* 0x000000040000780c */ /* 0x040fe40003f26270 */
[----:B------:R-:W-:Y:S02]  /*0840*/  ISETP.GT.AND P2, PT, R0, 0x2, PT ;  /* 0x000000020000780c */ /* 0x000fe40003f44270 */
[----:B------:R-:W-:-:S02]  /*0850*/  IADD3 R23, PT, PT, R7, -0x695add53, RZ ;  /* 0x96a522ad07177810 */ /* 0x000fc40007ffe0ff */
[C---:B------:R-:W-:Y:S02]  /*0860*/  LOP3.LUT R6, R9.reuse, R22, R17, 0x96, !PT ;  /* 0x0000001609067212 */ /* 0x040fe400078e9611 */
[----:B------:R-:W-:Y:S02]  /*0870*/  LOP3.LUT R8, R9, R8, R13, 0x96, !PT ;  /* 0x0000000809087212 */ /* 0x000fe400078e960d */
[----:B------:R-:W-:Y:S01]  /*0880*/  LOP3.LUT R3, R3, R4, R11, 0x96, !PT ;  /* 0x0000000403037212 */ /* 0x000fe200078e960b */
[----:B------:R-:W-:Y:S06]  /*0890*/  @!P4 BRA `(.L_x_1379) ;  /* 0x00000000005cc947 */ /* 0x000fec0003800000 */
[----:B------:R-:W0:Y:S01]  /*08a0*/  I2F.U32.RP R4, UR39 ;  /* 0x0000002700047d06 */ /* 0x000e220008209000 */
[----:B------:R-:W-:-:S07]  /*08b0*/  ISETP.NE.U32.AND P6, PT, RZ, UR39, PT ;  /* 0x00000027ff007c0c */ /* 0x000fce000bfc5070 */
[----:B0-----:R-:W0:Y:S02]  /*08c0*/  MUFU.RCP R4, R4 ;  /* 0x0000000400047308 */ /* 0x001e240000001000 */
[----:B0-----:R-:W-:-:S06]  /*08d0*/  VIADD R24, R4, 0xffffffe ;  /* 0x0ffffffe04187836 */ /* 0x001fcc0000000000 */
[----:B------:R0:W1:Y:S02]  /*08e0*/  F2I.FTZ.U32.TRUNC.NTZ R25, R24 ;  /* 0x0000001800197305 */ /* 0x000064000021f000 */
[----:B0-----:R-:W-:Y:S02]  /*08f0*/  IMAD.MOV.U32 R24, RZ, RZ, RZ ;  /* 0x000000ffff187224 */ /* 0x001fe400078e00ff */
[----:B-1----:R-:W-:-:S04]  /*0900*/  IMAD.MOV R7, RZ, RZ, -R25 ;  /* 0x000000ffff077224 */ /* 0x002fc800078e0a19 */
[----:B------:R-:W-:-:S04]  /*0910*/  IMAD R7, R7, UR39, RZ ;  /* 0x0000002707077c24 */ /* 0x000fc8000f8e02ff */
[----:B------:R-:W-:-:S06]  /*0920*/  IMAD.HI.U32 R22, R25, R7, R24 ;  /* 0x0000000719167227 */ /* 0x000fcc00078e0018 */
[----:B------:R-:W-:-:S05]  /*0930*/  IMAD.HI.U32 R22, R22, R29, RZ ;  /* 0x0000001d16167227 */ /* 0x000fca00078e00ff */
[----:B------:R-:W-:-:S05]  /*0940*/  IADD3 R26, PT, PT, -R22, RZ, RZ ;  /* 0x000000ff161a7210 */ /* 0x000fca0007ffe1ff */
[----:B------:R-:W-:-:S05]  /*0950*/  IMAD R7, R26, UR39, R29 ;  /* 0x000000271a077c24 */ /* 0x000fca000f8e021d */
[----:B------:R-:W-:-:S13]  /*0960*/  ISETP.GE.U32.AND P4, PT, R7, UR39, PT ;  /* 0x0000002707007c0c */ /* 0x000fda000bf86070 */
[----:B------:R-:W-:Y:S02]  /*0970*/  @P4 VIADD R7, R7, -UR39 ;  /* 0x8000002707074c36 */ /* 0x000fe40008000000 */
[----:B------:R-:W-:-:S03]  /*0980*/  @P4 VIADD R22, R22, 0x1 ;  /* 0x0000000116164836 */ /* 0x000fc60000000000 */
[----:B------:R-:W-:-:S13]  /*0990*/  ISETP.GE.U32.AND P5, PT, R7, UR39, PT ;  /* 0x0000002707007c0c */ /* 0x000fda000bfa6070 */
[----:B------:R-:W-:Y:S01]  /*09a0*/  @P5 VIADD R22, R22, 0x1 ;  /* 0x0000000116165836 */ /* 0x000fe20000000000 */
[----:B------:R-:W-:-:S04]  /*09b0*/  @!P6 LOP3.LUT R22, RZ, UR39, RZ, 0x33, !PT ;  /* 0x00000027ff16ec12 */ /* 0x000fc8000f8e33ff */
[----:B------:R-:W-:-:S05]  /*09c0*/  IADD3 R4, PT, PT, -R22, RZ, RZ ;  /* 0x000000ff16047210 */ /* 0x000fca0007ffe1ff */
[----:B------:R-:W-:-:S04]  /*09d0*/  IMAD R4, R4, UR39, R29 ;  /* 0x0000002704047c24 */ /* 0x000fc8000f8e021d */
[----:B------:R-:W-:-:S04]  /*09e0*/  IMAD R37, R4, UR44, RZ ;  /* 0x0000002c04257c24 */ /* 0x000fc8000f8e02ff */
[----:B------:R-:W-:Y:S02]  /*09f0*/  IMAD R36, R22, UR45, R37 ;  /* 0x0000002d16247c24 */ /* 0x000fe4000f8e0225 */
[----:B------:R-:W-:-:S07]  /*0a00*/  IMAD.MOV.U32 R37, RZ, RZ, RZ ;  /* 0x000000ffff257224 */ /* 0x000fce00078e00ff */
.L_x_1379:
[----:B------:R-:W-:Y:S05]  /*0a10*/  BSYNC.RECONVERGENT B0 ;  /* 0x0000000000007941 */ /* 0x000fea0003800200 */
.L_x_1378:
[----:B------:R-:W-:Y:S01]  /*0a20*/  IMAD.WIDE.U32 R6, R6, -0x326172a9, RZ ;  /* 0xcd9e8d5706067825 */ /* 0x000fe200078e00ff */
[----:B------:R-:W-:Y:S01]  /*0a30*/  BSSY.RECONVERGENT B0, `(.L_x_1380) ;  /* 0x0000025000007945 */ /* 0x000fe20003800200 */
[----:B------:R-:W-:Y:S02]  /*0a40*/  ISETP.GT.AND P4, PT, R0, 0x3, PT ;  /* 0x000000030000780c */ /* 0x000fe40003f84270 */
[----:B------:R-:W-:Y:S01]  /*0a50*/  CS2R R26, SRZ ;  /* 0x00000000001a7805 */ /* 0x000fe2000001ff00 */
[----:B------:R-:W-:Y:S01]  /*0a60*/  IMAD.WIDE.U32 R4, R5, -0x2daee0ad, RZ ;  /* 0xd2511f5305047825 */ /* 0x000fe200078e00ff */
[----:B------:R-:W-:Y:S02]  /*0a70*/  LOP3.LUT R14, R21, R14, R7, 0x96, !PT ;  /* 0x0000000e150e7212 */ /* 0x000fe400078e9607 */
[----:B------:R-:W-:Y:S01]  /*0a80*/  LOP3.LUT R20, R20, 0x3, RZ, 0xc0, !PT ;  /* 0x0000000314147812 */ /* 0x000fe200078ec0ff */
[----:B------:R-:W-:-:S04]  /*0a90*/  IMAD.WIDE.U32 R8, R8, -0x326172a9, RZ ;  /* 0xcd9e8d5708087825 */ /* 0x000fc800078e00ff */
[----:B------:R-:W-:Y:S01]  /*0aa0*/  IMAD.HI.U32 R11, R3, -0x2daee0ad, RZ ;  /* 0xd2511f53030b7827 */ /* 0x000fe200078e00ff */
[----:B------:R-:W-:Y:S02]  /*0ab0*/  LOP3.LUT R3, R23, R16, R5, 0x96, !PT ;  /* 0x0000001017037212 */ /* 0x000fe400078e9605 */
[----:B------:R-:W-:Y:S01]  /*0ac0*/  LOP3.LUT R21, R21, R10, R9, 0x96, !PT ;  /* 0x0000000a15157212 */ /* 0x000fe200078e9609 */
[----:B------:R-:W-:Y:S01]  /*0ad0*/  VIADD R28, R30, UR47 ;  /* 0x0000002f1e1c7c36 */ /* 0x000fe20008000000 */
[----:B------:R-:W-:Y:S01]  /*0ae0*/  LOP3.LUT R12, R23, R12, R11, 0x96, !PT ;  /* 0x0000000c170c7212 */ /* 0x000fe200078e960b */
[----:B------:R-:W-:Y:S06]  /*0af0*/  @!P3 BRA `(.L_x_1381) ;  /* 0x000000000060b947 */ /* 0x000fec0003800000 */
[----:B------:R-:W0:Y:S01]  /*0b00*/  I2F.U32.RP R13, UR39 ;  /* 0x00000027000d7d06 */ /* 0x000e220008209000 */
[----:B------:R-:W-:Y:S01]  /*0b10*/  IMAD.MOV.U32 R10, RZ, RZ, RZ ;  /* 0x000000ffff0a7224 */ /* 0x000fe200078e00ff */
[----:B------:R-:W-:-:S06]  /*0b20*/  ISETP.NE.U32.AND P6, PT, RZ, UR39, PT ;  /* 0x00000027ff007c0c */ /* 0x000fcc000bfc5070 */
[----:B0-----:R-:W0:Y:S02]  /*0b30*/  MUFU.RCP R13, R13 ;  /* 0x0000000d000d7308 */ /* 0x001e240000001000 */
[----:B0-----:R-:W-:-:S06]  /*0b40*/  VIADD R15, R13, 0xffffffe ;  /* 0x0ffffffe0d0f7836 */ /* 0x001fcc0000000000 */
[----:B------:R-:W0:Y:S02]  /*0b50*/  F2I.FTZ.U32.TRUNC.NTZ R11, R15 ;  /* 0x0000000f000b7305 */ /* 0x000e24000021f000 */
[----:B0-----:R-:W-:-:S05]  /*0b60*/  IADD3 R17, PT, PT, RZ, -R11, RZ ;  /* 0x8000000bff117210 */ /* 0x001fca0007ffe0ff */
[----:B------:R-:W-:-:S04]  /*0b70*/  IMAD R17, R17, UR39, RZ ;  /* 0x0000002711117c24 */ /* 0x000fc8000f8e02ff */
[----:B------:R-:W-:-:S04]  /*0b80*/  IMAD.HI.U32 R17, R11, R17, R10 ;  /* 0x000000110b117227 */ /* 0x000fc800078e000a */
[----:B------:R-:W-:-:S04]  /*0b90*/  VIADD R10, R29, 0x1 ;  /* 0x000000011d0a7836 */ /* 0x000fc80000000000 */
[----:B------:R-:W-:-:S04]  /*0ba0*/  IMAD.HI.U32 R26, R17, R10, RZ ;  /* 0x0000000a111a7227 */ /* 0x000fc800078e00ff */
[----:B------:R-:W-:-:S04]  /*0bb0*/  IMAD.MOV R11, RZ, RZ, -R26 ;  /* 0x000000ffff0b7224 */ /* 0x000fc800078e0a1a */
[----:B------:R-:W-:-:S05]  /*0bc0*/  IMAD R11, R11, UR39, R10 ;  /* 0x000000270b0b7c24 */ /* 0x000fca000f8e020a */
[----:B------:R-:W-:-:S13]  /*0bd0*/  ISETP.GE.U32.AND P3, PT, R11, UR39, PT ;  /* 0x000000270b007c0c */ /* 0x000fda000bf66070 */
[----:B------:R-:W-:Y:S01]  /*0be0*/  @P3 IADD3 R11, PT, PT, R11, -UR39, RZ ;  /* 0x800000270b0b3c10 */ /* 0x000fe2000fffe0ff */
[----:B------:R-:W-:-:S03]  /*0bf0*/  @P3 VIADD R26, R26, 0x1 ;  /* 0x000000011a1a3836 */ /* 0x000fc60000000000 */
[----:B------:R-:W-:-:S13]  /*0c00*/  ISETP.GE.U32.AND P5, PT, R11, UR39, PT ;  /* 0x000000270b007c0c */ /* 0x000fda000bfa6070 */
[----:B------:R-:W-:Y:S01]  /*0c10*/  @P5 VIADD R26, R26, 0x1 ;  /* 0x000000011a1a5836 */ /* 0x000fe20000000000 */
[----:B------:R-:W-:-:S05]  /*0c20*/  @!P6 LOP3.LUT R26, RZ, UR39, RZ, 0x33, !PT ;  /* 0x00000027ff1aec12 */ /* 0x000fca000f8e33ff */
[----:B------:R-:W-:-:S04]  /*0c30*/  IMAD.MOV R11, RZ, RZ, -R26 ;  /* 0x000000ffff0b7224 */ /* 0x000fc800078e0a1a */
[----:B------:R-:W-:-:S04]  /*0c40*/  IMAD R10, R11, UR39, R10 ;  /* 0x000000270b0a7c24 */ /* 0x000fc8000f8e020a */
[----:B------:R-:W-:-:S04]  /*0c50*/  IMAD R27, R10, UR44, RZ ;  /* 0x0000002c0a1b7c24 */ /* 0x000fc8000f8e02ff */
[----:B------:R-:W-:Y:S02]  /*0c60*/  IMAD R26, R26, UR45, R27 ;  /* 0x0000002d1a1a7c24 */ /* 0x000fe4000f8e021b */
[----:B------:R-:W-:-:S07]  /*0c70*/  HFMA2 R27, -RZ, RZ, 0, 0 ;  /* 0x00000000ff1b7431 */ /* 0x000fce00000001ff */
.L_x_1381:
[----:B------:R-:W-:Y:S05]  /*0c80*/  BSYNC.RECONVERGENT B0 ;  /* 0x0000000000007941 */ /* 0x000fea0003800200 */
.L_x_1380:
[----:B------:R-:W-:Y:S01]  /*0c90*/  ISETP.GT.AND P5, PT, R0, 0x1, PT ;  /* 0x000000010000780c */ /* 0x000fe20003fa4270 */
[----:B------:R-:W-:Y:S01]  /*0ca0*/  VIADD R31, R28, UR47 ;  /* 0x0000002f1c1f7c36 */ /* 0x000fe20008000000 */
[----:B------:R-:W-:Y:S01]  /*0cb0*/  ISETP.GT.AND P6, PT, R0, RZ, PT ;  /* 0x000000ff0000720c */ /* 0x000fe20003fc4270 */
[----:B------:R-:W-:Y:S01]  /*0cc0*/  BSSY.RECONVERGENT B0, `(.L_x_1382) ;  /* 0x0000020000007945 */ /* 0x000fe20003800200 */
[----:B------:R-:W-:Y:S02]  /*0cd0*/  ISETP.GT.AND P3, PT, R20, 0x1, PT ;  /* 0x000000011400780c */ /* 0x000fe40003f64270 */
[----:B------:R-:W-:Y:S02]  /*0ce0*/  CS2R R22, SRZ ;  /* 0x0000000000167805 */ /* 0x000fe4000001ff00 */
[----:B------:R-:W-:Y:S01]  /*0cf0*/  SEL R28, R28, RZ, P5 ;  /* 0x000000ff1c1c7207 */ /* 0x000fe20002800000 */
[----:B------:R-:W-:Y:S01]  /*0d00*/  VIADD R13, R31, UR47 ;  /* 0x0000002f1f0d7c36 */ /* 0x000fe20008000000 */
[----:B------:R-:W-:-:S02]  /*0d10*/  SEL R30, R30, RZ, P6 ;  /* 0x000000ff1e1e7207 */ /* 0x000fc40003000000 */
[----:B------:R-:W-:Y:S01]  /*0d20*/  CS2R R24, SRZ ;  /* 0x0000000000187805 */ /* 0x000fe2000001ff00 */
        /* <DEDUP_REMOVED lines=23> */
[----:B------:R-:W-:Y:S01]  /*0ea0*/  IMAD R24, R24, UR45, R25 ;  /* 0x0000002d18187c24 */ /* 0x000fe2000f8e0219 */
[----:B------:R-:W-:-:S07]  /*0eb0*/  MOV R25, RZ ;  /* 0x000000ff00197202 */ /* 0x000fce0000000f00 */
.L_x_1383:
[----:B------:R-:W-:Y:S05]  /*0ec0*/  BSYNC.RECONVERGENT B0 ;  /* 0x0000000000007941 */ /* 0x000fea0003800200 */
.L_x_1382:
[----:B------:R-:W-:Y:S04]  /*0ed0*/  BSSY.RECONVERGENT B0, `(.L_x_1384) ;  /* 0x000001a000007945 */ /* 0x000fe80003800200 */
[----:B------:R-:W-:Y:S05]  /*0ee0*/  @!P1 BRA `(.L_x_1385) ;  /* 0x0000000000609947 */ /* 0x000fea0003800000 */
[----:B------:R-:W0:Y:S01]  /*0ef0*/  I2F.U32.RP R15, UR39 ;  /* 0x00000027000f7d06 */ /* 0x000e220008209000 */
[----:B------:R-:W-:Y:S01]  /*0f00*/  IMAD.MOV.U32 R10, RZ, RZ, RZ ;  /* 0x000000ffff0a7224 */ /* 0x000fe200078e00ff */
[----:B------:R-:W-:-:S06]  /*0f10*/  ISETP.NE.U32.AND P5, PT, RZ, UR39, PT ;  /* 0x00000027ff007c0c */ /* 0x000fcc000bfa5070 */
[----:B0-----:R-:W0:Y:S02]  /*0f20*/  MUFU.RCP R15, R15 ;  /* 0x0000000f000f7308 */ /* 0x001e240000001000 */
[----:B0-----:R-:W-:-:S06]  /*0f30*/  VIADD R16, R15, 0xffffffe ;  /* 0x0ffffffe0f107836 */ /* 0x001fcc0000000000 */
[----:B------:R-:W0:Y:S02]  /*0f40*/  F2I.FTZ.U32.TRUNC.NTZ R11, R16 ;  /* 0x00000010000b7305 */ /* 0x000e24000021f000 */
[----:B0-----:R-:W-:-:S04]  /*0f50*/  IMAD.MOV R17, RZ, RZ, -R11 ;  /* 0x000000ffff117224 */ /* 0x001fc800078e0a0b */
[----:B------:R-:W-:-:S04]  /*0f60*/  IMAD R17, R17, UR39, RZ ;  /* 0x0000002711117c24 */ /* 0x000fc8000f8e02ff */
[----:B------:R-:W-:Y:S01]  /*0f70*/  IMAD.HI.U32 R17, R11, R17, R10 ;  /* 0x000000110b117227 */ /* 0x000fe200078e000a */
[----:B------:R-:W-:-:S05]  /*0f80*/  IADD3 R10, PT, PT, R29, 0x3, RZ ;  /* 0x000000031d0a7810 */ /* 0x000fca0007ffe0ff */
[----:B------:R-:W-:-:S04]  /*0f90*/  IMAD.HI.U32 R22, R17, R10, RZ ;  /* 0x0000000a11167227 */ /* 0x000fc800078e00ff */
[----:B------:R-:W-:-:S04]  /*0fa0*/  IMAD.MOV R11, RZ, RZ, -R22 ;  /* 0x000000ffff0b7224 */ /* 0x000fc800078e0a16 */
[----:B------:R-:W-:-:S05]  /*0fb0*/  IMAD R11, R11, UR39, R10 ;  /* 0x000000270b0b7c24 */ /* 0x000fca000f8e020a */
[----:B------:R-:W-:-:S13]  /*0fc0*/  ISETP.GE.U32.AND P0, PT, R11, UR39, PT ;  /* 0x000000270b007c0c */ /* 0x000fda000bf06070 */
[----:B------:R-:W-:Y:S02]  /*0fd0*/  @P0 VIADD R11, R11, -UR39 ;  /* 0x800000270b0b0c36 */ /* 0x000fe40008000000 */
[----:B------:R-:W-:-:S03]  /*0fe0*/  @P0 VIADD R22, R22, 0x1 ;  /* 0x0000000116160836 */ /* 0x000fc60000000000 */
[----:B------:R-:W-:-:S13]  /*0ff0*/  ISETP.GE.U32.AND P1, PT, R11, UR39, PT ;  /* 0x000000270b007c0c */ /* 0x000fda000bf26070 */
[----:B------:R-:W-:Y:S02]  /*1000*/  @P1 IADD3 R22, PT, PT, R22, 0x1, RZ ;  /* 0x0000000116161810 */ /* 0x000fe40007ffe0ff */
[----:B------:R-:W-:-:S05]  /*1010*/  @!P5 LOP3.LUT R22, RZ, UR39, RZ, 0x33, !PT ;  /* 0x00000027ff16dc12 */ /* 0x000fca000f8e33ff */
[----:B------:R-:W-:-:S04]  /*1020*/  IMAD.MOV R11, RZ, RZ, -R22 ;  /* 0x000000ffff0b7224 */ /* 0x000fc800078e0a16 */
[----:B------:R-:W-:-:S04]  /*1030*/  IMAD R10, R11, UR39, R10 ;  /* 0x000000270b0a7c24 */ /* 0x000fc8000f8e020a */
[----:B------:R-:W-:-:S04]  /*1040*/  IMAD R23, R10, UR44, RZ ;  /* 0x0000002c0a177c24 */ /* 0x000fc8000f8e02ff */
[----:B------:R-:W-:Y:S02]  /*1050*/  IMAD R22, R22, UR45, R23 ;  /* 0x0000002d16167c24 */ /* 0x000fe4000f8e0217 */
[----:B------:R-:W-:-:S07]  /*1060*/  IMAD.MOV.U32 R23, RZ, RZ, RZ ;  /* 0x000000ffff177224 */ /* 0x000fce00078e00ff */
.L_x_1385:
[----:B------:R-:W-:Y:S05]  /*1070*/  BSYNC.RECONVERGENT B0 ;  /* 0x0000000000007941 */ /* 0x000fea0003800200 */
.L_x_1384:
[----:B------:R-:W-:Y:S02]  /*1080*/  SEL R31, R31, RZ, P2 ;  /* 0x000000ff1f1f7207 */ /* 0x000fe40001000000 */
[----:B------:R-:W-:Y:S01]  /*1090*/  SEL R13, R13, RZ, P4 ;  /* 0x000000ff0d0d7207 */ /* 0x000fe20002000000 */
        /* <DEDUP_REMOVED lines=10> */
.L_x_1386:
[----:B------:R-:W-:Y:S01]  /*1140*/  ISETP.NE.AND P0, PT, R20, 0x3, PT ;  /* 0x000000031400780c */ /* 0x000fe20003f05270 */
[----:B------:R-:W-:Y:S02]  /*1150*/  IMAD.MOV.U32 R6, RZ, RZ, R21 ;  /* 0x000000ffff067224 */ /* 0x000fe400078e0015 */
[----:B------:R-:W-:Y:S02]  /*1160*/  IMAD.MOV.U32 R14, RZ, RZ, R4 ;  /* 0x000000ffff0e7224 */ /* 0x000fe400078e0004 */
[----:B------:R-:W-:-:S08]  /*1170*/  IMAD.MOV.U32 R7, RZ, RZ, R8 ;  /* 0x000000ffff077224 */ /* 0x000fd000078e0008 */
[----:B------:R-:W-:Y:S01]  /*1180*/  @P0 MOV R6, R4 ;  /* 0x0000000400060202 */ /* 0x000fe20000000f00 */
[----:B------:R-:W-:Y:S02]  /*1190*/  @P0 IMAD.MOV.U32 R12, RZ, RZ, R8 ;  /* 0x000000ffff0c0224 */ /* 0x000fe400078e0008 */
[----:B------:R-:W-:Y:S02]  /*11a0*/  @P0 IMAD.MOV.U32 R14, RZ, RZ, R3 ;  /* 0x000000ffff0e0224 */ /* 0x000fe400078e0003 */
[----:B------:R-:W-:-:S07]  /*11b0*/  @P0 IMAD.MOV.U32 R7, RZ, RZ, R21 ;  /* 0x000000ffff070224 */ /* 0x000fce00078e0015 */
.L_x_1387:
        /* <DEDUP_REMOVED lines=19> */
.L_x_10020:
[----:B------:R-:W-:Y:S05]  /*12f0*/  BRX R4 -0x1300                                                                                                                                                                                                                                                                                                                                                                                                                                                                               (*"BRANCH_TARGETS .L_x_10021,.L_x_10022,.L_x_10023"*) ;  /* 0xffffffec04407949 */ /* 0x000fea000383ffff */
.L_x_1390:
        /* <DEDUP_REMOVED lines=25> */
[----:B------:R-:W-:Y:S02]  /*1490*/  IMAD.U32 R7, RZ, RZ, UR7 ;  /* 0x00000007ff077e24 */ /* 0x000fe4000f8e00ff */
[----:B---3--:R-:W-:Y:S01]  /*14a0*/  IMAD.U32 R10, RZ, RZ, UR8 ;  /* 0x00000008ff0a7e24 */ /* 0x008fe2000f8e00ff */
[----:B------:R-:W-:-:S07]  /*14b0*/  MOV R11, UR9 ;  /* 0x00000009000b7c02 */ /* 0x000fce0008000f00 */
[----:B------:R-:W-:-:S07]  /*14c0*/  LEPC R20, `(.L_x_1396) ;  /* 0x000000001014794e */ /* 0x000fce0000000000 */
[----:B--2---:R-:W-:Y:S05]  /*14d0*/  CALL.ABS.NOINC R14 ;  /* 0x000000000e007343 */ /* 0x004fea0003c00000 */
.L_x_1396:
[----:B------:R0:W5:Y:S02]  /*14e0*/  LDG.E R0, desc[UR36][R16.64] ;  /* 0x0000002410007981 */ /* 0x000164000c1e1900 */
.L_x_1395:
[----:B------:R-:W-:Y:S05]  /*14f0*/  BSYNC.RECONVERGENT B6 ;  /* 0x0000000000067941 */ /* 0x000fea0003800200 */
.L_x_1394:
[----:B------:R-:W-:Y:S02]  /*1500*/  IADD3 R4, P1, PT, R22, UR42, RZ ;  /* 0x0000002a16047c10 */ /* 0x000fe4000ff3e0ff */
[----:B-----5:R-:W-:Y:S02]  /*1510*/  FSETP.GTU.FTZ.AND P0, PT, R35, R0, PT ;  /* 0x000000002300720b */ /* 0x020fe40003f1c000 */
[----:B------:R-:W-:Y:S02]  /*1520*/  IADD3.X R5, PT, PT, R23, UR43, RZ, P1, !PT ;  /* 0x0000002b17057c10 */ /* 0x000fe40008ffe4ff */
[----:B------:R-:W-:-:S05]  /*1530*/  SEL R3, RZ, 0x1, P0 ;  /* 0x00000001ff037807 */ /* 0x000fca0000000000 */
[----:B------:R1:W-:Y:S04]  /*1540*/  STG.E.U8 desc[UR36][R4.64], R3 ;  /* 0x0000000304007986 */ /* 0x0003e8000c101124 */
.L_x_1392:
[----:B------:R-:W-:Y:S05]  /*1550*/  BSYNC.RELIABLE B7 ;  /* 0x0000000000077941 */ /* 0x000fea0003800100 */
.L_x_1391:
[----:B0-----:R-:W-:-:S04]  /*1560*/  LEA R16, P0, R31, UR40, 0x2 ;  /* 0x000000281f107c11 */ /* 0x001fc8000f8010ff */
[----:B------:R-:W-:-:S05]  /*1570*/  LEA.HI.X R17, R31, UR41, RZ, 0x2, P0 ;  /* 0x000000291f117c11 */ /* 0x000fca00080f14ff */
[----:B-1----:R-:W2:Y:S01]  /*1580*/  LDG.E R3, desc[UR36][R16.64] ;  /* 0x0000002410037981 */ /* 0x002ea2000c1e1900 */
[----:B------:R-:W-:Y:S01]  /*1590*/  BSSY.RECONVERGENT B6, `(.L_x_1397) ;  /* 0x0000015000067945 */ /* 0x000fe20003800200 */
[C---:B--2---:R-:W-:Y:S02]  /*15a0*/  FSETP.GE.FTZ.AND P1, PT, R3.reuse, RZ, PT ;  /* 0x000000ff0300720b */ /* 0x044fe40003f36000 */
[----:B------:R-:W-:-:S13]  /*15b0*/  FSETP.GTU.FTZ.AND P0, PT, R3, 1, PT ;  /* 0x3f8000000300780b */ /* 0x000fda0003f1c000 */
[----:B------:R-:W-:Y:S05]  /*15c0*/  @!P0 BRA P1, `(.L_x_1398) ;  /* 0x0000000000448947 */ /* 0x000fea0000800000 */
[----:B------:R-:W-:Y:S01]  /*15d0*/  MOV R14, 0x1a0 ;  /* 0x000001a0000e7802 */ /* 0x000fe20000000f00 */
[----:B------:R-:W0:Y:S01]  /*15e0*/  LDCU.64 UR4, c[0x4][0x188] ;  /* 0x01003100ff0477ac */ /* 0x000e220008000a00 */
[----:B------:R-:W-:Y:S02]  /*15f0*/  HFMA2 R13, -RZ, RZ, 0, 0 ;  /* 0x00000000ff0d7431 */ /* 0x000fe400000001ff */
[----:B------:R-:W-:Y:S01]  /*1600*/  IMAD.MOV.U32 R8, RZ, RZ, 0x275 ;  /* 0x00000275ff087424 */ /* 0x000fe200078e00ff */
[----:B------:R-:W1:Y:S01]  /*1610*/  LDCU.64 UR6, c[0x4][0x178] ;  /* 0x01002f00ff0677ac */ /* 0x000e620008000a00 */
[----:B------:R-:W2:Y:S01]  /*1620*/  LDC.64 R14, c[0x4][R14] ;  /* 0x010000000e0e7b82 */ /* 0x000ea20000000a00 */
[----:B------:R-:W-:Y:S01]  /*1630*/  IMAD.MOV.U32 R12, RZ, RZ, 0x1 ;  /* 0x00000001ff0c7424 */ /* 0x000fe200078e00ff */
[----:B------:R-:W3:Y:S01]  /*1640*/  LDCU.64 UR8, c[0x4][0x90] ;  /* 0x01001200ff0877ac */ /* 0x000ee20008000a00 */
[----:B0-----:R-:W-:Y:S01]  /*1650*/  MOV R4, UR4 ;  /* 0x0000000400047c02 */ /* 0x001fe20008000f00 */
[----:B------:R-:W-:-:S02]  /*1660*/  IMAD.U32 R5, RZ, RZ, UR5 ;  /* 0x00000005ff057e24 */ /* 0x000fc4000f8e00ff */
[----:B-1----:R-:W-:Y:S02]  /*1670*/  IMAD.U32 R6, RZ, RZ, UR6 ;  /* 0x00000006ff067e24 */ /* 0x002fe4000f8e00ff */
[----:B------:R-:W-:Y:S01]  /*1680*/  IMAD.U32 R7, RZ, RZ, UR7 ;  /* 0x00000007ff077e24 */ /* 0x000fe2000f8e00ff */
[----:B---3--:R-:W-:Y:S01]  /*1690*/  MOV R10, UR8 ;  /* 0x00000008000a7c02 */ /* 0x008fe20008000f00 */
[----:B------:R-:W-:-:S07]  /*16a0*/  IMAD.U32 R11, RZ, RZ, UR9 ;  /* 0x00000009ff0b7e24 */ /* 0x000fce000f8e00ff */
[----:B------:R-:W-:-:S07]  /*16b0*/  LEPC R20, `(.L_x_1399) ;  /* 0x000000001014794e */ /* 0x000fce0000000000 */
[----:B--2---:R-:W-:Y:S05]  /*16c0*/  CALL.ABS.NOINC R14 ;  /* 0x000000000e007343 */ /* 0x004fea0003c00000 */
.L_x_1399:
[----:B------:R0:W5:Y:S02]  /*16d0*/  LDG.E R3, desc[UR36][R16.64] ;  /* 0x0000002410037981 */ /* 0x000164000c1e1900 */
.L_x_1398:
[----:B------:R-:W-:Y:S05]  /*16e0*/  BSYNC.RECONVERGENT B6 ;  /* 0x0000000000067941 */ /* 0x000fea0003800200 */
.L_x_1397:
[----:B------:R-:W-:Y:S02]  /*16f0*/  IADD3 R4, P1, PT, R24, UR42, RZ ;  /* 0x0000002a18047c10 */ /* 0x000fe4000ff3e0ff */
[----:B-----5:R-:W-:Y:S02]  /*1700*/  FSETP.GTU.FTZ.AND P0, PT, R34, R3, PT ;  /* 0x000000032200720b */ /* 0x020fe40003f1c000 */
[----:B------:R-:W-:Y:S02]  /*1710*/  IADD3.X R5, PT, PT, R25, UR43, RZ, P1, !PT ;  /* 0x0000002b19057c10 */ /* 0x000fe40008ffe4ff */
[----:B------:R-:W-:-:S05]  /*1720*/  SEL R3, RZ, 0x1, P0 ;  /* 0x00000001ff037807 */ /* 0x000fca0000000000 */
[----:B------:R1:W-:Y:S04]  /*1730*/  STG.E.U8 desc[UR36][R4.64], R3 ;  /* 0x0000000304007986 */ /* 0x0003e8000c101124 */
.L_x_10022:
        /* <DEDUP_REMOVED lines=8> */
[----:B------:R-:W1:Y:S01]  /*17c0*/  LDCU.64 UR4, c[0x4][0x190] ;  /* 0x01003200ff0477ac */ /* 0x000e620008000a00 */
[----:B------:R-:W-:Y:S02]  /*17d0*/  HFMA2 R13, -RZ, RZ, 0, 0 ;  /* 0x00000000ff0d7431 */ /* 0x000fe400000001ff */
[----:B------:R-:W-:Y:S01]  /*17e0*/  IMAD.MOV.U32 R8, RZ, RZ, 0x27a ;  /* 0x0000027aff087424 */ /* 0x000fe200078e00ff */
[----:B------:R-:W0:Y:S01]  /*17f0*/  LDCU.64 UR6, c[0x4][0x178] ;  /* 0x01002f00ff0677ac */ /* 0x000e220008000a00 */
[----:B------:R-:W2:Y:S01]  /*1800*/  LDC.64 R14, c[0x4][R14] ;  /* 0x010000000e0e7b82 */ /* 0x000ea20000000a00 */
[----:B------:R-:W-:Y:S01]  /*1810*/  IMAD.MOV.U32 R12, RZ, RZ, 0x1 ;  /* 0x00000001ff0c7424 */ /* 0x000fe200078e00ff */
[----:B------:R-:W3:Y:S01]  /*1820*/  LDCU.64 UR8, c[0x4][0x90] ;  /* 0x01001200ff0877ac */ /* 0x000ee20008000a00 */
[----:B-1----:R-:W-:Y:S02]  /*1830*/  IMAD.U32 R4, RZ, RZ, UR4 ;  /* 0x00000004ff047e24 */ /* 0x002fe4000f8e00ff */
[----:B------:R-:W-:Y:S01]  /*1840*/  IMAD.U32 R5, RZ, RZ, UR5 ;  /* 0x00000005ff057e24 */ /* 0x000fe2000f8e00ff */
[----:B0-----:R-:W-:Y:S01]  /*1850*/  MOV R6, UR6 ;  /* 0x0000000600067c02 */ /* 0x001fe20008000f00 */
[----:B------:R-:W-:-:S02]  /*1860*/  IMAD.U32 R7, RZ, RZ, UR7 ;  /* 0x00000007ff077e24 */ /* 0x000fc4000f8e00ff */
[----:B---3--:R-:W-:Y:S01]  /*1870*/  IMAD.U32 R10, RZ, RZ, UR8 ;  /* 0x00000008ff0a7e24 */ /* 0x008fe2000f8e00ff */
[----:B------:R-:W-:-:S07]  /*1880*/  MOV R11, UR9 ;  /* 0x00000009000b7c02 */ /* 0x000fce0008000f00 */
[----:B------:R-:W-:-:S07]  /*1890*/  LEPC R20, `(.L_x_1402) ;  /* 0x000000001014794e */ /* 0x000fce0000000000 */
[----:B--2---:R-:W-:Y:S05]  /*18a0*/  CALL.ABS.NOINC R14 ;  /* 0x000000000e007343 */ /* 0x004fea0003c00000 */
.L_x_1402:
[----:B------:R0:W5:Y:S02]  /*18b0*/  LDG.E R0, desc[UR36][R16.64] ;  /* 0x0000002410007981 */ /* 0x000164000c1e1900 */
.L_x_1401:
[----:B------:R-:W-:Y:S05]  /*18c0*/  BSYNC.RECONVERGENT B6 ;  /* 0x0000000000067941 */ /* 0x000fea0003800200 */
.L_x_1400:
[----:B-1----:R-:W-:Y:S02]  /*18d0*/  IADD3 R4, P1, PT, R26, UR42, RZ ;  /* 0x0000002a1a047c10 */ /* 0x002fe4000ff3e0ff */
[----:B-----5:R-:W-:Y:S02]  /*18e0*/  FSETP.GTU.FTZ.AND P0, PT, R33, R0, PT ;  /* 0x000000002100720b */ /* 0x020fe40003f1c000 */
[----:B------:R-:W-:Y:S02]  /*18f0*/  IADD3.X R5, PT, PT, R27, UR43, RZ, P1, !PT ;  /* 0x0000002b1b057c10 */ /* 0x000fe40008ffe4ff */
[----:B------:R-:W-:-:S05]  /*1900*/  SEL R3, RZ, 0x1, P0 ;  /* 0x00000001ff037807 */ /* 0x000fca0000000000 */
[----:B------:R1:W-:Y:S04]  /*1910*/  STG.E.U8 desc[UR36][R4.64], R3 ;  /* 0x0000000304007986 */ /* 0x0003e8000c101124 */
.L_x_10021:
[----:B------:R-:W-:Y:S05]  /*1920*/  BSYNC.RELIABLE B8 ;  /* 0x0000000000087941 */ /* 0x000fea0003800100 */
.L_x_1389:
        /* <DEDUP_REMOVED lines=15> */
[----:B0-----:R-:W-:Y:S02]  /*1a20*/  IMAD.U32 R4, RZ, RZ, UR4 ;  /* 0x00000004ff047e24 */ /* 0x001fe4000f8e00ff */
[----:B------:R-:W-:Y:S01]  /*1a30*/  IMAD.U32 R5, RZ, RZ, UR5 ;  /* 0x00000005ff057e24 */ /* 0x000fe2000f8e00ff */
[----:B-1----:R-:W-:Y:S01]  /*1a40*/  MOV R6, UR6 ;  /* 0x0000000600067c02 */ /* 0x002fe20008000f00 */
[----:B------:R-:W-:-:S02]  /*1a50*/  IMAD.U32 R7, RZ, RZ, UR7 ;  /* 0x00000007ff077e24 */ /* 0x000fc4000f8e00ff */
[----:B---3--:R-:W-:Y:S01]  /*1a60*/  IMAD.U32 R10, RZ, RZ, UR8 ;  /* 0x00000008ff0a7e24 */ /* 0x008fe2000f8e00ff */
[----:B------:R-:W-:-:S07]  /*1a70*/  MOV R11, UR9 ;  /* 0x00000009000b7c02 */ /* 0x000fce0008000f00 */
[----:B------:R-:W-:-:S07]  /*1a80*/  LEPC R20, `(.L_x_1405) ;  /* 0x000000001014794e */ /* 0x000fce0000000000 */
[----:B--2---:R-:W-:Y:S05]  /*1a90*/  CALL.ABS.NOINC R14 ;  /* 0x000000000e007343 */ /* 0x004fea0003c00000 */
.L_x_1405:
[----:B------:R0:W5:Y:S02]  /*1aa0*/  LDG.E R3, desc[UR36][R16.64] ;  /* 0x0000002410037981 */ /* 0x000164000c1e1900 */
.L_x_1404:
[----:B------:R-:W-:Y:S05]  /*1ab0*/  BSYNC.RECONVERGENT B6 ;  /* 0x0000000000067941 */ /* 0x000fea0003800200 */
.L_x_1403:
[----:B------:R-:W-:Y:S02]  /*1ac0*/  IADD3 R4, P1, PT, R36, UR42, RZ ;  /* 0x0000002a24047c10 */ /* 0x000fe4000ff3e0ff */
[----:B-----5:R-:W-:Y:S02]  /*1ad0*/  FSETP.GTU.FTZ.AND P0, PT, R32, R3, PT ;  /* 0x000000032000720b */ /* 0x020fe40003f1c000 */
[----:B------:R-:W-:Y:S02]  /*1ae0*/  IADD3.X R5, PT, PT, R37, UR43, RZ, P1, !PT ;  /* 0x0000002b25057c10 */ /* 0x000fe40008ffe4ff */
[----:B------:R-:W-:-:S05]  /*1af0*/  SEL R3, RZ, 0x1, P0 ;  /* 0x00000001ff037807 */ /* 0x000fca0000000000 */
[----:B------:R1:W-:Y:S01]  /*1b00*/  STG.E.U8 desc[UR36][R4.64], R3 ;  /* 0x0000000304007986 */ /* 0x0003e2000c101124 */
[----:B------:R-:W-:Y:S05]  /*1b10*/  BRA `(.L_x_1393) ;  /* 0x0000000000047947 */ /* 0x000fea0003800000 */
.L_x_10023:
[----:B------:R-:W-:Y:S05]  /*1b20*/  BREAK.RELIABLE B8 ;  /* 0x0000000000087942 */ /* 0x000fea0003800100 */
.L_x_1393:
[----:B------:R-:W-:Y:S05]  /*1b30*/  BSYNC.RECONVERGENT B9 ;  /* 0x0000000000097941 */ /* 0x000fea0003800200 */
.L_x_1388:
[----:B------:R-:W-:-:S05]  /*1b40*/  IMAD R29, R2, 0x4, R29 ;  /* 0x00000004021d7824 */ /* 0x000fca00078e021d */
[----:B------:R-:W-:-:S13]  /*1b50*/  ISETP.GE.U32.AND P0, PT, R29, UR46, PT ;  /* 0x0000002e1d007c0c */ /* 0x000fda000bf06070 */
[----:B------:R-:W-:Y:S05]  /*1b60*/  @!P0 BRA `(.L_x_1406) ;  /* 0xffffffe400808947 */ /* 0x000fea000383ffff */
[----:B------:R-:W-:Y:S05]  /*1b70*/  BSYNC.RECONVERGENT B10 ;  /* 0x00000000000a7941 */ /* 0x000fea0003800200 */
.L_x_1377:
[----:B------:R-:W-:Y:S05]  /*1b80*/  EXIT ;  /* 0x000000000000794d */ /* 0x000fea0003800000 */
.L_x_1407:
        /* <DEDUP_REMOVED lines=15> */
.L_x_10564:


//--------------------- .text._ZN2at4cuda57_GLOBAL__N__cd6b329d_24_DistributionBernoulli_cu_7537a20d21kernelPointwiseApply2IZNS_6native9templates4cuda28bernoulli_tensor_cuda_kernelIbfEEvRKNS_10TensorBaseES9_NS_15PhiloxCudaStateEEUliRbSB_SB_SB_RKfSD_SD_SD_E_bSC_jLi1ELin1ELi4ELi512ELi2EEEvNS0_6detail10TensorInfoIT0_T2_EENSG_IT1_SI_EESI_T_ --------------------------
	.section	.text._ZN2at4cuda57_GLOBAL__N__cd6b329d_24_DistributionBernoulli_cu_7537a20d21kernelPointwiseApply2IZNS_6native9templates4cuda28bernoulli_tensor_cuda_kernelIbfEEvRKNS_10TensorBaseES9_NS_15PhiloxCudaStateEEUliRbSB_SB_SB_RKfSD_SD_SD_E_bSC_jLi1ELin1ELi4ELi512ELi2EEEvNS0_6detail10TensorInfoIT0_T2_EENSG_IT1_SI_EESI_T_,"ax",@progbits
	.align	128
.text._ZN2at4cuda57_GLOBAL__N__cd6b329d_24_DistributionBernoulli_cu_7537a20d21kernelPointwiseApply2IZNS_6native9templates4cuda28bernoulli_tensor_cuda_kernelIbfEEvRKNS_10TensorBaseES9_NS_15PhiloxCudaStateEEUliRbSB_SB_SB_RKfSD_SD_SD_E_bSC_jLi1ELin1ELi4ELi512ELi2EEEvNS0_6detail10TensorInfoIT0_T2_EENSG_IT1_SI_EESI_T_:
        .type           _ZN2at4cuda57_GLOBAL__N__cd6b329d_24_DistributionBernoulli_cu_7537a20d21kernelPointwiseApply2IZNS_6native9templates4cuda28bernoulli_tensor_cuda_kernelIbfEEvRKNS_10TensorBaseES9_NS_15PhiloxCudaStateEEUliRbSB_SB_SB_RKfSD_SD_SD_E_bSC_jLi1ELin1ELi4ELi512ELi2EEEvNS0_6detail10TensorInfoIT0_T2_EENSG_IT1_SI_EESI_T_,@function
        .size           _ZN2at4cuda57_GLOBAL__N__cd6b329d_24_DistributionBernoulli_cu_7537a20d21kernelPointwiseApply2IZNS_6native9templates4cuda28bernoulli_tensor_cuda_kernelIbfEEvRKNS_10TensorBaseES9_NS_15PhiloxCudaStateEEUliRbSB_SB_SB_RKfSD_SD_SD_E_bSC_jLi1ELin1ELi4ELi512ELi2EEEvNS0_6detail10TensorInfoIT0_T2_EENSG_IT1_SI_EESI_T_,(.L_x_10565 - _ZN2at4cuda57_GLOBAL__N__cd6b329d_24_DistributionBernoulli_cu_7537a20d21kernelPointwiseApply2IZNS_6native9templates4cuda28bernoulli_tensor_cuda_kernelIbfEEvRKNS_10TensorBaseES9_NS_15PhiloxCudaStateEEUliRbSB_SB_SB_RKfSD_SD_SD_E_bSC_jLi1ELin1ELi4ELi512ELi2EEEvNS0_6detail10TensorInfoIT0_T2_EENSG_IT1_SI_EESI_T_)
        .other          _ZN2at4cuda57_GLOBAL__N__cd6b329d_24_DistributionBernoulli_cu_7537a20d21kernelPointwiseApply2IZNS_6native9templates4cuda28bernoulli_tensor_cuda_kernelIbfEEvRKNS_10TensorBaseES9_NS_15PhiloxCudaStateEEUliRbSB_SB_SB_RKfSD_SD_SD_E_bSC_jLi1ELin1ELi4ELi512ELi2EEEvNS0_6detail10TensorInfoIT0_T2_EENSG_IT1_SI_EESI_T_,@"STO_CUDA_ENTRY STV_DEFAULT"
_ZN2at4cuda57_GLOBAL__N__cd6b329d_24_DistributionBernoulli_cu_7537a20d21kernelPointwiseApply2IZNS_6native9templates4cuda28bernoulli_tensor_cuda_kernelIbfEEvRKNS_10TensorBaseES9_NS_15PhiloxCudaStateEEUliRbSB_SB_SB_RKfSD_SD_SD_E_bSC_jLi1ELin1ELi4ELi512ELi2EEEvNS0_6detail10TensorInfoIT0_T2_EENSG_IT1_SI_EESI_T_:
        /* <DEDUP_REMOVED lines=24> */
.L_x_1457:
[----:B0-----:R-:W0:Y:S01]  /*0180*/  LDCU UR4, c[0x0][0x530] ;  /* 0x0000a600ff0477ac */ /* 0x001e220008000800 */
[----:B-1----:R-:W1:Y:S01]  /*0190*/  LDC R14, c[0x0][0x528] ;  /* 0x00014a00ff0e7b82 */ /* 0x002e620000000800 */
[----:B------:R-:W-:Y:S01]  /*01a0*/  BSSY.RECONVERGENT B0, `(.L_x_1408) ;  /* 0x00001ab000007945 */ /* 0x000fe20003800200 */
[----:B------:R-:W-:Y:S02]  /*01b0*/  CS2R R18, SRZ ;  /* 0x0000000000127805 */ /* 0x000fe4000001ff00 */
[----:B0-----:R-:W-:-:S05]  /*01c0*/  MOV R3, UR4 ;  /* 0x0000000400037c02 */ /* 0x001fca0008000f00 */
[----:B------:R-:W-:Y:S02]  /*01d0*/  IMAD.IADD R15, R3, 0x1, -R28 ;  /* 0x00000001030f7824 */ /* 0x000fe400078e0a1c */
[C---:B-1----:R-:W-:Y:S01]  /*01e0*/  VIADD R4, R14.reuse, 0xffffffff ;  /* 0xffffffff0e047836 */ /* 0x042fe20000000000 */
[----:B------:R-:W-:Y:S02]  /*01f0*/  IADD3 R20, PT, PT, R14, -0x2, RZ ;  /* 0xfffffffe0e147810 */ /* 0x000fe40007ffe0ff */
[C---:B------:R-:W-:Y:S02]  /*0200*/  ISETP.GE.AND P0, PT, R15.reuse, 0x1, PT ;  /* 0x000000010f00780c */ /* 0x040fe40003f06270 */
[----:B------:R-:W-:Y:S02]  /*0210*/  LOP3.LUT R21, R4, 0x3, RZ, 0xc0, !PT ;  /* 0x0000000304157812 */ /* 0x000fe400078ec0ff */
[----:B------:R-:W-:-:S09]  /*0220*/  VIMNMX R0, PT, PT, R15, 0x4, PT ;  /* 0x000000040f007848 */ /* 0x000fd20003fe0100 */
[----:B---3--:R-:W-:Y:S05]  /*0230*/  @!P0 BRA `(.L_x_1409) ;  /* 0x0000001800848947 */ /* 0x008fea0003800000 */
        /* <DEDUP_REMOVED lines=16> */
.L_x_1413:
        /* <DEDUP_REMOVED lines=9> */
[----:B------:R0:W1:Y:S01]  /*03d0*/  LDC R6, c[0x0][R31+0x388] ;  /* 0x0000e2001f067b82 */ /* 0x0000620000000800 */
[----:B------:R-:W-:-:S02]  /*03e0*/  LEA R26, R26, UR4, 0x2 ;  /* 0x000000041a1a7c11 */ /* 0x000fc4000f8e10ff */
[----:B------:R-:W-:Y:S02]  /*03f0*/  IADD3 R25, PT, PT, R2, -0x1, RZ ;  /* 0xffffffff02197810 */ /* 0x000fe40007ffe0ff */
[----:B------:R-:W-:Y:S02]  /*0400*/  LEA R38, R38, UR4, 0x2 ;  /* 0x0000000426267c11 */ /* 0x000fe4000f8e10ff */
[----:B------:R-:W-:Y:S01]  /*0410*/  LEA R25, R25, UR4, 0x2 ;  /* 0x0000000419197c11 */ /* 0x000fe2000f8e10ff */
[----:B------:R2:W3:Y:S01]  /*0420*/  LDC R12, c[0x0][R27+0x388] ;  /* 0x0000e2001b0c7b82 */ /* 0x0004e20000000800 */
[----:B------:R-:W-:-:S04]  /*0430*/  IADD3 R39, PT, PT, R2, -0x4, RZ ;  /* 0xfffffffc02277810 */ /* 0x000fc80007ffe0ff */
[----:B------:R-:W-:-:S03]  /*0440*/  LEA R39, R39, UR4, 0x2 ;  /* 0x0000000427277c11 */ /* 0x000fc6000f8e10ff */
        /* <DEDUP_REMOVED lines=9> */
[----:B---3--:R-:W-:Y:S08]  /*04e0*/  MUFU.RCP R13, R13 ;  /* 0x0000000d000d7308 */ /* 0x008ff00000001000 */
[----:B-----5:R-:W3:Y:S01]  /*04f0*/  I2F.U32.RP R19, R10 ;  /* 0x0000000a00137306 */ /* 0x020ee20000209000 */
[----:B-1----:R-:W-:-:S02]  /*0500*/  IADD3 R4, PT, PT, R8, 0xffffffe, RZ ;  /* 0x0ffffffe08047810 */ /* 0x002fc40007ffe0ff */
[----:B------:R1:W5:Y:S05]  /*0510*/  LDC R8, c[0x0][R33+0x388] ;  /* 0x0000e20021087b82 */ /* 0x00036a0000000800 */
[----:B------:R0:W2:Y:S03]  /*0520*/  F2I.FTZ.U32.TRUNC.NTZ R5, R4 ;  /* 0x0000000400057305 */ /* 0x0000a6000021f000 */
[----:B-1----:R-:W1:Y:S05]  /*0530*/  LDC R33, c[0x0][R33+0x3ec] ;  /* 0x0000fb0021217b82 */ /* 0x002e6a0000000800 */
[----:B---3--:R-:W-:Y:S01]  /*0540*/  MUFU.RCP R19, R19 ;  /* 0x0000001300137308 */ /* 0x008fe20000001000 */
[----:B0-----:R-:W-:-:S02]  /*0550*/  HFMA2 R4, -RZ, RZ, 0, 0 ;  /* 0x00000000ff047431 */ /* 0x001fc400000001ff */
[----:B--2---:R-:W-:-:S04]  /*0560*/  IMAD R9, R9, R5, RZ ;  /* 0x0000000509097224 */ /* 0x004fc800078e02ff */
[----:B------:R-:W-:-:S04]  /*0570*/  IMAD.HI.U32 R22, R5, R9, R4 ;  /* 0x0000000905167227 */ /* 0x000fc800078e0004 */
[----:B------:R-:W-:Y:S02]  /*0580*/  VIADD R4, R13, 0xffffffe ;  /* 0x0ffffffe0d047836 */ /* 0x000fe40000000000 */
[----:B------:R-:W-:Y:S02]  /*0590*/  IMAD.HI.U32 R11, R22, R7, RZ ;  /* 0x00000007160b7227 */ /* 0x000fe400078e00ff */
[----:B------:R0:W-:Y:S02]  /*05a0*/  F2I.FTZ.U32.TRUNC.NTZ R5, R4 ;  /* 0x0000000400057305 */ /* 0x0001e4000021f000 */
[----:B------:R-:W-:-:S04]  /*05b0*/  IMAD.MOV R9, RZ, RZ, -R11 ;  /* 0x000000ffff097224 */ /* 0x000fc800078e0a0b */
[----:B------:R-:W-:Y:S02]  /*05c0*/  IMAD R9, R6, R9, R7 ;  /* 0x0000000906097224 */ /* 0x000fe400078e0207 */
[----:B0-----:R-:W-:-:S03]  /*05d0*/  IMAD.MOV.U32 R4, RZ, RZ, RZ ;  /* 0x000000ffff047224 */ /* 0x001fc600078e00ff */
[----:B------:R-:W-:Y:S01]  /*05e0*/  ISETP.GE.U32.AND P0, PT, R9, R6, PT ;  /* 0x000000060900720c */ /* 0x000fe20003f06070 */
[----:B-----5:R-:W0:-:S12]  /*05f0*/  I2F.U32.RP R22, R8 ;  /* 0x0000000800167306 */ /* 0x020e180000209000 */
[----:B------:R-:W-:Y:S01]  /*0600*/  @P0 IADD3 R9, PT, PT, -R6, R9, RZ ;  /* 0x0000000906090210 */ /* 0x000fe20007ffe1ff */
[----:B------:R-:W-:-:S03]  /*0610*/  @P0 VIADD R11, R11, 0x1 ;  /* 0x000000010b0b0836 */ /* 0x000fc60000000000 */
[----:B------:R-:W-:Y:S01]  /*0620*/  ISETP.GE.U32.AND P1, PT, R9, R6, PT ;  /* 0x000000060900720c */ /* 0x000fe20003f26070 */
[----:B------:R-:W-:Y:S01]  /*0630*/  IMAD.MOV R9, RZ, RZ, -R12 ;  /* 0x000000ffff097224 */ /* 0x000fe200078e0a0c */
[----:B0-----:R-:W-:Y:S03]  /*0640*/  MUFU.RCP R22, R22 ;  /* 0x0000001600167308 */ /* 0x001fe60000001000 */
[----:B------:R-:W-:-:S04]  /*0650*/  IMAD R9, R9, R5, RZ ;  /* 0x0000000509097224 */ /* 0x000fc800078e02ff */
[----:B------:R-:W-:-:S04]  /*0660*/  IMAD.HI.U32 R4, R5, R9, R4 ;  /* 0x0000000905047227 */ /* 0x000fc800078e0004 */
[----:B------:R-:W-:Y:S02]  /*0670*/  @P1 IADD3 R11, PT, PT, R11, 0x1, RZ ;  /* 0x000000010b0b1810 */ /* 0x000fe40007ffe0ff */
[----:B------:R-:W-:Y:S02]  /*0680*/  @!P2 LOP3.LUT R11, RZ, R6, RZ, 0x33, !PT ;  /* 0x00000006ff0ba212 */ /* 0x000fe400078e33ff */
[----:B------:R-:W-:-:S03]  /*0690*/  ISETP.NE.U32.AND P2, PT, R12, RZ, PT ;  /* 0x000000ff0c00720c */ /* 0x000fc60003f45070 */
[----:B------:R-:W-:Y:S01]  /*06a0*/  IMAD.HI.U32 R9, R4, R11, RZ ;  /* 0x0000000b04097227 */ /* 0x000fe200078e00ff */
[----:B------:R-:W-:-:S03]  /*06b0*/  IADD3 R4, PT, PT, R19, 0xffffffe, RZ ;  /* 0x0ffffffe13047810 */ /* 0x000fc60007ffe0ff */
[----:B------:R-:W-:Y:S01]  /*06c0*/  IMAD.MOV R13, RZ, RZ, -R9 ;  /* 0x000000ffff0d7224 */ /* 0x000fe200078e0a09 */
[----:B------:R0:W2:Y:S03]  /*06d0*/  F2I.FTZ.U32.TRUNC.NTZ R5, R4 ;  /* 0x0000000400057305 */ /* 0x0000a6000021f000 */
[----:B------:R-:W-:-:S05]  /*06e0*/  IMAD R13, R12, R13, R11 ;  /* 0x0000000d0c0d7224 */ /* 0x000fca00078e020b */
[----:B------:R-:W-:Y:S01]  /*06f0*/  ISETP.GE.U32.AND P0, PT, R13, R12, PT ;  /* 0x0000000c0d00720c */ /* 0x000fe20003f06070 */
[----:B0-----:R-:W-:-:S12]  /*0700*/  IMAD.MOV.U32 R4, RZ, RZ, RZ ;  /* 0x000000ffff047224 */ /* 0x001fd800078e00ff */
[----:B------:R-:W-:Y:S02]  /*0710*/  @P0 IMAD.IADD R13, R13, 0x1, -R12 ;  /* 0x000000010d0d0824 */ /* 0x000fe400078e0a0c */
[----:B------:R-:W-:-:S03]  /*0720*/  @P0 VIADD R9, R9, 0x1 ;  /* 0x0000000109090836 */ /* 0x000fc60000000000 */
[----:B------:R-:W-:Y:S01]  /*0730*/  ISETP.GE.U32.AND P1, PT, R13, R12, PT ;  /* 0x0000000c0d00720c */ /* 0x000fe20003f26070 */
[----:B------:R-:W-:-:S04]  /*0740*/  IMAD.MOV R13, RZ, RZ, -R10 ;  /* 0x000000ffff0d7224 */ /* 0x000fc800078e0a0a */
[----:B--2---:R-:W-:-:S04]  /*0750*/  IMAD R13, R13, R5, RZ ;  /* 0x000000050d0d7224 */ /* 0x004fc800078e02ff */
[----:B------:R-:W-:Y:S02]  /*0760*/  IMAD.HI.U32 R4, R5, R13, R4 ;  /* 0x0000000d05047227 */ /* 0x000fe400078e0004 */
[----:B------:R0:W2:Y:S02]  /*0770*/  LDC R13, c[0x0][R25+0x388] ;  /* 0x0000e200190d7b82 */ /* 0x0000a40000000800 */
[----:B------:R-:W-:Y:S02]  /*0780*/  @P1 IADD3 R9, PT, PT, R9, 0x1, RZ ;  /* 0x0000000109091810 */ /* 0x000fe40007ffe0ff */
[----:B------:R-:W-:Y:S02]  /*0790*/  @!P2 LOP3.LUT R9, RZ, R12, RZ, 0x33, !PT ;  /* 0x0000000cff09a212 */ /* 0x000fe400078e33ff */
[----:B------:R-:W-:Y:S02]  /*07a0*/  ISETP.NE.U32.AND P2, PT, R10, RZ, PT ;  /* 0x000000ff0a00720c */ /* 0x000fe40003f45070 */
[----:B0-----:R-:W0:Y:S01]  /*07b0*/  LDC R25, c[0x0][R25+0x3ec] ;  /* 0x0000fb0019197b82 */ /* 0x001e220000000800 */
[----:B------:R-:W-:-:S04]  /*07c0*/  IMAD.HI.U32 R19, R4, R9, RZ ;  /* 0x0000000904137227 */ /* 0x000fc800078e00ff */
[----:B------:R-:W-:Y:S02]  /*07d0*/  IMAD.MOV R23, RZ, RZ, -R19 ;  /* 0x000000ffff177224 */ /* 0x000fe400078e0a13 */
[----:B------:R-:W-:Y:S01]  /*07e0*/  VIADD R4, R22, 0xffffffe ;  /* 0x0ffffffe16047836 */ /* 0x000fe20000000000 */
[----:B------:R-:W-:Y:S01]  /*07f0*/  IADD3 R22, PT, PT, R2, -0x2, RZ ;  /* 0xfffffffe02167810 */ /* 0x000fe20007ffe0ff */
[----:B------:R-:W-:Y:S02]  /*0800*/  IMAD R23, R10, R23, R9 ;  /* 0x000000170a177224 */ /* 0x000fe400078e0209 */
[----:B------:R3:W5:Y:S01]  /*0810*/  F2I.FTZ.U32.TRUNC.NTZ R5, R4 ;  /* 0x0000000400057305 */ /* 0x000762000021f000 */
[----:B------:R-:W-:Y:S01]  /*0820*/  LEA R22, R22, UR4, 0x2 ;  /* 0x0000000416167c11 */ /* 0x000fe2000f8e10ff */
[----:B------:R-:W-:Y:S01]  /*0830*/  VIADD R2, R2, 0xfffffff8 ;  /* 0xfffffff802027836 */ /* 0x000fe20000000000 */
[----:B------:R-:W-:Y:S01]  /*0840*/  ISETP.GE.U32.AND P0, PT, R23, R10, PT ;  /* 0x0000000a1700720c */ /* 0x000fe20003f06070 */
[----:B---3--:R-:W-:-:S12]  /*0850*/  IMAD.MOV.U32 R4, RZ, RZ, RZ ;  /* 0x000000ffff047224 */ /* 0x008fd800078e00ff */
[----:B------:R-:W-:Y:S01]  /*0860*/  @P0 IADD3 R23, PT, PT, -R10, R23, RZ ;  /* 0x000000170a170210 */ /* 0x000fe20007ffe1ff */
[----:B------:R-:W-:-:S03]  /*0870*/  @P0 VIADD R19, R19, 0x1 ;  /* 0x0000000113130836 */ /* 0x000fc60000000000 */
[----:B------:R-:W-:Y:S01]  /*0880*/  ISETP.GE.U32.AND P1, PT, R23, R10, PT ;  /* 0x0000000a1700720c */ /* 0x000fe20003f26070 */
[----:B------:R-:W-:-:S04]  /*0890*/  IMAD.MOV R23, RZ, RZ, -R8 ;  /* 0x000000ffff177224 */ /* 0x000fc800078e0a08 */
[----:B-----5:R-:W-:-:S04]  /*08a0*/  IMAD R23, R23, R5, RZ ;  /* 0x0000000517177224 */ /* 0x020fc800078e02ff */
[----:B------:R-:W-:Y:S01]  /*08b0*/  IMAD.HI.U32 R4, R5, R23, R4 ;  /* 0x0000001705047227 */ /* 0x000fe200078e0004 */
[----:B--2---:R-:W2:Y:S01]  /*08c0*/  I2F.U32.RP R32, R13 ;  /* 0x0000000d00207306 */ /* 0x004ea20000209000 */
[----:B------:R3:W5:Y:S01]  /*08d0*/  LDC R23, c[0x0][R22+0x388] ;  /* 0x0000e20016177b82 */ /* 0x0007620000000800 */
[----:B------:R-:W-:Y:S01]  /*08e0*/  IADD3 R37, PT, PT, RZ, -R13, RZ ;  /* 0x8000000dff257210 */ /* 0x000fe20007ffe0ff */
[----:B------:R-:W-:Y:S01]  /*08f0*/  @P1 VIADD R19, R19, 0x1 ;  /* 0x0000000113131836 */ /* 0x000fe20000000000 */
[----:B------:R-:W-:Y:S02]  /*0900*/  @!P2 LOP3.LUT R19, RZ, R10, RZ, 0x33, !PT ;  /* 0x0000000aff13a212 */ /* 0x000fe400078e33ff */
[----:B------:R-:W-:-:S03]  /*0910*/  ISETP.NE.U32.AND P2, PT, R8, RZ, PT ;  /* 0x000000ff0800720c */ /* 0x000fc60003f45070 */
[----:B------:R-:W-:Y:S01]  /*0920*/  IMAD.HI.U32 R24, R4, R19, RZ ;  /* 0x0000001304187227 */ /* 0x000fe200078e00ff */
[----:B---3--:R-:W3:Y:S04]  /*0930*/  LDC R22, c[0x0][R22+0x3ec] ;  /* 0x0000fb0016167b82 */ /* 0x008ee80000000800 */
[----:B------:R-:W-:Y:S01]  /*0940*/  IADD3 R35, PT, PT, -R24, RZ, RZ ;  /* 0x000000ff18237210 */ /* 0x000fe20007ffe1ff */
[----:B--2---:R-:W2:Y:S04]  /*0950*/  MUFU.RCP R32, R32 ;  /* 0x0000002000207308 */ /* 0x004ea80000001000 */
[----:B------:R-:W-:-:S05]  /*0960*/  IMAD R35, R8, R35, R19 ;  /* 0x0000002308237224 */ /* 0x000fca00078e0213 */
[C---:B------:R-:W-:Y:S01]  /*0970*/  ISETP.GE.U32.AND P0, PT, R35.reuse, R8, PT ;  /* 0x000000082300720c */ /* 0x040fe20003f06070 */
[----:B--2---:R-:W-:Y:S02]  /*0980*/  VIADD R4, R32, 0xffffffe ;  /* 0x0ffffffe20047836 */ /* 0x004fe40000000000 */
[----:B------:R2:W4:Y:S02]  /*0990*/  LDC R32, c[0x0][R38+0x388] ;  /* 0x0000e20026207b82 */ /* 0x0005240000000800 */
[----:B------:R1:W0:Y:S08]  /*09a0*/  F2I.FTZ.U32.TRUNC.NTZ R5, R4 ;  /* 0x0000000400057305 */ /* 0x000230000021f000 */
[----:B------:R-:W-:-:S02]  /*09b0*/  @P0 IMAD.IADD R35, R35, 0x1, -R8 ;  /* 0x0000000123230824 */ /* 0x000fc400078e0a08 */
[----:B------:R-:W-:-:S03]  /*09c0*/  @P0 VIADD R24, R24, 0x1 ;  /* 0x0000000118180836 */ /* 0x000fc60000000000 */
[----:B------:R-:W-:Y:S01]  /*09d0*/  ISETP.GE.U32.AND P1, PT, R35, R8, PT ;  /* 0x000000082300720c */ /* 0x000fe20003f26070 */
[----:B--2---:R-:W2:Y:S01]  /*09e0*/  LDC R38, c[0x0][R38+0x3ec] ;  /* 0x0000fb0026267b82 */ /* 0x004ea20000000800 */
[----:B-1----:R-:W-:Y:S01]  /*09f0*/  IMAD.MOV.U32 R4, RZ, RZ, RZ ;  /* 0x000000ffff047224 */ /* 0x002fe200078e00ff */
[----:B-----5:R-:W1:Y:S01]  /*0a00*/  I2F.U32.RP R35, R23 ;  /* 0x0000001700237306 */ /* 0x020e620000209000 */
[----:B0-----:R-:W-:-:S09]  /*0a10*/  IMAD R37, R37, R5, RZ ;  /* 0x0000000525257224 */ /* 0x001fd200078e02ff */
[----:B------:R-:W-:Y:S01]  /*0a20*/  @P1 IADD3 R24, PT, PT, R24, 0x1, RZ ;  /* 0x0000000118181810 */ /* 0x000fe20007ffe0ff */
[----:B------:R-:W-:Y:S01]  /*0a30*/  IMAD.HI.U32 R5, R5, R37, R4 ;  /* 0x0000002505057227 */ /* 0x000fe200078e0004 */
[----:B------:R-:W-:Y:S02]  /*0a40*/  @!P2 LOP3.LUT R24, RZ, R8, RZ, 0x33, !PT ;  /* 0x00000008ff18a212 */ /* 0x000fe400078e33ff */
[----:B------:R-:W-:-:S03]  /*0a50*/  ISETP.NE.U32.AND P2, PT, R13, RZ, PT ;  /* 0x000000ff0d00720c */ /* 0x000fc60003f45070 */
[----:B------:R-:W-:Y:S01]  /*0a60*/  IMAD.HI.U32 R34, R5, R24, RZ ;  /* 0x0000001805227227 */ /* 0x000fe200078e00ff */
[----:B-1----:R-:W0:Y:S03]  /*0a70*/  MUFU.RCP R35, R35 ;  /* 0x0000002300237308 */ /* 0x002e260000001000 */
[----:B------:R-:W-:-:S04]  /*0a80*/  IMAD.MOV R4, RZ, RZ, -R34 ;  /* 0x000000ffff047224 */ /* 0x000fc800078e0a22 */
[----:B------:R-:W-:-:S05]  /*0a90*/  IMAD R4, R13, R4, R24 ;  /* 0x000000040d047224 */ /* 0x000fca00078e0218 */
[----:B------:R-:W-:Y:S02]  /*0aa0*/  ISETP.GE.U32.AND P0, PT, R4, R13, PT ;  /* 0x0000000d0400720c */ /* 0x000fe40003f06070 */
[----:B0-----:R-:W-:Y:S01]  /*0ab0*/  IADD3 R5, PT, PT, R35, 0xffffffe, RZ ;  /* 0x0ffffffe23057810 */ /* 0x001fe20007ffe0ff */
[----:B----4-:R-:W0:Y:S01]  /*0ac0*/  I2F.U32.RP R36, R32 ;  /* 0x0000002000247306 */ /* 0x010e220000209000 */
[----:B------:R-:W-:-:S09]  /*0ad0*/  IMAD.MOV R41, RZ, RZ, -R32 ;  /* 0x000000ffff297224 */ /* 0x000fd200078e0a20 */
[----:B------:R-:W-:Y:S01]  /*0ae0*/  @P0 IMAD.IADD R4, R4, 0x1, -R13 ;  /* 0x0000000104040824 */ /* 0x000fe200078e0a0d */
[----:B------:R-:W1:Y:S01]  /*0af0*/  F2I.FTZ.U32.TRUNC.NTZ R5, R5 ;  /* 0x0000000500057305 */ /* 0x000e62000021f000 */
[----:B------:R-:W-:-:S03]  /*0b00*/  @P0 VIADD R34, R34, 0x1 ;  /* 0x0000000122220836 */ /* 0x000fc60000000000 */
[----:B------:R-:W-:Y:S01]  /*0b10*/  ISETP.GE.U32.AND P1, PT, R4, R13, PT ;  /* 0x0000000d0400720c */ /* 0x000fe20003f26070 */
[----:B------:R-:W-:-:S03]  /*0b20*/  IMAD.MOV R4, RZ, RZ, -R23 ;  /* 0x000000ffff047224 */ /* 0x000fc600078e0a17 */
[----:B0-----:R-:W0:Y:S01]  /*0b30*/  MUFU.RCP R36, R36 ;  /* 0x0000002400247308 */ /* 0x001e220000001000 */
[----:B-1----:R-:W-:Y:S02]  /*0b40*/  IMAD R35, R4, R5, RZ ;  /* 0x0000000504237224 */ /* 0x002fe400078e02ff */
[----:B------:R-:W-:-:S06]  /*0b50*/  HFMA2 R4, -RZ, RZ, 0, 0 ;  /* 0x00000000ff047431 */ /* 0x000fcc00000001ff */
[----:B------:R-:W-:Y:S01]  /*0b60*/  @P1 VIADD R34, R34, 0x1 ;  /* 0x0000000122221836 */ /* 0x000fe20000000000 */
[----:B------:R-:W-:Y:S02]  /*0b70*/  @!P2 LOP3.LUT R34, RZ, R13, RZ, 0x33, !PT ;  /* 0x0000000dff22a212 */ /* 0x000fe400078e33ff */
[----:B------:R-:W-:Y:S01]  /*0b80*/  ISETP.NE.U32.AND P2, PT, R23, RZ, PT ;  /* 0x000000ff1700720c */ /* 0x000fe20003f45070 */
[----:B------:R-:W-:Y:S02]  /*0b90*/  IMAD.HI.U32 R5, R5, R35, R4 ;  /* 0x0000002305057227 */ /* 0x000fe400078e0004 */
[----:B------:R1:W4:Y:S04]  /*0ba0*/  LDC R35, c[0x0][R39+0x388] ;  /* 0x0000e20027237b82 */ /* 0x0003280000000800 */
[----:B------:R-:W-:-:S04]  /*0bb0*/  IMAD.HI.U32 R37, R5, R34, RZ ;  /* 0x0000002205257227 */ /* 0x000fc800078e00ff */
[----:B0-----:R-:W-:Y:S01]  /*0bc0*/  VIADD R5, R36, 0xffffffe ;  /* 0x0ffffffe24057836 */ /* 0x001fe20000000000 */
[----:B------:R-:W-:Y:S01]  /*0bd0*/  IADD3 R4, PT, PT, -R37, RZ, RZ ;  /* 0x000000ff25047210 */ /* 0x000fe20007ffe1ff */
[----:B-1----:R-:W0:Y:S04]  /*0be0*/  LDC R39, c[0x0][R39+0x3ec] ;  /* 0x0000fb0027277b82 */ /* 0x002e280000000800 */
[----:B------:R-:W-:Y:S01]  /*0bf0*/  IMAD R4, R23, R4, R34 ;  /* 0x0000000417047224 */ /* 0x000fe200078e0222 */
[----:B------:R-:W1:Y:S04]  /*0c00*/  F2I.FTZ.U32.TRUNC.NTZ R5, R5 ;  /* 0x0000000500057305 */ /* 0x000e68000021f000 */
[----:B------:R-:W-:Y:S01]  /*0c10*/  ISETP.GE.U32.AND P0, PT, R4, R23, PT ;  /* 0x000000170400720c */ /* 0x000fe20003f06070 */
[----:B-1----:R-:W-:-:S12]  /*0c20*/  IMAD R41, R41, R5, RZ ;  /* 0x0000000529297224 */ /* 0x002fd800078e02ff */
[----:B------:R-:W-:Y:S02]  /*0c30*/  @P0 IADD3 R4, PT, PT, -R23, R4, RZ ;  /* 0x0000000417040210 */ /* 0x000fe40007ffe1ff */
[----:B------:R-:W-:Y:S02]  /*0c40*/  @P0 IADD3 R37, PT, PT, R37, 0x1, RZ ;  /* 0x0000000125250810 */ /* 0x000fe40007ffe0ff */
[----:B------:R-:W-:Y:S01]  /*0c50*/  ISETP.GE.U32.AND P1, PT, R4, R23, PT ;  /* 0x000000170400720c */ /* 0x000fe20003f26070 */
[----:B------:R-:W-:-:S05]  /*0c60*/  HFMA2 R4, -RZ, RZ, 0, 0 ;  /* 0x00000000ff047431 */ /* 0x000fca00000001ff */
[----:B------:R-:W-:Y:S01]  /*0c70*/  IMAD.HI.U32 R4, R5, R41, R4 ;  /* 0x0000002905047227 */ /* 0x000fe200078e0004 */
[----:B----4-:R-:W1:Y:S06]  /*0c80*/  I2F.U32.RP R42, R35 ;  /* 0x00000023002a7306 */ /* 0x010e6c0000209000 */
[----:B------:R-:W-:Y:S01]  /*0c90*/  @P1 VIADD R37, R37, 0x1 ;  /* 0x0000000125251836 */ /* 0x000fe20000000000 */
[----:B------:R-:W-:Y:S02]  /*0ca0*/  @!P2 LOP3.LUT R37, RZ, R23, RZ, 0x33, !PT ;  /* 0x00000017ff25a212 */ /* 0x000fe400078e33ff */
[----:B------:R-:W-:-:S03]  /*0cb0*/  ISETP.NE.U32.AND P2, PT, R32, RZ, PT ;  /* 0x000000ff2000720c */ /* 0x000fc60003f45070 */
[----:B------:R-:W-:-:S04]  /*0cc0*/  IMAD.HI.U32 R36, R4, R37, RZ ;  /* 0x0000002504247227 */ /* 0x000fc800078e00ff */
[----:B------:R-:W-:Y:S01]  /*0cd0*/  IMAD.MOV R41, RZ, RZ, -R36 ;  /* 0x000000ffff297224 */ /* 0x000fe200078e0a24 */
[----:B-1----:R-:W1:Y:S03]  /*0ce0*/  MUFU.RCP R42, R42 ;  /* 0x0000002a002a7308 */ /* 0x002e660000001000 */
[----:B------:R-:W-:-:S05]  /*0cf0*/  IMAD R41, R32, R41, R37 ;  /* 0x0000002920297224 */ /* 0x000fca00078e0225 */
[----:B------:R-:W-:Y:S02]  /*0d00*/  ISETP.GE.U32.AND P0, PT, R41, R32, PT ;  /* 0x000000202900720c */ /* 0x000fe40003f06070 */
[----:B-1----:R-:W-:-:S11]  /*0d10*/  IADD3 R4, PT, PT, R42, 0xffffffe, RZ ;  /* 0x0ffffffe2a047810 */ /* 0x002fd60007ffe0ff */
[----:B------:R-:W-:Y:S01]  /*0d20*/  @P0 IMAD.IADD R41, R41, 0x1, -R32 ;  /* 0x0000000129290824 */ /* 0x000fe200078e0a20 */
[----:B------:R1:W4:Y:S01]  /*0d30*/  F2I.FTZ.U32.TRUNC.NTZ R5, R4 ;  /* 0x0000000400057305 */ /* 0x000322000021f000 */
[----:B------:R-:W-:-:S03]  /*0d40*/  @P0 VIADD R36, R36, 0x1 ;  /* 0x0000000124240836 */ /* 0x000fc60000000000 */
[----:B------:R-:W-:Y:S02]  /*0d50*/  ISETP.GE.U32.AND P1, PT, R41, R32, PT ;  /* 0x000000202900720c */ /* 0x000fe40003f26070 */
[----:B------:R-:W-:Y:S01]  /*0d60*/  IADD3 R41, PT, PT, RZ, -R35, RZ ;  /* 0x80000023ff297210 */ /* 0x000fe20007ffe0ff */
[----:B-1----:R-:W-:-:S04]  /*0d70*/  IMAD.MOV.U32 R4, RZ, RZ, RZ ;  /* 0x000000ffff047224 */ /* 0x002fc800078e00ff */
[----:B----4-:R-:W-:-:S06]  /*0d80*/  IMAD R41, R41, R5, RZ ;  /* 0x0000000529297224 */ /* 0x010fcc00078e02ff */
        /* <DEDUP_REMOVED lines=30> */
[----:B---3--:R-:W-:Y:S02]  /*0f70*/  IMAD R13, R23, R22, R13 ;  /* 0x00000016170d7224 */ /* 0x008fe400078e020d */
[----:B------:R-:W-:Y:S02]  /*0f80*/  IMAD R32, R32, R5, R37 ;  /* 0x0000000520207224 */ /* 0x000fe400078e0225 */
[----:B------:R-:W-:Y:S01]  /*0f90*/  @P1 VIADD R4, R4, 0x1 ;  /* 0x0000000104041836 */ /* 0x000fe20000000000 */
[----:B------:R-:W-:Y:S01]  /*0fa0*/  @!P2 LOP3.LUT R4, RZ, R35, RZ, 0x33, !PT ;  /* 0x00000023ff04a212 */ /* 0x000fe200078e33ff */
[----:B--2---:R-:W-:-:S03]  /*0fb0*/  IMAD R32, R32, R38, R13 ;  /* 0x0000002620207224 */ /* 0x004fc600078e020d */
[----:B------:R-:W-:Y:S02]  /*0fc0*/  IADD3 R18, PT, PT, -R4, RZ, RZ ;  /* 0x000000ff04127210 */ /* 0x000fe40007ffe1ff */
[----:B------:R-:W-:-:S03]  /*0fd0*/  MOV R7, R4 ;  /* 0x0000000400077202 */ /* 0x000fc60000000f00 */
[----:B------:R-:W-:-:S04]  /*0fe0*/  IMAD R18, R35, R18, R36 ;  /* 0x0000001223127224 */ /* 0x000fc800078e0224 */
[----:B0-----:R-:W-:Y:S01]  /*0ff0*/  IMAD R18, R18, R39, R32 ;  /* 0x0000002712127224 */ /* 0x001fe200078e0220 */
[----:B------:R-:W-:Y:S06]  /*1000*/  @P0 BRA `(.L_x_1413) ;  /* 0xfffffff000cc0947 */ /* 0x000fec000383ffff */
[----:B------:R-:W-:Y:S05]  /*1010*/  BSYNC.RECONVERGENT B1 ;  /* 0x0000000000017941 */ /* 0x000fea0003800200 */
.L_x_1412:
[----:B------:R-:W-:-:S07]  /*1020*/  VIADD R2, R2, 0x4 ;  /* 0x0000000402027836 */ /* 0x000fce0000000000 */
.L_x_1411:
[----:B------:R-:W-:-:S09]  /*1030*/  UISETP.NE.AND UP0, UPT, UR40, URZ, UPT ;  /* 0x000000ff2800728c */ /* 0x000fd2000bf05270 */
[----:B------:R-:W-:Y:S05]  /*1040*/  BRA.U !UP0, `(.L_x_1410) ;  /* 0x0000000908f47547 */ /* 0x000fea000b800000 */
[----:B------:R-:W-:Y:S01]  /*1050*/  UISETP.GE.U32.AND UP0, UPT, UR42, 0x3, UPT ;  /* 0x000000032a00788c */ /* 0x000fe2000bf06070 */
[----:B------:R-:W-:-:S08]  /*1060*/  ISETP.NE.AND P0, PT, R21, RZ, PT ;  /* 0x000000ff1500720c */ /* 0x000fd00003f05270 */
[----:B------:R-:W-:Y:S05]  /*1070*/  BRA.U !UP0, `(.L_x_1414) ;  /* 0x0000000508987547 */ /* 0x000fea000b800000 */
        /* <DEDUP_REMOVED lines=27> */
[----:B------:R-:W-:Y:S02]  /*1230*/  IADD3 R23, PT, PT, -R11, RZ, RZ ;  /* 0x000000ff0b177210 */ /* 0x000fe40007ffe1ff */
[----:B------:R-:W-:Y:S01]  /*1240*/  LEA R22, R2, UR4, 0x2 ;  /* 0x0000000402167c11 */ /* 0x000fe2000f8e10ff */
[----:B------:R4:W-:Y:S02]  /*1250*/  F2I.FTZ.U32.TRUNC.NTZ R13, R12 ;  /* 0x0000000c000d7305 */ /* 0x0009e4000021f000 */
[----:B------:R-:W-:Y:S01]  /*1260*/  IMAD R23, R6, R23, R7 ;  /* 0x0000001706177224 */ /* 0x000fe200078e0207 */
[----:B------:R5:W0:Y:S04]  /*1270*/  LDC R10, c[0x0][R22+0x388] ;  /* 0x0000e200160a7b82 */ /* 0x000a280000000800 */
[----:B------:R-:W-:Y:S01]  /*1280*/  ISETP.GE.U32.AND P1, PT, R23, R6, PT ;  /* 0x000000061700720c */ /* 0x000fe20003f26070 */
[----:B----4-:R-:W-:-:S03]  /*1290*/  HFMA2 R12, -RZ, RZ, 0, 0 ;  /* 0x00000000ff0c7431 */ /* 0x010fc600000001ff */
[----:B-----5:R-:W4:Y:S01]  /*12a0*/  LDC R22, c[0x0][R22+0x3ec] ;  /* 0x0000fb0016167b82 */ /* 0x020f220000000800 */
[----:B---3--:R-:W3:Y:S08]  /*12b0*/  I2F.U32.RP R24, R8 ;  /* 0x0000000800187306 */ /* 0x008ef00000209000 */
[----:B------:R-:W-:Y:S02]  /*12c0*/  @P1 IADD3 R23, PT, PT, -R6, R23, RZ ;  /* 0x0000001706171210 */ /* 0x000fe40007ffe1ff */
[----:B------:R-:W-:-:S02]  /*12d0*/  @P1 IADD3 R11, PT, PT, R11, 0x1, RZ ;  /* 0x000000010b0b1810 */ /* 0x000fc40007ffe0ff */
        /* <DEDUP_REMOVED lines=8> */
[----:B------:R-:W-:-:S04]  /*1360*/  IMAD.HI.U32 R23, R12, R11, RZ ;  /* 0x0000000b0c177227 */ /* 0x000fc800078e00ff */
[----:B---3--:R-:W-:Y:S01]  /*1370*/  VIADD R12, R24, 0xffffffe ;  /* 0x0ffffffe180c7836 */ /* 0x008fe20000000000 */
[----:B------:R-:W-:-:S03]  /*1380*/  IADD3 R25, PT, PT, -R23, RZ, RZ ;  /* 0x000000ff17197210 */ /* 0x000fc60007ffe1ff */
[----:B------:R3:W-:Y:S02]  /*1390*/  F2I.FTZ.U32.TRUNC.NTZ R13, R12 ;  /* 0x0000000c000d7305 */ /* 0x0007e4000021f000 */
[----:B------:R-:W-:-:S05]  /*13a0*/  IMAD R25, R4, R25, R11 ;  /* 0x0000001904197224 */ /* 0x000fca00078e020b */
[----:B------:R-:W-:Y:S01]  /*13b0*/  ISETP.GE.U32.AND P1, PT, R25, R4, PT ;  /* 0x000000041900720c */ /* 0x000fe20003f26070 */
[----:B0-----:R-:W0:Y:S01]  /*13c0*/  I2F.U32.RP R26, R10 ;  /* 0x0000000a001a7306 */ /* 0x001e220000209000 */
[----:B---3--:R-:W-:-:S11]  /*13d0*/  HFMA2 R12, -RZ, RZ, 0, 0 ;  /* 0x00000000ff0c7431 */ /* 0x008fd600000001ff */
[----:B------:R-:W-:Y:S02]  /*13e0*/  @P1 IADD3 R25, PT, PT, -R4, R25, RZ ;  /* 0x0000001904191210 */ /* 0x000fe40007ffe1ff */
[----:B------:R-:W-:Y:S01]  /*13f0*/  @P1 IADD3 R23, PT, PT, R23, 0x1, RZ ;  /* 0x0000000117171810 */ /* 0x000fe20007ffe0ff */
[----:B0-----:R-:W0:Y:S01]  /*1400*/  MUFU.RCP R26, R26 ;  /* 0x0000001a001a7308 */ /* 0x001e220000001000 */
[----:B------:R-:W-:Y:S01]  /*1410*/  ISETP.GE.U32.AND P2, PT, R25, R4, PT ;  /* 0x000000041900720c */ /* 0x000fe20003f46070 */
[----:B------:R-:W-:-:S04]  /*1420*/  IMAD.MOV R25, RZ, RZ, -R8 ;  /* 0x000000ffff197224 */ /* 0x000fc800078e0a08 */
[----:B------:R-:W-:-:S04]  /*1430*/  IMAD R25, R25, R13, RZ ;  /* 0x0000000d19197224 */ /* 0x000fc800078e02ff */
[----:B------:R-:W-:-:S04]  /*1440*/  IMAD.HI.U32 R24, R13, R25, R12 ;  /* 0x000000190d187227 */ /* 0x000fc800078e000c */
[----:B------:R-:W-:Y:S01]  /*1450*/  @P2 VIADD R23, R23, 0x1 ;  /* 0x0000000117172836 */ /* 0x000fe20000000000 */
[----:B------:R-:W-:Y:S02]  /*1460*/  @!P3 LOP3.LUT R23, RZ, R4, RZ, 0x33, !PT ;  /* 0x00000004ff17b212 */ /* 0x000fe400078e33ff */
[----:B0-----:R-:W-:Y:S02]  /*1470*/  IADD3 R12, PT, PT, R26, 0xffffffe, RZ ;  /* 0x0ffffffe1a0c7810 */ /* 0x001fe40007ffe0ff */
[----:B------:R-:W-:Y:S01]  /*1480*/  ISETP.NE.U32.AND P3, PT, R8, RZ, PT ;  /* 0x000000ff0800720c */ /* 0x000fe20003f65070 */
[----:B------:R-:W-:Y:S01]  /*1490*/  IMAD.HI.U32 R25, R24, R23, RZ ;  /* 0x0000001718197227 */ /* 0x000fe200078e00ff */
[----:B------:R0:W3:Y:S03]  /*14a0*/  F2I.FTZ.U32.TRUNC.NTZ R13, R12 ;  /* 0x0000000c000d7305 */ /* 0x0000e6000021f000 */
[----:B------:R-:W-:-:S04]  /*14b0*/  IMAD.MOV R27, RZ, RZ, -R25 ;  /* 0x000000ffff1b7224 */ /* 0x000fc800078e0a19 */
[----:B------:R-:W-:Y:S02]  /*14c0*/  IMAD R27, R8, R27, R23 ;  /* 0x0000001b081b7224 */ /* 0x000fe400078e0217 */
[----:B0-----:R-:W-:-:S03]  /*14d0*/  IMAD.MOV.U32 R12, RZ, RZ, RZ ;  /* 0x000000ffff0c7224 */ /* 0x001fc600078e00ff */
[----:B------:R-:W-:-:S13]  /*14e0*/  ISETP.GE.U32.AND P1, PT, R27, R8, PT ;  /* 0x000000081b00720c */ /* 0x000fda0003f26070 */
[----:B------:R-:W-:Y:S02]  /*14f0*/  @P1 IMAD.IADD R27, R27, 0x1, -R8 ;  /* 0x000000011b1b1824 */ /* 0x000fe400078e0a08 */
[----:B------:R-:W-:-:S03]  /*1500*/  @P1 VIADD R25, R25, 0x1 ;  /* 0x0000000119191836 */ /* 0x000fc60000000000 */
[----:B------:R-:W-:Y:S02]  /*1510*/  ISETP.GE.U32.AND P2, PT, R27, R8, PT ;  /* 0x000000081b00720c */ /* 0x000fe40003f46070 */
[----:B------:R-:W-:-:S05]  /*1520*/  IADD3 R27, PT, PT, RZ, -R10, RZ ;  /* 0x8000000aff1b7210 */ /* 0x000fca0007ffe0ff */
[----:B---3--:R-:W-:-:S04]  /*1530*/  IMAD R27, R27, R13, RZ ;  /* 0x0000000d1b1b7224 */ /* 0x008fc800078e02ff */
[----:B------:R-:W-:Y:S01]  /*1540*/  IMAD.HI.U32 R24, R13, R27, R12 ;  /* 0x0000001b0d187227 */ /* 0x000fe200078e000c */
[----:B------:R-:W-:Y:S02]  /*1550*/  IADD3 R12, PT, PT, -R11, RZ, RZ ;  /* 0x000000ff0b0c7210 */ /* 0x000fe40007ffe1ff */
[----:B------:R-:W-:Y:S02]  /*1560*/  @P2 IADD3 R25, PT, PT, R25, 0x1, RZ ;  /* 0x0000000119192810 */ /* 0x000fe40007ffe0ff */
[----:B------:R-:W-:Y:S01]  /*1570*/  @!P3 LOP3.LUT R25, RZ, R8, RZ, 0x33, !PT ;  /* 0x00000008ff19b212 */ /* 0x000fe200078e33ff */
[----:B------:R-:W-:Y:S01]  /*1580*/  IMAD R7, R6, R12, R7 ;  /* 0x0000000c06077224 */ /* 0x000fe200078e0207 */
[----:B------:R-:W-:Y:S01]  /*1590*/  ISETP.NE.U32.AND P3, PT, R10, RZ, PT ;  /* 0x000000ff0a00720c */ /* 0x000fe20003f65070 */
[----:B------:R-:W-:Y:S02]  /*15a0*/  IMAD.MOV R6, RZ, RZ, -R23 ;  /* 0x000000ffff067224 */ /* 0x000fe400078e0a17 */
[----:B------:R-:W-:-:S04]  /*15b0*/  IMAD.HI.U32 R24, R24, R25, RZ ;  /* 0x0000001918187227 */ /* 0x000fc800078e00ff */
[----:B------:R-:W-:Y:S01]  /*15c0*/  IMAD R4, R4, R6, R11 ;  /* 0x0000000604047224 */ /* 0x000fe200078e020b */
[----:B------:R-:W-:Y:S01]  /*15d0*/  IADD3 R13, PT, PT, -R24, RZ, RZ ;  /* 0x000000ff180d7210 */ /* 0x000fe20007ffe1ff */
[----:B------:R-:W-:Y:S01]  /*15e0*/  IMAD R7, R7, R9, R18 ;  /* 0x0000000907077224 */ /* 0x000fe200078e0212 */
[----:B------:R-:W-:-:S03]  /*15f0*/  IADD3 R6, PT, PT, -R25, RZ, RZ ;  /* 0x000000ff19067210 */ /* 0x000fc60007ffe1ff */
[----:B------:R-:W-:Y:S02]  /*1600*/  IMAD R13, R10, R13, R25 ;  /* 0x0000000d0a0d7224 */ /* 0x000fe400078e0219 */
[----:B------:R-:W-:Y:S02]  /*1610*/  IMAD R23, R8, R6, R23 ;  /* 0x0000000608177224 */ /* 0x000fe400078e0217 */
[----:B--2---:R-:W-:Y:S01]  /*1620*/  IMAD R4, R4, R5, R7 ;  /* 0x0000000504047224 */ /* 0x004fe200078e0207 */
[----:B------:R-:W-:-:S03]  /*1630*/  ISETP.GE.U32.AND P1, PT, R13, R10, PT ;  /* 0x0000000a0d00720c */ /* 0x000fc60003f26070 */
[----:B-1----:R-:W-:-:S10]  /*1640*/  IMAD R4, R23, R19, R4 ;  /* 0x0000001317047224 */ /* 0x002fd400078e0204 */
        /* <DEDUP_REMOVED lines=9> */
.L_x_1414:
[----:B------:R-:W-:Y:S05]  /*16e0*/  @!P0 BRA `(.L_x_1410) ;  /* 0x00000004004c8947 */ /* 0x000fea0003800000 */
[----:B------:R-:W-:Y:S02]  /*16f0*/  UISETP.NE.AND UP0, UPT, UR41, 0x1, UPT ;  /* 0x000000012900788c */ /* 0x000fe4000bf05270 */
[----:B------:R-:W-:-:S07]  /*1700*/  UISETP.NE.AND UP1, UPT, UR39, URZ, UPT ;  /* 0x000000ff2700728c */ /* 0x000fce000bf25270 */
[----:B------:R-:W-:Y:S05]  /*1710*/  BRA.U !UP0, `(.L_x_1415) ;  /* 0x0000000108d07547 */ /* 0x000fea000b800000 */
        /* <DEDUP_REMOVED lines=52> */
.L_x_1415:
[----:B------:R-:W-:Y:S05]  /*1a60*/  BRA.U !UP1, `(.L_x_1410) ;  /* 0x00000001096c7547 */ /* 0x000fea000b800000 */
        /* <DEDUP_REMOVED lines=27> */
.L_x_1410:
[----:B------:R-:W0:Y:S01]  /*1c20*/  LDCU UR4, c[0x0][0x4c4] ;  /* 0x00009880ff0477ac */ /* 0x000e220008000800 */
[----:B------:R-:W-:Y:S02]  /*1c30*/  HFMA2 R19, -RZ, RZ, 0, 0 ;  /* 0x00000000ff137431 */ /* 0x000fe400000001ff */
[----:B0-----:R-:W-:-:S07]  /*1c40*/  IMAD R18, R7, UR4, R18 ;  /* 0x0000000407127c24 */ /* 0x001fce000f8e0212 */
.L_x_1409:
[----:B------:R-:W-:Y:S05]  /*1c50*/  BSYNC.RECONVERGENT B0 ;  /* 0x0000000000007941 */ /* 0x000fea0003800200 */
.L_x_1408:
        /* <DEDUP_REMOVED lines=18> */
.L_x_1420:
        /* <DEDUP_REMOVED lines=8> */
[----:B------:R-:W0:Y:S01]  /*1e00*/  LDC R9, c[0x0][R41+0x388] ;  /* 0x0000e20029097b82 */ /* 0x000e220000000800 */
[----:B------:R-:W-:-:S02]  /*1e10*/  LEA R12, R12, UR4, 0x2 ;  /* 0x000000040c0c7c11 */ /* 0x000fc4000f8e10ff */
[----:B------:R-:W-:-:S05]  /*1e20*/  LEA R39, R39, UR4, 0x2 ;  /* 0x0000000427277c11 */ /* 0x000fca000f8e10ff */
[----:B------:R1:W2:Y:S08]  /*1e30*/  LDC R32, c[0x0][R33+0x388] ;  /* 0x0000e20021207b82 */ /* 0x0002b00000000800 */
[----:B------:R3:W4:Y:S08]  /*1e40*/  LDC R24, c[0x0][R12+0x388] ;  /* 0x0000e2000c187b82 */ /* 0x0007300000000800 */
        /* <DEDUP_REMOVED lines=10> */
[----:B------:R-:W0:Y:S08]  /*1ef0*/  I2F.U32.RP R6, R24 ;  /* 0x0000001800067306 */ /* 0x000e300000209000 */
[----:B------:R2:W4:Y:S08]  /*1f00*/  F2I.FTZ.U32.TRUNC.NTZ R5, R4 ;  /* 0x0000000400057305 */ /* 0x000530000021f000 */
[----:B0-----:R-:W-:Y:S01]  /*1f10*/  MUFU.RCP R6, R6 ;  /* 0x0000000600067308 */ /* 0x001fe20000001000 */
[----:B--2---:R-:W-:-:S02]  /*1f20*/  IMAD.MOV.U32 R4, RZ, RZ, RZ ;  /* 0x000000ffff047224 */ /* 0x004fc400078e00ff */
[----:B----4-:R-:W-:-:S04]  /*1f30*/  IMAD R11, R11, R5, RZ ;  /* 0x000000050b0b7224 */ /* 0x010fc800078e02ff */
[----:B------:R-:W-:-:S04]  /*1f40*/  IMAD.HI.U32 R5, R5, R11, R4 ;  /* 0x0000000b05057227 */ /* 0x000fc800078e0004 */
[----:B------:R-:W-:Y:S02]  /*1f50*/  IMAD.MOV R11, RZ, RZ, -R32 ;  /* 0x000000ffff0b7224 */ /* 0x000fe400078e0a20 */
[----:B------:R-:W-:-:S04]  /*1f60*/  IMAD.HI.U32 R13, R5, R22, RZ ;  /* 0x00000016050d7227 */ /* 0x000fc800078e00ff */
[----:B------:R-:W-:Y:S01]  /*1f70*/  VIADD R5, R8, 0xffffffe ;  /* 0x0ffffffe08057836 */ /* 0x000fe20000000000 */
[----:B------:R-:W-:Y:S01]  /*1f80*/  IADD3 R4, PT, PT, -R13, RZ, RZ ;  /* 0x000000ff0d047210 */ /* 0x000fe20007ffe1ff */
[----:B------:R-:W-:-:S04]  /*1f90*/  VIADD R8, R2, 0xfffffffc ;  /* 0xfffffffc02087836 */ /* 0x000fc80000000000 */
[----:B------:R-:W-:Y:S01]  /*1fa0*/  IMAD R4, R9, R4, R22 ;  /* 0x0000000409047224 */ /* 0x000fe200078e0216 */
[----:B------:R-:W0:Y:S01]  /*1fb0*/  F2I.FTZ.U32.TRUNC.NTZ R5, R5 ;  /* 0x0000000500057305 */ /* 0x000e22000021f000 */
[----:B------:R-:W-:-:S03]  /*1fc0*/  LEA R8, R8, UR4, 0x2 ;  /* 0x0000000408087c11 */ /* 0x000fc6000f8e10ff */
[----:B------:R-:W-:Y:S01]  /*1fd0*/  ISETP.GE.U32.AND P0, PT, R4, R9, PT ;  /* 0x000000090400720c */ /* 0x000fe20003f06070 */
[----:B------:R2:W4:Y:S08]  /*1fe0*/  LDC R10, c[0x0][R8+0x388] ;  /* 0x0000e200080a7b82 */ /* 0x0005300000000800 */
[----:B--2---:R-:W2:Y:S01]  /*1ff0*/  LDC R8, c[0x0][R8+0x3ec] ;  /* 0x0000fb0008087b82 */ /* 0x004ea20000000800 */
[----:B0-----:R-:W-:-:S03]  /*2000*/  IMAD R11, R11, R5, RZ ;  /* 0x000000050b0b7224 */ /* 0x001fc600078e02ff */
[----:B------:R-:W-:Y:S02]  /*2010*/  @P0 IADD3 R4, PT, PT, -R9, R4, RZ ;  /* 0x0000000409040210 */ /* 0x000fe40007ffe1ff */
[----:B------:R-:W-:Y:S02]  /*2020*/  @P0 IADD3 R13, PT, PT, R13, 0x1, RZ ;  /* 0x000000010d0d0810 */ /* 0x000fe40007ffe0ff */
[----:B------:R-:W-:Y:S01]  /*2030*/  ISETP.GE.U32.AND P1, PT, R4, R9, PT ;  /* 0x000000090400720c */ /* 0x000fe20003f26070 */
[----:B------:R-:W-:-:S04]  /*2040*/  IMAD.MOV.U32 R4, RZ, RZ, RZ ;  /* 0x000000ffff047224 */ /* 0x000fc800078e00ff */
[----:B------:R-:W-:-:S08]  /*2050*/  IMAD.HI.U32 R4, R5, R11, R4 ;  /* 0x0000000b05047227 */ /* 0x000fd000078e0004 */
[----:B------:R-:W-:Y:S02]  /*2060*/  @P1 IADD3 R13, PT, PT, R13, 0x1, RZ ;  /* 0x000000010d0d1810 */ /* 0x000fe40007ffe0ff */
[----:B------:R-:W-:Y:S02]  /*2070*/  @!P2 LOP3.LUT R13, RZ, R9, RZ, 0x33, !PT ;  /* 0x00000009ff0da212 */ /* 0x000fe400078e33ff */
[----:B------:R-:W-:-:S03]  /*2080*/  ISETP.NE.U32.AND P2, PT, R32, RZ, PT ;  /* 0x000000ff2000720c */ /* 0x000fc60003f45070 */
[----:B------:R-:W-:-:S04]  /*2090*/  IMAD.HI.U32 R11, R4, R13, RZ ;  /* 0x0000000d040b7227 */ /* 0x000fc800078e00ff */
[----:B------:R-:W-:Y:S01]  /*20a0*/  VIADD R4, R6, 0xffffffe ;  /* 0x0ffffffe06047836 */ /* 0x000fe20000000000 */
[----:B------:R-:W-:-:S03]  /*20b0*/  IADD3 R25, PT, PT, -R11, RZ, RZ ;  /* 0x000000ff0b197210 */ /* 0x000fc60007ffe1ff */
[----:B------:R0:W5:Y:S02]  /*20c0*/  F2I.FTZ.U32.TRUNC.NTZ R5, R4 ;  /* 0x0000000400057305 */ /* 0x000164000021f000 */
[----:B------:R-:W-:Y:S02]  /*20d0*/  IMAD R25, R32, R25, R13 ;  /* 0x0000001920197224 */ /* 0x000fe400078e020d */
[----:B----4-:R-:W-:-:S03]  /*20e0*/  IMAD.MOV R35, RZ, RZ, -R10 ;  /* 0x000000ffff237224 */ /* 0x010fc600078e0a0a */
[----:B------:R-:W-:Y:S01]  /*20f0*/  ISETP.GE.U32.AND P0, PT, R25, R32, PT ;  /* 0x000000201900720c */ /* 0x000fe20003f06070 */
[----:B------:R-:W4:Y:S01]  /*2100*/  I2F.U32.RP R34, R10 ;  /* 0x0000000a00227306 */ /* 0x000f220000209000 */
[----:B0-----:R-:W-:Y:S02]  /*2110*/  HFMA2 R4, -RZ, RZ, 0, 0 ;  /* 0x00000000ff047431 */ /* 0x001fe400000001ff */
[----:B-----5:R-:W-:-:S04]  /*2120*/  IMAD R27, R27, R5, RZ ;  /* 0x000000051b1b7224 */ /* 0x020fc800078e02ff */
[----:B------:R-:W-:-:S05]  /*2130*/  IMAD.HI.U32 R4, R5, R27, R4 ;  /* 0x0000001b05047227 */ /* 0x000fca00078e0004 */
[----:B------:R-:W-:Y:S01]  /*2140*/  @P0 IADD3 R25, PT, PT, -R32, R25, RZ ;  /* 0x0000001920190210 */ /* 0x000fe20007ffe1ff */
[----:B------:R-:W-:-:S03]  /*2150*/  @P0 VIADD R11, R11, 0x1 ;  /* 0x000000010b0b0836 */ /* 0x000fc60000000000 */
[----:B------:R-:W-:Y:S01]  /*2160*/  ISETP.GE.U32.AND P1, PT, R25, R32, PT ;  /* 0x000000201900720c */ /* 0x000fe20003f26070 */
[----:B----4-:R-:W0:Y:S01]  /*2170*/  MUFU.RCP R34, R34 ;  /* 0x0000002200227308 */ /* 0x010e220000001000 */
[----:B------:R-:W-:-:S04]  /*2180*/  IADD3 R25, PT, PT, R2, -0x5, RZ ;  /* 0xfffffffb02197810 */ /* 0x000fc80007ffe0ff */
[----:B------:R-:W-:-:S04]  /*2190*/  LEA R6, R25, UR4, 0x2 ;  /* 0x0000000419067c11 */ /* 0x000fc8000f8e10ff */
[----:B------:R4:W5:Y:S03]  /*21a0*/  LDC R27, c[0x0][R6+0x388] ;  /* 0x0000e200061b7b82 */ /* 0x0009660000000800 */
[----:B------:R-:W-:Y:S01]  /*21b0*/  @P1 VIADD R11, R11, 0x1 ;  /* 0x000000010b0b1836 */ /* 0x000fe20000000000 */
[----:B------:R-:W-:Y:S02]  /*21c0*/  @!P2 LOP3.LUT R11, RZ, R32, RZ, 0x33, !PT ;  /* 0x00000020ff0ba212 */ /* 0x000fe400078e33ff */
[----:B------:R-:W-:Y:S02]  /*21d0*/  ISETP.NE.U32.AND P2, PT, R24, RZ, PT ;  /* 0x000000ff1800720c */ /* 0x000fe40003f45070 */
[----:B----4-:R-:W4:Y:S01]  /*21e0*/  LDC R6, c[0x0][R6+0x3ec] ;  /* 0x0000fb0006067b82 */ /* 0x010f220000000800 */
[----:B------:R-:W-:-:S04]  /*21f0*/  IMAD.HI.U32 R31, R4, R11, RZ ;  /* 0x0000000b041f7227 */ /* 0x000fc800078e00ff */
[----:B0-----:R-:W-:Y:S01]  /*2200*/  VIADD R4, R34, 0xffffffe ;  /* 0x0ffffffe22047836 */ /* 0x001fe20000000000 */
[----:B------:R-:W-:-:S03]  /*2210*/  IADD3 R25, PT, PT, -R31, RZ, RZ ;  /* 0x000000ff1f197210 */ /* 0x000fc60007ffe1ff */
[----:B------:R0:W1:Y:S02]  /*2220*/  F2I.FTZ.U32.TRUNC.NTZ R5, R4 ;  /* 0x0000000400057305 */ /* 0x000064000021f000 */
[----:B------:R-:W-:-:S05]  /*2230*/  IMAD R25, R24, R25, R11 ;  /* 0x0000001918197224 */ /* 0x000fca00078e020b */
[----:B------:R-:W-:Y:S01]  /*2240*/  ISETP.GE.U32.AND P0, PT, R25, R24, PT ;  /* 0x000000181900720c */ /* 0x000fe20003f06070 */
[----:B0-----:R-:W-:Y:S02]  /*2250*/  IMAD.MOV.U32 R4, RZ, RZ, RZ ;  /* 0x000000ffff047224 */ /* 0x001fe400078e00ff */
[----:B-1----:R-:W-:-:S04]  /*2260*/  IMAD R35, R35, R5, RZ ;  /* 0x0000000523237224 */ /* 0x002fc800078e02ff */
[----:B------:R-:W-:-:S06]  /*2270*/  IMAD.HI.U32 R4, R5, R35, R4 ;  /* 0x0000002305047227 */ /* 0x000fcc00078e0004 */
[----:B------:R-:W-:Y:S02]  /*2280*/  @P0 IADD3 R25, PT, PT, -R24, R25, RZ ;  /* 0x0000001918190210 */ /* 0x000fe40007ffe1ff */
[----:B------:R-:W-:Y:S02]  /*2290*/  @P0 IADD3 R31, PT, PT, R31, 0x1, RZ ;  /* 0x000000011f1f0810 */ /* 0x000fe40007ffe0ff */
[----:B------:R-:W-:Y:S01]  /*22a0*/  ISETP.GE.U32.AND P1, PT, R25, R24, PT ;  /* 0x000000181900720c */ /* 0x000fe20003f26070 */
[C---:B------:R-:W-:Y:S01]  /*22b0*/  VIADD R25, R2.reuse, 0xfffffffa ;  /* 0xfffffffa02197836 */ /* 0x040fe20000000000 */
[----:B------:R-:W-:-:S04]  /*22c0*/  IADD3 R2, PT, PT, R2, -0x8, RZ ;  /* 0xfffffff802027810 */ /* 0x000fc80007ffe0ff */
[----:B------:R-:W-:Y:S01]  /*22d0*/  LEA R25, R25, UR4, 0x2 ;  /* 0x0000000419197c11 */ /* 0x000fe2000f8e10ff */
[----:B-----5:R-:W0:Y:S03]  /*22e0*/  I2F.U32.RP R37, R27 ;  /* 0x0000001b00257306 */ /* 0x020e260000209000 */
[----:B------:R1:W5:Y:S03]  /*22f0*/  LDC R34, c[0x0][R25+0x388] ;  /* 0x0000e20019227b82 */ /* 0x0003660000000800 */
[----:B------:R-:W-:Y:S02]  /*2300*/  @P1 IADD3 R31, PT, PT, R31, 0x1, RZ ;  /* 0x000000011f1f1810 */ /* 0x000fe40007ffe0ff */
[----:B------:R-:W-:Y:S02]  /*2310*/  @!P2 LOP3.LUT R31, RZ, R24, RZ, 0x33, !PT ;  /* 0x00000018ff1fa212 */ /* 0x000fe400078e33ff */
[----:B------:R-:W-:Y:S01]  /*2320*/  ISETP.NE.U32.AND P2, PT, R10, RZ, PT ;  /* 0x000000ff0a00720c */ /* 0x000fe20003f45070 */
[----:B-1----:R-:W1:Y:S02]  /*2330*/  LDC R25, c[0x0][R25+0x3ec] ;  /* 0x0000fb0019197b82 */ /* 0x002e640000000800 */
        /* <DEDUP_REMOVED lines=11> */
[----:B0-----:R-:W-:Y:S02]  /*23f0*/  IMAD.MOV.U32 R4, RZ, RZ, RZ ;  /* 0x000000ffff047224 */ /* 0x001fe400078e00ff */
[----:B---3--:R-:W-:Y:S01]  /*2400*/  IMAD R35, R35, R5, RZ ;  /* 0x0000000523237224 */ /* 0x008fe200078e02ff */
[----:B-----5:R-:W0:Y:S01]  /*2410*/  I2F.U32.RP R38, R34 ;  /* 0x0000002200267306 */ /* 0x020e220000209000 */
[----:B------:R-:W-:Y:S02]  /*2420*/  IMAD.MOV R43, RZ, RZ, -R34 ;  /* 0x000000ffff2b7224 */ /* 0x000fe400078e0a22 */
[----:B------:R-:W-:Y:S02]  /*2430*/  IMAD.HI.U32 R5, R5, R35, R4 ;  /* 0x0000002305057227 */ /* 0x000fe400078e0004 */
[----:B------:R3:W5:Y:S02]  /*2440*/  LDC R35, c[0x0][R39+0x388] ;  /* 0x0000e20027237b82 */ /* 0x0007640000000800 */
[----:B------:R-:W-:-:S02]  /*2450*/  @P1 IADD3 R36, PT, PT, R36, 0x1, RZ ;  /* 0x0000000124241810 */ /* 0x000fc40007ffe0ff */
[----:B------:R-:W-:Y:S02]  /*2460*/  @!P2 LOP3.LUT R36, RZ, R10, RZ, 0x33, !PT ;  /* 0x0000000aff24a212 */ /* 0x000fe400078e33ff */
[----:B------:R-:W-:-:S03]  /*2470*/  ISETP.NE.U32.AND P2, PT, R27, RZ, PT ;  /* 0x000000ff1b00720c */ /* 0x000fc60003f45070 */
[----:B------:R-:W-:Y:S01]  /*2480*/  IMAD.HI.U32 R37, R5, R36, RZ ;  /* 0x0000002405257227 */ /* 0x000fe200078e00ff */
[----:B---3--:R-:W3:Y:S01]  /*2490*/  LDC R39, c[0x0][R39+0x3ec] ;  /* 0x0000fb0027277b82 */ /* 0x008ee20000000800 */
[----:B0-----:R-:W0:Y:S03]  /*24a0*/  MUFU.RCP R38, R38 ;  /* 0x0000002600267308 */ /* 0x001e260000001000 */
[----:B------:R-:W-:-:S05]  /*24b0*/  IADD3 R4, PT, PT, -R37, RZ, RZ ;  /* 0x000000ff25047210 */ /* 0x000fca0007ffe1ff */
[----:B------:R-:W-:-:S05]  /*24c0*/  IMAD R4, R27, R4, R36 ;  /* 0x000000041b047224 */ /* 0x000fca00078e0224 */
[----:B------:R-:W-:Y:S01]  /*24d0*/  ISETP.GE.U32.AND P0, PT, R4, R27, PT ;  /* 0x0000001b0400720c */ /* 0x000fe20003f06070 */
[----:B0-----:R-:W-:Y:S01]  /*24e0*/  VIADD R5, R38, 0xffffffe ;  /* 0x0ffffffe26057836 */ /* 0x001fe20000000000 */
[----:B------:R-:W-:-:S04]  /*24f0*/  LEA R38, R2, UR4, 0x2 ;  /* 0x0000000402267c11 */ /* 0x000fc8000f8e10ff */
[----:B------:R0:W2:Y:S01]  /*2500*/  LDC R40, c[0x0][R38+0x388] ;  /* 0x0000e20026287b82 */ /* 0x0000a20000000800 */
[----:B------:R-:W4:Y:S06]  /*2510*/  F2I.FTZ.U32.TRUNC.NTZ R5, R5 ;  /* 0x0000000500057305 */ /* 0x000f2c000021f000 */
[----:B------:R-:W-:Y:S01]  /*2520*/  @P0 IADD3 R4, PT, PT, -R27, R4, RZ ;  /* 0x000000041b040210 */ /* 0x000fe20007ffe1ff */
[----:B------:R-:W-:-:S03]  /*2530*/  @P0 VIADD R37, R37, 0x1 ;  /* 0x0000000125250836 */ /* 0x000fc60000000000 */
[----:B------:R-:W-:Y:S01]  /*2540*/  ISETP.GE.U32.AND P1, PT, R4, R27, PT ;  /* 0x0000001b0400720c */ /* 0x000fe20003f26070 */
[----:B------:R-:W-:Y:S01]  /*2550*/  HFMA2 R4, -RZ, RZ, 0, 0 ;  /* 0x00000000ff047431 */ /* 0x000fe200000001ff */
[----:B0-----:R-:W0:Y:S01]  /*2560*/  LDC R38, c[0x0][R38+0x3ec] ;  /* 0x0000fb0026267b82 */ /* 0x001e220000000800 */
[----:B----4-:R-:W-:Y:S01]  /*2570*/  IMAD R43, R43, R5, RZ ;  /* 0x000000052b2b7224 */ /* 0x010fe200078e02ff */
[----:B-----5:R-:W4:Y:S03]  /*2580*/  I2F.U32.RP R44, R35 ;  /* 0x00000023002c7306 */ /* 0x020f260000209000 */
[----:B------:R-:W-:-:S06]  /*2590*/  IMAD.HI.U32 R4, R5, R43, R4 ;  /* 0x0000002b05047227 */ /* 0x000fcc00078e0004 */
[----:B------:R-:W-:Y:S01]  /*25a0*/  @P1 VIADD R37, R37, 0x1 ;  /* 0x0000000125251836 */ /* 0x000fe20000000000 */
[----:B------:R-:W-:Y:S02]  /*25b0*/  @!P2 LOP3.LUT R37, RZ, R27, RZ, 0x33, !PT ;  /* 0x0000001bff25a212 */ /* 0x000fe400078e33ff */
[----:B------:R-:W-:-:S03]  /*25c0*/  ISETP.NE.U32.AND P2, PT, R34, RZ, PT ;  /* 0x000000ff2200720c */ /* 0x000fc60003f45070 */
[----:B------:R-:W-:Y:S01]  /*25d0*/  IMAD.HI.U32 R42, R4, R37, RZ ;  /* 0x00000025042a7227 */ /* 0x000fe200078e00ff */
[----:B----4-:R-:W4:Y:S04]  /*25e0*/  MUFU.RCP R44, R44 ;  /* 0x0000002c002c7308 */ /* 0x010f280000001000 */
[----:B------:R-:W-:-:S05]  /*25f0*/  IADD3 R43, PT, PT, -R42, RZ, RZ ;  /* 0x000000ff2a2b7210 */ /* 0x000fca0007ffe1ff */
[----:B------:R-:W-:-:S05]  /*2600*/  IMAD R43, R34, R43, R37 ;  /* 0x0000002b222b7224 */ /* 0x000fca00078e0225 */
[----:B------:R-:W-:Y:S01]  /*2610*/  ISETP.GE.U32.AND P0, PT, R43, R34, PT ;  /* 0x000000222b00720c */ /* 0x000fe20003f06070 */
[----:B--2---:R-:W2:Y:S01]  /*2620*/  I2F.U32.RP R45, R40 ;  /* 0x00000028002d7306 */ /* 0x004ea20000209000 */
[----:B----4-:R-:W-:Y:S02]  /*2630*/  VIADD R4, R44, 0xffffffe ;  /* 0x0ffffffe2c047836 */ /* 0x010fe40000000000 */
[----:B------:R-:W4:Y:S05]  /*2640*/  LDC R44, c[0x0][R41+0x3ec] ;  /* 0x0000fb00292c7b82 */ /* 0x000f2a0000000800 */
[----:B------:R5:W1:Y:S04]  /*2650*/  F2I.FTZ.U32.TRUNC.NTZ R5, R4 ;  /* 0x0000000400057305 */ /* 0x000a68000021f000 */
[----:B------:R-:W-:-:S02]  /*2660*/  @P0 IADD3 R43, PT, PT, -R34, R43, RZ ;  /* 0x0000002b222b0210 */ /* 0x000fc40007ffe1ff */
[----:B------:R-:W-:Y:S02]  /*2670*/  @P0 IADD3 R42, PT, PT, R42, 0x1, RZ ;  /* 0x000000012a2a0810 */ /* 0x000fe40007ffe0ff */
[----:B------:R-:W-:Y:S01]  /*2680*/  ISETP.GE.U32.AND P1, PT, R43, R34, PT ;  /* 0x000000222b00720c */ /* 0x000fe20003f26070 */
[----:B------:R-:W-:Y:S01]  /*2690*/  IMAD.MOV R43, RZ, RZ, -R35 ;  /* 0x000000ffff2b7224 */ /* 0x000fe200078e0a23 */
[----:B--2---:R-:W2:Y:S01]  /*26a0*/  MUFU.RCP R45, R45 ;  /* 0x0000002d002d7308 */ /* 0x004ea20000001000 */
[----:B-----5:R-:W-:Y:S02]  /*26b0*/  HFMA2 R4, -RZ, RZ, 0, 0 ;  /* 0x00000000ff047431 */ /* 0x020fe400000001ff */
[----:B-1----:R-:W-:-:S08]  /*26c0*/  IMAD R43, R43, R5, RZ ;  /* 0x000000052b2b7224 */ /* 0x002fd000078e02ff */
[----:B------:R-:W-:Y:S01]  /*26d0*/  @P1 VIADD R42, R42, 0x1 ;  /* 0x000000012a2a1836 */ /* 0x000fe20000000000 */
[----:B------:R-:W-:Y:S01]  /*26e0*/  @!P2 LOP3.LUT R42, RZ, R34, RZ, 0x33, !PT ;  /* 0x00000022ff2aa212 */ /* 0x000fe200078e33ff */
[----:B------:R-:W-:Y:S01]  /*26f0*/  IMAD.HI.U32 R5, R5, R43, R4 ;  /* 0x0000002b05057227 */ /* 0x000fe200078e0004 */
[----:B------:R-:W-:-:S05]  /*2700*/  ISETP.NE.U32.AND P2, PT, R35, RZ, PT ;  /* 0x000000ff2300720c */ /* 0x000fca0003f45070 */
[----:B------:R-:W-:Y:S01]  /*2710*/  IMAD.HI.U32 R43, R5, R42, RZ ;  /* 0x0000002a052b7227 */ /* 0x000fe200078e00ff */
[----:B--2---:R-:W-:Y:S02]  /*2720*/  IADD3 R5, PT, PT, R45, 0xffffffe, RZ ;  /* 0x0ffffffe2d057810 */ /* 0x004fe40007ffe0ff */
[----:B------:R-:W-:Y:S01]  /*2730*/  IADD3 R45, PT, PT, RZ, -R40, RZ ;  /* 0x80000028ff2d7210 */ /* 0x000fe20007ffe0ff */
[----:B------:R-:W-:-:S03]  /*2740*/  IMAD.MOV R4, RZ, RZ, -R43 ;  /* 0x000000ffff047224 */ /* 0x000fc600078e0a2b */
[----:B------:R-:W1:Y:S01]  /*2750*/  F2I.FTZ.U32.TRUNC.NTZ R5, R5 ;  /* 0x0000000500057305 */ /* 0x000e62000021f000 */
[----:B------:R-:W-:-:S05]  /*2760*/  IMAD R4, R35, R4, R42 ;  /* 0x0000000423047224 */ /* 0x000fca00078e022a */
[----:B------:R-:W-:Y:S01]  /*2770*/  ISETP.GE.U32.AND P0, PT, R4, R35, PT ;  /* 0x000000230400720c */ /* 0x000fe20003f06070 */
[----:B-1----:R-:W-:-:S12]  /*2780*/  IMAD R45, R45, R5, RZ ;  /* 0x000000052d2d7224 */ /* 0x002fd800078e02ff */
[----:B------:R-:W-:Y:S02]  /*2790*/  @P0 IMAD.IADD R4, R4, 0x1, -R35 ;  /* 0x0000000104040824 */ /* 0x000fe400078e0a23 */
[----:B------:R-:W-:-:S03]  /*27a0*/  @P0 VIADD R43, R43, 0x1 ;  /* 0x000000012b2b0836 */ /* 0x000fc60000000000 */
[----:B------:R-:W-:Y:S01]  /*27b0*/  ISETP.GE.U32.AND P1, PT, R4, R35, PT ;  /* 0x000000230400720c */ /* 0x000fe20003f26070 */
[----:B------:R-:W-:-:S04]  /*27c0*/  IMAD.MOV.U32 R4, RZ, RZ, RZ ;  /* 0x000000ffff047224 */ /* 0x000fc800078e00ff */
[----:B------:R-:W-:-:S04]  /*27d0*/  IMAD.HI.U32 R4, R5, R45, R4 ;  /* 0x0000002d05047227 */ /* 0x000fc800078e0004 */
[----:B------:R-:W-:-:S04]  /*27e0*/  IMAD.MOV R45, RZ, RZ, -R13 ;  /* 0x000000ffff2d7224 */ /* 0x000fc800078e0a0d */
[----:B------:R-:W-:Y:S01]  /*27f0*/  @P1 IADD3 R43, PT, PT, R43, 0x1, RZ ;  /* 0x000000012b2b1810 */ /* 0x000fe20007ffe0ff */
[----:B------:R-:W-:Y:S01]  /*2800*/  IMAD R9, R9, R45, R22 ;  /* 0x0000002d09097224 */ /* 0x000fe200078e0216 */
[----:B------:R-:W-:Y:S02]  /*2810*/  @!P2 LOP3.LUT R43, RZ, R35, RZ, 0x33, !PT ;  /* 0x00000023ff2ba212 */ /* 0x000fe400078e33ff */
[----:B------:R-:W-:Y:S01]  /*2820*/  IADD3 R22, PT, PT, -R11, RZ, RZ ;  /* 0x000000ff0b167210 */ /* 0x000fe20007ffe1ff */
[----:B----4-:R-:W-:Y:S01]  /*2830*/  IMAD R44, R9, R44, R23 ;  /* 0x0000002c092c7224 */ /* 0x010fe200078e0217 */
[----:B------:R-:W-:Y:S01]  /*2840*/  ISETP.NE.U32.AND P2, PT, R40, RZ, PT ;  /* 0x000000ff2800720c */ /* 0x000fe20003f45070 */
[----:B------:R-:W-:-:S04]  /*2850*/  IMAD.HI.U32 R4, R4, R43, RZ ;  /* 0x0000002b04047227 */ /* 0x000fc800078e00ff */
[----:B------:R-:W-:Y:S01]  /*2860*/  IMAD.MOV R9, RZ, RZ, -R31 ;  /* 0x000000ffff097224 */ /* 0x000fe200078e0a1f */
[----:B------:R-:W-:Y:S01]  /*2870*/  IADD3 R5, PT, PT, -R4, RZ, RZ ;  /* 0x000000ff04057210 */ /* 0x000fe20007ffe1ff */
[----:B------:R-:W-:Y:S02]  /*2880*/  IMAD R13, R32, R22, R13 ;  /* 0x00000016200d7224 */ /* 0x000fe400078e020d */
[----:B------:R-:W-:Y:S01]  /*2890*/  IMAD R11, R24, R9, R11 ;  /* 0x00000009180b7224 */ /* 0x000fe200078e020b */
[----:B------:R-:W-:Y:S01]  /*28a0*/  IADD3 R9, PT, PT, -R36, RZ, RZ ;  /* 0x000000ff24097210 */ /* 0x000fe20007ffe1ff */
[----:B------:R-:W-:Y:S02]  /*28b0*/  IMAD R5, R40, R5, R43 ;  /* 0x0000000528057224 */ /* 0x000fe400078e022b */
[----:B------:R-:W-:Y:S02]  /*28c0*/  IMAD R13, R13, R33, R44 ;  /* 0x000000210d0d7224 */ /* 0x000fe400078e022c */
[----:B------:R-:W-:Y:S01]  /*28d0*/  IMAD R10, R10, R9, R31 ;  /* 0x000000090a0a7224 */ /* 0x000fe200078e021f */
[----:B------:R-:W-:Y:S01]  /*28e0*/  ISETP.GE.U32.AND P0, PT, R5, R40, PT ;  /* 0x000000280500720c */ /* 0x000fe20003f06070 */
[----:B------:R-:W-:-:S04]  /*28f0*/  IMAD R11, R11, R12, R13 ;  /* 0x0000000c0b0b7224 */ /* 0x000fc800078e020d */
[----:B------:R-:W-:-:S08]  /*2900*/  IMAD R11, R10, R8, R11 ;  /* 0x000000080a0b7224 */ /* 0x000fd000078e020b */
        /* <DEDUP_REMOVED lines=16> */
[----:B---3--:R-:W-:Y:S02]  /*2a10*/  IMAD R35, R35, R39, R6 ;  /* 0x0000002723237224 */ /* 0x008fe400078e0206 */
[----:B------:R-:W-:-:S04]  /*2a20*/  IMAD R23, R40, R23, R43 ;  /* 0x0000001728177224 */ /* 0x000fc800078e022b */
[----:B0-----:R-:W-:Y:S01]  /*2a30*/  IMAD R23, R23, R38, R35 ;  /* 0x0000002617177224 */ /* 0x001fe200078e0223 */
[----:B------:R-:W-:Y:S06]  /*2a40*/  @P0 BRA `(.L_x_1420) ;  /* 0xfffffff000cc0947 */ /* 0x000fec000383ffff */
[----:B------:R-:W-:Y:S05]  /*2a50*/  BSYNC.RECONVERGENT B1 ;  /* 0x0000000000017941 */ /* 0x000fea0003800200 */
.L_x_1419:
[----:B------:R-:W-:-:S09]  /*2a60*/  UISETP.NE.AND UP0, UPT, UR40, URZ, UPT ;  /* 0x000000ff2800728c */ /* 0x000fd2000bf05270 */
[----:B------:R-:W-:Y:S05]  /*2a70*/  BRA.U !UP0, `(.L_x_1418) ;  /* 0x0000000908f47547 */ /* 0x000fea000b800000 */
[----:B------:R-:W-:Y:S01]  /*2a80*/  UISETP.GE.U32.AND UP0, UPT, UR42, 0x3, UPT ;  /* 0x000000032a00788c */ /* 0x000fe2000bf06070 */
[----:B------:R-:W-:-:S08]  /*2a90*/  ISETP.NE.AND P0, PT, R26, 0x1, PT ;  /* 0x000000011a00780c */ /* 0x000fd00003f05270 */
        /* <DEDUP_REMOVED lines=47> */
[----:B------:R-:W-:-:S04]  /*2d90*/  IMAD.HI.U32 R24, R4, R11, RZ ;  /* 0x0000000b04187227 */ /* 0x000fc800078e00ff */
[----:B0-----:R-:W-:Y:S01]  /*2da0*/  VIADD R4, R31, 0xffffffe ;  /* 0x0ffffffe1f047836 */ /* 0x001fe20000000000 */
[----:B------:R-:W-:Y:S01]  /*2db0*/  IADD3 R25, PT, PT, -R24, RZ, RZ ;  /* 0x000000ff18197210 */ /* 0x000fe20007ffe1ff */
[----:B-----5:R-:W0:Y:S04]  /*2dc0*/  I2F.U32.RP R31, R12 ;  /* 0x0000000c001f7306 */ /* 0x020e280000209000 */
[----:B------:R-:W-:-:S04]  /*2dd0*/  IMAD R25, R6, R25, R11 ;  /* 0x0000001906197224 */ /* 0x000fc800078e020b */
[----:B------:R3:W5:Y:S01]  /*2de0*/  F2I.FTZ.U32.TRUNC.NTZ R5, R4 ;  /* 0x0000000400057305 */ /* 0x000762000021f000 */
[----:B------:R-:W-:-:S07]  /*2df0*/  ISETP.GE.U32.AND P1, PT, R25, R6, PT ;  /* 0x000000061900720c */ /* 0x000fce0003f26070 */
[----:B0-----:R-:W0:Y:S01]  /*2e00*/  MUFU.RCP R31, R31 ;  /* 0x0000001f001f7308 */ /* 0x001e220000001000 */
[----:B---3--:R-:W-:-:S05]  /*2e10*/  HFMA2 R4, -RZ, RZ, 0, 0 ;  /* 0x00000000ff047431 */ /* 0x008fca00000001ff */
[----:B------:R-:W-:Y:S02]  /*2e20*/  @P1 IADD3 R25, PT, PT, -R6, R25, RZ ;  /* 0x0000001906191210 */ /* 0x000fe40007ffe1ff */
[----:B------:R-:W-:Y:S02]  /*2e30*/  @P1 IADD3 R24, PT, PT, R24, 0x1, RZ ;  /* 0x0000000118181810 */ /* 0x000fe40007ffe0ff */
[----:B------:R-:W-:Y:S01]  /*2e40*/  ISETP.GE.U32.AND P2, PT, R25, R6, PT ;  /* 0x000000061900720c */ /* 0x000fe20003f46070 */
[----:B------:R-:W-:-:S04]  /*2e50*/  IMAD.MOV R25, RZ, RZ, -R9 ;  /* 0x000000ffff197224 */ /* 0x000fc800078e0a09 */
[----:B-----5:R-:W-:-:S04]  /*2e60*/  IMAD R25, R25, R5, RZ ;  /* 0x0000000519197224 */ /* 0x020fc800078e02ff */
[----:B------:R-:W-:-:S04]  /*2e70*/  IMAD.HI.U32 R5, R5, R25, R4 ;  /* 0x0000001905057227 */ /* 0x000fc800078e0004 */
[----:B------:R-:W-:Y:S01]  /*2e80*/  @P2 VIADD R24, R24, 0x1 ;  /* 0x0000000118182836 */ /* 0x000fe20000000000 */
[----:B------:R-:W-:Y:S02]  /*2e90*/  @!P3 LOP3.LUT R24, RZ, R6, RZ, 0x33, !PT ;  /* 0x00000006ff18b212 */ /* 0x000fe400078e33ff */
[----:B------:R-:W-:-:S03]  /*2ea0*/  ISETP.NE.U32.AND P3, PT, R9, RZ, PT ;  /* 0x000000ff0900720c */ /* 0x000fc60003f65070 */
[----:B------:R-:W-:Y:S01]  /*2eb0*/  IMAD.HI.U32 R25, R5, R24, RZ ;  /* 0x0000001805197227 */ /* 0x000fe200078e00ff */
[----:B0-----:R-:W-:-:S03]  /*2ec0*/  IADD3 R5, PT, PT, R31, 0xffffffe, RZ ;  /* 0x0ffffffe1f057810 */ /* 0x001fc60007ffe0ff */
[----:B------:R-:W-:-:S03]  /*2ed0*/  IMAD.MOV R4, RZ, RZ, -R25 ;  /* 0x000000ffff047224 */ /* 0x000fc600078e0a19 */
[----:B------:R-:W0:Y:S01]  /*2ee0*/  F2I.FTZ.U32.TRUNC.NTZ R5, R5 ;  /* 0x0000000500057305 */ /* 0x000e22000021f000 */
[----:B------:R-:W-:-:S05]  /*2ef0*/  IMAD R4, R9, R4, R24 ;  /* 0x0000000409047224 */ /* 0x000fca00078e0218 */
[----:B------:R-:W-:-:S13]  /*2f00*/  ISETP.GE.U32.AND P1, PT, R4, R9, PT ;  /* 0x000000090400720c */ /* 0x000fda0003f26070 */
        /* <DEDUP_REMOVED lines=9> */
[----:B------:R-:W-:-:S03]  /*2fa0*/  ISETP.NE.U32.AND P3, PT, R12, RZ, PT ;  /* 0x000000ff0c00720c */ /* 0x000fc60003f65070 */
        /* <DEDUP_REMOVED lines=22> */
.L_x_1421:
        /* <DEDUP_REMOVED lines=56> */
.L_x_1422:
        /* <DEDUP_REMOVED lines=28> */
.L_x_1418:
[----:B------:R-:W0:Y:S02]  /*3650*/  LDCU UR4, c[0x0][0x4c4] ;  /* 0x00009880ff0477ac */ /* 0x000e240008000800 */
[----:B0-----:R-:W-:Y:S02]  /*3660*/  IMAD R22, R22, UR4, R23 ;  /* 0x0000000416167c24 */ /* 0x001fe4000f8e0217 */
[----:B------:R-:W-:-:S07]  /*3670*/  HFMA2 R23, -RZ, RZ, 0, 0 ;  /* 0x00000000ff177431 */ /* 0x000fce00000001ff */
.L_x_1417:
[----:B------:R-:W-:Y:S05]  /*3680*/  BSYNC.RECONVERGENT B0 ;  /* 0x0000000000007941 */ /* 0x000fea0003800200 */
.L_x_1416:
[----:B------:R-:W-:Y:S01]  /*3690*/  ISETP.GE.AND P0, PT, R15, 0x3, PT ;  /* 0x000000030f00780c */ /* 0x000fe20003f06270 */
[----:B------:R-:W-:Y:S01]  /*36a0*/  BSSY.RECONVERGENT B0, `(.L_x_1423) ;  /* 0x00001a0000007945 */ /* 0x000fe20003800200 */
[----:B------:R-:W-:-:S11]  /*36b0*/  CS2R R24, SRZ ;  /* 0x0000000000187805 */ /* 0x000fd6000001ff00 */
        /* <DEDUP_REMOVED lines=14> */
.L_x_1427:
[C---:B------:R-:W-:Y:S01]  /*37a0*/  IADD3 R38, PT, PT, R8.reuse, -0x1, RZ ;  /* 0xffffffff08267810 */ /* 0x040fe20007ffe0ff */
[----:B------:R-:W-:Y:S01]  /*37b0*/  UMOV UR4, 0xd8 ;  /* 0x000000d800047882 */ /* 0x000fe20000000000 */
[C---:B------:R-:W-:Y:S01]  /*37c0*/  VIADD R9, R8.reuse, 0xfffffffe ;  /* 0xfffffffe08097836 */ /* 0x040fe20000000000 */
[----:B------:R-:W-:Y:S01]  /*37d0*/  IADD3 R12, PT, PT, R8, -0x3, RZ ;  /* 0xfffffffd080c7810 */ /* 0x000fe20007ffe0ff */
[----:B------:R-:W-:Y:S01]  /*37e0*/  VIADD R7, R7, 0x8 ;  /* 0x0000000807077836 */ /* 0x000fe20000000000 */
[----:B------:R-:W-:Y:S02]  /*37f0*/  LEA R38, R38, UR4, 0x2 ;  /* 0x0000000426267c11 */ /* 0x000fe4000f8e10ff */
[----:B------:R-:W-:Y:S02]  /*3800*/  LEA R9, R9, UR4, 0x2 ;  /* 0x0000000409097c11 */ /* 0x000fe4000f8e10ff */
[----:B------:R-:W0:Y:S01]  /*3810*/  LDC R10, c[0x0][R38+0x388] ;  /* 0x0000e200260a7b82 */ /* 0x000e220000000800 */
[----:B------:R-:W-:-:S07]  /*3820*/  LEA R12, R12, UR4, 0x2 ;  /* 0x000000040c0c7c11 */ /* 0x000fce000f8e10ff */
[----:B------:R1:W2:Y:S08]  /*3830*/  LDC R11, c[0x0][R9+0x388] ;  /* 0x0000e200090b7b82 */ /* 0x0002b00000000800 */
[----:B-1----:R-:W1:Y:S01]  /*3840*/  LDC R9, c[0x0][R9+0x3ec] ;  /* 0x0000fb0009097b82 */ /* 0x002e620000000800 */
[----:B0-----:R-:W0:Y:S01]  /*3850*/  I2F.U32.RP R2, R10 ;  /* 0x0000000a00027306 */ /* 0x001e220000209000 */
[----:B------:R-:W-:Y:S01]  /*3860*/  IMAD.MOV R13, RZ, RZ, -R10 ;  /* 0x000000ffff0d7224 */ /* 0x000fe200078e0a0a */
[----:B------:R-:W-:-:S06]  /*3870*/  ISETP.NE.U32.AND P2, PT, R10, RZ, PT ;  /* 0x000000ff0a00720c */ /* 0x000fcc0003f45070 */
[----:B--2---:R-:W2:Y:S01]  /*3880*/  I2F.U32.RP R31, R11 ;  /* 0x0000000b001f7306 */ /* 0x004ea20000209000 */
[----:B------:R-:W-:-:S07]  /*3890*/  IMAD.MOV R33, RZ, RZ, -R11 ;  /* 0x000000ffff217224 */ /* 0x000fce00078e0a0b */
[----:B0-----:R-:W0:Y:S08]  /*38a0*/  MUFU.RCP R2, R2 ;  /* 0x0000000200027308 */ /* 0x001e300000001000 */
[----:B--2---:R-:W-:Y:S01]  /*38b0*/  MUFU.RCP R31, R31 ;  /* 0x0000001f001f7308 */ /* 0x004fe20000001000 */
[----:B0-----:R-:W-:-:S07]  /*38c0*/  IADD3 R4, PT, PT, R2, 0xffffffe, RZ ;  /* 0x0ffffffe02047810 */ /* 0x001fce0007ffe0ff */
[----:B------:R0:W2:Y:S02]  /*38d0*/  F2I.FTZ.U32.TRUNC.NTZ R5, R4 ;  /* 0x0000000400057305 */ /* 0x0000a4000021f000 */
[----:B0-----:R-:W-:Y:S02]  /*38e0*/  IMAD.MOV.U32 R4, RZ, RZ, RZ ;  /* 0x000000ffff047224 */ /* 0x001fe400078e00ff */
[----:B--2---:R-:W-:-:S04]  /*38f0*/  IMAD R13, R13, R5, RZ ;  /* 0x000000050d0d7224 */ /* 0x004fc800078e02ff */
[----:B------:R-:W-:Y:S02]  /*3900*/  IMAD.HI.U32 R6, R5, R13, R4 ;  /* 0x0000000d05067227 */ /* 0x000fe400078e0004 */
[----:B------:R0:W2:Y:S02]  /*3910*/  LDC R13, c[0x0][R12+0x388] ;  /* 0x0000e2000c0d7b82 */ /* 0x0000a40000000800 */
[----:B------:R-:W-:Y:S02]  /*3920*/  VIADD R4, R31, 0xffffffe ;  /* 0x0ffffffe1f047836 */ /* 0x000fe40000000000 */
[----:B------:R-:W-:Y:S02]  /*3930*/  IMAD.HI.U32 R6, R6, R25, RZ ;  /* 0x0000001906067227 */ /* 0x000fe400078e00ff */
[----:B------:R3:W4:Y:S02]  /*3940*/  F2I.FTZ.U32.TRUNC.NTZ R5, R4 ;  /* 0x0000000400057305 */ /* 0x000724000021f000 */
[----:B0-----:R-:W0:Y:S01]  /*3950*/  LDC R12, c[0x0][R12+0x3ec] ;  /* 0x0000fb000c0c7b82 */ /* 0x001e220000000800 */
[----:B------:R-:W-:-:S05]  /*3960*/  IADD3 R27, PT, PT, -R6, RZ, RZ ;  /* 0x000000ff061b7210 */ /* 0x000fca0007ffe1ff */
[----:B------:R-:W-:Y:S02]  /*3970*/  IMAD R27, R10, R27, R25 ;  /* 0x0000001b0a1b7224 */ /* 0x000fe400078e0219 */
[----:B---3--:R-:W-:-:S03]  /*3980*/  IMAD.MOV.U32 R4, RZ, RZ, RZ ;  /* 0x000000ffff047224 */ /* 0x008fc600078e00ff */
[----:B------:R-:W-:Y:S01]  /*3990*/  ISETP.GE.U32.AND P0, PT, R27, R10, PT ;  /* 0x0000000a1b00720c */ /* 0x000fe20003f06070 */
[----:B----4-:R-:W-:-:S04]  /*39a0*/  IMAD R31, R33, R5, RZ ;  /* 0x00000005211f7224 */ /* 0x010fc800078e02ff */
[----:B------:R-:W-:-:S08]  /*39b0*/  IMAD.HI.U32 R5, R5, R31, R4 ;  /* 0x0000001f05057227 */ /* 0x000fd000078e0004 */
[----:B------:R-:W-:Y:S02]  /*39c0*/  @P0 IADD3 R27, PT, PT, -R10, R27, RZ ;  /* 0x0000001b0a1b0210 */ /* 0x000fe40007ffe1ff */
[----:B------:R-:W-:Y:S02]  /*39d0*/  @P0 IADD3 R6, PT, PT, R6, 0x1, RZ ;  /* 0x0000000106060810 */ /* 0x000fe40007ffe0ff */
[----:B------:R-:W-:Y:S01]  /*39e0*/  ISETP.GE.U32.AND P1, PT, R27, R10, PT ;  /* 0x0000000a1b00720c */ /* 0x000fe20003f26070 */
[----:B------:R-:W-:-:S05]  /*39f0*/  VIADD R27, R8, 0xfffffffc ;  /* 0xfffffffc081b7836 */ /* 0x000fca0000000000 */
[----:B------:R-:W-:-:S04]  /*3a00*/  LEA R27, R27, UR4, 0x2 ;  /* 0x000000041b1b7c11 */ /* 0x000fc8000f8e10ff */
[----:B------:R3:W4:Y:S01]  /*3a10*/  LDC R31, c[0x0][R27+0x388] ;  /* 0x0000e2001b1f7b82 */ /* 0x0007220000000800 */
[----:B--2---:R-:W2:Y:S02]  /*3a20*/  I2F.U32.RP R32, R13 ;  /* 0x0000000d00207306 */ /* 0x004ea40000209000 */
[----:B------:R-:W-:Y:S01]  /*3a30*/  @P1 IADD3 R6, PT, PT, R6, 0x1, RZ ;  /* 0x0000000106061810 */ /* 0x000fe20007ffe0ff */
[----:B------:R-:W-:Y:S01]  /*3a40*/  IMAD.MOV R33, RZ, RZ, -R13 ;  /* 0x000000ffff217224 */ /* 0x000fe200078e0a0d */
[----:B------:R-:W-:Y:S02]  /*3a50*/  @!P2 LOP3.LUT R6, RZ, R10, RZ, 0x33, !PT ;  /* 0x0000000aff06a212 */ /* 0x000fe400078e33ff */
[----:B------:R-:W-:Y:S01]  /*3a60*/  ISETP.NE.U32.AND P2, PT, R11, RZ, PT ;  /* 0x000000ff0b00720c */ /* 0x000fe20003f45070 */
[----:B---3--:R-:W3:Y:S02]  /*3a70*/  LDC R27, c[0x0][R27+0x3ec] ;  /* 0x0000fb001b1b7b82 */ /* 0x008ee40000000800 */
[----:B------:R-:W-:-:S05]  /*3a80*/  IMAD.HI.U32 R2, R5, R6, RZ ;  /* 0x0000000605027227 */ /* 0x000fca00078e00ff */
[----:B------:R-:W-:Y:S01]  /*3a90*/  IADD3 R4, PT, PT, -R2, RZ, RZ ;  /* 0x000000ff02047210 */ /* 0x000fe20007ffe1ff */
[----:B--2---:R-:W2:Y:S04]  /*3aa0*/  MUFU.RCP R32, R32 ;  /* 0x0000002000207308 */ /* 0x004ea80000001000 */
[----:B------:R-:W-:-:S05]  /*3ab0*/  IMAD R4, R11, R4, R6 ;  /* 0x000000040b047224 */ /* 0x000fca00078e0206 */
[----:B------:R-:W-:Y:S01]  /*3ac0*/  ISETP.GE.U32.AND P0, PT, R4, R11, PT ;  /* 0x0000000b0400720c */ /* 0x000fe20003f06070 */
[----:B--2---:R-:W-:-:S12]  /*3ad0*/  VIADD R5, R32, 0xffffffe ;  /* 0x0ffffffe20057836 */ /* 0x004fd80000000000 */
[----:B------:R-:W-:Y:S01]  /*3ae0*/  @P0 IADD3 R4, PT, PT, -R11, R4, RZ ;  /* 0x000000040b040210 */ /* 0x000fe20007ffe1ff */
[----:B------:R-:W-:Y:S01]  /*3af0*/  @P0 VIADD R2, R2, 0x1 ;  /* 0x0000000102020836 */ /* 0x000fe20000000000 */
[----:B------:R-:W2:Y:S02]  /*3b00*/  F2I.FTZ.U32.TRUNC.NTZ R5, R5 ;  /* 0x0000000500057305 */ /* 0x000ea4000021f000 */
[----:B------:R-:W-:Y:S02]  /*3b10*/  ISETP.GE.U32.AND P1, PT, R4, R11, PT ;  /* 0x0000000b0400720c */ /* 0x000fe40003f26070 */
[----:B------:R-:W-:-:S04]  /*3b20*/  IADD3 R4, PT, PT, R8, -0x5, RZ ;  /* 0xfffffffb08047810 */ /* 0x000fc80007ffe0ff */
[----:B------:R-:W-:Y:S01]  /*3b30*/  LEA R32, R4, UR4, 0x2 ;  /* 0x0000000404207c11 */ /* 0x000fe2000f8e10ff */
[----:B------:R-:W-:Y:S02]  /*3b40*/  HFMA2 R4, -RZ, RZ, 0, 0 ;  /* 0x00000000ff047431 */ /* 0x000fe400000001ff */
[----:B----4-:R-:W-:Y:S01]  /*3b50*/  IMAD.MOV R35, RZ, RZ, -R31 ;  /* 0x000000ffff237224 */ /* 0x010fe200078e0a1f */
[----:B------:R4:W5:Y:S01]  /*3b60*/  LDC R34, c[0x0][R32+0x388] ;  /* 0x0000e20020227b82 */ /* 0x0009620000000800 */
[----:B--2---:R-:W-:Y:S02]  /*3b70*/  IMAD R33, R33, R5, RZ ;  /* 0x0000000521217224 */ /* 0x004fe400078e02ff */
[----:B------:R-:W-:Y:S01]  /*3b80*/  @P1 VIADD R2, R2, 0x1 ;  /* 0x0000000102021836 */ /* 0x000fe20000000000 */
[----:B------:R-:W-:Y:S01]  /*3b90*/  @!P2 LOP3.LUT R2, RZ, R11, RZ, 0x33, !PT ;  /* 0x0000000bff02a212 */ /* 0x000fe200078e33ff */
[----:B------:R-:W-:Y:S01]  /*3ba0*/  IMAD.HI.U32 R5, R5, R33, R4 ;  /* 0x0000002105057227 */ /* 0x000fe200078e0004 */
[----:B------:R-:W-:Y:S01]  /*3bb0*/  ISETP.NE.U32.AND P2, PT, R13, RZ, PT ;  /* 0x000000ff0d00720c */ /* 0x000fe20003f45070 */
[----:B------:R-:W2:Y:S01]  /*3bc0*/  I2F.U32.RP R33, R31 ;  /* 0x0000001f00217306 */ /* 0x000ea20000209000 */
[----:B----4-:R-:W4:Y:S03]  /*3bd0*/  LDC R32, c[0x0][R32+0x3ec] ;  /* 0x0000fb0020207b82 */ /* 0x010f260000000800 */
[----:B------:R-:W-:-:S05]  /*3be0*/  IMAD.HI.U32 R36, R5, R2, RZ ;  /* 0x0000000205247227 */ /* 0x000fca00078e00ff */
[----:B------:R-:W-:-:S05]  /*3bf0*/  IADD3 R4, PT, PT, -R36, RZ, RZ ;  /* 0x000000ff24047210 */ /* 0x000fca0007ffe1ff */
[----:B------:R-:W-:Y:S01]  /*3c00*/  IMAD R4, R13, R4, R2 ;  /* 0x000000040d047224 */ /* 0x000fe200078e0202 */
[----:B--2---:R-:W2:Y:S04]  /*3c10*/  MUFU.RCP R33, R33 ;  /* 0x0000002100217308 */ /* 0x004ea80000001000 */
[----:B------:R-:W-:Y:S01]  /*3c20*/  ISETP.GE.U32.AND P0, PT, R4, R13, PT ;  /* 0x0000000d0400720c */ /* 0x000fe20003f06070 */
[----:B--2---:R-:W-:-:S12]  /*3c30*/  VIADD R5, R33, 0xffffffe ;  /* 0x0ffffffe21057836 */ /* 0x004fd80000000000 */
[----:B------:R-:W-:Y:S01]  /*3c40*/  @P0 IADD3 R4, PT, PT, -R13, R4, RZ ;  /* 0x000000040d040210 */ /* 0x000fe20007ffe1ff */
[----:B------:R-:W-:Y:S01]  /*3c50*/  VIADD R33, R8, 0xfffffffa ;  /* 0xfffffffa08217836 */ /* 0x000fe20000000000 */
[----:B------:R-:W-:Y:S02]  /*3c60*/  @P0 IADD3 R36, PT, PT, R36, 0x1, RZ ;  /* 0x0000000124240810 */ /* 0x000fe40007ffe0ff */
[----:B------:R-:W-:Y:S01]  /*3c70*/  ISETP.GE.U32.AND P1, PT, R4, R13, PT ;  /* 0x0000000d0400720c */ /* 0x000fe20003f26070 */
[----:B------:R-:W2:Y:S01]  /*3c80*/  F2I.FTZ.U32.TRUNC.NTZ R5, R5 ;  /* 0x0000000500057305 */ /* 0x000ea2000021f000 */
[----:B------:R-:W-:Y:S01]  /*3c90*/  IMAD.MOV.U32 R4, RZ, RZ, RZ ;  /* 0x000000ffff047224 */ /* 0x000fe200078e00ff */
[----:B------:R-:W-:Y:S01]  /*3ca0*/  LEA R33, R33, UR4, 0x2 ;  /* 0x0000000421217c11 */ /* 0x000fe2000f8e10ff */
[----:B-----5:R-:W-:-:S05]  /*3cb0*/  IMAD.MOV R41, RZ, RZ, -R34 ;  /* 0x000000ffff297224 */ /* 0x020fca00078e0a22 */
[----:B------:R-:W5:Y:S04]  /*3cc0*/  I2F.U32.RP R39, R34 ;  /* 0x0000002200277306 */ /* 0x000f680000209000 */
[----:B------:R-:W-:Y:S02]  /*3cd0*/  @P1 IADD3 R36, PT, PT, R36, 0x1, RZ ;  /* 0x0000000124241810 */ /* 0x000fe40007ffe0ff */
[----:B------:R-:W-:Y:S01]  /*3ce0*/  @!P2 LOP3.LUT R36, RZ, R13, RZ, 0x33, !PT ;  /* 0x0000000dff24a212 */ /* 0x000fe200078e33ff */
[----:B--2---:R-:W-:Y:S01]  /*3cf0*/  IMAD R35, R35, R5, RZ ;  /* 0x0000000523237224 */ /* 0x004fe200078e02ff */
[----:B------:R-:W-:-:S03]  /*3d00*/  ISETP.NE.U32.AND P2, PT, R31, RZ, PT ;  /* 0x000000ff1f00720c */ /* 0x000fc60003f45070 */
[----:B------:R-:W-:Y:S02]  /*3d10*/  IMAD.HI.U32 R5, R5, R35, R4 ;  /* 0x0000002305057227 */ /* 0x000fe400078e0004 */
[----:B------:R2:W1:Y:S01]  /*3d20*/  LDC R35, c[0x0][R33+0x388] ;  /* 0x0000e20021237b82 */ /* 0x0004620000000800 */
[----:B-----5:R-:W5:Y:S03]  /*3d30*/  MUFU.RCP R39, R39 ;  /* 0x0000002700277308 */ /* 0x020f660000001000 */
[----:B------:R-:W-:-:S04]  /*3d40*/  IMAD.HI.U32 R37, R5, R36, RZ ;  /* 0x0000002405257227 */ /* 0x000fc800078e00ff */
[----:B--2---:R-:W2:Y:S01]  /*3d50*/  LDC R33, c[0x0][R33+0x3ec] ;  /* 0x0000fb0021217b82 */ /* 0x004ea20000000800 */
[----:B------:R-:W-:-:S05]  /*3d60*/  IADD3 R4, PT, PT, -R37, RZ, RZ ;  /* 0x000000ff25047210 */ /* 0x000fca0007ffe1ff */
[----:B------:R-:W-:Y:S02]  /*3d70*/  IMAD R4, R31, R4, R36 ;  /* 0x000000041f047224 */ /* 0x000fe400078e0224 */
[----:B-----5:R-:W-:-:S03]  /*3d80*/  VIADD R5, R39, 0xffffffe ;  /* 0x0ffffffe27057836 */ /* 0x020fc60000000000 */
[----:B------:R-:W-:Y:S01]  /*3d90*/  ISETP.GE.U32.AND P0, PT, R4, R31, PT ;  /* 0x0000001f0400720c */ /* 0x000fe20003f06070 */
[C---:B------:R-:W-:Y:S01]  /*3da0*/  VIADD R39, R8.reuse, 0xfffffff9 ;  /* 0xfffffff908277836 */ /* 0x040fe20000000000 */
[----:B------:R-:W-:Y:S01]  /*3db0*/  IADD3 R8, PT, PT, R8, -0x8, RZ ;  /* 0xfffffff808087810 */ /* 0x000fe20007ffe0ff */
[----:B------:R-:W5:Y:S03]  /*3dc0*/  F2I.FTZ.U32.TRUNC.NTZ R5, R5 ;  /* 0x0000000500057305 */ /* 0x000f66000021f000 */
[----:B------:R-:W-:-:S07]  /*3dd0*/  LEA R39, R39, UR4, 0x2 ;  /* 0x0000000427277c11 */ /* 0x000fce000f8e10ff */
[----:B------:R-:W-:Y:S02]  /*3de0*/  @P0 IADD3 R4, PT, PT, -R31, R4, RZ ;  /* 0x000000041f040210 */ /* 0x000fe40007ffe1ff */
[----:B------:R-:W-:Y:S02]  /*3df0*/  @P0 IADD3 R37, PT, PT, R37, 0x1, RZ ;  /* 0x0000000125250810 */ /* 0x000fe40007ffe0ff */
[----:B------:R-:W-:Y:S01]  /*3e00*/  ISETP.GE.U32.AND P1, PT, R4, R31, PT ;  /* 0x0000001f0400720c */ /* 0x000fe20003f26070 */
[----:B------:R-:W-:Y:S02]  /*3e10*/  IMAD.MOV.U32 R4, RZ, RZ, RZ ;  /* 0x000000ffff047224 */ /* 0x000fe400078e00ff */
[----:B-----5:R-:W-:-:S04]  /*3e20*/  IMAD R41, R41, R5, RZ ;  /* 0x0000000529297224 */ /* 0x020fc800078e02ff */
[----:B------:R-:W-:Y:S02]  /*3e30*/  IMAD.HI.U32 R4, R5, R41, R4 ;  /* 0x0000002905047227 */ /* 0x000fe400078e0004 */
[----:B------:R5:W0:Y:S01]  /*3e40*/  LDC R41, c[0x0][R39+0x388] ;  /* 0x0000e20027297b82 */ /* 0x000a220000000800 */
[----:B-1----:R-:W1:Y:S03]  /*3e50*/  I2F.U32.RP R42, R35 ;  /* 0x00000023002a7306 */ /* 0x002e660000209000 */
[----:B------:R-:W-:Y:S02]  /*3e60*/  @P1 IADD3 R37, PT, PT, R37, 0x1, RZ ;  /* 0x0000000125251810 */ /* 0x000fe40007ffe0ff */
[----:B------:R-:W-:Y:S02]  /*3e70*/  @!P2 LOP3.LUT R37, RZ, R31, RZ, 0x33, !PT ;  /* 0x0000001fff25a212 */ /* 0x000fe400078e33ff */
[----:B------:R-:W-:Y:S01]  /*3e80*/  ISETP.NE.U32.AND P2, PT, R34, RZ, PT ;  /* 0x000000ff2200720c */ /* 0x000fe20003f45070 */
[----:B-----5:R-:W5:Y:S02]  /*3e90*/  LDC R39, c[0x0][R39+0x3ec] ;  /* 0x0000fb0027277b82 */ /* 0x020f640000000800 */
[----:B------:R-:W-:-:S05]  /*3ea0*/  IMAD.HI.U32 R40, R4, R37, RZ ;  /* 0x0000002504287227 */ /* 0x000fca00078e00ff */
[----:B------:R-:W-:Y:S01]  /*3eb0*/  IADD3 R43, PT, PT, -R40, RZ, RZ ;  /* 0x000000ff282b7210 */ /* 0x000fe20007ffe1ff */
[----:B-1----:R-:W1:Y:S04]  /*3ec0*/  MUFU.RCP R42, R42 ;  /* 0x0000002a002a7308 */ /* 0x002e680000001000 */
[----:B------:R-:W-:-:S05]  /*3ed0*/  IMAD R43, R34, R43, R37 ;  /* 0x0000002b222b7224 */ /* 0x000fca00078e0225 */
[----:B------:R-:W-:Y:S01]  /*3ee0*/  ISETP.GE.U32.AND P0, PT, R43, R34, PT ;  /* 0x000000222b00720c */ /* 0x000fe20003f06070 */
[----:B-1----:R-:W-:Y:S01]  /*3ef0*/  VIADD R4, R42, 0xffffffe ;  /* 0x0ffffffe2a047836 */ /* 0x002fe20000000000 */
[----:B------:R-:W-:-:S03]  /*3f00*/  LEA R42, R8, UR4, 0x2 ;  /* 0x00000004082a7c11 */ /* 0x000fc6000f8e10ff */
[----:B------:R1:W3:Y:S08]  /*3f10*/  F2I.FTZ.U32.TRUNC.NTZ R5, R4 ;  /* 0x0000000400057305 */ /* 0x0002f0000021f000 */
[----:B------:R-:W-:Y:S01]  /*3f20*/  @P0 IADD3 R43, PT, PT, -R34, R43, RZ ;  /* 0x0000002b222b0210 */ /* 0x000fe20007ffe1ff */
[----:B------:R-:W-:-:S03]  /*3f30*/  @P0 VIADD R40, R40, 0x1 ;  /* 0x0000000128280836 */ /* 0x000fc60000000000 */
[----:B------:R-:W-:Y:S01]  /*3f40*/  ISETP.GE.U32.AND P1, PT, R43, R34, PT ;  /* 0x000000222b00720c */ /* 0x000fe20003f26070 */
[----:B------:R-:W-:Y:S02]  /*3f50*/  IMAD.MOV R43, RZ, RZ, -R35 ;  /* 0x000000ffff2b7224 */ /* 0x000fe400078e0a23 */
[----:B-1----:R-:W-:Y:S01]  /*3f60*/  HFMA2 R4, -RZ, RZ, 0, 0 ;  /* 0x00000000ff047431 */ /* 0x002fe200000001ff */
[----:B0-----:R-:W0:Y:S01]  /*3f70*/  I2F.U32.RP R45, R41 ;  /* 0x00000029002d7306 */ /* 0x001e220000209000 */
[----:B---3--:R-:W-:-:S08]  /*3f80*/  IMAD R43, R43, R5, RZ ;  /* 0x000000052b2b7224 */ /* 0x008fd000078e02ff */
[----:B------:R-:W-:Y:S01]  /*3f90*/  @P1 VIADD R40, R40, 0x1 ;  /* 0x0000000128281836 */ /* 0x000fe20000000000 */
[----:B------:R-:W-:Y:S01]  /*3fa0*/  @!P2 LOP3.LUT R40, RZ, R34, RZ, 0x33, !PT ;  /* 0x00000022ff28a212 */ /* 0x000fe200078e33ff */
[----:B------:R-:W-:Y:S01]  /*3fb0*/  IMAD.HI.U32 R5, R5, R43, R4 ;  /* 0x0000002b05057227 */ /* 0x000fe200078e0004 */
[----:B------:R-:W-:Y:S01]  /*3fc0*/  ISETP.NE.U32.AND P2, PT, R35, RZ, PT ;  /* 0x000000ff2300720c */ /* 0x000fe20003f45070 */
[----:B------:R1:W3:Y:S01]  /*3fd0*/  LDC R43, c[0x0][R42+0x388] ;  /* 0x0000e2002a2b7b82 */ /* 0x0002e20000000800 */
[----:B0-----:R-:W0:Y:S03]  /*3fe0*/  MUFU.RCP R45, R45 ;  /* 0x0000002d002d7308 */ /* 0x001e260000001000 */
[----:B------:R-:W-:-:S04]  /*3ff0*/  IMAD.HI.U32 R44, R5, R40, RZ ;  /* 0x00000028052c7227 */ /* 0x000fc800078e00ff */
[----:B-1----:R-:W1:Y:S01]  /*4000*/  LDC R42, c[0x0][R42+0x3ec] ;  /* 0x0000fb002a2a7b82 */ /* 0x002e620000000800 */
        /* <DEDUP_REMOVED lines=8> */
[----:B------:R-:W-:-:S04]  /*4090*/  IMAD.MOV R4, RZ, RZ, -R41 ;  /* 0x000000ffff047224 */ /* 0x000fc800078e0a29 */
[----:B0-----:R-:W-:Y:S02]  /*40a0*/  IMAD R45, R4, R5, RZ ;  /* 0x00000005042d7224 */ /* 0x001fe400078e02ff */
[----:B------:R-:W-:Y:S01]  /*40b0*/  HFMA2 R4, -RZ, RZ, 0, 0 ;  /* 0x00000000ff047431 */ /* 0x000fe200000001ff */
[----:B---3--:R-:W0:Y:S05]  /*40c0*/  I2F.U32.RP R47, R43 ;  /* 0x0000002b002f7306 */ /* 0x008e2a0000209000 */
[----:B------:R-:W-:Y:S01]  /*40d0*/  @P1 VIADD R44, R44, 0x1 ;  /* 0x000000012c2c1836 */ /* 0x000fe20000000000 */
[----:B------:R-:W-:Y:S01]  /*40e0*/  @!P2 LOP3.LUT R44, RZ, R35, RZ, 0x33, !PT ;  /* 0x00000023ff2ca212 */ /* 0x000fe200078e33ff */
[----:B------:R-:W-:Y:S01]  /*40f0*/  IMAD.HI.U32 R45, R5, R45, R4 ;  /* 0x0000002d052d7227 */ /* 0x000fe200078e0004 */
[----:B------:R-:W-:-:S05]  /*4100*/  ISETP.NE.U32.AND P2, PT, R41, RZ, PT ;  /* 0x000000ff2900720c */ /* 0x000fca0003f45070 */
[----:B------:R-:W-:Y:S02]  /*4110*/  IMAD.HI.U32 R46, R45, R44, RZ ;  /* 0x0000002c2d2e7227 */ /* 0x000fe400078e00ff */
[----:B------:R3:W4:Y:S02]  /*4120*/  LDC R45, c[0x0][R38+0x3ec] ;  /* 0x0000fb00262d7b82 */ /* 0x0007240000000800 */
[----:B------:R-:W-:Y:S01]  /*4130*/  IMAD.MOV R4, RZ, RZ, -R46 ;  /* 0x000000ffff047224 */ /* 0x000fe200078e0a2e */
[----:B0-----:R-:W0:Y:S03]  /*4140*/  MUFU.RCP R47, R47 ;  /* 0x0000002f002f7308 */ /* 0x001e260000001000 */
[----:B------:R-:W-:-:S05]  /*4150*/  IMAD R4, R41, R4, R44 ;  /* 0x0000000429047224 */ /* 0x000fca00078e022c */
[----:B------:R-:W-:Y:S02]  /*4160*/  ISETP.GE.U32.AND P0, PT, R4, R41, PT ;  /* 0x000000290400720c */ /* 0x000fe40003f06070 */
[----:B0-----:R-:W-:Y:S02]  /*4170*/  IADD3 R5, PT, PT, R47, 0xffffffe, RZ ;  /* 0x0ffffffe2f057810 */ /* 0x001fe40007ffe0ff */
[----:B------:R-:W-:-:S09]  /*4180*/  IADD3 R47, PT, PT, RZ, -R43, RZ ;  /* 0x8000002bff2f7210 */ /* 0x000fd20007ffe0ff */
[----:B------:R-:W-:Y:S01]  /*4190*/  @P0 IMAD.IADD R4, R4, 0x1, -R41 ;  /* 0x0000000104040824 */ /* 0x000fe200078e0a29 */
[----:B------:R-:W0:Y:S01]  /*41a0*/  F2I.FTZ.U32.TRUNC.NTZ R5, R5 ;  /* 0x0000000500057305 */ /* 0x000e22000021f000 */
[----:B------:R-:W-:-:S03]  /*41b0*/  @P0 VIADD R46, R46, 0x1 ;  /* 0x000000012e2e0836 */ /* 0x000fc60000000000 */
[----:B------:R-:W-:Y:S01]  /*41c0*/  ISETP.GE.U32.AND P1, PT, R4, R41, PT ;  /* 0x000000290400720c */ /* 0x000fe20003f26070 */
[----:B------:R-:W-:Y:S02]  /*41d0*/  IMAD.MOV.U32 R4, RZ, RZ, RZ ;  /* 0x000000ffff047224 */ /* 0x000fe400078e00ff */
[----:B0-----:R-:W-:-:S10]  /*41e0*/  IMAD R47, R47, R5, RZ ;  /* 0x000000052f2f7224 */ /* 0x001fd400078e02ff */
[----:B------:R-:W-:Y:S02]  /*41f0*/  @P1 IADD3 R46, PT, PT, R46, 0x1, RZ ;  /* 0x000000012e2e1810 */ /* 0x000fe40007ffe0ff */
[----:B------:R-:W-:Y:S01]  /*4200*/  @!P2 LOP3.LUT R46, RZ, R41, RZ, 0x33, !PT ;  /* 0x00000029ff2ea212 */ /* 0x000fe200078e33ff */
[----:B------:R-:W-:Y:S01]  /*4210*/  IMAD.HI.U32 R5, R5, R47, R4 ;  /* 0x0000002f05057227 */ /* 0x000fe200078e0004 */
[----:B------:R-:W-:-:S05]  /*4220*/  ISETP.NE.U32.AND P2, PT, R43, RZ, PT ;  /* 0x000000ff2b00720c */ /* 0x000fca0003f45070 */
[----:B------:R-:W-:-:S04]  /*4230*/  IMAD.HI.U32 R4, R5, R46, RZ ;  /* 0x0000002e05047227 */ /* 0x000fc800078e00ff */
[----:B------:R-:W-:Y:S01]  /*4240*/  IMAD.MOV R5, RZ, RZ, -R6 ;  /* 0x000000ffff057224 */ /* 0x000fe200078e0a06 */
[----:B------:R-:W-:-:S03]  /*4250*/  IADD3 R47, PT, PT, -R4, RZ, RZ ;  /* 0x000000ff042f7210 */ /* 0x000fc60007ffe1ff */
[----:B------:R-:W-:Y:S01]  /*4260*/  IMAD R10, R10, R5, R25 ;  /* 0x000000050a0a7224 */ /* 0x000fe200078e0219 */
[----:B------:R-:W-:Y:S01]  /*4270*/  IADD3 R5, PT, PT, -R2, RZ, RZ ;  /* 0x000000ff02057210 */ /* 0x000fe20007ffe1ff */
[----:B---3--:R-:W-:Y:S02]  /*4280*/  IMAD R38, R43, R47, R46 ;  /* 0x0000002f2b267224 */ /* 0x008fe400078e022e */
[----:B----4-:R-:W-:Y:S02]  /*4290*/  IMAD R10, R10, R45, R24 ;  /* 0x0000002d0a0a7224 */ /* 0x010fe400078e0218 */
        /* <DEDUP_REMOVED lines=13> */
[----:B------:R-:W-:Y:S01]  /*4370*/  IMAD.MOV R2, RZ, RZ, -R44 ;  /* 0x000000ffff027224 */ /* 0x000fe200078e0a2c */
[----:B------:R-:W-:Y:S01]  /*4380*/  ISETP.GE.U32.AND P1, PT, R38, R43, PT ;  /* 0x0000002b2600720c */ /* 0x000fe20003f26070 */
[----:B------:R-:W-:-:S02]  /*4390*/  IMAD R34, R34, R5, R37 ;  /* 0x0000000522227224 */ /* 0x000fc400078e0225 */
[----:B------:R-:W-:Y:S01]  /*43a0*/  IMAD R35, R35, R2, R40 ;  /* 0x0000000223237224 */ /* 0x000fe200078e0228 */
[----:B------:R-:W-:Y:S01]  /*43b0*/  IADD3 R2, PT, PT, -R46, RZ, RZ ;  /* 0x000000ff2e027210 */ /* 0x000fe20007ffe1ff */
[----:B------:R-:W-:-:S04]  /*43c0*/  IMAD R32, R34, R32, R27 ;  /* 0x0000002022207224 */ /* 0x000fc800078e021b */
[----:B--2---:R-:W-:Y:S02]  /*43d0*/  IMAD R32, R35, R33, R32 ;  /* 0x0000002123207224 */ /* 0x004fe400078e0220 */
[----:B------:R-:W-:Y:S02]  /*43e0*/  IMAD R41, R41, R2, R44 ;  /* 0x0000000229297224 */ /* 0x000fe400078e022c */
[----:B------:R-:W-:Y:S01]  /*43f0*/  @P1 VIADD R4, R4, 0x1 ;  /* 0x0000000104041836 */ /* 0x000fe20000000000 */
[----:B------:R-:W-:Y:S01]  /*4400*/  @!P2 LOP3.LUT R4, RZ, R43, RZ, 0x33, !PT ;  /* 0x0000002bff04a212 */ /* 0x000fe200078e33ff */
[----:B-----5:R-:W-:-:S03]  /*4410*/  IMAD R39, R41, R39, R32 ;  /* 0x0000002729277224 */ /* 0x020fc600078e0220 */
[----:B------:R-:W-:Y:S01]  /*4420*/  IADD3 R24, PT, PT, -R4, RZ, RZ ;  /* 0x000000ff04187210 */ /* 0x000fe20007ffe1ff */
[----:B------:R-:W-:-:S04]  /*4430*/  IMAD.MOV.U32 R25, RZ, RZ, R4 ;  /* 0x000000ffff197224 */ /* 0x000fc800078e0004 */
[----:B------:R-:W-:-:S04]  /*4440*/  IMAD R24, R43, R24, R46 ;  /* 0x000000182b187224 */ /* 0x000fc800078e022e */
[----:B-1----:R-:W-:Y:S01]  /*4450*/  IMAD R24, R24, R42, R39 ;  /* 0x0000002a18187224 */ /* 0x002fe200078e0227 */
[----:B------:R-:W-:Y:S06]  /*4460*/  @P0 BRA `(.L_x_1427) ;  /* 0xfffffff000cc0947 */ /* 0x000fec000383ffff */
[----:B------:R-:W-:Y:S05]  /*4470*/  BSYNC.RECONVERGENT B1 ;  /* 0x0000000000017941 */ /* 0x000fea0003800200 */
.L_x_1426:
        /* <DEDUP_REMOVED lines=62> */
[----:B0-----:R-:W-:Y:S01]  /*4860*/  IMAD R31, R31, R5, RZ ;  /* 0x000000051f1f7224 */ /* 0x001fe200078e02ff */
[----:B-----5:R-:W0:Y:S03]  /*4870*/  I2F.U32.RP R33, R13 ;  /* 0x0000000d00217306 */ /* 0x020e260000209000 */
[----:B------:R-:W-:-:S04]  /*4880*/  IMAD.HI.U32 R32, R5, R31, R4 ;  /* 0x0000001f05207227 */ /* 0x000fc800078e0004 */
        /* <DEDUP_REMOVED lines=42> */
.L_x_1428:
        /* <DEDUP_REMOVED lines=56> */
.L_x_1429:
        /* <DEDUP_REMOVED lines=28> */
.L_x_1425:
[----:B------:R-:W0:Y:S02]  /*5070*/  LDCU UR4, c[0x0][0x4c4] ;  /* 0x00009880ff0477ac */ /* 0x000e240008000800 */
[----:B0-----:R-:W-:Y:S02]  /*5080*/  IMAD R24, R25, UR4, R24 ;  /* 0x0000000419187c24 */ /* 0x001fe4000f8e0218 */
[----:B------:R-:W-:-:S07]  /*5090*/  HFMA2 R25, -RZ, RZ, 0, 0 ;  /* 0x00000000ff197431 */ /* 0x000fce00000001ff */
.L_x_1424:
[----:B------:R-:W-:Y:S05]  /*50a0*/  BSYNC.RECONVERGENT B0 ;  /* 0x0000000000007941 */ /* 0x000fea0003800200 */
.L_x_1423:
        /* <DEDUP_REMOVED lines=17> */
.L_x_1434:
        /* <DEDUP_REMOVED lines=39> */
[----:B------:R3:W5:Y:S08]  /*5430*/  LDC R12, c[0x0][R10+0x388] ;  /* 0x0000e2000a0c7b82 */ /* 0x0007700000000800 */
[----:B---3--:R-:W3:Y:S01]  /*5440*/  LDC R10, c[0x0][R10+0x3ec] ;  /* 0x0000fb000a0a7b82 */ /* 0x008ee20000000800 */
[----:B-1----:R-:W-:-:S03]  /*5450*/  IMAD R13, R13, R5, RZ ;  /* 0x000000050d0d7224 */ /* 0x002fc600078e02ff */
        /* <DEDUP_REMOVED lines=11> */
[----:B------:R1:W0:Y:S02]  /*5510*/  F2I.FTZ.U32.TRUNC.NTZ R5, R4 ;  /* 0x0000000400057305 */ /* 0x000224000021f000 */
[----:B------:R-:W-:Y:S02]  /*5520*/  IMAD R21, R32, R21, R15 ;  /* 0x0000001520157224 */ /* 0x000fe400078e020f */
[----:B-----5:R-:W-:-:S03]  /*5530*/  IMAD.MOV R35, RZ, RZ, -R12 ;  /* 0x000000ffff237224 */ /* 0x020fc600078e0a0c */
[----:B------:R-:W-:Y:S01]  /*5540*/  ISETP.GE.U32.AND P0, PT, R21, R32, PT ;  /* 0x000000201500720c */ /* 0x000fe20003f06070 */
[----:B------:R-:W5:Y:S01]  /*5550*/  I2F.U32.RP R33, R12 ;  /* 0x0000000c00217306 */ /* 0x000f620000209000 */
[----:B-1----:R-:W-:Y:S02]  /*5560*/  HFMA2 R4, -RZ, RZ, 0, 0 ;  /* 0x00000000ff047431 */ /* 0x002fe400000001ff */
[----:B0-----:R-:W-:-:S04]  /*5570*/  IMAD R27, R27, R5, RZ ;  /* 0x000000051b1b7224 */ /* 0x001fc800078e02ff */
[----:B------:R-:W-:-:S05]  /*5580*/  IMAD.HI.U32 R4, R5, R27, R4 ;  /* 0x0000001b05047227 */ /* 0x000fca00078e0004 */
[----:B------:R-:W-:Y:S01]  /*5590*/  @P0 IADD3 R21, PT, PT, -R32, R21, RZ ;  /* 0x0000001520150210 */ /* 0x000fe20007ffe1ff */
[----:B------:R-:W-:-:S03]  /*55a0*/  @P0 VIADD R13, R13, 0x1 ;  /* 0x000000010d0d0836 */ /* 0x000fc60000000000 */
[----:B------:R-:W-:Y:S01]  /*55b0*/  ISETP.GE.U32.AND P1, PT, R21, R32, PT ;  /* 0x000000201500720c */ /* 0x000fe20003f26070 */
[----:B-----5:R-:W0:Y:S01]  /*55c0*/  MUFU.RCP R33, R33 ;  /* 0x0000002100217308 */ /* 0x020e220000001000 */
[----:B------:R-:W-:-:S04]  /*55d0*/  IADD3 R21, PT, PT, R6, -0x5, RZ ;  /* 0xfffffffb06157810 */ /* 0x000fc80007ffe0ff */
[----:B------:R-:W-:-:S04]  /*55e0*/  LEA R8, R21, UR4, 0x2 ;  /* 0x0000000415087c11 */ /* 0x000fc8000f8e10ff */
[----:B------:R1:W5:Y:S03]  /*55f0*/  LDC R27, c[0x0][R8+0x388] ;  /* 0x0000e200081b7b82 */ /* 0x0003660000000800 */
[----:B------:R-:W-:Y:S01]  /*5600*/  @P1 VIADD R13, R13, 0x1 ;  /* 0x000000010d0d1836 */ /* 0x000fe20000000000 */
[----:B------:R-:W-:Y:S02]  /*5610*/  @!P2 LOP3.LUT R13, RZ, R32, RZ, 0x33, !PT ;  /* 0x00000020ff0da212 */ /* 0x000fe400078e33ff */
[----:B------:R-:W-:Y:S02]  /*5620*/  ISETP.NE.U32.AND P2, PT, R20, RZ, PT ;  /* 0x000000ff1400720c */ /* 0x000fe40003f45070 */
[----:B-1----:R-:W1:Y:S01]  /*5630*/  LDC R8, c[0x0][R8+0x3ec] ;  /* 0x0000fb0008087b82 */ /* 0x002e620000000800 */
[----:B------:R-:W-:-:S04]  /*5640*/  IMAD.HI.U32 R31, R4, R13, RZ ;  /* 0x0000000d041f7227 */ /* 0x000fc800078e00ff */
[----:B0-----:R-:W-:Y:S01]  /*5650*/  VIADD R4, R33, 0xffffffe ;  /* 0x0ffffffe21047836 */ /* 0x001fe20000000000 */
[----:B------:R-:W-:-:S03]  /*5660*/  IADD3 R21, PT, PT, -R31, RZ, RZ ;  /* 0x000000ff1f157210 */ /* 0x000fc60007ffe1ff */
[----:B------:R0:W2:Y:S02]  /*5670*/  F2I.FTZ.U32.TRUNC.NTZ R5, R4 ;  /* 0x0000000400057305 */ /* 0x0000a4000021f000 */
[----:B------:R-:W-:-:S05]  /*5680*/  IMAD R21, R20, R21, R13 ;  /* 0x0000001514157224 */ /* 0x000fca00078e020d */
[----:B------:R-:W-:Y:S01]  /*5690*/  ISETP.GE.U32.AND P0, PT, R21, R20, PT ;  /* 0x000000141500720c */ /* 0x000fe20003f06070 */
[----:B0-----:R-:W-:Y:S02]  /*56a0*/  IMAD.MOV.U32 R4, RZ, RZ, RZ ;  /* 0x000000ffff047224 */ /* 0x001fe400078e00ff */
[----:B--2---:R-:W-:-:S04]  /*56b0*/  IMAD R33, R35, R5, RZ ;  /* 0x0000000523217224 */ /* 0x004fc800078e02ff */
        /* <DEDUP_REMOVED lines=12> */
[----:B--2---:R-:W2:Y:S02]  /*5780*/  LDC R21, c[0x0][R21+0x3ec] ;  /* 0x0000fb0015157b82 */ /* 0x004ea40000000800 */
[----:B------:R-:W-:Y:S01]  /*5790*/  IMAD.HI.U32 R34, R4, R31, RZ ;  /* 0x0000001f04227227 */ /* 0x000fe200078e00ff */
[----:B0-----:R-:W0:Y:S04]  /*57a0*/  MUFU.RCP R36, R36 ;  /* 0x0000002400247308 */ /* 0x001e280000001000 */
[----:B------:R-:W-:-:S05]  /*57b0*/  IADD3 R35, PT, PT, -R34, RZ, RZ ;  /* 0x000000ff22237210 */ /* 0x000fca0007ffe1ff */
        /* <DEDUP_REMOVED lines=8> */
[----:B0-----:R-:W-:Y:S02]  /*5840*/  IMAD.MOV.U32 R4, RZ, RZ, RZ ;  /* 0x000000ffff047224 */ /* 0x001fe400078e00ff */
[----:B----4-:R-:W-:Y:S01]  /*5850*/  IMAD R35, R35, R5, RZ ;  /* 0x0000000523237224 */ /* 0x010fe200078e02ff */
        /* <DEDUP_REMOVED lines=8> */
[----:B----4-:R-:W4:Y:S01]  /*58e0*/  LDC R38, c[0x0][R38+0x3ec] ;  /* 0x0000fb0026267b82 */ /* 0x010f220000000800 */
[----:B0-----:R-:W0:Y:S03]  /*58f0*/  MUFU.RCP R37, R37 ;  /* 0x0000002500257308 */ /* 0x001e260000001000 */
[----:B------:R-:W-:-:S05]  /*5900*/  IADD3 R4, PT, PT, -R36, RZ, RZ ;  /* 0x000000ff24047210 */ /* 0x000fca0007ffe1ff */
[----:B------:R-:W-:-:S05]  /*5910*/  IMAD R4, R27, R4, R34 ;  /* 0x000000041b047224 */ /* 0x000fca00078e0222 */
[----:B------:R-:W-:Y:S01]  /*5920*/  ISETP.GE.U32.AND P0, PT, R4, R27, PT ;  /* 0x0000001b0400720c */ /* 0x000fe20003f06070 */
[----:B0-----:R-:W-:Y:S01]  /*5930*/  VIADD R5, R37, 0xffffffe ;  /* 0x0ffffffe25057836 */ /* 0x001fe20000000000 */
[----:B------:R-:W-:-:S05]  /*5940*/  LEA R37, R6, UR4, 0x2 ;  /* 0x0000000406257c11 */ /* 0x000fca000f8e10ff */
[----:B------:R-:W0:Y:S06]  /*5950*/  F2I.FTZ.U32.TRUNC.NTZ R5, R5 ;  /* 0x0000000500057305 */ /* 0x000e2c000021f000 */
[----:B------:R-:W-:Y:S01]  /*5960*/  @P0 IADD3 R4, PT, PT, -R27, R4, RZ ;  /* 0x000000041b040210 */ /* 0x000fe20007ffe1ff */
[----:B------:R-:W-:-:S03]  /*5970*/  @P0 VIADD R36, R36, 0x1 ;  /* 0x0000000124240836 */ /* 0x000fc60000000000 */
[----:B------:R-:W-:Y:S01]  /*5980*/  ISETP.GE.U32.AND P1, PT, R4, R27, PT ;  /* 0x0000001b0400720c */ /* 0x000fe20003f26070 */
[----:B------:R-:W-:Y:S01]  /*5990*/  HFMA2 R4, -RZ, RZ, 0, 0 ;  /* 0x00000000ff047431 */ /* 0x000fe200000001ff */
[----:B-----5:R-:W5:Y:S01]  /*59a0*/  I2F.U32.RP R43, R35 ;  /* 0x00000023002b7306 */ /* 0x020f620000209000 */
[----:B0-----:R-:W-:-:S04]  /*59b0*/  IMAD R39, R39, R5, RZ ;  /* 0x0000000527277224 */ /* 0x001fc800078e02ff */
[----:B------:R-:W-:Y:S02]  /*59c0*/  IMAD.HI.U32 R5, R5, R39, R4 ;  /* 0x0000002705057227 */ /* 0x000fe400078e0004 */
[----:B------:R0:W3:Y:S04]  /*59d0*/  LDC R39, c[0x0][R37+0x388] ;  /* 0x0000e20025277b82 */ /* 0x0000e80000000800 */
        /* <DEDUP_REMOVED lines=9> */
[----:B-----5:R-:W-:-:S06]  /*5a70*/  VIADD R5, R43, 0xffffffe ;  /* 0x0ffffffe2b057836 */ /* 0x020fcc0000000000 */
[----:B------:R-:W5:Y:S06]  /*5a80*/  F2I.FTZ.U32.TRUNC.NTZ R5, R5 ;  /* 0x0000000500057305 */ /* 0x000f6c000021f000 */
[----:B------:R-:W-:Y:S02]  /*5a90*/  @P0 IADD3 R4, PT, PT, -R33, R4, RZ ;  /* 0x0000000421040210 */ /* 0x000fe40007ffe1ff */
[----:B------:R-:W-:Y:S02]  /*5aa0*/  @P0 IADD3 R40, PT, PT, R40, 0x1, RZ ;  /* 0x0000000128280810 */ /* 0x000fe40007ffe0ff */
[----:B------:R-:W-:Y:S01]  /*5ab0*/  ISETP.GE.U32.AND P1, PT, R4, R33, PT ;  /* 0x000000210400720c */ /* 0x000fe20003f26070 */
[----:B------:R-:W-:-:S04]  /*5ac0*/  IMAD.MOV R4, RZ, RZ, -R35 ;  /* 0x000000ffff047224 */ /* 0x000fc800078e0a23 */
[----:B-----5:R-:W-:Y:S02]  /*5ad0*/  IMAD R43, R4, R5, RZ ;  /* 0x00000005042b7224 */ /* 0x020fe400078e02ff */
[----:B------:R-:W-:Y:S01]  /*5ae0*/  HFMA2 R4, -RZ, RZ, 0, 0 ;  /* 0x00000000ff047431 */ /* 0x000fe200000001ff */
[----:B---3--:R-:W3:Y:S05]  /*5af0*/  I2F.U32.RP R45, R39 ;  /* 0x00000027002d7306 */ /* 0x008eea0000209000 */
[----:B------:R-:W-:Y:S01]  /*5b00*/  @P1 VIADD R40, R40, 0x1 ;  /* 0x0000000128281836 */ /* 0x000fe20000000000 */
[----:B------:R-:W-:Y:S01]  /*5b10*/  @!P2 LOP3.LUT R40, RZ, R33, RZ, 0x33, !PT ;  /* 0x00000021ff28a212 */ /* 0x000fe200078e33ff */
[----:B------:R-:W-:Y:S01]  /*5b20*/  IMAD.HI.U32 R43, R5, R43, R4 ;  /* 0x0000002b052b7227 */ /* 0x000fe200078e0004 */
[----:B------:R-:W-:-:S05]  /*5b30*/  ISETP.NE.U32.AND P2, PT, R35, RZ, PT ;  /* 0x000000ff2300720c */ /* 0x000fca0003f45070 */
[----:B------:R-:W-:Y:S01]  /*5b40*/  IMAD.HI.U32 R44, R43, R40, RZ ;  /* 0x000000282b2c7227 */ /* 0x000fe200078e00ff */
[----:B---3--:R-:W3:Y:S01]  /*5b50*/  MUFU.RCP R45, R45 ;  /* 0x0000002d002d7308 */ /* 0x008ee20000001000 */
[----:B------:R-:W-:Y:S02]  /*5b60*/  IADD3 R43, PT, PT, RZ, -R39, RZ ;  /* 0x80000027ff2b7210 */ /* 0x000fe40007ffe0ff */
[----:B------:R-:W-:-:S04]  /*5b70*/  IMAD.MOV R4, RZ, RZ, -R44 ;  /* 0x000000ffff047224 */ /* 0x000fc800078e0a2c */
[----:B------:R-:W-:-:S05]  /*5b80*/  IMAD R4, R35, R4, R40 ;  /* 0x0000000423047224 */ /* 0x000fca00078e0228 */
[----:B------:R-:W-:Y:S02]  /*5b90*/  ISETP.GE.U32.AND P0, PT, R4, R35, PT ;  /* 0x000000230400720c */ /* 0x000fe40003f06070 */
[----:B---3--:R-:W-:-:S06]  /*5ba0*/  IADD3 R5, PT, PT, R45, 0xffffffe, RZ ;  /* 0x0ffffffe2d057810 */ /* 0x008fcc0007ffe0ff */
[----:B------:R-:W3:Y:S05]  /*5bb0*/  F2I.FTZ.U32.TRUNC.NTZ R5, R5 ;  /* 0x0000000500057305 */ /* 0x000eea000021f000 */
[----:B------:R-:W-:Y:S02]  /*5bc0*/  @P0 IMAD.IADD R4, R4, 0x1, -R35 ;  /* 0x0000000104040824 */ /* 0x000fe400078e0a23 */
[----:B------:R-:W-:-:S03]  /*5bd0*/  @P0 VIADD R44, R44, 0x1 ;  /* 0x000000012c2c0836 */ /* 0x000fc60000000000 */
[----:B------:R-:W-:Y:S01]  /*5be0*/  ISETP.GE.U32.AND P1, PT, R4, R35, PT ;  /* 0x000000230400720c */ /* 0x000fe20003f26070 */
[----:B------:R-:W-:Y:S02]  /*5bf0*/  IMAD.MOV.U32 R4, RZ, RZ, RZ ;  /* 0x000000ffff047224 */ /* 0x000fe400078e00ff */
[----:B---3--:R-:W-:-:S04]  /*5c00*/  IMAD R43, R43, R5, RZ ;  /* 0x000000052b2b7224 */ /* 0x008fc800078e02ff */
        /* <DEDUP_REMOVED lines=27> */
[----:B-1----:R-:W-:Y:S02]  /*5dc0*/  IMAD R8, R27, R8, R13 ;  /* 0x000000081b087224 */ /* 0x002fe400078e020d */
[----:B------:R-:W-:Y:S01]  /*5dd0*/  IMAD R33, R33, R2, R36 ;  /* 0x0000000221217224 */ /* 0x000fe200078e0224 */
[----:B------:R-:W-:-:S03]  /*5de0*/  IADD3 R2, PT, PT, -R44, RZ, RZ ;  /* 0x000000ff2c027210 */ /* 0x000fc60007ffe1ff */
[----:B--2---:R-:W-:Y:S02]  /*5df0*/  IMAD R21, R33, R21, R8 ;  /* 0x0000001521157224 */ /* 0x004fe400078e0208 */
[----:B------:R-:W-:Y:S02]  /*5e00*/  IMAD R35, R35, R2, R40 ;  /* 0x0000000223237224 */ /* 0x000fe400078e0228 */
[----:B------:R-:W-:Y:S01]  /*5e10*/  @P1 VIADD R4, R4, 0x1 ;  /* 0x0000000104041836 */ /* 0x000fe20000000000 */
[----:B------:R-:W-:Y:S01]  /*5e20*/  @!P2 LOP3.LUT R4, RZ, R39, RZ, 0x33, !PT ;  /* 0x00000027ff04a212 */ /* 0x000fe200078e33ff */
[----:B----4-:R-:W-:-:S03]  /*5e30*/  IMAD R38, R35, R38, R21 ;  /* 0x0000002623267224 */ /* 0x010fc600078e0215 */
[----:B------:R-:W-:Y:S01]  /*5e40*/  IADD3 R7, PT, PT, -R4, RZ, RZ ;  /* 0x000000ff04077210 */ /* 0x000fe20007ffe1ff */
[----:B------:R-:W-:-:S04]  /*5e50*/  IMAD.MOV.U32 R2, RZ, RZ, R4 ;  /* 0x000000ffff027224 */ /* 0x000fc800078e0004 */
[----:B------:R-:W-:-:S04]  /*5e60*/  IMAD R7, R39, R7, R44 ;  /* 0x0000000727077224 */ /* 0x000fc800078e022c */
[----:B0-----:R-:W-:Y:S01]  /*5e70*/  IMAD R7, R7, R37, R38 ;  /* 0x0000002507077224 */ /* 0x001fe200078e0226 */
[----:B------:R-:W-:Y:S06]  /*5e80*/  @P0 BRA `(.L_x_1434) ;  /* 0xfffffff000cc0947 */ /* 0x000fec000383ffff */
[----:B------:R-:W-:Y:S05]  /*5e90*/  BSYNC.RECONVERGENT B1 ;  /* 0x0000000000017941 */ /* 0x000fea0003800200 */
.L_x_1433:
        /* <DEDUP_REMOVED lines=23> */
[----:B-1----:R-:W-:-:S07]  /*6010*/  IADD3 R12, PT, PT, R9, 0xffffffe, RZ ;  /* 0x0ffffffe090c7810 */ /* 0x002fce0007ffe0ff */
[----:B------:R1:W3:Y:S02]  /*6020*/  F2I.FTZ.U32.TRUNC.NTZ R13, R12 ;  /* 0x0000000c000d7305 */ /* 0x0002e4000021f000 */
[----:B-1----:R-:W-:Y:S02]  /*6030*/  IMAD.MOV.U32 R12, RZ, RZ, RZ ;  /* 0x000000ffff0c7224 */ /* 0x002fe400078e00ff */
[----:B---3--:R-:W-:-:S04]  /*6040*/  IMAD R11, R11, R13, RZ ;  /* 0x0000000d0b0b7224 */ /* 0x008fc800078e02ff */
[----:B------:R-:W-:Y:S01]  /*6050*/  IMAD.HI.U32 R11, R13, R11, R12 ;  /* 0x0000000b0d0b7227 */ /* 0x000fe200078e000c */
[----:B------:R-:W-:-:S03]  /*6060*/  LEA R13, R14, UR4, 0x2 ;  /* 0x000000040e0d7c11 */ /* 0x000fc6000f8e10ff */
[----:B------:R-:W-:Y:S01]  /*6070*/  VIADD R14, R20, 0xffffffe ;  /* 0x0ffffffe140e7836 */ /* 0x000fe20000000000 */
[----:B------:R1:W3:Y:S01]  /*6080*/  LDC R9, c[0x0][R13+0x388] ;  /* 0x0000e2000d097b82 */ /* 0x0002e20000000800 */
[----:B------:R-:W-:Y:S02]  /*6090*/  IMAD.HI.U32 R11, R11, R2, RZ ;  /* 0x000000020b0b7227 */ /* 0x000fe400078e00ff */
[----:B------:R4:W5:Y:S03]  /*60a0*/  F2I.FTZ.U32.TRUNC.NTZ R15, R14 ;  /* 0x0000000e000f7305 */ /* 0x000966000021f000 */
[----:B------:R-:W-:Y:S02]  /*60b0*/  IADD3 R12, PT, PT, -R11, RZ, RZ ;  /* 0x000000ff0b0c7210 */ /* 0x000fe40007ffe1ff */
[----:B-1----:R-:W1:Y:S03]  /*60c0*/  LDC R13, c[0x0][R13+0x3ec] ;  /* 0x0000fb000d0d7b82 */ /* 0x002e660000000800 */
[----:B------:R-:W-:-:S02]  /*60d0*/  IMAD R12, R5, R12, R2 ;  /* 0x0000000c050c7224 */ /* 0x000fc400078e0202 */
[----:B----4-:R-:W-:-:S03]  /*60e0*/  HFMA2 R14, -RZ, RZ, 0, 0 ;  /* 0x00000000ff0e7431 */ /* 0x010fc600000001ff */
[----:B------:R-:W-:Y:S01]  /*60f0*/  ISETP.GE.U32.AND P1, PT, R12, R5, PT ;  /* 0x000000050c00720c */ /* 0x000fe20003f26070 */
[----:B-----5:R-:W-:-:S04]  /*6100*/  IMAD R21, R21, R15, RZ ;  /* 0x0000000f15157224 */ /* 0x020fc800078e02ff */
[----:B------:R-:W-:Y:S01]  /*6110*/  IMAD.HI.U32 R14, R15, R21, R14 ;  /* 0x000000150f0e7227 */ /* 0x000fe200078e000e */
[----:B------:R-:W-:-:S07]  /*6120*/  LEA R15, R6, UR4, 0x2 ;  /* 0x00000004060f7c11 */ /* 0x000fce000f8e10ff */
[----:B------:R-:W-:Y:S02]  /*6130*/  @P1 IADD3 R12, PT, PT, -R5, R12, RZ ;  /* 0x0000000c050c1210 */ /* 0x000fe40007ffe1ff */
[----:B------:R-:W-:Y:S02]  /*6140*/  @P1 IADD3 R11, PT, PT, R11, 0x1, RZ ;  /* 0x000000010b0b1810 */ /* 0x000fe40007ffe0ff */
[-C--:B------:R-:W-:Y:S02]  /*6150*/  ISETP.GE.U32.AND P2, PT, R12, R5.reuse, PT ;  /* 0x000000050c00720c */ /* 0x080fe40003f46070 */
[----:B------:R4:W5:Y:S08]  /*6160*/  LDC R12, c[0x0][R15+0x388] ;  /* 0x0000e2000f0c7b82 */ /* 0x0009700000000800 */
[----:B----4-:R-:W4:Y:S03]  /*6170*/  LDC R15, c[0x0][R15+0x3ec] ;  /* 0x0000fb000f0f7b82 */ /* 0x010f260000000800 */
[----:B------:R-:W-:Y:S01]  /*6180*/  @P2 VIADD R11, R11, 0x1 ;  /* 0x000000010b0b2836 */ /* 0x000fe20000000000 */
[----:B------:R-:W-:Y:S01]  /*6190*/  @!P3 LOP3.LUT R11, RZ, R5, RZ, 0x33, !PT ;  /* 0x00000005ff0bb212 */ /* 0x000fe200078e33ff */
[----:B---3--:R-:W3:Y:S01]  /*61a0*/  I2F.U32.RP R26, R9 ;  /* 0x00000009001a7306 */ /* 0x008ee20000209000 */
[----:B------:R-:W-:-:S03]  /*61b0*/  ISETP.NE.U32.AND P3, PT, R4, RZ, PT ;  /* 0x000000ff0400720c */ /* 0x000fc60003f65070 */
[----:B------:R-:W-:-:S05]  /*61c0*/  IMAD.HI.U32 R14, R14, R11, RZ ;  /* 0x0000000b0e0e7227 */ /* 0x000fca00078e00ff */
[----:B------:R-:W-:-:S05]  /*61d0*/  IADD3 R27, PT, PT, -R14, RZ, RZ ;  /* 0x000000ff0e1b7210 */ /* 0x000fca0007ffe1ff */
[----:B------:R-:W-:Y:S01]  /*61e0*/  IMAD R27, R4, R27, R11 ;  /* 0x0000001b041b7224 */ /* 0x000fe200078e020b */
[----:B---3--:R-:W3:Y:S04]  /*61f0*/  MUFU.RCP R26, R26 ;  /* 0x0000001a001a7308 */ /* 0x008ee80000001000 */
[----:B------:R-:W-:Y:S01]  /*6200*/  ISETP.GE.U32.AND P1, PT, R27, R4, PT ;  /* 0x000000041b00720c */ /* 0x000fe20003f26070 */
[----:B---3--:R-:W-:-:S12]  /*6210*/  VIADD R20, R26, 0xffffffe ;  /* 0x0ffffffe1a147836 */ /* 0x008fd80000000000 */
[----:B------:R-:W-:Y:S02]  /*6220*/  @P1 IADD3 R27, PT, PT, -R4, R27, RZ ;  /* 0x0000001b041b1210 */ /* 0x000fe40007ffe1ff */
[----:B------:R-:W-:Y:S01]  /*6230*/  @P1 IADD3 R14, PT, PT, R14, 0x1, RZ ;  /* 0x000000010e0e1810 */ /* 0x000fe20007ffe0ff */
[----:B------:R3:W0:Y:S01]  /*6240*/  F2I.FTZ.U32.TRUNC.NTZ R21, R20 ;  /* 0x0000001400157305 */ /* 0x000622000021f000 */
[----:B------:R-:W-:Y:S01]  /*6250*/  ISETP.GE.U32.AND P2, PT, R27, R4, PT ;  /* 0x000000041b00720c */ /* 0x000fe20003f46070 */
[----:B------:R-:W-:Y:S01]  /*6260*/  IMAD.MOV R27, RZ, RZ, -R9 ;  /* 0x000000ffff1b7224 */ /* 0x000fe200078e0a09 */
[----:B-----5:R-:W-:-:S05]  /*6270*/  IADD3 R33, PT, PT, RZ, -R12, RZ ;  /* 0x8000000cff217210 */ /* 0x020fca0007ffe0ff */
[----:B------:R-:W5:Y:S01]  /*6280*/  I2F.U32.RP R31, R12 ;  /* 0x0000000c001f7306 */ /* 0x000f620000209000 */
[----:B---3--:R-:W-:-:S05]  /*6290*/  HFMA2 R20, -RZ, RZ, 0, 0 ;  /* 0x00000000ff147431 */ /* 0x008fca00000001ff */
[----:B------:R-:W-:Y:S01]  /*62a0*/  @P2 VIADD R14, R14, 0x1 ;  /* 0x000000010e0e2836 */ /* 0x000fe20000000000 */
[----:B------:R-:W-:Y:S01]  /*62b0*/  @!P3 LOP3.LUT R14, RZ, R4, RZ, 0x33, !PT ;  /* 0x00000004ff0eb212 */ /* 0x000fe200078e33ff */
[----:B0-----:R-:W-:Y:S01]  /*62c0*/  IMAD R27, R27, R21, RZ ;  /* 0x000000151b1b7224 */ /* 0x001fe200078e02ff */
[----:B------:R-:W-:-:S03]  /*62d0*/  ISETP.NE.U32.AND P3, PT, R9, RZ, PT ;  /* 0x000000ff0900720c */ /* 0x000fc60003f65070 */
[----:B------:R-:W-:Y:S01]  /*62e0*/  IMAD.HI.U32 R21, R21, R27, R20 ;  /* 0x0000001b15157227 */ /* 0x000fe200078e0014 */
[----:B-----5:R-:W0:Y:S05]  /*62f0*/  MUFU.RCP R31, R31 ;  /* 0x0000001f001f7308 */ /* 0x020e2a0000001000 */
        /* <DEDUP_REMOVED lines=9> */
[----:B------:R-:W-:Y:S01]  /*6390*/  ISETP.GE.U32.AND P2, PT, R20, R9, PT ;  /* 0x000000091400720c */ /* 0x000fe20003f46070 */
[----:B---3--:R-:W-:-:S04]  /*63a0*/  IMAD R31, R33, R27, RZ ;  /* 0x0000001b211f7224 */ /* 0x008fc800078e02ff */
[----:B------:R-:W-:Y:S01]  /*63b0*/  IMAD.HI.U32 R20, R27, R31, R26 ;  /* 0x0000001f1b147227 */ /* 0x000fe200078e001a */
[----:B------:R-:W-:-:S07]  /*63c0*/  IADD3 R26, PT, PT, -R11, RZ, RZ ;  /* 0x000000ff0b1a7210 */ /* 0x000fce0007ffe1ff */
[----:B------:R-:W-:Y:S01]  /*63d0*/  @P2 IADD3 R21, PT, PT, R21, 0x1, RZ ;  /* 0x0000000115152810 */ /* 0x000fe20007ffe0ff */
[----:B------:R-:W-:Y:S01]  /*63e0*/  IMAD R2, R5, R26, R2 ;  /* 0x0000001a05027224 */ /* 0x000fe200078e0202 */
[----:B------:R-:W-:Y:S01]  /*63f0*/  @!P3 LOP3.LUT R21, RZ, R9, RZ, 0x33, !PT ;  /* 0x00000009ff15b212 */ /* 0x000fe200078e33ff */
[----:B------:R-:W-:Y:S01]  /*6400*/  IMAD.MOV R5, RZ, RZ, -R14 ;  /* 0x000000ffff057224 */ /* 0x000fe200078e0a0e */
[----:B------:R-:W-:Y:S01]  /*6410*/  ISETP.NE.U32.AND P3, PT, R12, RZ, PT ;  /* 0x000000ff0c00720c */ /* 0x000fe20003f65070 */
[----:B------:R-:W-:Y:S02]  /*6420*/  IMAD R2, R2, R10, R7 ;  /* 0x0000000a02027224 */ /* 0x000fe400078e0207 */
[----:B------:R-:W-:-:S04]  /*6430*/  IMAD.HI.U32 R20, R20, R21, RZ ;  /* 0x0000001514147227 */ /* 0x000fc800078e00ff */
[----:B------:R-:W-:Y:S01]  /*6440*/  IMAD R11, R4, R5, R11 ;  /* 0x00000005040b7224 */ /* 0x000fe200078e020b */
[----:B------:R-:W-:Y:S02]  /*6450*/  IADD3 R27, PT, PT, -R20, RZ, RZ ;  /* 0x000000ff141b7210 */ /* 0x000fe40007ffe1ff */
[----:B------:R-:W-:Y:S01]  /*6460*/  IADD3 R4, PT, PT, -R21, RZ, RZ ;  /* 0x000000ff15047210 */ /* 0x000fe20007ffe1ff */
[----:B--2---:R-:W-:Y:S02]  /*6470*/  IMAD R2, R11, R8, R2 ;  /* 0x000000080b027224 */ /* 0x004fe400078e0202 */
[----:B------:R-:W-:Y:S02]  /*6480*/  IMAD R27, R12, R27, R21 ;  /* 0x0000001b0c1b7224 */ /* 0x000fe400078e0215 */
[----:B------:R-:W-:-:S03]  /*6490*/  IMAD R9, R9, R4, R14 ;  /* 0x0000000409097224 */ /* 0x000fc600078e020e */
[----:B------:R-:W-:Y:S01]  /*64a0*/  ISETP.GE.U32.AND P1, PT, R27, R12, PT ;  /* 0x0000000c1b00720c */ /* 0x000fe20003f26070 */
[----:B-1----:R-:W-:-:S12]  /*64b0*/  IMAD R9, R9, R13, R2 ;  /* 0x0000000d09097224 */ /* 0x002fd800078e0202 */
        /* <DEDUP_REMOVED lines=9> */
.L_x_1435:
        /* <DEDUP_REMOVED lines=52> */
[----:B------:R-:W-:-:S05]  /*6890*/  IADD3 R2, PT, PT, -R10, RZ, RZ ;  /* 0x000000ff0a027210 */ /* 0x000fca0007ffe1ff */
[----:B------:R-:W-:Y:S02]  /*68a0*/  IMAD R7, R14, R2, R11 ;  /* 0x000000020e077224 */ /* 0x000fe400078e020b */
[----:B------:R-:W-:Y:S02]  /*68b0*/  IMAD.MOV.U32 R2, RZ, RZ, R10 ;  /* 0x000000ffff027224 */ /* 0x000fe400078e000a */
[----:B--2---:R-:W-:-:S07]  /*68c0*/  IMAD R7, R7, R12, R4 ;  /* 0x0000000c07077224 */ /* 0x004fce00078e0204 */
.L_x_1436:
        /* <DEDUP_REMOVED lines=25> */
[----:B------:R-:W-:-:S04]  /*6a60*/  IMAD R2, R9, R4, R2 ;  /* 0x0000000409027224 */ /* 0x000fc800078e0202 */
[----:B0-----:R-:W-:Y:S02]  /*6a70*/  IMAD R7, R2, R8, R7 ;  /* 0x0000000802077224 */ /* 0x001fe400078e0207 */
[----:B------:R-:W-:-:S07]  /*6a80*/  IMAD.MOV.U32 R2, RZ, RZ, R5 ;  /* 0x000000ffff027224 */ /* 0x000fce00078e0005 */
.L_x_1432:
[----:B------:R-:W0:Y:S01]  /*6a90*/  LDCU UR4, c[0x0][0x4c4] ;  /* 0x00009880ff0477ac */ /* 0x000e220008000800 */
[----:B------:R-:W-:Y:S02]  /*6aa0*/  HFMA2 R5, -RZ, RZ, 0, 0 ;  /* 0x00000000ff057431 */ /* 0x000fe400000001ff */
[----:B0-----:R-:W-:-:S07]  /*6ab0*/  IMAD R4, R2, UR4, R7 ;  /* 0x0000000402047c24 */ /* 0x001fce000f8e0207 */
.L_x_1431:
[----:B------:R-:W-:Y:S05]  /*6ac0*/  BSYNC.RECONVERGENT B0 ;  /* 0x0000000000007941 */ /* 0x000fea0003800200 */
.L_x_1430:
        /* <DEDUP_REMOVED lines=15> */
[C---:B------:R-:W-:Y:S02]  /*6bc0*/  VIADD R9, R13.reuse, 0x1 ;  /* 0x000000010d097836 */ /* 0x040fe40000000000 */
[----:B------:R-:W-:Y:S01]  /*6bd0*/  IMAD.HI.U32 R11, R10, -0x2daee0ad, RZ ;  /* 0xd2511f530a0b7827 */ /* 0x000fe200078e00ff */
[----:B---3--:R-:W-:-:S03]  /*6be0*/  LOP3.LUT R10, R13, R17, R6, 0x96, !PT ;  /* 0x000000110d0a7212 */ /* 0x008fc600078e9606 */
[----:B------:R-:W-:Y:S01]  /*6bf0*/  @P0 IMAD.MOV R9, RZ, RZ, R13 ;  /* 0x000000ffff090224 */ /* 0x000fe200078e020d */
[-C--:B------:R-:W-:Y:S02]  /*6c00*/  LOP3.LUT R12, R21, R7.reuse, RZ, 0x3c, !PT ;  /* 0x00000007150c7212 */ /* 0x080fe400078e3cff */
[----:B------:R-:W-:Y:S01]  /*6c10*/  LOP3.LUT R14, R11, R7, RZ, 0x3c, !PT ;  /* 0x000000070b0e7212 */ /* 0x000fe200078e3cff */
[----:B------:R-:W-:Y:S01]  /*6c20*/  IMAD.WIDE.U32 R10, R10, -0x2daee0ad, RZ ;  /* 0xd2511f530a0a7825 */ /* 0x000fe200078e00ff */
[----:B------:R-:W-:Y:S02]  /*6c30*/  LOP3.LUT R9, R17, R9, R6, 0x96, !PT ;  /* 0x0000000911097212 */ /* 0x000fe400078e9606 */
[----:B------:R-:W-:Y:S01]  /*6c40*/  IADD3 R31, PT, PT, R7, -0x4498517b, RZ ;  /* 0xbb67ae85071f7810 */ /* 0x000fe20007ffe0ff */
[----:B------:R-:W-:Y:S01]  /*6c50*/  IMAD.WIDE.U32 R12, R12, -0x326172a9, RZ ;  /* 0xcd9e8d570c0c7825 */ /* 0x000fe200078e00ff */
[----:B------:R-:W-:-:S03]  /*6c60*/  IADD3 R27, PT, PT, R6, -0x61c88647, RZ ;  /* 0x9e3779b9061b7810 */ /* 0x000fc60007ffe0ff */
[----:B------:R-:W-:Y:S01]  /*6c70*/  IMAD.WIDE.U32 R14, R14, -0x326172a9, RZ ;  /* 0xcd9e8d570e0e7825 */ /* 0x000fe200078e00ff */
[----:B------:R-:W-:-:S03]  /*6c80*/  LOP3.LUT R32, R27, R16, R13, 0x96, !PT ;  /* 0x000000101b207212 */ /* 0x000fc600078e960d */
[----:B------:R-:W-:Y:S01]  /*6c90*/  VIADD R21, R20, 0xd2511f53 ;  /* 0xd2511f5314157836 */ /* 0x000fe20000000000 */
[----:B------:R-:W-:Y:S01]  /*6ca0*/  LOP3.LUT R20, R31, R20, R11, 0x96, !PT ;  /* 0x000000141f147212 */ /* 0x000fe200078e960b */
[----:B------:R-:W-:Y:S01]  /*6cb0*/  IMAD.WIDE.U32 R8, R9, -0x2daee0ad, RZ ;  /* 0xd2511f5309087825 */ /* 0x000fe200078e00ff */
[----:B------:R-:W-:-:S04]  /*6cc0*/  LOP3.LUT R27, R27, R16, R15, 0x96, !PT ;  /* 0x000000101b1b7212 */ /* 0x000fc800078e960f */
[----:B------:R-:W-:Y:S01]  /*6cd0*/  LOP3.LUT R34, R31, R21, R9, 0x96, !PT ;  /* 0x000000151f227212 */ /* 0x000fe200078e9609 */
[----:B------:R-:W-:Y:S02]  /*6ce0*/  VIADD R9, R6, 0x3c6ef372 ;  /* 0x3c6ef37206097836 */ /* 0x000fe40000000000 */
[----:B------:R-:W-:Y:S01]  /*6cf0*/  IMAD.WIDE.U32 R20, R20, -0x326172a9, RZ ;  /* 0xcd9e8d5714147825 */ /* 0x000fe200078e00ff */
[----:B------:R-:W-:-:S03]  /*6d00*/  IADD3 R11, PT, PT, R7, 0x76cf5d0a, RZ ;  /* 0x76cf5d0a070b7810 */ /* 0x000fc60007ffe0ff */
[----:B------:R-:W-:Y:S01]  /*6d10*/  IMAD.WIDE.U32 R32, R32, -0x2daee0ad, RZ ;  /* 0xd2511f5320207825 */ /* 0x000fe200078e00ff */
[----:B------:R-:W-:-:S03]  /*6d20*/  LOP3.LUT R12, R9, R12, R21, 0x96, !PT ;  /* 0x0000000c090c7212 */ /* 0x000fc600078e9615 */
[----:B------:R-:W-:Y:S01]  /*6d30*/  IMAD.WIDE.U32 R26, R27, -0x2daee0ad, RZ ;  /* 0xd2511f531b1a7825 */ /* 0x000fe200078e00ff */
[----:B------:R-:W-:-:S03]  /*6d40*/  LOP3.LUT R15, R11, R10, R33, 0x96, !PT ;  /* 0x0000000a0b0f7212 */ /* 0x000fc600078e9621 */
[----:B------:R-:W-:Y:S01]  /*6d50*/  IMAD.WIDE.U32 R34, R34, -0x326172a9, RZ ;  /* 0xcd9e8d5722227825 */ /* 0x000fe200078e00ff */
[----:B------:R-:W-:Y:S02]  /*6d60*/  LOP3.LUT R13, R11, R8, R27, 0x96, !PT ;  /* 0x000000080b0d7212 */ /* 0x000fe400078e961b */
[----:B------:R-:W-:Y:S02]  /*6d70*/  IADD3 R27, PT, PT, R7, 0x32370b8f, RZ ;  /* 0x32370b8f071b7810 */ /* 0x000fe40007ffe0ff */
[----:B------:R-:W-:Y:S01]  /*6d80*/  LOP3.LUT R10, R9, R14, R35, 0x96, !PT ;  /* 0x0000000e090a7212 */ /* 0x000fe200078e9623 */
[----:B------:R-:W-:-:S04]  /*6d90*/  IMAD.WIDE.U32 R8, R12, -0x2daee0ad, RZ ;  /* 0xd2511f530c087825 */ /* 0x000fc800078e00ff */
[----:B------:R-:W-:Y:S02]  /*6da0*/  VIADD R21, R6, 0xdaa66d2b ;  /* 0xdaa66d2b06157836 */ /* 0x000fe40000000000 */
[----:B------:R-:W-:Y:S01]  /*6db0*/  IMAD.WIDE.U32 R14, R15, -0x326172a9, RZ ;  /* 0xcd9e8d570f0e7825 */ /* 0x000fe200078e00ff */
[----:B------:R-:W-:-:S03]  /*6dc0*/  LOP3.LUT R32, R27, R32, R9, 0x96, !PT ;  /* 0x000000201b207212 */ /* 0x000fc600078e9609 */
[----:B------:R-:W-:Y:S01]  /*6dd0*/  IMAD.WIDE.U32 R12, R13, -0x326172a9, RZ ;  /* 0xcd9e8d570d0c7825 */ /* 0x000fe200078e00ff */
[----:B------:R-:W-:-:S03]  /*6de0*/  LOP3.LUT R9, R21, R20, R15, 0x96, !PT ;  /* 0x0000001415097212 */ /* 0x000fc600078e960f */
[----:B------:R-:W-:Y:S01]  /*6df0*/  IMAD.WIDE.U32 R10, R10, -0x2daee0ad, RZ ;  /* 0xd2511f530a0a7825 */ /* 0x000fe200078e00ff */
[----:B------:R-:W-:-:S03]  /*6e00*/  LOP3.LUT R33, R21, R34, R13, 0x96, !PT ;  /* 0x0000002215217212 */ /* 0x000fc600078e960d */
[----:B------:R-:W-:Y:S01]  /*6e10*/  IMAD.WIDE.U32 R20, R32, -0x326172a9, RZ ;  /* 0xcd9e8d5720147825 */ /* 0x000fe200078e00ff */
[----:B------:R-:W-:-:S03]  /*6e20*/  LOP3.LUT R34, R27, R26, R11, 0x96, !PT ;  /* 0x0000001a1b227212 */ /* 0x000fc600078e960b */
[----:B------:R-:W-:Y:S01]  /*6e30*/  VIADD R11, R6, 0x78dde6e4 ;  /* 0x78dde6e4060b7836 */ /* 0x000fe20000000000 */
[----:B------:R-:W-:Y:S01]  /*6e40*/  IADD3 R13, PT, PT, R7, -0x126145ec, RZ ;  /* 0xed9eba14070d7810 */ /* 0x000fe20007ffe0ff */
[----:B------:R-:W-:-:S04]  /*6e50*/  IMAD.WIDE.U32 R26, R9, -0x2daee0ad, RZ ;  /* 0xd2511f53091a7825 */ /* 0x000fc800078e00ff */
[----:B------:R-:W-:Y:S01]  /*6e60*/  IMAD.WIDE.U32 R32, R33, -0x2daee0ad, RZ ;  /* 0xd2511f5321207825 */ /* 0x000fe200078e00ff */
[----:B------:R-:W-:-:S03]  /*6e70*/  LOP3.LUT R9, R11, R14, R21, 0x96, !PT ;  /* 0x0000000e0b097212 */ /* 0x000fc600078e9615 */
[----:B------:R-:W-:Y:S01]  /*6e80*/  IMAD.WIDE.U32 R34, R34, -0x326172a9, RZ ;  /* 0xcd9e8d5722227825 */ /* 0x000fe200078e00ff */
[C---:B------:R-:W-:Y:S02]  /*6e90*/  LOP3.LUT R14, R13.reuse, R8, R27, 0x96, !PT ;  /* 0x000000080d0e7212 */ /* 0x040fe400078e961b */
[----:B------:R-:W-:Y:S01]  /*6ea0*/  LOP3.LUT R13, R13, R10, R33, 0x96, !PT ;  /* 0x0000000a0d0d7212 */ /* 0x000fe200078e9621 */
[----:B------:R-:W-:Y:S01]  /*6eb0*/  IMAD.WIDE.U32 R8, R9, -0x2daee0ad, RZ ;  /* 0xd2511f5309087825 */ /* 0x000fe200078e00ff */
[----:B------:R-:W-:Y:S02]  /*6ec0*/  LOP3.LUT R11, R11, R12, R35, 0x96, !PT ;  /* 0x0000000c0b0b7212 */ /* 0x000fe400078e9623 */
[----:B------:R-:W-:Y:S01]  /*6ed0*/  IADD3 R27, PT, PT, R7, -0x56f99767, RZ ;  /* 0xa9066899071b7810 */ /* 0x000fe20007ffe0ff */
        /* <DEDUP_REMOVED lines=8> */
[----:B------:R-:W-:-:S03]  /*6f60*/  LOP3.LUT R34, R27, R32, R11, 0x96, !PT ;  /* 0x000000201b227212 */ /* 0x000fc600078e960b */
[----:B------:R-:W-:Y:S01]  /*6f70*/  VIADD R11, R6, 0xb54cda56 ;  /* 0xb54cda56060b7836 */ /* 0x000fe20000000000 */
[----:B------:R-:W-:Y:S01]  /*6f80*/  IADD3 R13, PT, PT, R7, 0x646e171e, RZ ;  /* 0x646e171e070d7810 */ /* 0x000fe20007ffe0ff */
[----:B------:R-:W-:-:S03]  /*6f90*/  IMAD.WIDE.U32 R26, R26, -0x2daee0ad, RZ ;  /* 0xd2511f531a1a7825 */ /* 0x000fc600078e00ff */
[----:B------:R-:W-:Y:S01]  /*6fa0*/  LOP3.LUT R9, R11, R14, R21, 0x96, !PT ;  /* 0x0000000e0b097212 */ /* 0x000fe200078e9615 */
[----:B------:R-:W-:Y:S01]  /*6fb0*/  IMAD.WIDE.U32 R32, R33, -0x2daee0ad, RZ ;  /* 0xd2511f5321207825 */ /* 0x000fe200078e00ff */
[----:B------:R-:W-:-:S03]  /*6fc0*/  LOP3.LUT R14, R13, R8, R27, 0x96, !PT ;  /* 0x000000080d0e7212 */ /* 0x000fc600078e961b */
[----:B------:R-:W-:Y:S01]  /*6fd0*/  IMAD.WIDE.U32 R34, R34, -0x326172a9, RZ ;  /* 0xcd9e8d5722227825 */ /* 0x000fe200078e00ff */
[----:B------:R-:W-:Y:S02]  /*6fe0*/  LOP3.LUT R13, R13, R10, R33, 0x96, !PT ;  /* 0x0000000a0d0d7212 */ /* 0x000fe400078e9621 */
[----:B------:R-:W-:Y:S01]  /*6ff0*/  IADD3 R27, PT, PT, R7, 0x1fd5c5a3, RZ ;  /* 0x1fd5c5a3071b7810 */ /* 0x000fe20007ffe0ff */
[----:B------:R-:W-:Y:S01]  /*7000*/  IMAD.WIDE.U32 R8, R9, -0x2daee0ad, RZ ;  /* 0xd2511f5309087825 */ /* 0x000fe200078e00ff */
[----:B------:R-:W-:-:S03]  /*7010*/  LOP3.LUT R15, R11, R12, R35, 0x96, !PT ;  /* 0x0000000c0b0f7212 */ /* 0x000fc600078e9623 */
[----:B------:R-:W-:Y:S01]  /*7020*/  VIADD R21, R6, 0x5384540f ;  /* 0x5384540f06157836 */ /* 0x000fe20000000000 */
[----:B------:R-:W-:Y:S01]  /*7030*/  LOP3.LUT R31, R27, R26, R9, 0x96, !PT ;  /* 0x0000001a1b1f7212 */ /* 0x000fe200078e9609 */
[----:B------:R-:W-:-:S04]  /*7040*/  IMAD.WIDE.U32 R10, R14, -0x326172a9, RZ ;  /* 0xcd9e8d570e0a7825 */ /* 0x000fc800078e00ff */
[----:B------:R-:W-:Y:S01]  /*7050*/  IMAD.WIDE.U32 R12, R13, -0x326172a9, RZ ;  /* 0xcd9e8d570d0c7825 */ /* 0x000fe200078e00ff */
[----:B------:R-:W-:-:S03]  /*7060*/  LOP3.LUT R26, R21, R20, R11, 0x96, !PT ;  /* 0x00000014151a7212 */ /* 0x000fc600078e960b */
[----:B------:R-:W-:Y:S01]  /*7070*/  IMAD.WIDE.U32 R14, R15, -0x2daee0ad, RZ ;  /* 0xd2511f530f0e7825 */ /* 0x000fe200078e00ff */
[----:B------:R-:W-:-:S03]  /*7080*/  LOP3.LUT R33, R21, R34, R13, 0x96, !PT ;  /* 0x0000002215217212 */ /* 0x000fc600078e960d */
[----:B------:R-:W-:Y:S02]  /*7090*/  VIADD R11, R6, 0xf1bbcdc8 ;  /* 0xf1bbcdc8060b7836 */ /* 0x000fe40000000000 */
[----:B------:R-:W-:Y:S01]  /*70a0*/  IMAD.WIDE.U32 R20, R31, -0x326172a9, RZ ;  /* 0xcd9e8d571f147825 */ /* 0x000fe200078e00ff */
[----:B------:R-:W-:-:S04]  /*70b0*/  LOP3.LUT R15, R27, R32, R15, 0x96, !PT ;  /* 0x000000201b0f7212 */ /* 0x000fc800078e960f */
[----:B------:R-:W-:Y:S02]  /*70c0*/  LOP3.LUT R10, R11, R10, R21, 0x96, !PT ;  /* 0x0000000a0b0a7212 */ /* 0x000fe400078e9615 */
[----:B------:R-:W-:Y:S01]  /*70d0*/  LOP3.LUT R21, R2, 0x3, RZ, 0xc0, !PT ;  /* 0x0000000302157812 */ /* 0x000fe200078ec0ff */
[C---:B------:R-:W-:Y:S01]  /*70e0*/  VIADD R31, R7.reuse, 0x96a522ad ;  /* 0x96a522ad071f7836 */ /* 0x040fe20000000000 */
[----:B------:R-:W-:Y:S01]  /*70f0*/  IADD3 R13, PT, PT, R7, -0x24c28bd8, RZ ;  /* 0xdb3d7428070d7810 */ /* 0x000fe20007ffe0ff */
[----:B------:R-:W-:Y:S01]  /*7100*/  IMAD.WIDE.U32 R26, R26, -0x2daee0ad, RZ ;  /* 0xd2511f531a1a7825 */ /* 0x000fe200078e00ff */
[----:B------:R-:W-:Y:S02]  /*7110*/  IADD3 R9, PT, PT, R6, -0x700cb87f, RZ ;  /* 0x8ff3478106097810 */ /* 0x000fe40007ffe0ff */
[----:B------:R-:W-:Y:S01]  /*7120*/  ISETP.GT.AND P0, PT, R21, 0x1, PT ;  /* 0x000000011500780c */ /* 0x000fe20003f04270 */
        /* <DEDUP_REMOVED lines=23> */
.L_x_1437:
        /* <DEDUP_REMOVED lines=8> */
.L_x_1438:
[----:B------:R-:W-:Y:S01]  /*7320*/  ISETP.GT.AND P0, PT, R0, 0x2, PT ;  /* 0x000000020000780c */ /* 0x000fe20003f04270 */
[----:B------:R-:W-:Y:S01]  /*7330*/  IMAD.MOV.U32 R7, RZ, RZ, 0x2f800000 ;  /* 0x2f800000ff077424 */ /* 0x000fe200078e00ff */
[----:B------:R-:W-:Y:S01]  /*7340*/  I2FP.F32.U32 R31, R20 ;  /* 0x00000014001f7245 */ /* 0x000fe20000201000 */
[----:B------:R-:W-:Y:S01]  /*7350*/  BSSY.RECONVERGENT B9, `(.L_x_1439) ;  /* 0x00000b6000097945 */ /* 0x000fe20003800200 */
[----:B------:R-:W-:-:S03]  /*7360*/  I2FP.F32.U32 R32, R14 ;  /* 0x0000000e00207245 */ /* 0x000fc60000201000 */
[----:B------:R-:W-:Y:S01]  /*7370*/  BSSY.RELIABLE B8, `(.L_x_1440) ;  /* 0x000008a000087945 */ /* 0x000fe20003800100 */
[----:B------:R-:W-:Y:S01]  /*7380*/  I2FP.F32.U32 R6, R6 ;  /* 0x0000000600067245 */ /* 0x000fe20000201000 */
[-C--:B------:R-:W-:Y:S01]  /*7390*/  FFMA.FTZ R31, R31, R7.reuse, 1.1641532182693481445e-10 ;  /* 0x2f0000001f1f7423 */ /* 0x080fe20000010007 */
        /* <DEDUP_REMOVED lines=10> */
.L_x_10024:
[----:B------:R-:W-:Y:S05]  /*7440*/  BRX R4 -0x7450                                                                                                                                                                                                                                                                                                                                                                                                                                                                               (*"BRANCH_TARGETS .L_x_10025,.L_x_10026,.L_x_10027"*) ;  /* 0xffffff8804ec7949 */ /* 0x000fea000383ffff */
.L_x_1441:
        /* <DEDUP_REMOVED lines=31> */
.L_x_1447:
[----:B------:R0:W5:Y:S02]  /*7640*/  LDG.E R0, desc[UR36][R26.64] ;  /* 0x000000241a007981 */ /* 0x000164000c1e1900 */
.L_x_1446:
[----:B------:R-:W-:Y:S05]  /*7650*/  BSYNC.RECONVERGENT B6 ;  /* 0x0000000000067941 */ /* 0x000fea0003800200 */
.L_x_1445:
[----:B------:R-:W1:Y:S01]  /*7660*/  LDC R3, c[0x0][0x3ec] ;  /* 0x0000fb00ff037b82 */ /* 0x000e620000000800 */
[----:B------:R-:W2:Y:S01]  /*7670*/  LDCU UR6, c[0x0][0x530] ;  /* 0x0000a600ff0677ac */ /* 0x000ea20008000800 */
[----:B------:R-:W3:Y:S01]  /*7680*/  LDCU.64 UR4, c[0x0][0x380] ;  /* 0x00007000ff0477ac */ /* 0x000ee20008000a00 */
[----:B--2---:R-:W-:-:S04]  /*7690*/  IADD3 R4, PT, PT, -R28, UR6, RZ ;  /* 0x000000061c047c10 */ /* 0x004fc8000fffe1ff */
[----:B------:R-:W-:Y:S01]  /*76a0*/  ISETP.GT.AND P0, PT, R4, 0x3, PT ;  /* 0x000000030400780c */ /* 0x000fe20003f04270 */
[----:B-1----:R-:W-:-:S04]  /*76b0*/  IMAD R2, R28, R3, R3 ;  /* 0x000000031c027224 */ /* 0x002fc800078e0203 */
[----:B------:R-:W-:-:S05]  /*76c0*/  IMAD R2, R3, 0x2, R2 ;  /* 0x0000000203027824 */ /* 0x000fca00078e0202 */
[----:B------:R-:W-:Y:S02]  /*76d0*/  SEL R2, R2, RZ, P0 ;  /* 0x000000ff02027207 */ /* 0x000fe40000000000 */
[----:B-----5:R-:W-:Y:S02]  /*76e0*/  FSETP.GTU.FTZ.AND P0, PT, R35, R0, PT ;  /* 0x000000002300720b */ /* 0x020fe40003f1c000 */
[----:B---3--:R-:W-:Y:S02]  /*76f0*/  IADD3 R2, P1, PT, R2, UR4, RZ ;  /* 0x0000000402027c10 */ /* 0x008fe4000ff3e0ff */
[----:B------:R-:W-:Y:S02]  /*7700*/  SEL R5, RZ, 0x1, P0 ;  /* 0x00000001ff057807 */ /* 0x000fe40000000000 */
[----:B------:R-:W-:-:S05]  /*7710*/  IADD3.X R3, PT, PT, RZ, UR5, RZ, P1, !PT ;  /* 0x00000005ff037c10 */ /* 0x000fca0008ffe4ff */
[----:B------:R1:W-:Y:S04]  /*7720*/  STG.E.U8 desc[UR36][R2.64], R5 ;  /* 0x0000000502007986 */ /* 0x0003e8000c101124 */
.L_x_1443:
[----:B------:R-:W-:Y:S05]  /*7730*/  BSYNC.RELIABLE B7 ;  /* 0x0000000000077941 */ /* 0x000fea0003800100 */
.L_x_1442:
        /* <DEDUP_REMOVED lines=24> */
.L_x_1450:
[----:B------:R0:W5:Y:S02]  /*78c0*/  LDG.E R0, desc[UR36][R26.64] ;  /* 0x000000241a007981 */ /* 0x000164000c1e1900 */
.L_x_1449:
[----:B------:R-:W-:Y:S05]  /*78d0*/  BSYNC.RECONVERGENT B6 ;  /* 0x0000000000067941 */ /* 0x000fea0003800200 */
.L_x_1448:
[----:B-1----:R-:W1:Y:S01]  /*78e0*/  LDC R3, c[0x0][0x3ec] ;  /* 0x0000fb00ff037b82 */ /* 0x002e620000000800 */
[----:B------:R-:W2:Y:S01]  /*78f0*/  LDCU UR4, c[0x0][0x530] ;  /* 0x0000a600ff0477ac */ /* 0x000ea20008000800 */
[----:B------:R-:W3:Y:S01]  /*7900*/  LDCU.64 UR6, c[0x0][0x380] ;  /* 0x00007000ff0677ac */ /* 0x000ee20008000a00 */
[----:B--2---:R-:W-:-:S04]  /*7910*/  IADD3 R4, PT, PT, -R28, UR4, RZ ;  /* 0x000000041c047c10 */ /* 0x004fc8000fffe1ff */
[----:B------:R-:W-:Y:S01]  /*7920*/  ISETP.GT.AND P0, PT, R4, 0x2, PT ;  /* 0x000000020400780c */ /* 0x000fe20003f04270 */
[----:B-1----:R-:W-:-:S05]  /*7930*/  IMAD R2, R28, R3, R3 ;  /* 0x000000031c027224 */ /* 0x002fca00078e0203 */
[----:B------:R-:W-:-:S04]  /*7940*/  IADD3 R2, PT, PT, R2, R3, RZ ;  /* 0x0000000302027210 */ /* 0x000fc80007ffe0ff */
[----:B------:R-:W-:Y:S02]  /*7950*/  SEL R2, R2, RZ, P0 ;  /* 0x000000ff02027207 */ /* 0x000fe40000000000 */
[----:B-----5:R-:W-:Y:S02]  /*7960*/  FSETP.GTU.FTZ.AND P0, PT, R33, R0, PT ;  /* 0x000000002100720b */ /* 0x020fe40003f1c000 */
[----:B---3--:R-:W-:Y:S02]  /*7970*/  IADD3 R2, P1, PT, R2, UR6, RZ ;  /* 0x0000000602027c10 */ /* 0x008fe4000ff3e0ff */
[----:B------:R-:W-:-:S03]  /*7980*/  SEL R5, RZ, 0x1, P0 ;  /* 0x00000001ff057807 */ /* 0x000fc60000000000 */
[----:B------:R-:W-:-:S05]  /*7990*/  IMAD.X R3, RZ, RZ, UR7, P1 ;  /* 0x00000007ff037e24 */ /* 0x000fca00088e06ff */
[----:B------:R1:W-:Y:S03]  /*79a0*/  STG.E.U8 desc[UR36][R2.64], R5 ;  /* 0x0000000502007986 */ /* 0x0003e6000c101124 */
.L_x_10026:
[----:B------:R-:W2:Y:S02]  /*79b0*/  LDCU.64 UR4, c[0x0][0x458] ;  /* 0x00008b00ff0477ac */ /* 0x000ea40008000a00 */
        /* <DEDUP_REMOVED lines=23> */
.L_x_1453:
[----:B------:R1:W5:Y:S02]  /*7b30*/  LDG.E R3, desc[UR36][R24.64] ;  /* 0x0000002418037981 */ /* 0x000364000c1e1900 */
.L_x_1452:
[----:B------:R-:W-:Y:S05]  /*7b40*/  BSYNC.RECONVERGENT B6 ;  /* 0x0000000000067941 */ /* 0x000fea0003800200 */
.L_x_1451:
[----:B------:R-:W2:Y:S01]  /*7b50*/  LDC R5, c[0x0][0x3ec] ;  /* 0x0000fb00ff057b82 */ /* 0x000ea20000000800 */
[----:B------:R-:W3:Y:S01]  /*7b60*/  LDCU UR4, c[0x0][0x530] ;  /* 0x0000a600ff0477ac */ /* 0x000ee20008000800 */
[----:B------:R-:W4:Y:S01]  /*7b70*/  LDCU.64 UR6, c[0x0][0x380] ;  /* 0x00007000ff0677ac */ /* 0x000f220008000a00 */
[----:B---3--:R-:W-:-:S04]  /*7b80*/  IADD3 R0, PT, PT, -R28, UR4, RZ ;  /* 0x000000041c007c10 */ /* 0x008fc8000fffe1ff */
[----:B------:R-:W-:Y:S01]  /*7b90*/  ISETP.GT.AND P0, PT, R0, 0x1, PT ;  /* 0x000000010000780c */ /* 0x000fe20003f04270 */
[----:B--2---:R-:W-:-:S05]  /*7ba0*/  IMAD R2, R28, R5, R5 ;  /* 0x000000051c027224 */ /* 0x004fca00078e0205 */
[----:B------:R-:W-:Y:S02]  /*7bb0*/  SEL R2, R2, RZ, P0 ;  /* 0x000000ff02027207 */ /* 0x000fe40000000000 */
[----:B-----5:R-:W-:Y:S02]  /*7bc0*/  FSETP.GTU.FTZ.AND P0, PT, R32, R3, PT ;  /* 0x000000032000720b */ /* 0x020fe40003f1c000 */
[----:B----4-:R-:W-:Y:S02]  /*7bd0*/  IADD3 R2, P1, PT, R2, UR6, RZ ;  /* 0x0000000602027c10 */ /* 0x010fe4000ff3e0ff */
[----:B------:R-:W-:-:S03]  /*7be0*/  SEL R5, RZ, 0x1, P0 ;  /* 0x00000001ff057807 */ /* 0x000fc60000000000 */
[----:B------:R-:W-:-:S05]  /*7bf0*/  IMAD.X R3, RZ, RZ, UR7, P1 ;  /* 0x00000007ff037e24 */ /* 0x000fca00088e06ff */
[----:B------:R2:W-:Y:S03]  /*7c00*/  STG.E.U8 desc[UR36][R2.64], R5 ;  /* 0x0000000502007986 */ /* 0x0005e6000c101124 */
.L_x_10025:
[----:B------:R-:W-:Y:S05]  /*7c10*/  BSYNC.RELIABLE B8 ;  /* 0x0000000000087941 */ /* 0x000fea0003800100 */
.L_x_1440:
[----:B------:R-:W3:Y:S02]  /*7c20*/  LDCU.64 UR4, c[0x0][0x458] ;  /* 0x00008b00ff0477ac */ /* 0x000ee40008000a00 */
[----:B---3--:R-:W-:-:S04]  /*7c30*/  LEA R22, P0, R18, UR4, 0x2 ;  /* 0x0000000412167c11 */ /* 0x008fc8000f8010ff */
[----:B------:R-:W-:-:S05]  /*7c40*/  LEA.HI.X R23, R18, UR5, R19, 0x2, P0 ;  /* 0x0000000512177c11 */ /* 0x000fca00080f1413 */
        /* <DEDUP_REMOVED lines=9> */
[----:B--2---:R2:W4:Y:S01]  /*7ce0*/  LDC.64 R2, c[0x4][R0] ;  /* 0x0100000000027b82 */ /* 0x0045220000000a00 */
[----:B------:R-:W5:Y:S01]  /*7cf0*/  LDCU.64 UR6, c[0x4][0x178] ;  /* 0x01002f00ff0677ac */ /* 0x000f620008000a00 */
[----:B------:R-:W-:Y:S01]  /*7d00*/  MOV R13, RZ ;  /* 0x000000ff000d7202 */ /* 0x000fe20000000f00 */
[----:B------:R-:W0:Y:S01]  /*7d10*/  LDCU.64 UR8, c[0x4][0x90] ;  /* 0x01001200ff0877ac */ /* 0x000e220008000a00 */
[----:B---3--:R-:W-:Y:S01]  /*7d20*/  MOV R4, UR4 ;  /* 0x0000000400047c02 */ /* 0x008fe20008000f00 */
[----:B------:R-:W-:Y:S01]  /*7d30*/  IMAD.U32 R5, RZ, RZ, UR5 ;  /* 0x00000005ff057e24 */ /* 0x000fe2000f8e00ff */
[----:B-----5:R-:W-:Y:S01]  /*7d40*/  MOV R6, UR6 ;  /* 0x0000000600067c02 */ /* 0x020fe20008000f00 */
[----:B------:R-:W-:Y:S01]  /*7d50*/  IMAD.U32 R7, RZ, RZ, UR7 ;  /* 0x00000007ff077e24 */ /* 0x000fe2000f8e00ff */
[----:B0-----:R-:W-:Y:S01]  /*7d60*/  MOV R10, UR8 ;  /* 0x00000008000a7c02 */ /* 0x001fe20008000f00 */
[----:B--2---:R-:W-:-:S07]  /*7d70*/  IMAD.U32 R11, RZ, RZ, UR9 ;  /* 0x00000009ff0b7e24 */ /* 0x004fce000f8e00ff */
[----:B------:R-:W-:-:S07]  /*7d80*/  LEPC R20, `(.L_x_1456) ;  /* 0x000000001014794e */ /* 0x000fce0000000000 */
[----:B-1--4-:R-:W-:Y:S05]  /*7d90*/  CALL.ABS.NOINC R2 ;  /* 0x0000000002007343 */ /* 0x012fea0003c00000 */
.L_x_1456:
[----:B------:R3:W5:Y:S02]  /*7da0*/  LDG.E R0, desc[UR36][R22.64] ;  /* 0x0000002416007981 */ /* 0x000764000c1e1900 */
.L_x_1455:
[----:B------:R-:W-:Y:S05]  /*7db0*/  BSYNC.RECONVERGENT B6 ;  /* 0x0000000000067941 */ /* 0x000fea0003800200 */
.L_x_1454:
[----:B------:R-:W2:Y:S01]  /*7dc0*/  LDCU UR5, c[0x0][0x530] ;  /* 0x0000a600ff0577ac */ /* 0x000ea20008000800 */
[----:B------:R-:W4:Y:S01]  /*7dd0*/  LDCU UR4, c[0x0][0x3ec] ;  /* 0x00007d80ff0477ac */ /* 0x000f220008000800 */
[----:B------:R-:W0:Y:S01]  /*7de0*/  LDCU.64 UR6, c[0x0][0x380] ;  /* 0x00007000ff0677ac */ /* 0x000e220008000a00 */
[----:B--2---:R-:W-:Y:S02]  /*7df0*/  IMAD.U32 R3, RZ, RZ, UR5 ;  /* 0x00000005ff037e24 */ /* 0x004fe4000f8e00ff */
[----:B----4-:R-:W-:-:S03]  /*7e00*/  IMAD R2, R28, UR4, RZ ;  /* 0x000000041c027c24 */ /* 0x010fc6000f8e02ff */
[----:B------:R-:W-:-:S04]  /*7e10*/  IADD3 R4, PT, PT, -R28, R3, RZ ;  /* 0x000000031c047210 */ /* 0x000fc80007ffe1ff */
[----:B------:R-:W-:-:S04]  /*7e20*/  ISETP.GT.AND P0, PT, R4, RZ, PT ;  /* 0x000000ff0400720c */ /* 0x000fc80003f04270 */
[----:B------:R-:W-:Y:S02]  /*7e30*/  SEL R2, R2, RZ, P0 ;  /* 0x000000ff02027207 */ /* 0x000fe40000000000 */
[----:B-----5:R-:W-:Y:S02]  /*7e40*/  FSETP.GTU.FTZ.AND P0, PT, R31, R0, PT ;  /* 0x000000001f00720b */ /* 0x020fe40003f1c000 */
[----:B0-----:R-:W-:Y:S02]  /*7e50*/  IADD3 R4, P1, PT, R2, UR6, RZ ;  /* 0x0000000602047c10 */ /* 0x001fe4000ff3e0ff */
[----:B------:R-:W-:-:S03]  /*7e60*/  SEL R7, RZ, 0x1, P0 ;  /* 0x00000001ff077807 */ /* 0x000fc60000000000 */
[----:B------:R-:W-:-:S05]  /*7e70*/  IMAD.X R5, RZ, RZ, UR7, P1 ;  /* 0x00000007ff057e24 */ /* 0x000fca00088e06ff */
[----:B------:R0:W-:Y:S01]  /*7e80*/  STG.E.U8 desc[UR36][R4.64], R7 ;  /* 0x0000000704007986 */ /* 0x0001e2000c101124 */
[----:B------:R-:W-:Y:S05]  /*7e90*/  BRA `(.L_x_1444) ;  /* 0x0000000000047947 */ /* 0x000fea0003800000 */
.L_x_10027:
[----:B------:R-:W-:Y:S05]  /*7ea0*/  BREAK.RELIABLE B8 ;  /* 0x0000000000087942 */ /* 0x000fea0003800100 */
.L_x_1444:
[----:B------:R-:W-:Y:S05]  /*7eb0*/  BSYNC.RECONVERGENT B9 ;  /* 0x0000000000097941 */ /* 0x000fea0003800200 */
.L_x_1439:
[----:B------:R-:W-:-:S04]  /*7ec0*/  LEA R28, R29, R28, 0x2 ;  /* 0x0000001c1d1c7211 */ /* 0x000fc800078e10ff */
[----:B------:R-:W-:-:S13]  /*7ed0*/  ISETP.GE.U32.AND P0, PT, R28, R3, PT ;  /* 0x000000031c00720c */ /* 0x000fda0003f06070 */
[----:B------:R-:W-:Y:S05]  /*7ee0*/  @!P0 BRA `(.L_x_1457) ;  /* 0xffffff8000a48947 */ /* 0x000fea000383ffff */
[----:B------:R-:W-:Y:S05]  /*7ef0*/  EXIT ;  /* 0x000000000000794d */ /* 0x000fea0003800000 */
.L_x_1458:
        /* <DEDUP_REMOVED lines=16> */
.L_x_10565:


//--------------------- .text._ZN2at4cuda57_GLOBAL__N__cd6b329d_24_DistributionBernoulli_cu_7537a20d21kernelPointwiseApply2IZNS_6native9templates4cuda28bernoulli_tensor_cuda_kernelIbfEEvRKNS_10TensorBaseES9_NS_15PhiloxCudaStateEEUliRbSB_SB_SB_RKfSD_SD_SD_E_bSC_jLi1ELi2ELi4ELi512ELi2EEEvNS0_6detail10TensorInfoIT0_T2_EENSG_IT1_SI_EESI_T_ --------------------------
	.section	.text._ZN2at4cuda57_GLOBAL__N__cd6b329d_24_DistributionBernoulli_cu_7537a20d21kernelPointwiseApply2IZNS_6native9templates4cuda28bernoulli_tensor_cuda_kernelIbfEEvRKNS_10TensorBaseES9_NS_15PhiloxCudaStateEEUliRbSB_SB_SB_RKfSD_SD_SD_E_bSC_jLi1ELi2ELi4ELi512ELi2EEEvNS0_6detail10TensorInfoIT0_T2_EENSG_IT1_SI_EESI_T_,"ax",@progbits
	.align	128
.text._ZN2at4cuda57_GLOBAL__N__cd6b329d_24_DistributionBernoulli_cu_7537a20d21kernelPointwiseApply2IZNS_6native9templates4cuda28bernoulli_tensor_cuda_kernelIbfEEvRKNS_10TensorBaseES9_NS_15PhiloxCudaStateEEUliRbSB_SB_SB_RKfSD_SD_SD_E_bSC_jLi1ELi2ELi4ELi512ELi2EEEvNS0_6detail10TensorInfoIT0_T2_EENSG_IT1_SI_EESI_T_:
        .type           _ZN2at4cuda57_GLOBAL__N__cd6b329d_24_DistributionBernoulli_cu_7537a20d21kernelPointwiseApply2IZNS_6native9templates4cuda28bernoulli_tensor_cuda_kernelIbfEEvRKNS_10TensorBaseES9_NS_15PhiloxCudaStateEEUliRbSB_SB_SB_RKfSD_SD_SD_E_bSC_jLi1ELi2ELi4ELi512ELi2EEEvNS0_6detail10TensorInfoIT0_T2_EENSG_IT1_SI_EESI_T_,@function
        .size           _ZN2at4cuda57_GLOBAL__N__cd6b329d_24_DistributionBernoulli_cu_7537a20d21kernelPointwiseApply2IZNS_6native9templates4cuda28bernoulli_tensor_cuda_kernelIbfEEvRKNS_10TensorBaseES9_NS_15PhiloxCudaStateEEUliRbSB_SB_SB_RKfSD_SD_SD_E_bSC_jLi1ELi2ELi4ELi512ELi2EEEvNS0_6detail10TensorInfoIT0_T2_EENSG_IT1_SI_EESI_T_,(.L_x_10566 - _ZN2at4cuda57_GLOBAL__N__cd6b329d_24_DistributionBernoulli_cu_7537a20d21kernelPointwiseApply2IZNS_6native9templates4cuda28bernoulli_tensor_cuda_kernelIbfEEvRKNS_10TensorBaseES9_NS_15PhiloxCudaStateEEUliRbSB_SB_SB_RKfSD_SD_SD_E_bSC_jLi1ELi2ELi4ELi512ELi2EEEvNS0_6detail10TensorInfoIT0_T2_EENSG_IT1_SI_EESI_T_)
        .other          _ZN2at4cuda57_GLOBAL__N__cd6b329d_24_DistributionBernoulli_cu_7537a20d21kernelPointwiseApply2IZNS_6native9templates4cuda28bernoulli_tensor_cuda_kernelIbfEEvRKNS_10TensorBaseES9_NS_15PhiloxCudaStateEEUliRbSB_SB_SB_RKfSD_SD_SD_E_bSC_jLi1ELi2ELi4ELi512ELi2EEEvNS0_6detail10TensorInfoIT0_T2_EENSG_IT1_SI_EESI_T_,@"STO_CUDA_ENTRY STV_DEFAULT"
_ZN2at4cuda57_GLOBAL__N__cd6b329d_24_DistributionBernoulli_cu_7537a20d21kernelPointwiseApply2IZNS_6native9templates4cuda28bernoulli_tensor_cuda_kernelIbfEEvRKNS_10TensorBaseES9_NS_15PhiloxCudaStateEEUliRbSB_SB_SB_RKfSD_SD_SD_E_bSC_jLi1ELi2ELi4ELi512ELi2EEEvNS0_6detail10TensorInfoIT0_T2_EENSG_IT1_SI_EESI_T_:
        /* <DEDUP_REMOVED lines=23> */
.L_x_1488:
        /* <DEDUP_REMOVED lines=19> */
[----:B----4-:R-:W-:Y:S02]  /*02a0*/  LOP3.LUT R2, R7, R19, R24, 0x96, !PT ;  /* 0x0000001307027212 */ /* 0x010fe400078e9618 */
[----:B------:R-:W-:-:S03]  /*02b0*/  LOP3.LUT R8, R11, R25, RZ, 0x3c, !PT ;  /* 0x000000190b087212 */ /* 0x000fc600078e3cff */
[----:B------:R-:W-:Y:S01]  /*02c0*/  @P0 IMAD.MOV R3, RZ, RZ, R7 ;  /* 0x000000ffff030224 */ /* 0x000fe200078e0207 */
[----:B------:R-:W-:Y:S01]  /*02d0*/  LOP3.LUT R6, R5, R25, RZ, 0x3c, !PT ;  /* 0x0000001905067212 */ /* 0x000fe200078e3cff */
[----:B------:R-:W-:-:S03]  /*02e0*/  VIADD R15, R25, 0xbb67ae85 ;  /* 0xbb67ae85190f7836 */ /* 0x000fc60000000000 */
[----:B------:R-:W-:Y:S01]  /*02f0*/  LOP3.LUT R4, R19, R3, R24, 0x96, !PT ;  /* 0x0000000313047212 */ /* 0x000fe200078e9618 */
[----:B------:R-:W-:Y:S01]  /*0300*/  IMAD.WIDE.U32 R2, R2, -0x2daee0ad, RZ ;  /* 0xd2511f5302027825 */ /* 0x000fe200078e00ff */
[----:B------:R-:W-:-:S03]  /*0310*/  IADD3 R0, PT, PT, R10, -0x2daee0ad, RZ ;  /* 0xd2511f530a007810 */ /* 0x000fc60007ffe0ff */
[----:B------:R-:W-:Y:S02]  /*0320*/  VIADD R13, R24, 0x9e3779b9 ;  /* 0x9e3779b9180d7836 */ /* 0x000fe40000000000 */
[----:B------:R-:W-:Y:S01]  /*0330*/  IMAD.WIDE.U32 R8, R8, -0x326172a9, RZ ;  /* 0xcd9e8d5708087825 */ /* 0x000fe200078e00ff */
[----:B------:R-:W-:-:S03]  /*0340*/  LOP3.LUT R10, R15, R10, R3, 0x96, !PT ;  /* 0x0000000a0f0a7212 */ /* 0x000fc600078e9603 */
[----:B------:R-:W-:Y:S01]  /*0350*/  IMAD.WIDE.U32 R6, R6, -0x326172a9, RZ ;  /* 0xcd9e8d5706067825 */ /* 0x000fe200078e00ff */
[----:B------:R-:W-:-:S03]  /*0360*/  LOP3.LUT R12, R13, R18, R9, 0x96, !PT ;  /* 0x000000120d0c7212 */ /* 0x000fc600078e9609 */
[----:B------:R-:W-:Y:S01]  /*0370*/  IMAD.WIDE.U32 R4, R4, -0x2daee0ad, RZ ;  /* 0xd2511f5304047825 */ /* 0x000fe200078e00ff */
[----:B------:R-:W-:-:S04]  /*0380*/  LOP3.LUT R14, R13, R18, R7, 0x96, !PT ;  /* 0x000000120d0e7212 */ /* 0x000fc800078e9607 */
[----:B------:R-:W-:Y:S01]  /*0390*/  LOP3.LUT R0, R15, R0, R5, 0x96, !PT ;  /* 0x000000000f007212 */ /* 0x000fe200078e9605 */
[----:B------:R-:W-:Y:S02]  /*03a0*/  VIADD R3, R24, 0x3c6ef372 ;  /* 0x3c6ef37218037836 */ /* 0x000fe40000000000 */
[----:B------:R-:W-:-:S04]  /*03b0*/  IMAD.WIDE.U32 R10, R10, -0x326172a9, RZ ;  /* 0xcd9e8d570a0a7825 */ /* 0x000fc800078e00ff */
[----:B------:R-:W-:Y:S02]  /*03c0*/  VIADD R5, R25, 0x76cf5d0a ;  /* 0x76cf5d0a19057836 */ /* 0x000fe40000000000 */
[----:B------:R-:W-:Y:S01]  /*03d0*/  IMAD.WIDE.U32 R12, R12, -0x2daee0ad, RZ ;  /* 0xd2511f530c0c7825 */ /* 0x000fe200078e00ff */
[----:B------:R-:W-:-:S03]  /*03e0*/  LOP3.LUT R8, R3, R8, R11, 0x96, !PT ;  /* 0x0000000803087212 */ /* 0x000fc600078e960b */
[----:B------:R-:W-:-:S04]  /*03f0*/  IMAD.WIDE.U32 R14, R14, -0x2daee0ad, RZ ;  /* 0xd2511f530e0e7825 */ /* 0x000fc800078e00ff */
[----:B0-----:R-:W-:Y:S01]  /*0400*/  IMAD.WIDE.U32 R16, R0, -0x326172a9, RZ ;  /* 0xcd9e8d5700107825 */ /* 0x001fe200078e00ff */
[C---:B------:R-:W-:Y:S02]  /*0410*/  LOP3.LUT R0, R5.reuse, R2, R13, 0x96, !PT ;  /* 0x0000000205007212 */ /* 0x040fe400078e960d */
[----:B------:R-:W-:Y:S02]  /*0420*/  LOP3.LUT R7, R5, R4, R15, 0x96, !PT ;  /* 0x0000000405077212 */ /* 0x000fe400078e960f */
[----:B------:R-:W-:Y:S01]  /*0430*/  LOP3.LUT R9, R3, R6, R17, 0x96, !PT ;  /* 0x0000000603097212 */ /* 0x000fe200078e9611 */
[----:B------:R-:W-:Y:S02]  /*0440*/  VIADD R13, R25, 0x32370b8f ;  /* 0x32370b8f190d7836 */ /* 0x000fe40000000000 */
[----:B------:R-:W-:Y:S01]  /*0450*/  IMAD.WIDE.U32 R2, R8, -0x2daee0ad, RZ ;  /* 0xd2511f5308027825 */ /* 0x000fe200078e00ff */
[----:B------:R-:W-:-:S03]  /*0460*/  IADD3 R11, PT, PT, R24, -0x255992d5, RZ ;  /* 0xdaa66d2b180b7810 */ /* 0x000fc60007ffe0ff */
        /* <DEDUP_REMOVED lines=26> */
[----:B------:R-:W1:Y:S02]  /*0610*/  LDC R16, c[0x0][0x3ec] ;  /* 0x0000fb00ff107b82 */ /* 0x000e640000000800 */
        /* <DEDUP_REMOVED lines=10> */
[----:B0-----:R-:W-:Y:S01]  /*06c0*/  IMAD.U32 R0, RZ, RZ, UR46 ;  /* 0x0000002eff007e24 */ /* 0x001fe2000f8e00ff */
[----:B------:R-:W-:Y:S01]  /*06d0*/  LOP3.LUT R22, R3, R8, R11, 0x96, !PT ;  /* 0x0000000803167212 */ /* 0x000fe200078e960b */
[----:B------:R-:W-:Y:S01]  /*06e0*/  IMAD.WIDE.U32 R2, R6, -0x2daee0ad, RZ ;  /* 0xd2511f5306027825 */ /* 0x000fe200078e00ff */
[----:B------:R-:W-:-:S03]  /*06f0*/  IADD3 R11, PT, PT, R25, 0x1fd5c5a3, RZ ;  /* 0x1fd5c5a3190b7810 */ /* 0x000fc60007ffe0ff */
[----:B------:R-:W-:Y:S02]  /*0700*/  IMAD.IADD R17, R0, 0x1, -R33 ;  /* 0x0000000100117824 */ /* 0x000fe400078e0a21 */
[----:B------:R-:W-:-:S04]  /*0710*/  IMAD.WIDE.U32 R6, R9, -0x326172a9, RZ ;  /* 0xcd9e8d5709067825 */ /* 0x000fc800078e00ff */
[----:B------:R-:W-:Y:S01]  /*0720*/  VIADD R5, R24, 0x5384540f ;  /* 0x5384540f18057836 */ /* 0x000fe20000000000 */
[----:B------:R-:W-:Y:S01]  /*0730*/  ISETP.GE.AND P4, PT, R17, 0x1, PT ;  /* 0x000000011100780c */ /* 0x000fe20003f86270 */
        /* <DEDUP_REMOVED lines=14> */
[----:B------:R-:W-:Y:S02]  /*0820*/  LOP3.LUT R9, R9, R22, R11, 0x96, !PT ;  /* 0x0000001609097212 */ /* 0x000fe400078e960b */
[C---:B------:R-:W-:Y:S01]  /*0830*/  ISETP.GE.AND P3, PT, R17.reuse, 0x2, PT ;  /* 0x000000021100780c */ /* 0x040fe20003f66270 */
[----:B------:R-:W-:Y:S01]  /*0840*/  VIADD R21, R24, 0x8ff34781 ;  /* 0x8ff3478118157836 */ /* 0x000fe20000000000 */
[----:B------:R-:W-:Y:S01]  /*0850*/  ISETP.GE.AND P0, PT, R17, 0x3, PT ;  /* 0x000000031100780c */ /* 0x000fe20003f06270 */
[----:B------:R-:W-:Y:S01]  /*0860*/  VIADD R25, R25, 0x96a522ad ;  /* 0x96a522ad19197836 */ /* 0x000fe20000000000 */
[C---:B------:R-:W-:Y:S02]  /*0870*/  ISETP.GT.AND P1, PT, R17.reuse, 0x2, PT ;  /* 0x000000021100780c */ /* 0x040fe40003f24270 */
[----:B------:R-:W-:Y:S02]  /*0880*/  ISETP.GE.AND P2, PT, R17, 0x4, PT ;  /* 0x000000041100780c */ /* 0x000fe40003f46270 */
[----:B------:R-:W-:Y:S01]  /*0890*/  LOP3.LUT R22, R7, R8, R5, 0x96, !PT ;  /* 0x0000000807167212 */ /* 0x000fe200078e9605 */
[----:B-1----:R-:W-:Y:S10]  /*08a0*/  @!P4 BRA `(.L_x_1461) ;  /* 0x00000000005cc947 */ /* 0x002ff40003800000 */
[----:B------:R-:W0:Y:S01]  /*08b0*/  I2F.U32.RP R2, UR39 ;  /* 0x0000002700027d06 */ /* 0x000e220008209000 */
[----:B------:R-:W-:-:S07]  /*08c0*/  ISETP.NE.U32.AND P6, PT, RZ, UR39, PT ;  /* 0x00000027ff007c0c */ /* 0x000fce000bfc5070 */
[----:B0-----:R-:W0:Y:S02]  /*08d0*/  MUFU.RCP R2, R2 ;  /* 0x0000000200027308 */ /* 0x001e240000001000 */
[----:B0-----:R-:W-:-:S06]  /*08e0*/  VIADD R26, R2, 0xffffffe ;  /* 0x0ffffffe021a7836 */ /* 0x001fcc0000000000 */
[----:B------:R0:W1:Y:S02]  /*08f0*/  F2I.FTZ.U32.TRUNC.NTZ R27, R26 ;  /* 0x0000001a001b7305 */ /* 0x000064000021f000 */
[----:B0-----:R-:W-:Y:S01]  /*0900*/  IMAD.MOV.U32 R26, RZ, RZ, RZ ;  /* 0x000000ffff1a7224 */ /* 0x001fe200078e00ff */
[----:B-1----:R-:W-:-:S05]  /*0910*/  IADD3 R7, PT, PT, RZ, -R27, RZ ;  /* 0x8000001bff077210 */ /* 0x002fca0007ffe0ff */
[----:B------:R-:W-:-:S04]  /*0920*/  IMAD R7, R7, UR39, RZ ;  /* 0x0000002707077c24 */ /* 0x000fc8000f8e02ff */
[----:B------:R-:W-:-:S06]  /*0930*/  IMAD.HI.U32 R8, R27, R7, R26 ;  /* 0x000000071b087227 */ /* 0x000fcc00078e001a */
[----:B------:R-:W-:-:S04]  /*0940*/  IMAD.HI.U32 R8, R8, R33, RZ ;  /* 0x0000002108087227 */ /* 0x000fc800078e00ff */
[----:B------:R-:W-:-:S04]  /*0950*/  IMAD.MOV R24, RZ, RZ, -R8 ;  /* 0x000000ffff187224 */ /* 0x000fc800078e0a08 */
[----:B------:R-:W-:-:S05]  /*0960*/  IMAD R7, R24, UR39, R33 ;  /* 0x0000002718077c24 */ /* 0x000fca000f8e0221 */
[----:B------:R-:W-:-:S13]  /*0970*/  ISETP.GE.U32.AND P4, PT, R7, UR39, PT ;  /* 0x0000002707007c0c */ /* 0x000fda000bf86070 */
[----:B------:R-:W-:Y:S01]  /*0980*/  @P4 VIADD R7, R7, -UR39 ;  /* 0x8000002707074c36 */ /* 0x000fe20008000000 */
[----:B------:R-:W-:-:S04]  /*0990*/  @P4 IADD3 R8, PT, PT, R8, 0x1, RZ ;  /* 0x0000000108084810 */ /* 0x000fc80007ffe0ff */
[----:B------:R-:W-:-:S13]  /*09a0*/  ISETP.GE.U32.AND P5, PT, R7, UR39, PT ;  /* 0x0000002707007c0c */ /* 0x000fda000bfa6070 */
[----:B------:R-:W-:Y:S01]  /*09b0*/  @P5 VIADD R8, R8, 0x1 ;  /* 0x0000000108085836 */ /* 0x000fe20000000000 */
[----:B------:R-:W-:-:S05]  /*09c0*/  @!P6 LOP3.LUT R8, RZ, UR39, RZ, 0x33, !PT ;  /* 0x00000027ff08ec12 */ /* 0x000fca000f8e33ff */
[----:B------:R-:W-:-:S04]  /*09d0*/  IMAD.MOV R2, RZ, RZ, -R8 ;  /* 0x000000ffff027224 */ /* 0x000fc800078e0a08 */
[----:B------:R-:W-:-:S04]  /*09e0*/  IMAD R2, R2, UR39, R33 ;  /* 0x0000002702027c24 */ /* 0x000fc8000f8e0221 */
[----:B------:R-:W-:-:S04]  /*09f0*/  IMAD R27, R2, UR44, RZ ;  /* 0x0000002c021b7c24 */ /* 0x000fc8000f8e02ff */
[----:B------:R-:W-:Y:S02]  /*0a00*/  IMAD R26, R8, UR45, R27 ;  /* 0x0000002d081a7c24 */ /* 0x000fe4000f8e021b */
[----:B------:R-:W-:-:S07]  /*0a10*/  IMAD.MOV.U32 R27, RZ, RZ, RZ ;  /* 0x000000ffff1b7224 */ /* 0x000fce00078e00ff */
.L_x_1461:
[----:B------:R-:W-:Y:S05]  /*0a20*/  BSYNC.RECONVERGENT B0 ;  /* 0x0000000000007941 */ /* 0x000fea0003800200 */
.L_x_1460:
[----:B------:R-:W-:Y:S01]  /*0a30*/  IMAD.WIDE.U32 R2, R3, -0x2daee0ad, RZ ;  /* 0xd2511f5303027825 */ /* 0x000fe200078e00ff */
[----:B------:R-:W-:Y:S01]  /*0a40*/  BSSY.RECONVERGENT B0, `(.L_x_1462) ;  /* 0x0000025000007945 */ /* 0x000fe20003800200 */
[----:B------:R-:W-:Y:S02]  /*0a50*/  ISETP.GT.AND P4, PT, R17, 0x3, PT ;  /* 0x000000031100780c */ /* 0x000fe40003f84270 */
[----:B------:R-:W-:Y:S01]  /*0a60*/  IMAD.WIDE.U32 R6, R6, -0x326172a9, RZ ;  /* 0xcd9e8d5706067825 */ /* 0x000fe200078e00ff */
[----:B------:R-:W-:Y:S02]  /*0a70*/  LOP3.LUT R14, R25, R14, R3, 0x96, !PT ;  /* 0x0000000e190e7212 */ /* 0x000fe400078e9603 */
[----:B------:R-:W-:Y:S01]  /*0a80*/  LOP3.LUT R20, R20, 0x3, RZ, 0xc0, !PT ;  /* 0x0000000314147812 */ /* 0x000fe200078ec0ff */
[----:B------:R-:W-:Y:S01]  /*0a90*/  IMAD.HI.U32 R22, R22, -0x2daee0ad, RZ ;  /* 0xd2511f5316167827 */ /* 0x000fe200078e00ff */
[----:B------:R-:W-:-:S03]  /*0aa0*/  LOP3.LUT R12, R21, R12, R7, 0x96, !PT ;  /* 0x0000000c150c7212 */ /* 0x000fc600078e9607 */
[----:B------:R-:W-:Y:S01]  /*0ab0*/  IMAD.WIDE.U32 R8, R9, -0x326172a9, RZ ;  /* 0xcd9e8d5709087825 */ /* 0x000fe200078e00ff */
[----:B------:R-:W-:Y:S02]  /*0ac0*/  LOP3.LUT R13, R25, R10, R22, 0x96, !PT ;  /* 0x0000000a190d7212 */ /* 0x000fe400078e9616 */
[----:B------:R-:W-:Y:S01]  /*0ad0*/  CS2R R24, SRZ ;  /* 0x0000000000187805 */ /* 0x000fe2000001ff00 */
[----:B------:R-:W-:Y:S01]  /*0ae0*/  IMAD R31, R33, R16, R16 ;  /* 0x00000010211f7224 */ /* 0x000fe200078e0210 */
[----:B------:R-:W-:Y:S01]  /*0af0*/  LOP3.LUT R21, R21, R4, R9, 0x96, !PT ;  /* 0x0000000415157212 */ /* 0x000fe200078e9609 */
[----:B------:R-:W-:Y:S06]  /*0b00*/  @!P3 BRA `(.L_x_1463) ;  /* 0x000000000060b947 */ /* 0x000fec0003800000 */
[----:B------:R-:W0:Y:S01]  /*0b10*/  I2F.U32.RP R10, UR39 ;  /* 0x00000027000a7d06 */ /* 0x000e220008209000 */
[----:B------:R-:W-:Y:S01]  /*0b20*/  IMAD.MOV.U32 R4, RZ, RZ, RZ ;  /* 0x000000ffff047224 */ /* 0x000fe200078e00ff */
[----:B------:R-:W-:-:S06]  /*0b30*/  ISETP.NE.U32.AND P6, PT, RZ, UR39, PT ;  /* 0x00000027ff007c0c */ /* 0x000fcc000bfc5070 */
[----:B0-----:R-:W0:Y:S02]  /*0b40*/  MUFU.RCP R10, R10 ;  /* 0x0000000a000a7308 */ /* 0x001e240000001000 */
[----:B0-----:R-:W-:-:S06]  /*0b50*/  IADD3 R11, PT, PT, R10, 0xffffffe, RZ ;  /* 0x0ffffffe0a0b7810 */ /* 0x001fcc0007ffe0ff */
[----:B------:R-:W0:Y:S02]  /*0b60*/  F2I.FTZ.U32.TRUNC.NTZ R5, R11 ;  /* 0x0000000b00057305 */ /* 0x000e24000021f000 */
[----:B0-----:R-:W-:-:S04]  /*0b70*/  IMAD.MOV R15, RZ, RZ, -R5 ;  /* 0x000000ffff0f7224 */ /* 0x001fc800078e0a05 */
[----:B------:R-:W-:-:S04]  /*0b80*/  IMAD R15, R15, UR39, RZ ;  /* 0x000000270f0f7c24 */ /* 0x000fc8000f8e02ff */
[----:B------:R-:W-:-:S04]  /*0b90*/  IMAD.HI.U32 R4, R5, R15, R4 ;  /* 0x0000000f05047227 */ /* 0x000fc800078e0004 */
[----:B------:R-:W-:-:S04]  /*0ba0*/  VIADD R5, R33, 0x1 ;  /* 0x0000000121057836 */ /* 0x000fc80000000000 */
        /* <DEDUP_REMOVED lines=14> */
.L_x_1463:
[----:B------:R-:W-:Y:S05]  /*0c90*/  BSYNC.RECONVERGENT B0 ;  /* 0x0000000000007941 */ /* 0x000fea0003800200 */
.L_x_1462:
[----:B------:R-:W-:Y:S01]  /*0ca0*/  ISETP.GT.AND P5, PT, R17, 0x1, PT ;  /* 0x000000011100780c */ /* 0x000fe20003fa4270 */
[--C-:B------:R-:W-:Y:S01]  /*0cb0*/  IMAD.IADD R15, R31, 0x1, R16.reuse ;  /* 0x000000011f0f7824 */ /* 0x100fe200078e0210 */
[----:B------:R-:W-:Y:S01]  /*0cc0*/  BSSY.RECONVERGENT B0, `(.L_x_1464) ;  /* 0x0000020000007945 */ /* 0x000fe20003800200 */
[----:B------:R-:W-:Y:S02]  /*0cd0*/  ISETP.GT.AND P3, PT, R20, 0x1, PT ;  /* 0x000000011400780c */ /* 0x000fe40003f64270 */
[----:B------:R-:W-:Y:S02]  /*0ce0*/  CS2R R4, SRZ ;  /* 0x0000000000047805 */ /* 0x000fe4000001ff00 */
[----:B------:R-:W-:Y:S01]  /*0cf0*/  VIMNMX R17, PT, PT, R17, 0x4, PT ;  /* 0x0000000411117848 */ /* 0x000fe20003fe0100 */
[----:B------:R-:W-:Y:S01]  /*0d00*/  IMAD.IADD R35, R15, 0x1, R16 ;  /* 0x000000010f237824 */ /* 0x000fe200078e0210 */
[----:B------:R-:W-:Y:S02]  /*0d10*/  SEL R31, R31, RZ, P5 ;  /* 0x000000ff1f1f7207 */ /* 0x000fe40002800000 */
[----:B------:R-:W-:Y:S01]  /*0d20*/  CS2R R22, SRZ ;  /* 0x0000000000167805 */ /* 0x000fe2000001ff00 */
        /* <DEDUP_REMOVED lines=25> */
.L_x_1465:
[----:B------:R-:W-:Y:S05]  /*0ec0*/  BSYNC.RECONVERGENT B0 ;  /* 0x0000000000007941 */ /* 0x000fea0003800200 */
.L_x_1464:
        /* <DEDUP_REMOVED lines=26> */
.L_x_1467:
[----:B------:R-:W-:Y:S05]  /*1070*/  BSYNC.RECONVERGENT B0 ;  /* 0x0000000000007941 */ /* 0x000fea0003800200 */
.L_x_1466:
[----:B------:R-:W-:Y:S02]  /*1080*/  SEL R30, R15, RZ, P1 ;  /* 0x000000ff0f1e7207 */ /* 0x000fe40000800000 */
[----:B------:R-:W-:Y:S01]  /*1090*/  SEL R35, R35, RZ, P4 ;  /* 0x000000ff23237207 */ /* 0x000fe20002000000 */
[----:B------:R-:W-:Y:S06]  /*10a0*/  @P3 BRA `(.L_x_1468) ;  /* 0x0000000000243947 */ /* 0x000fec0003800000 */
[----:B------:R-:W-:Y:S01]  /*10b0*/  ISETP.NE.AND P0, PT, R20, RZ, PT ;  /* 0x000000ff1400720c */ /* 0x000fe20003f05270 */
[----:B------:R-:W-:Y:S01]  /*10c0*/  IMAD.MOV.U32 R13, RZ, RZ, R2 ;  /* 0x000000ffff0d7224 */ /* 0x000fe200078e0002 */
[----:B------:R-:W-:-:S11]  /*10d0*/  MOV R7, R14 ;  /* 0x0000000e00077202 */ /* 0x000fd60000000f00 */
[----:B------:R-:W-:Y:S05]  /*10e0*/  @!P0 BRA `(.L_x_1469) ;  /* 0x0000000000348947 */ /* 0x000fea0003800000 */
[----:B------:R-:W-:Y:S01]  /*10f0*/  MOV R12, R6 ;  /* 0x00000006000c7202 */ /* 0x000fe20000000f00 */
[----:B------:R-:W-:Y:S02]  /*1100*/  IMAD.MOV.U32 R7, RZ, RZ, R2 ;  /* 0x000000ffff077224 */ /* 0x000fe400078e0002 */
[----:B------:R-:W-:Y:S02]  /*1110*/  IMAD.MOV.U32 R13, RZ, RZ, R21 ;  /* 0x000000ffff0d7224 */ /* 0x000fe400078e0015 */
[----:B------:R-:W-:Y:S01]  /*1120*/  IMAD.MOV.U32 R6, RZ, RZ, R14 ;  /* 0x000000ffff067224 */ /* 0x000fe200078e000e */
[----:B------:R-:W-:Y:S06]  /*1130*/  BRA `(.L_x_1469) ;  /* 0x0000000000207947 */ /* 0x000fec0003800000 */
.L_x_1468:
[----:B------:R-:W-:Y:S01]  /*1140*/  ISETP.NE.AND P0, PT, R20, 0x3, PT ;  /* 0x000000031400780c */ /* 0x000fe20003f05270 */
[----:B------:R-:W-:Y:S01]  /*1150*/  IMAD.MOV.U32 R12, RZ, RZ, R2 ;  /* 0x000000ffff0c7224 */ /* 0x000fe200078e0002 */
[----:B------:R-:W-:Y:S01]  /*1160*/  MOV R6, R21 ;  /* 0x0000001500067202 */ /* 0x000fe20000000f00 */
[----:B------:R-:W-:-:S10]  /*1170*/  IMAD.MOV.U32 R7, RZ, RZ, R8 ;  /* 0x000000ffff077224 */ /* 0x000fd400078e0008 */
[----:B------:R-:W-:Y:S01]  /*1180*/  @P0 MOV R6, R2 ;  /* 0x0000000200060202 */ /* 0x000fe20000000f00 */
[----:B------:R-:W-:Y:S01]  /*1190*/  @P0 IMAD.MOV.U32 R13, RZ, RZ, R8 ;  /* 0x000000ffff0d0224 */ /* 0x000fe200078e0008 */
[----:B------:R-:W-:Y:S01]  /*11a0*/  @P0 MOV R7, R21 ;  /* 0x0000001500070202 */ /* 0x000fe20000000f00 */
[----:B------:R-:W-:-:S07]  /*11b0*/  @P0 IMAD.MOV.U32 R12, RZ, RZ, R14 ;  /* 0x000000ffff0c0224 */ /* 0x000fce00078e000e */
.L_x_1469:
        /* <DEDUP_REMOVED lines=18> */
.L_x_10028:
[----:B------:R-:W-:Y:S05]  /*12e0*/  BRX R2 -0x12f0                                                                                                                                                                                                                                                                                                                                                                                                                                                                               (*"BRANCH_TARGETS .L_x_10029,.L_x_10030,.L_x_10031"*) ;  /* 0xffffffec02447949 */ /* 0x000fea000383ffff */
.L_x_1472:
        /* <DEDUP_REMOVED lines=30> */
.L_x_1478:
[----:B------:R0:W5:Y:S02]  /*14d0*/  LDG.E R3, desc[UR36][R16.64] ;  /* 0x0000002410037981 */ /* 0x000164000c1e1900 */
.L_x_1477:
[----:B------:R-:W-:Y:S05]  /*14e0*/  BSYNC.RECONVERGENT B6 ;  /* 0x0000000000067941 */ /* 0x000fea0003800200 */
.L_x_1476:
[----:B------:R-:W-:Y:S02]  /*14f0*/  IADD3 R4, P1, PT, R35, UR42, RZ ;  /* 0x0000002a23047c10 */ /* 0x000fe4000ff3e0ff */
[----:B-----5:R-:W-:-:S03]  /*1500*/  FSETP.GTU.FTZ.AND P0, PT, R34, R3, PT ;  /* 0x000000032200720b */ /* 0x020fc60003f1c000 */
[----:B------:R-:W-:Y:S01]  /*1510*/  IMAD.X R5, RZ, RZ, UR43, P1 ;  /* 0x0000002bff057e24 */ /* 0x000fe200088e06ff */
[----:B------:R-:W-:-:S05]  /*1520*/  SEL R3, RZ, 0x1, P0 ;  /* 0x00000001ff037807 */ /* 0x000fca0000000000 */
[----:B------:R1:W-:Y:S04]  /*1530*/  STG.E.U8 desc[UR36][R4.64], R3 ;  /* 0x0000000304007986 */ /* 0x0003e8000c101124 */
.L_x_1474:
[----:B------:R-:W-:Y:S05]  /*1540*/  BSYNC.RELIABLE B7 ;  /* 0x0000000000077941 */ /* 0x000fea0003800100 */
.L_x_1473:
        /* <DEDUP_REMOVED lines=23> */
.L_x_1481:
[----:B------:R0:W5:Y:S02]  /*16c0*/  LDG.E R3, desc[UR36][R16.64] ;  /* 0x0000002410037981 */ /* 0x000164000c1e1900 */
.L_x_1480:
[----:B------:R-:W-:Y:S05]  /*16d0*/  BSYNC.RECONVERGENT B6 ;  /* 0x0000000000067941 */ /* 0x000fea0003800200 */
.L_x_1479:
[----:B------:R-:W-:Y:S02]  /*16e0*/  IADD3 R4, P1, PT, R30, UR42, RZ ;  /* 0x0000002a1e047c10 */ /* 0x000fe4000ff3e0ff */
[----:B-----5:R-:W-:-:S03]  /*16f0*/  FSETP.GTU.FTZ.AND P0, PT, R2, R3, PT ;  /* 0x000000030200720b */ /* 0x020fc60003f1c000 */
[----:B------:R-:W-:Y:S01]  /*1700*/  IMAD.X R5, RZ, RZ, UR43, P1 ;  /* 0x0000002bff057e24 */ /* 0x000fe200088e06ff */
[----:B------:R-:W-:-:S05]  /*1710*/  SEL R3, RZ, 0x1, P0 ;  /* 0x00000001ff037807 */ /* 0x000fca0000000000 */
[----:B------:R1:W-:Y:S04]  /*1720*/  STG.E.U8 desc[UR36][R4.64], R3 ;  /* 0x0000000304007986 */ /* 0x0003e8000c101124 */
.L_x_10030:
        /* <DEDUP_REMOVED lines=11> */
[----:B------:R-:W1:Y:S01]  /*17e0*/  LDCU.64 UR6, c[0x4][0x178] ;  /* 0x01002f00ff0677ac */ /* 0x000e620008000a00 */
[----:B------:R-:W2:Y:S01]  /*17f0*/  LDC.64 R2, c[0x4][R2] ;  /* 0x0100000002027b82 */ /* 0x000ea20000000a00 */
[----:B------:R-:W-:Y:S01]  /*1800*/  IMAD.MOV.U32 R13, RZ, RZ, RZ ;  /* 0x000000ffff0d7224 */ /* 0x000fe200078e00ff */
[----:B------:R-:W3:Y:S01]  /*1810*/  LDCU.64 UR8, c[0x4][0x90] ;  /* 0x01001200ff0877ac */ /* 0x000ee20008000a00 */
[----:B0-----:R-:W-:Y:S01]  /*1820*/  MOV R4, UR4 ;  /* 0x0000000400047c02 */ /* 0x001fe20008000f00 */
[----:B------:R-:W-:-:S02]  /*1830*/  IMAD.U32 R5, RZ, RZ, UR5 ;  /* 0x00000005ff057e24 */ /* 0x000fc4000f8e00ff */
[----:B-1----:R-:W-:Y:S01]  /*1840*/  IMAD.U32 R6, RZ, RZ, UR6 ;  /* 0x00000006ff067e24 */ /* 0x002fe2000f8e00ff */
[----:B------:R-:W-:Y:S01]  /*1850*/  MOV R7, UR7 ;  /* 0x0000000700077c02 */ /* 0x000fe20008000f00 */
[----:B---3--:R-:W-:Y:S02]  /*1860*/  IMAD.U32 R10, RZ, RZ, UR8 ;  /* 0x00000008ff0a7e24 */ /* 0x008fe4000f8e00ff */
[----:B------:R-:W-:-:S07]  /*1870*/  IMAD.U32 R11, RZ, RZ, UR9 ;  /* 0x00000009ff0b7e24 */ /* 0x000fce000f8e00ff */
[----:B------:R-:W-:-:S07]  /*1880*/  LEPC R20, `(.L_x_1484) ;  /* 0x000000001014794e */ /* 0x000fce0000000000 */
[----:B--2---:R-:W-:Y:S05]  /*1890*/  CALL.ABS.NOINC R2 ;  /* 0x0000000002007343 */ /* 0x004fea0003c00000 */
.L_x_1484:
[----:B------:R0:W5:Y:S02]  /*18a0*/  LDG.E R3, desc[UR36][R16.64] ;  /* 0x0000002410037981 */ /* 0x000164000c1e1900 */
.L_x_1483:
[----:B------:R-:W-:Y:S05]  /*18b0*/  BSYNC.RECONVERGENT B6 ;  /* 0x0000000000067941 */ /* 0x000fea0003800200 */
.L_x_1482:
[----:B------:R-:W-:Y:S02]  /*18c0*/  IADD3 R2, P1, PT, R31, UR42, RZ ;  /* 0x0000002a1f027c10 */ /* 0x000fe4000ff3e0ff */
[----:B-----5:R-:W-:Y:S02]  /*18d0*/  FSETP.GTU.FTZ.AND P0, PT, R28, R3, PT ;  /* 0x000000031c00720b */ /* 0x020fe40003f1c000 */
[----:B------:R-:W-:Y:S02]  /*18e0*/  IADD3.X R3, PT, PT, RZ, UR43, RZ, P1, !PT ;  /* 0x0000002bff037c10 */ /* 0x000fe40008ffe4ff */
[----:B------:R-:W-:-:S05]  /*18f0*/  SEL R5, RZ, 0x1, P0 ;  /* 0x00000001ff057807 */ /* 0x000fca0000000000 */
[----:B------:R1:W-:Y:S04]  /*1900*/  STG.E.U8 desc[UR36][R2.64], R5 ;  /* 0x0000000502007986 */ /* 0x0003e8000c101124 */
.L_x_10029:
[----:B------:R-:W-:Y:S05]  /*1910*/  BSYNC.RELIABLE B8 ;  /* 0x0000000000087941 */ /* 0x000fea0003800100 */
.L_x_1471:
        /* <DEDUP_REMOVED lines=11> */
[----:B-1----:R1:W2:Y:S01]  /*19d0*/  LDC.64 R2, c[0x4][R0] ;  /* 0x0100000000027b82 */ /* 0x0022a20000000a00 */
[----:B------:R-:W3:Y:S01]  /*19e0*/  LDCU.64 UR6, c[0x4][0x178] ;  /* 0x01002f00ff0677ac */ /* 0x000ee20008000a00 */
[----:B------:R-:W-:Y:S01]  /*19f0*/  IMAD.MOV.U32 R12, RZ, RZ, 0x1 ;  /* 0x00000001ff0c7424 */ /* 0x000fe200078e00ff */
[----:B------:R-:W4:Y:S01]  /*1a00*/  LDCU.64 UR8, c[0x4][0x90] ;  /* 0x01001200ff0877ac */ /* 0x000f220008000a00 */
[----:B0-----:R-:W-:Y:S02]  /*1a10*/  IMAD.U32 R4, RZ, RZ, UR4 ;  /* 0x00000004ff047e24 */ /* 0x001fe4000f8e00ff */
[----:B------:R-:W-:Y:S01]  /*1a20*/  IMAD.U32 R5, RZ, RZ, UR5 ;  /* 0x00000005ff057e24 */ /* 0x000fe2000f8e00ff */
[----:B---3--:R-:W-:Y:S01]  /*1a30*/  MOV R6, UR6 ;  /* 0x0000000600067c02 */ /* 0x008fe20008000f00 */
[----:B------:R-:W-:-:S02]  /*1a40*/  IMAD.U32 R7, RZ, RZ, UR7 ;  /* 0x00000007ff077e24 */ /* 0x000fc4000f8e00ff */
[----:B----4-:R-:W-:Y:S01]  /*1a50*/  IMAD.U32 R10, RZ, RZ, UR8 ;  /* 0x00000008ff0a7e24 */ /* 0x010fe2000f8e00ff */
[----:B-1----:R-:W-:-:S07]  /*1a60*/  MOV R11, UR9 ;  /* 0x00000009000b7c02 */ /* 0x002fce0008000f00 */
[----:B------:R-:W-:-:S07]  /*1a70*/  LEPC R20, `(.L_x_1487) ;  /* 0x000000001014794e */ /* 0x000fce0000000000 */
[----:B--2---:R-:W-:Y:S05]  /*1a80*/  CALL.ABS.NOINC R2 ;  /* 0x0000000002007343 */ /* 0x004fea0003c00000 */
.L_x_1487:
[----:B------:R0:W5:Y:S02]  /*1a90*/  LDG.E R4, desc[UR36][R16.64] ;  /* 0x0000002410047981 */ /* 0x000164000c1e1900 */
.L_x_1486:
[----:B------:R-:W-:Y:S05]  /*1aa0*/  BSYNC.RECONVERGENT B6 ;  /* 0x0000000000067941 */ /* 0x000fea0003800200 */
.L_x_1485:
[----:B------:R-:W-:Y:S02]  /*1ab0*/  IMAD.U32 R0, RZ, RZ, UR46 ;  /* 0x0000002eff007e24 */ /* 0x000fe4000f8e00ff */
[----:B-1----:R-:W-:Y:S02]  /*1ac0*/  IMAD R2, R33, UR47, RZ ;  /* 0x0000002f21027c24 */ /* 0x002fe4000f8e02ff */
[----:B------:R-:W-:-:S05]  /*1ad0*/  IMAD.IADD R3, R0, 0x1, -R33 ;  /* 0x0000000100037824 */ /* 0x000fca00078e0a21 */
[----:B------:R-:W-:-:S04]  /*1ae0*/  ISETP.GT.AND P0, PT, R3, RZ, PT ;  /* 0x000000ff0300720c */ /* 0x000fc80003f04270 */
[----:B------:R-:W-:Y:S02]  /*1af0*/  SEL R2, R2, RZ, P0 ;  /* 0x000000ff02027207 */ /* 0x000fe40000000000 */
[----:B-----5:R-:W-:Y:S02]  /*1b00*/  FSETP.GTU.FTZ.AND P0, PT, R29, R4, PT ;  /* 0x000000041d00720b */ /* 0x020fe40003f1c000 */
[----:B------:R-:W-:Y:S02]  /*1b10*/  IADD3 R2, P1, PT, R2, UR42, RZ ;  /* 0x0000002a02027c10 */ /* 0x000fe4000ff3e0ff */
[----:B------:R-:W-:Y:S02]  /*1b20*/  SEL R5, RZ, 0x1, P0 ;  /* 0x00000001ff057807 */ /* 0x000fe40000000000 */
[----:B------:R-:W-:-:S05]  /*1b30*/  IADD3.X R3, PT, PT, RZ, UR43, RZ, P1, !PT ;  /* 0x0000002bff037c10 */ /* 0x000fca0008ffe4ff */
[----:B------:R1:W-:Y:S01]  /*1b40*/  STG.E.U8 desc[UR36][R2.64], R5 ;  /* 0x0000000502007986 */ /* 0x0003e2000c101124 */
[----:B------:R-:W-:Y:S05]  /*1b50*/  BRA `(.L_x_1475) ;  /* 0x0000000000047947 */ /* 0x000fea0003800000 */
.L_x_10031:
[----:B------:R-:W-:Y:S05]  /*1b60*/  BREAK.RELIABLE B8 ;  /* 0x0000000000087942 */ /* 0x000fea0003800100 */
.L_x_1475:
[----:B------:R-:W-:Y:S05]  /*1b70*/  BSYNC.RECONVERGENT B9 ;  /* 0x0000000000097941 */ /* 0x000fea0003800200 */
.L_x_1470:
[----:B------:R-:W-:-:S05]  /*1b80*/  IMAD R33, R32, 0x4, R33 ;  /* 0x0000000420217824 */ /* 0x000fca00078e0221 */
[----:B------:R-:W-:-:S13]  /*1b90*/  ISETP.GE.U32.AND P0, PT, R33, R0, PT ;  /* 0x000000002100720c */ /* 0x000fda0003f06070 */
[----:B------:R-:W-:Y:S05]  /*1ba0*/  @!P0 BRA `(.L_x_1488) ;  /* 0xffffffe400708947 */ /* 0x000fea000383ffff */
[----:B------:R-:W-:Y:S05]  /*1bb0*/  BSYNC.RECONVERGENT B10 ;  /* 0x00000000000a7941 */ /* 0x000fea0003800200 */
.L_x_1459:
[----:B------:R-:W-:Y:S05]  /*1bc0*/  EXIT ;  /* 0x000000000000794d */ /* 0x000fea0003800000 */
.L_x_1489:
        /* <DEDUP_REMOVED lines=11> */
.L_x_10566:


//--------------------- .text._ZN2at4cuda57_GLOBAL__N__cd6b329d_24_DistributionBernoulli_cu_7537a20d21kernelPointwiseApply2IZNS_6native9templates4cuda28bernoulli_tensor_cuda_kernelIbfEEvRKNS_10TensorBaseES9_NS_15PhiloxCudaStateEEUliRbSB_SB_SB_RKfSD_SD_SD_E_bSC_jLi1ELi1ELi4ELi512ELi2EEEvNS0_6detail10TensorInfoIT0_T2_EENSG_IT1_SI_EESI_T_ --------------------------
	.section	.text._ZN2at4cuda57_GLOBAL__N__cd6b329d_24_DistributionBernoulli_cu_7537a20d21kernelPointwiseApply2IZNS_6native9templates4cuda28bernoulli_tensor_cuda_kernelIbfEEvRKNS_10TensorBaseES9_NS_15PhiloxCudaStateEEUliRbSB_SB_SB_RKfSD_SD_SD_E_bSC_jLi1ELi1ELi4ELi512ELi2EEEvNS0_6detail10TensorInfoIT0_T2_EENSG_IT1_SI_EESI_T_,"ax",@progbits
	.align	128
.text._ZN2at4cuda57_GLOBAL__N__cd6b329d_24_DistributionBernoulli_cu_7537a20d21kernelPointwiseApply2IZNS_6native9templates4cuda28bernoulli_tensor_cuda_kernelIbfEEvRKNS_10TensorBaseES9_NS_15PhiloxCudaStateEEUliRbSB_SB_SB_RKfSD_SD_SD_E_bSC_jLi1ELi1ELi4ELi512ELi2EEEvNS0_6detail10TensorInfoIT0_T2_EENSG_IT1_SI_EESI_T_:
        .type           _ZN2at4cuda57_GLOBAL__N__cd6b329d_24_DistributionBernoulli_cu_7537a20d21kernelPointwiseApply2IZNS_6native9templates4cuda28bernoulli_tensor_cuda_kernelIbfEEvRKNS_10TensorBaseES9_NS_15PhiloxCudaStateEEUliRbSB_SB_SB_RKfSD_SD_SD_E_bSC_jLi1ELi1ELi4ELi512ELi2EEEvNS0_6detail10TensorInfoIT0_T2_EENSG_IT1_SI_EESI_T_,@function
        .size           _ZN2at4cuda57_GLOBAL__N__cd6b329d_24_DistributionBernoulli_cu_7537a20d21kernelPointwiseApply2IZNS_6native9templates4cuda28bernoulli_tensor_cuda_kernelIbfEEvRKNS_10TensorBaseES9_NS_15PhiloxCudaStateEEUliRbSB_SB_SB_RKfSD_SD_SD_E_bSC_jLi1ELi1ELi4ELi512ELi2EEEvNS0_6detail10TensorInfoIT0_T2_EENSG_IT1_SI_EESI_T_,(.L_x_10567 - _ZN2at4cuda57_GLOBAL__N__cd6b329d_24_DistributionBernoulli_cu_7537a20d21kernelPointwiseApply2IZNS_6native9templates4cuda28bernoulli_tensor_cuda_kernelIbfEEvRKNS_10TensorBaseES9_NS_15PhiloxCudaStateEEUliRbSB_SB_SB_RKfSD_SD_SD_E_bSC_jLi1ELi1ELi4ELi512ELi2EEEvNS0_6detail10TensorInfoIT0_T2_EENSG_IT1_SI_EESI_T_)
        .other          _ZN2at4cuda57_GLOBAL__N__cd6b329d_24_DistributionBernoulli_cu_7537a20d21kernelPointwiseApply2IZNS_6native9templates4cuda28bernoulli_tensor_cuda_kernelIbfEEvRKNS_10TensorBaseES9_NS_15PhiloxCudaStateEEUliRbSB_SB_SB_RKfSD_SD_SD_E_bSC_jLi1ELi1ELi4ELi512ELi2EEEvNS0_6detail10TensorInfoIT0_T2_EENSG_IT1_SI_EESI_T_,@"STO_CUDA_ENTRY STV_DEFAULT"
_ZN2at4cuda57_GLOBAL__N__cd6b329d_24_DistributionBernoulli_cu_7537a20d21kernelPointwiseApply2IZNS_6native9templates4cuda28bernoulli_tensor_cuda_kernelIbfEEvRKNS_10TensorBaseES9_NS_15PhiloxCudaStateEEUliRbSB_SB_SB_RKfSD_SD_SD_E_bSC_jLi1ELi1ELi4ELi512ELi2EEEvNS0_6detail10TensorInfoIT0_T2_EENSG_IT1_SI_EESI_T_:
        /* <DEDUP_REMOVED lines=12> */
[----:B------:R-:W2:Y:S01]  /*00c0*/  LDCU.64 UR36, c[0x0][0x358] ;  /* 0x00006b00ff2477ac */ /* 0x000ea20008000a00 */
[----:B------:R-:W3:Y:S01]  /*00d0*/  LDCU UR39, c[0x0][0x530] ;  /* 0x0000a600ff2777ac */ /* 0x000ee20008000800 */
[----:B------:R-:W4:Y:S01]  /*00e0*/  LDCU UR44, c[0x0][0x3ec] ;  /* 0x00007d80ff2c77ac */ /* 0x000f220008000800 */
[----:B0-----:R-:W-:Y:S01]  /*00f0*/  IMAD R27, R27, UR4, RZ ;  /* 0x000000041b1b7c24 */ /* 0x001fe2000f8e02ff */
[----:B------:R-:W0:Y:S01]  /*0100*/  LDCU UR45, c[0x0][0x4c4] ;  /* 0x00009880ff2d77ac */ /* 0x000e220008000800 */
[----:B------:R-:W0:Y:S01]  /*0110*/  LDCU.64 UR40, c[0x0][0x458] ;  /* 0x00008b00ff2877ac */ /* 0x000e220008000a00 */
[----:B------:R-:W0:Y:S01]  /*0120*/  LDCU.64 UR42, c[0x0][0x380] ;  /* 0x00007000ff2a77ac */ /* 0x000e220008000a00 */
[----:B-123--:R-:W-:-:S12]  /*0130*/  UPRMT UR38, UR38, 0x7770, URZ ;  /* 0x0000777026267896 */ /* 0x00efd800080000ff */
.L_x_1510:
[----:B------:R-:W-:Y:S01]  /*0140*/  ISETP.NE.AND P0, PT, RZ, UR38, PT ;  /* 0x00000026ff007c0c */ /* 0x000fe2000bf05270 */
[----:B-1----:R-:W1:-:S12]  /*0150*/  LDC.64 R2, c[0x0][0x538] ;  /* 0x00014e00ff027b82 */ /* 0x002e580000000a00 */
[----:B------:R-:W2:Y:S08]  /*0160*/  @P0 LDC.64 R4, c[0x0][0x540] ;  /* 0x00015000ff040b82 */ /* 0x000eb00000000a00 */
[----:B------:R-:W3:Y:S01]  /*0170*/  LDC R0, c[0x0][0x540] ;  /* 0x00015000ff007b82 */ /* 0x000ee20000000800 */
[----:B-1----:R-:W5:Y:S07]  /*0180*/  @P0 LDG.E.64 R2, desc[UR36][R2.64] ;  /* 0x0000002402020981 */ /* 0x002f6e000c1e1b00 */
[----:B------:R-:W3:Y:S01]  /*0190*/  @P0 LDC R7, c[0x0][0x548] ;  /* 0x00015200ff070b82 */ /* 0x000ee20000000800 */
[----:B--2---:R-:W3:Y:S07]  /*01a0*/  @P0 LDG.E.64 R4, desc[UR36][R4.64] ;  /* 0x0000002404040981 */ /* 0x004eee000c1e1b00 */
[----:B------:R-:W1:Y:S01]  /*01b0*/  LDC R9, c[0x0][0x544] ;  /* 0x00015100ff097b82 */ /* 0x000e620000000800 */
[----:B----4-:R-:W-:-:S02]  /*01c0*/  IMAD R26, R28, UR44, RZ ;  /* 0x0000002c1c1a7c24 */ /* 0x010fc4000f8e02ff */
[----:B0-----:R-:W-:Y:S01]  /*01d0*/  IMAD R25, R28, UR45, RZ ;  /* 0x0000002d1c197c24 */ /* 0x001fe2000f8e02ff */
[----:B---3--:R-:W-:-:S05]  /*01e0*/  @P0 IADD3 R0, P1, PT, R4, R7, RZ ;  /* 0x0000000704000210 */ /* 0x008fca0007f3e0ff */
[----:B-1----:R-:W-:-:S05]  /*01f0*/  @P0 IMAD.X R9, RZ, RZ, R5, P1 ;  /* 0x000000ffff090224 */ /* 0x002fca00008e0605 */
[----:B------:R-:W-:-:S05]  /*0200*/  SHF.R.U64 R12, R0, 0x2, R9 ;  /* 0x00000002000c7819 */ /* 0x000fca0000001209 */
[----:B------:R-:W-:-:S05]  /*0210*/  VIADD R6, R12, 0x1 ;  /* 0x000000010c067836 */ /* 0x000fca0000000000 */
[----:B------:R-:W-:Y:S02]  /*0220*/  ISETP.NE.AND P0, PT, R6, RZ, PT ;  /* 0x000000ff0600720c */ /* 0x000fe40003f05270 */
[----:B------:R-:W-:Y:S01]  /*0230*/  SHF.R.U32.HI R9, RZ, 0x2, R9 ;  /* 0x00000002ff097819 */ /* 0x000fe20000011609 */
[----:B------:R-:W-:-:S04]  /*0240*/  IMAD.WIDE.U32 R12, R12, -0x2daee0ad, RZ ;  /* 0xd2511f530c0c7825 */ /* 0x000fc800078e00ff */
[----:B------:R-:W-:Y:S01]  /*0250*/  IMAD.HI.U32 R7, R6, -0x2daee0ad, RZ ;  /* 0xd2511f5306077827 */ /* 0x000fe200078e00ff */
[----:B-----5:R-:W-:-:S03]  /*0260*/  LOP3.LUT R4, R9, R19, R2, 0x96, !PT ;  /* 0x0000001309047212 */ /* 0x020fc600078e9602 */
[----:B------:R-:W-:Y:S02]  /*0270*/  VIADD R5, R9, 0x1 ;  /* 0x0000000109057836 */ /* 0x000fe40000000000 */
[----:B------:R-:W-:Y:S01]  /*0280*/  @P0 IMAD.MOV R5, RZ, RZ, R9 ;  /* 0x000000ffff050224 */ /* 0x000fe200078e0209 */
[-C--:B------:R-:W-:Y:S02]  /*0290*/  LOP3.LUT R10, R13, R3.reuse, RZ, 0x3c, !PT ;  /* 0x000000030d0a7212 */ /* 0x080fe400078e3cff */
[----:B------:R-:W-:Y:S01]  /*02a0*/  LOP3.LUT R8, R7, R3, RZ, 0x3c, !PT ;  /* 0x0000000307087212 */ /* 0x000fe200078e3cff */
[----:B------:R-:W-:Y:S01]  /*02b0*/  VIADD R17, R3, 0xbb67ae85 ;  /* 0xbb67ae8503117836 */ /* 0x000fe20000000000 */
        /* <DEDUP_REMOVED lines=9> */
[----:B------:R-:W-:-:S03]  /*0350*/  LOP3.LUT R16, R15, R18, R9, 0x96, !PT ;  /* 0x000000120f107212 */ /* 0x000fc600078e9609 */
[----:B------:R-:W-:Y:S01]  /*0360*/  VIADD R5, R2, 0x3c6ef372 ;  /* 0x3c6ef37202057836 */ /* 0x000fe20000000000 */
        /* <DEDUP_REMOVED lines=28> */
[----:B------:R-:W-:Y:S02]  /*0530*/  LOP3.LUT R9, R9, R10, R17, 0x96, !PT ;  /* 0x0000000a09097212 */ /* 0x000fe400078e9611 */
[----:B------:R-:W-:Y:S01]  /*0540*/  IADD3 R15, PT, PT, R3, -0x56f99767, RZ ;  /* 0xa9066899030f7810 */ /* 0x000fe20007ffe0ff */
        /* <DEDUP_REMOVED lines=11> */
[----:B------:R-:W-:Y:S02]  /*0600*/  VIADD R7, R2, 0xb54cda56 ;  /* 0xb54cda5602077836 */ /* 0x000fe40000000000 */
[----:B------:R-:W-:-:S04]  /*0610*/  IMAD.WIDE.U32 R12, R5, -0x326172a9, RZ ;  /* 0xcd9e8d57050c7825 */ /* 0x000fc800078e00ff */
[----:B------:R-:W-:-:S04]  /*0620*/  IMAD.WIDE.U32 R14, R14, -0x2daee0ad, RZ ;  /* 0xd2511f530e0e7825 */ /* 0x000fc800078e00ff */
[----:B------:R-:W-:Y:S01]  /*0630*/  IMAD.WIDE.U32 R16, R17, -0x2daee0ad, RZ ;  /* 0xd2511f5311107825 */ /* 0x000fe200078e00ff */
[----:B------:R-:W-:Y:S02]  /*0640*/  LOP3.LUT R5, R7, R6, R13, 0x96, !PT ;  /* 0x0000000607057212 */ /* 0x000fe400078e960d */
[C---:B------:R-:W-:Y:S01]  /*0650*/  LOP3.LUT R22, R9.reuse, R4, R15, 0x96, !PT ;  /* 0x0000000409167212 */ /* 0x040fe200078e960f */
        /* <DEDUP_REMOVED lines=8> */
[----:B------:R-:W-:Y:S01]  /*06e0*/  IMAD.WIDE.U32 R4, R5, -0x2daee0ad, RZ ;  /* 0xd2511f5305047825 */ /* 0x000fe200078e00ff */
[----:B------:R-:W-:-:S03]  /*06f0*/  LOP3.LUT R11, R11, R20, R7, 0x96, !PT ;  /* 0x000000140b0b7212 */ /* 0x000fc600078e9607 */
[----:B------:R-:W-:Y:S01]  /*0700*/  IMAD.WIDE.U32 R8, R8, -0x2daee0ad, RZ ;  /* 0xd2511f5308087825 */ /* 0x000fe200078e00ff */
[----:B------:R-:W-:-:S03]  /*0710*/  LOP3.LUT R14, R13, R14, R5, 0x96, !PT ;  /* 0x0000000e0d0e7212 */ /* 0x000fc600078e9605 */
[----:B------:R-:W-:Y:S01]  /*0720*/  VIADD R7, R3, 0xdb3d7428 ;  /* 0xdb3d742803077836 */ /* 0x000fe20000000000 */
[----:B------:R-:W-:Y:S01]  /*0730*/  LOP3.LUT R15, R13, R16, R9, 0x96, !PT ;  /* 0x000000100d0f7212 */ /* 0x000fe200078e9609 */
[----:B------:R-:W-:-:S04]  /*0740*/  IMAD.WIDE.U32 R16, R17, -0x2daee0ad, RZ ;  /* 0xd2511f5311107825 */ /* 0x000fc800078e00ff */
[----:B------:R-:W-:Y:S01]  /*0750*/  IMAD.WIDE.U32 R10, R11, -0x2daee0ad, RZ ;  /* 0xd2511f530b0a7825 */ /* 0x000fe200078e00ff */
[----:B------:R-:W-:-:S03]  /*0760*/  IADD3 R5, PT, PT, R2, -0xe443238, RZ ;  /* 0xf1bbcdc802057810 */ /* 0x000fc60007ffe0ff */
[----:B------:R-:W-:Y:S01]  /*0770*/  IMAD.WIDE.U32 R12, R14, -0x326172a9, RZ ;  /* 0xcd9e8d570e0c7825 */ /* 0x000fe200078e00ff */
[----:B------:R-:W-:-:S03]  /*0780*/  LOP3.LUT R4, R7, R4, R17, 0x96, !PT ;  /* 0x0000000407047212 */ /* 0x000fc600078e9611 */
[----:B------:R-:W-:Y:S01]  /*0790*/  IMAD.WIDE.U32 R14, R15, -0x326172a9, RZ ;  /* 0xcd9e8d570f0e7825 */ /* 0x000fe200078e00ff */
[----:B------:R-:W-:-:S03]  /*07a0*/  LOP3.LUT R17, R7, R8, R11, 0x96, !PT ;  /* 0x0000000807117212 */ /* 0x000fc600078e960b */
[----:B------:R-:W-:Y:S01]  /*07b0*/  VIADD R11, R2, 0x8ff34781 ;  /* 0x8ff34781020b7836 */ /* 0x000fe20000000000 */
[C---:B------:R-:W-:Y:S01]  /*07c0*/  LOP3.LUT R2, R5.reuse, R6, R15, 0x96, !PT ;  /* 0x0000000605027212 */ /* 0x040fe200078e960f */
[----:B------:R-:W-:Y:S01]  /*07d0*/  IMAD.WIDE.U32 R6, R4, -0x326172a9, RZ ;  /* 0xcd9e8d5704067825 */ /* 0x000fe200078e00ff */
[----:B------:R-:W-:-:S03]  /*07e0*/  LOP3.LUT R9, R5, R22, R13, 0x96, !PT ;  /* 0x0000001605097212 */ /* 0x000fc600078e960d */
[----:B------:R-:W-:Y:S01]  /*07f0*/  IMAD.WIDE.U32 R4, R17, -0x326172a9, RZ ;  /* 0xcd9e8d5711047825 */ /* 0x000fe200078e00ff */
[----:B------:R-:W-:-:S04]  /*0800*/  LOP3.LUT R12, R11, R12, R7, 0x96, !PT ;  /* 0x0000000c0b0c7212 */ /* 0x000fc800078e9607 */
[----:B------:R-:W-:Y:S01]  /*0810*/  LOP3.LUT R14, R11, R14, R5, 0x96, !PT ;  /* 0x0000000e0b0e7212 */ /* 0x000fe200078e9605 */
[----:B------:R-:W-:Y:S01]  /*0820*/  VIADD R13, R3, 0x96a522ad ;  /* 0x96a522ad030d7836 */ /* 0x000fe20000000000 */
[----:B------:R-:W-:Y:S01]  /*0830*/  IADD3 R11, PT, PT, -R28, UR39, RZ ;  /* 0x000000271c0b7c10 */ /* 0x000fe2000fffe1ff */
[----:B------:R-:W-:-:S04]  /*0840*/  IMAD.WIDE.U32 R8, R9, -0x2daee0ad, RZ ;  /* 0xd2511f5309087825 */ /* 0x000fc800078e00ff */
[----:B------:R-:W-:Y:S01]  /*0850*/  IMAD.HI.U32 R2, R2, -0x2daee0ad, RZ ;  /* 0xd2511f5302027827 */ /* 0x000fe200078e00ff */
[----:B------:R-:W-:Y:S02]  /*0860*/  ISETP.GT.AND P2, PT, R11, RZ, PT ;  /* 0x000000ff0b00720c */ /* 0x000fe40003f44270 */
[----:B------:R-:W-:Y:S02]  /*0870*/  LOP3.LUT R15, R0, 0x3, RZ, 0xc0, !PT ;  /* 0x00000003000f7812 */ /* 0x000fe400078ec0ff */
[C---:B------:R-:W-:Y:S02]  /*0880*/  LOP3.LUT R3, R13.reuse, R16, R9, 0x96, !PT ;  /* 0x000000100d037212 */ /* 0x040fe400078e9609 */
[----:B------:R-:W-:Y:S01]  /*0890*/  LOP3.LUT R10, R13, R10, R2, 0x96, !PT ;  /* 0x0000000a0d0a7212 */ /* 0x000fe200078e9602 */
[C---:B------:R-:W-:Y:S01]  /*08a0*/  VIADD R2, R26.reuse, UR44 ;  /* 0x0000002c1a027c36 */ /* 0x040fe20008000000 */
[----:B------:R-:W-:Y:S01]  /*08b0*/  SEL R26, R26, RZ, P2 ;  /* 0x000000ff1a1a7207 */ /* 0x000fe20001000000 */
[C---:B------:R-:W-:Y:S01]  /*08c0*/  VIADD R13, R25.reuse, UR45 ;  /* 0x0000002d190d7c36 */ /* 0x040fe20008000000 */
[----:B------:R-:W-:-:S02]  /*08d0*/  SEL R25, R25, RZ, P2 ;  /* 0x000000ff19197207 */ /* 0x000fc40001000000 */
[----:B------:R-:W-:Y:S02]  /*08e0*/  ISETP.GT.AND P3, PT, R11, 0x1, PT ;  /* 0x000000010b00780c */ /* 0x000fe40003f64270 */
[----:B------:R-:W-:Y:S02]  /*08f0*/  ISETP.GT.AND P2, PT, R15, 0x1, PT ;  /* 0x000000010f00780c */ /* 0x000fe40003f44270 */
[----:B------:R-:W-:Y:S01]  /*0900*/  SEL R23, R13, RZ, P3 ;  /* 0x000000ff0d177207 */ /* 0x000fe20001800000 */
[----:B------:R-:W-:Y:S01]  /*0910*/  IMAD R28, R27, 0x4, R28 ;  /* 0x000000041b1c7824 */ /* 0x000fe200078e021c */
[C---:B------:R-:W-:Y:S01]  /*0920*/  SEL R24, R2.reuse, RZ, P3 ;  /* 0x000000ff02187207 */ /* 0x040fe20001800000 */
[----:B------:R-:W-:Y:S01]  /*0930*/  VIADD R2, R2, UR44 ;  /* 0x0000002c02027c36 */ /* 0x000fe20008000000 */
[----:B------:R-:W-:Y:S02]  /*0940*/  IADD3 R13, PT, PT, R13, UR45, RZ ;  /* 0x0000002d0d0d7c10 */ /* 0x000fe4000fffe0ff */
[C---:B------:R-:W-:Y:S01]  /*0950*/  ISETP.GT.AND P0, PT, R11.reuse, 0x2, PT ;  /* 0x000000020b00780c */ /* 0x040fe20003f04270 */
[----:B------:R-:W-:Y:S01]  /*0960*/  VIADD R34, R2, UR44 ;  /* 0x0000002c02227c36 */ /* 0x000fe20008000000 */
[----:B------:R-:W-:Y:S01]  /*0970*/  ISETP.GT.AND P1, PT, R11, 0x3, PT ;  /* 0x000000030b00780c */ /* 0x000fe20003f24270 */
[----:B------:R-:W-:Y:S01]  /*0980*/  VIADD R0, R13, UR45 ;  /* 0x0000002d0d007c36 */ /* 0x000fe20008000000 */
[----:B------:R-:W-:-:S02]  /*0990*/  ISETP.GE.U32.AND P3, PT, R28, UR39, PT ;  /* 0x000000271c007c0c */ /* 0x000fc4000bf66070 */
[----:B------:R-:W-:Y:S02]  /*09a0*/  SEL R22, R2, RZ, P0 ;  /* 0x000000ff02167207 */ /* 0x000fe40000000000 */
[----:B------:R-:W-:Y:S02]  /*09b0*/  P2R R32, PR, RZ, 0x8 ;  /* 0x00000008ff207803 */ /* 0x000fe40000000000 */
        /* <DEDUP_REMOVED lines=13> */
.L_x_1490:
[----:B------:R-:W-:Y:S01]  /*0a90*/  ISETP.NE.AND P0, PT, R15, 0x3, PT ;  /* 0x000000030f00780c */ /* 0x000fe20003f05270 */
[----:B------:R-:W-:Y:S02]  /*0aa0*/  IMAD.MOV.U32 R6, RZ, RZ, R14 ;  /* 0x000000ffff067224 */ /* 0x000fe400078e000e */
[----:B------:R-:W-:Y:S02]  /*0ab0*/  IMAD.MOV.U32 R12, RZ, RZ, R8 ;  /* 0x000000ffff0c7224 */ /* 0x000fe400078e0008 */
[----:B------:R-:W-:-:S08]  /*0ac0*/  IMAD.MOV.U32 R7, RZ, RZ, R4 ;  /* 0x000000ffff077224 */ /* 0x000fd000078e0004 */
[----:B------:R-:W-:Y:S01]  /*0ad0*/  @P0 IMAD.MOV.U32 R6, RZ, RZ, R8 ;  /* 0x000000ffff060224 */ /* 0x000fe200078e0008 */
[----:B------:R-:W-:Y:S01]  /*0ae0*/  @P0 MOV R12, R3 ;  /* 0x00000003000c0202 */ /* 0x000fe20000000f00 */
[----:B------:R-:W-:Y:S02]  /*0af0*/  @P0 IMAD.MOV.U32 R10, RZ, RZ, R4 ;  /* 0x000000ffff0a0224 */ /* 0x000fe400078e0004 */
[----:B------:R-:W-:-:S07]  /*0b00*/  @P0 IMAD.MOV.U32 R7, RZ, RZ, R14 ;  /* 0x000000ffff070224 */ /* 0x000fce00078e000e */
.L_x_1491:
        /* <DEDUP_REMOVED lines=19> */
.L_x_10032:
[----:B------:R-:W-:Y:S05]  /*0c40*/  BRX R2 -0xc50                                                                                                                                                                                                                                                                                                                                                                                                                                                                                (*"BRANCH_TARGETS .L_x_10033,.L_x_10034,.L_x_10035"*) ;  /* 0xfffffff002ec7949 */ /* 0x000fea000383ffff */
.L_x_1494:
        /* <DEDUP_REMOVED lines=23> */
[----:B------:R-:W-:Y:S01]  /*0dc0*/  IMAD.U32 R5, RZ, RZ, UR5 ;  /* 0x00000005ff057e24 */ /* 0x000fe2000f8e00ff */
[----:B-1----:R-:W-:Y:S01]  /*0dd0*/  MOV R6, UR6 ;  /* 0x0000000600067c02 */ /* 0x002fe20008000f00 */
[----:B------:R-:W-:-:S02]  /*0de0*/  IMAD.U32 R7, RZ, RZ, UR7 ;  /* 0x00000007ff077e24 */ /* 0x000fc4000f8e00ff */
[----:B---3--:R-:W-:Y:S02]  /*0df0*/  IMAD.U32 R10, RZ, RZ, UR8 ;  /* 0x00000008ff0a7e24 */ /* 0x008fe4000f8e00ff */
[----:B------:R-:W-:-:S07]  /*0e00*/  IMAD.U32 R11, RZ, RZ, UR9 ;  /* 0x00000009ff0b7e24 */ /* 0x000fce000f8e00ff */
[----:B------:R-:W-:-:S07]  /*0e10*/  LEPC R20, `(.L_x_1500) ;  /* 0x000000001014794e */ /* 0x000fce0000000000 */
[----:B--2---:R-:W-:Y:S05]  /*0e20*/  CALL.ABS.NOINC R14 ;  /* 0x000000000e007343 */ /* 0x004fea0003c00000 */
.L_x_1500:
[----:B------:R0:W5:Y:S02]  /*0e30*/  LDG.E R0, desc[UR36][R16.64] ;  /* 0x0000002410007981 */ /* 0x000164000c1e1900 */
.L_x_1499:
[----:B------:R-:W-:Y:S05]  /*0e40*/  BSYNC.RECONVERGENT B6 ;  /* 0x0000000000067941 */ /* 0x000fea0003800200 */
.L_x_1498:
[----:B------:R-:W-:Y:S02]  /*0e50*/  IADD3 R34, P1, PT, R34, UR42, RZ ;  /* 0x0000002a22227c10 */ /* 0x000fe4000ff3e0ff */
[----:B-----5:R-:W-:Y:S02]  /*0e60*/  FSETP.GTU.FTZ.AND P0, PT, R33, R0, PT ;  /* 0x000000002100720b */ /* 0x020fe40003f1c000 */
[----:B------:R-:W-:Y:S02]  /*0e70*/  IADD3.X R35, PT, PT, RZ, UR43, RZ, P1, !PT ;  /* 0x0000002bff237c10 */ /* 0x000fe40008ffe4ff */
[----:B------:R-:W-:-:S05]  /*0e80*/  SEL R3, RZ, 0x1, P0 ;  /* 0x00000001ff037807 */ /* 0x000fca0000000000 */
[----:B------:R1:W-:Y:S04]  /*0e90*/  STG.E.U8 desc[UR36][R34.64], R3 ;  /* 0x0000000322007986 */ /* 0x0003e8000c101124 */
.L_x_1496:
[----:B------:R-:W-:Y:S05]  /*0ea0*/  BSYNC.RELIABLE B7 ;  /* 0x0000000000077941 */ /* 0x000fea0003800100 */
.L_x_1495:
        /* <DEDUP_REMOVED lines=23> */
.L_x_1503:
[----:B------:R0:W5:Y:S02]  /*1020*/  LDG.E R0, desc[UR36][R16.64] ;  /* 0x0000002410007981 */ /* 0x000164000c1e1900 */
.L_x_1502:
[----:B------:R-:W-:Y:S05]  /*1030*/  BSYNC.RECONVERGENT B6 ;  /* 0x0000000000067941 */ /* 0x000fea0003800200 */
.L_x_1501:
[----:B------:R-:W-:Y:S02]  /*1040*/  IADD3 R2, P1, PT, R22, UR42, RZ ;  /* 0x0000002a16027c10 */ /* 0x000fe4000ff3e0ff */
[----:B-----5:R-:W-:-:S03]  /*1050*/  FSETP.GTU.FTZ.AND P0, PT, R31, R0, PT ;  /* 0x000000001f00720b */ /* 0x020fc60003f1c000 */
[----:B-1----:R-:W-:Y:S01]  /*1060*/  IMAD.X R3, RZ, RZ, UR43, P1 ;  /* 0x0000002bff037e24 */ /* 0x002fe200088e06ff */
[----:B------:R-:W-:-:S05]  /*1070*/  SEL R5, RZ, 0x1, P0 ;  /* 0x00000001ff057807 */ /* 0x000fca0000000000 */
[----:B------:R1:W-:Y:S04]  /*1080*/  STG.E.U8 desc[UR36][R2.64], R5 ;  /* 0x0000000502007986 */ /* 0x0003e8000c101124 */
.L_x_10034:
        /* <DEDUP_REMOVED lines=17> */
[----:B-1----:R-:W-:Y:S01]  /*11a0*/  IMAD.U32 R6, RZ, RZ, UR6 ;  /* 0x00000006ff067e24 */ /* 0x002fe2000f8e00ff */
[----:B------:R-:W-:Y:S01]  /*11b0*/  MOV R7, UR7 ;  /* 0x0000000700077c02 */ /* 0x000fe20008000f00 */
[----:B---3--:R-:W-:Y:S02]  /*11c0*/  IMAD.U32 R10, RZ, RZ, UR8 ;  /* 0x00000008ff0a7e24 */ /* 0x008fe4000f8e00ff */
[----:B------:R-:W-:-:S07]  /*11d0*/  IMAD.U32 R11, RZ, RZ, UR9 ;  /* 0x00000009ff0b7e24 */ /* 0x000fce000f8e00ff */
[----:B------:R-:W-:-:S07]  /*11e0*/  LEPC R20, `(.L_x_1506) ;  /* 0x000000001014794e */ /* 0x000fce0000000000 */
[----:B--2---:R-:W-:Y:S05]  /*11f0*/  CALL.ABS.NOINC R2 ;  /* 0x0000000002007343 */ /* 0x004fea0003c00000 */
.L_x_1506:
[----:B------:R0:W5:Y:S02]  /*1200*/  LDG.E R3, desc[UR36][R16.64] ;  /* 0x0000002410037981 */ /* 0x000164000c1e1900 */
.L_x_1505:
[----:B------:R-:W-:Y:S05]  /*1210*/  BSYNC.RECONVERGENT B6 ;  /* 0x0000000000067941 */ /* 0x000fea0003800200 */
.L_x_1504:
[----:B------:R-:W-:Y:S02]  /*1220*/  IADD3 R2, P1, PT, R24, UR42, RZ ;  /* 0x0000002a18027c10 */ /* 0x000fe4000ff3e0ff */
[----:B-----5:R-:W-:Y:S02]  /*1230*/  FSETP.GTU.FTZ.AND P0, PT, R30, R3, PT ;  /* 0x000000031e00720b */ /* 0x020fe40003f1c000 */
[----:B------:R-:W-:Y:S02]  /*1240*/  IADD3.X R3, PT, PT, RZ, UR43, RZ, P1, !PT ;  /* 0x0000002bff037c10 */ /* 0x000fe40008ffe4ff */
[----:B------:R-:W-:-:S05]  /*1250*/  SEL R5, RZ, 0x1, P0 ;  /* 0x00000001ff057807 */ /* 0x000fca0000000000 */
[----:B------:R1:W-:Y:S04]  /*1260*/  STG.E.U8 desc[UR36][R2.64], R5 ;  /* 0x0000000502007986 */ /* 0x0003e8000c101124 */
.L_x_10033:
[----:B------:R-:W-:Y:S05]  /*1270*/  BSYNC.RELIABLE B8 ;  /* 0x0000000000087941 */ /* 0x000fea0003800100 */
.L_x_1493:
[----:B0-----:R-:W-:-:S04]  /*1280*/  LEA R16, P0, R25, UR40, 0x2 ;  /* 0x0000002819107c11 */ /* 0x001fc8000f8010ff */
[----:B------:R-:W-:-:S05]  /*1290*/  LEA.HI.X R17, R25, UR41, RZ, 0x2, P0 ;  /* 0x0000002919117c11 */ /* 0x000fca00080f14ff */
[----:B------:R-:W2:Y:S01]  /*12a0*/  LDG.E R0, desc[UR36][R16.64] ;  /* 0x0000002410007981 */ /* 0x000ea2000c1e1900 */
[----:B------:R-:W-:Y:S01]  /*12b0*/  BSSY.RECONVERGENT B6, `(.L_x_1507) ;  /* 0x0000015000067945 */ /* 0x000fe20003800200 */
[C---:B--2---:R-:W-:Y:S02]  /*12c0*/  FSETP.GE.FTZ.AND P1, PT, R0.reuse, RZ, PT ;  /* 0x000000ff0000720b */ /* 0x044fe40003f36000 */
[----:B------:R-:W-:-:S13]  /*12d0*/  FSETP.GTU.FTZ.AND P0, PT, R0, 1, PT ;  /* 0x3f8000000000780b */ /* 0x000fda0003f1c000 */
[----:B------:R-:W-:Y:S05]  /*12e0*/  @!P0 BRA P1, `(.L_x_1508) ;  /* 0x0000000000448947 */ /* 0x000fea0000800000 */
[----:B-1----:R-:W-:Y:S01]  /*12f0*/  MOV R2, 0x1a0 ;  /* 0x000001a000027802 */ /* 0x002fe20000000f00 */
        /* <DEDUP_REMOVED lines=11> */
[----:B---3--:R-:W-:Y:S01]  /*13b0*/  IMAD.U32 R10, RZ, RZ, UR8 ;  /* 0x00000008ff0a7e24 */ /* 0x008fe2000f8e00ff */
[----:B------:R-:W-:-:S07]  /*13c0*/  MOV R11, UR9 ;  /* 0x00000009000b7c02 */ /* 0x000fce0008000f00 */
[----:B------:R-:W-:-:S07]  /*13d0*/  LEPC R20, `(.L_x_1509) ;  /* 0x000000001014794e */ /* 0x000fce0000000000 */
[----:B--2---:R-:W-:Y:S05]  /*13e0*/  CALL.ABS.NOINC R2 ;  /* 0x0000000002007343 */ /* 0x004fea0003c00000 */
.L_x_1509:
[----:B------:R0:W5:Y:S02]  /*13f0*/  LDG.E R0, desc[UR36][R16.64] ;  /* 0x0000002410007981 */ /* 0x000164000c1e1900 */
.L_x_1508:
[----:B------:R-:W-:Y:S05]  /*1400*/  BSYNC.RECONVERGENT B6 ;  /* 0x0000000000067941 */ /* 0x000fea0003800200 */
.L_x_1507:
[----:B-1----:R-:W-:Y:S02]  /*1410*/  IADD3 R2, P1, PT, R26, UR42, RZ ;  /* 0x0000002a1a027c10 */ /* 0x002fe4000ff3e0ff */
[----:B-----5:R-:W-:-:S03]  /*1420*/  FSETP.GTU.FTZ.AND P0, PT, R29, R0, PT ;  /* 0x000000001d00720b */ /* 0x020fc60003f1c000 */
[----:B------:R-:W-:Y:S01]  /*1430*/  IMAD.X R3, RZ, RZ, UR43, P1 ;  /* 0x0000002bff037e24 */ /* 0x000fe200088e06ff */
[----:B------:R-:W-:-:S05]  /*1440*/  SEL R5, RZ, 0x1, P0 ;  /* 0x00000001ff057807 */ /* 0x000fca0000000000 */
[----:B------:R1:W-:Y:S01]  /*1450*/  STG.E.U8 desc[UR36][R2.64], R5 ;  /* 0x0000000502007986 */ /* 0x0003e2000c101124 */
[----:B------:R-:W-:Y:S05]  /*1460*/  BRA `(.L_x_1497) ;  /* 0x0000000000047947 */ /* 0x000fea0003800000 */
.L_x_10035:
[----:B------:R-:W-:Y:S05]  /*1470*/  BREAK.RELIABLE B8 ;  /* 0x0000000000087942 */ /* 0x000fea0003800100 */
.L_x_1497:
[----:B------:R-:W-:Y:S05]  /*1480*/  BSYNC.RECONVERGENT B9 ;  /* 0x0000000000097941 */ /* 0x000fea0003800200 */
.L_x_1492:
[----:B------:R-:W-:-:S13]  /*1490*/  ISETP.NE.AND P0, PT, R32, RZ, PT ;  /* 0x000000ff2000720c */ /* 0x000fda0003f05270 */
[----:B------:R-:W-:Y:S05]  /*14a0*/  @!P0 BRA `(.L_x_1510) ;  /* 0xffffffec00248947 */ /* 0x000fea000383ffff */
[----:B------:R-:W-:Y:S05]  /*14b0*/  EXIT ;  /* 0x000000000000794d */ /* 0x000fea0003800000 */
.L_x_1511:
        /* <DEDUP_REMOVED lines=12> */
.L_x_10567:


//--------------------- .text._ZN2at4cuda57_GLOBAL__N__cd6b329d_24_DistributionBernoulli_cu_7537a20d21kernelPointwiseApply2IZNS_6native9templates4cuda28bernoulli_tensor_cuda_kernelIN3c108BFloat16EfEEvRKNS_10TensorBaseESB_NS_15PhiloxCudaStateEEUliRS8_SD_SD_SD_RKfSF_SF_SF_E_S8_SE_mLin1ELin1ELi4ELi512ELi2EEEvNS0_6detail10TensorInfoIT0_T2_EENSI_IT1_SK_EESK_T_ --------------------------
	.section	.text._ZN2at4cuda57_GLOBAL__N__cd6b329d_24_DistributionBernoulli_cu_7537a20d21kernelPointwiseApply2IZNS_6native9templates4cuda28bernoulli_tensor_cuda_kernelIN3c108BFloat16EfEEvRKNS_10TensorBaseESB_NS_15PhiloxCudaStateEEUliRS8_SD_SD_SD_RKfSF_SF_SF_E_S8_SE_mLin1ELin1ELi4ELi512ELi2EEEvNS0_6detail10TensorInfoIT0_T2_EENSI_IT1_SK_EESK_T_,"ax",@progbits
	.align	128
.text._ZN2at4cuda57_GLOBAL__N__cd6b329d_24_DistributionBernoulli_cu_7537a20d21kernelPointwiseApply2IZNS_6native9templates4cuda28bernoulli_tensor_cuda_kernelIN3c108BFloat16EfEEvRKNS_10TensorBaseESB_NS_15PhiloxCudaStateEEUliRS8_SD_SD_SD_RKfSF_SF_SF_E_S8_SE_mLin1ELin1ELi4ELi512ELi2EEEvNS0_6detail10TensorInfoIT0_T2_EENSI_IT1_SK_EESK_T_:
        .type           _ZN2at4cuda57_GLOBAL__N__cd6b329d_24_DistributionBernoulli_cu_7537a20d21kernelPointwiseApply2IZNS_6native9templates4cuda28bernoulli_tensor_cuda_kernelIN3c108BFloat16EfEEvRKNS_10TensorBaseESB_NS_15PhiloxCudaStateEEUliRS8_SD_SD_SD_RKfSF_SF_SF_E_S8_SE_mLin1ELin1ELi4ELi512ELi2EEEvNS0_6detail10TensorInfoIT0_T2_EENSI_IT1_SK_EESK_T_,@function
        .size           _ZN2at4cuda57_GLOBAL__N__cd6b329d_24_DistributionBernoulli_cu_7537a20d21kernelPointwiseApply2IZNS_6native9templates4cuda28bernoulli_tensor_cuda_kernelIN3c108BFloat16EfEEvRKNS_10TensorBaseESB_NS_15PhiloxCudaStateEEUliRS8_SD_SD_SD_RKfSF_SF_SF_E_S8_SE_mLin1ELin1ELi4ELi512ELi2EEEvNS0_6detail10TensorInfoIT0_T2_EENSI_IT1_SK_EESK_T_,(.L_x_10568 - _ZN2at4cuda57_GLOBAL__N__cd6b329d_24_DistributionBernoulli_cu_7537a20d21kernelPointwiseApply2IZNS_6native9templates4cuda28bernoulli_tensor_cuda_kernelIN3c108BFloat16EfEEvRKNS_10TensorBaseESB_NS_15PhiloxCudaStateEEUliRS8_SD_SD_SD_RKfSF_SF_SF_E_S8_SE_mLin1ELin1ELi4ELi512ELi2EEEvNS0_6detail10TensorInfoIT0_T2_EENSI_IT1_SK_EESK_T_)
        .other          _ZN2at4cuda57_GLOBAL__N__cd6b329d_24_DistributionBernoulli_cu_7537a20d21kernelPointwiseApply2IZNS_6native9templates4cuda28bernoulli_tensor_cuda_kernelIN3c108BFloat16EfEEvRKNS_10TensorBaseESB_NS_15PhiloxCudaStateEEUliRS8_SD_SD_SD_RKfSF_SF_SF_E_S8_SE_mLin1ELin1ELi4ELi512ELi2EEEvNS0_6detail10TensorInfoIT0_T2_EENSI_IT1_SK_EESK_T_,@"STO_CUDA_ENTRY STV_DEFAULT"
_ZN2at4cuda57_GLOBAL__N__cd6b329d_24_DistributionBernoulli_cu_7537a20d21kernelPointwiseApply2IZNS_6native9templates4cuda28bernoulli_tensor_cuda_kernelIN3c108BFloat16EfEEvRKNS_10TensorBaseESB_NS_15PhiloxCudaStateEEUliRS8_SD_SD_SD_RKfSF_SF_SF_E_S8_SE_mLin1ELin1ELi4ELi512ELi2EEEvNS0_6detail10TensorInfoIT0_T2_EENSI_IT1_SK_EESK_T_:
        /* <DEDUP_REMOVED lines=18> */
.L_x_1945:
        /* <DEDUP_REMOVED lines=44> */
.L_x_1541:
        /* <DEDUP_REMOVED lines=33> */
.L_x_1518:
[----:B------:R-:W-:Y:S01]  /*05f0*/  IMAD.MOV.U32 R4, RZ, RZ, R16 ;  /* 0x000000ffff047224 */ /* 0x000fe200078e0010 */
[----:B------:R-:W-:Y:S01]  /*0600*/  MOV R5, R13 ;  /* 0x0000000d00057202 */ /* 0x000fe20000000f00 */
[----:B------:R-:W-:Y:S01]  /*0610*/  IMAD.MOV.U32 R2, RZ, RZ, R10 ;  /* 0x000000ffff027224 */ /* 0x000fe200078e000a */
[----:B------:R-:W-:Y:S02]  /*0620*/  MOV R3, R11 ;  /* 0x0000000b00037202 */ /* 0x000fe40000000f00 */
[----:B------:R-:W-:-:S07]  /*0630*/  MOV R0, 0x650 ;  /* 0x0000065000007802 */ /* 0x000fce0000000f00 */
[----:B------:R-:W-:Y:S05]  /*0640*/  CALL.REL.NOINC `($__internal_41_$__cuda_sm20_div_u64) ;  /* 0x000001c400a07944 */ /* 0x000fea0003c00000 */
        /* <DEDUP_REMOVED lines=9> */
.L_x_1519:
[----:B------:R-:W-:Y:S05]  /*06e0*/  BSYNC.RECONVERGENT B2 ;  /* 0x0000000000027941 */ /* 0x000fea0003800200 */
.L_x_1517:
        /* <DEDUP_REMOVED lines=41> */
.L_x_1521:
[----:B------:R-:W-:Y:S01]  /*0980*/  MOV R4, R10 ;  /* 0x0000000a00047202 */ /* 0x000fe20000000f00 */
[----:B------:R-:W-:Y:S01]  /*0990*/  IMAD.MOV.U32 R5, RZ, RZ, R11 ;  /* 0x000000ffff057224 */ /* 0x000fe200078e000b */
[----:B------:R-:W-:Y:S01]  /*09a0*/  MOV R2, R12 ;  /* 0x0000000c00027202 */ /* 0x000fe20000000f00 */
[----:B------:R-:W-:Y:S01]  /*09b0*/  IMAD.MOV.U32 R3, RZ, RZ, R13 ;  /* 0x000000ffff037224 */ /* 0x000fe200078e000d */
[----:B------:R-:W-:-:S07]  /*09c0*/  MOV R0, 0x9e0 ;  /* 0x000009e000007802 */ /* 0x000fce0000000f00 */
[----:B------:R-:W-:Y:S05]  /*09d0*/  CALL.REL.NOINC `($__internal_41_$__cuda_sm20_div_u64) ;  /* 0x000001c000bc7944 */ /* 0x000fea0003c00000 */
        /* <DEDUP_REMOVED lines=10> */
.L_x_1522:
[----:B------:R-:W-:Y:S05]  /*0a80*/  BSYNC.RECONVERGENT B2 ;  /* 0x0000000000027941 */ /* 0x000fea0003800200 */
.L_x_1520:
        /* <DEDUP_REMOVED lines=39> */
.L_x_1524:
[----:B------:R-:W-:Y:S01]  /*0d00*/  IMAD.MOV.U32 R4, RZ, RZ, R10 ;  /* 0x000000ffff047224 */ /* 0x000fe200078e000a */
[----:B------:R-:W-:Y:S01]  /*0d10*/  MOV R5, R11 ;  /* 0x0000000b00057202 */ /* 0x000fe20000000f00 */
[----:B------:R-:W-:Y:S01]  /*0d20*/  IMAD.MOV.U32 R2, RZ, RZ, R12 ;  /* 0x000000ffff027224 */ /* 0x000fe200078e000c */
[----:B------:R-:W-:Y:S02]  /*0d30*/  MOV R3, R13 ;  /* 0x0000000d00037202 */ /* 0x000fe40000000f00 */
[----:B------:R-:W-:-:S07]  /*0d40*/  MOV R0, 0xd60 ;  /* 0x00000d6000007802 */ /* 0x000fce0000000f00 */
[----:B------:R-:W-:Y:S05]  /*0d50*/  CALL.REL.NOINC `($__internal_41_$__cuda_sm20_div_u64) ;  /* 0x000001bc00dc7944 */ /* 0x000fea0003c00000 */
        /* <DEDUP_REMOVED lines=10> */
.L_x_1525:
[----:B------:R-:W-:Y:S05]  /*0e00*/  BSYNC.RECONVERGENT B2 ;  /* 0x0000000000027941 */ /* 0x000fea0003800200 */
.L_x_1523:
        /* <DEDUP_REMOVED lines=38> */
.L_x_1527:
        /* <DEDUP_REMOVED lines=16> */
.L_x_1528:
[----:B------:R-:W-:Y:S05]  /*1170*/  BSYNC.RECONVERGENT B2 ;  /* 0x0000000000027941 */ /* 0x000fea0003800200 */
.L_x_1526:
        /* <DEDUP_REMOVED lines=39> */
.L_x_1530:
[----:B------:R-:W-:Y:S01]  /*13f0*/  MOV R4, R10 ;  /* 0x0000000a00047202 */ /* 0x000fe20000000f00 */
[----:B------:R-:W-:Y:S01]  /*1400*/  IMAD.MOV.U32 R5, RZ, RZ, R11 ;  /* 0x000000ffff057224 */ /* 0x000fe200078e000b */
[----:B------:R-:W-:Y:S01]  /*1410*/  MOV R2, R12 ;  /* 0x0000000c00027202 */ /* 0x000fe20000000f00 */
[----:B------:R-:W-:Y:S01]  /*1420*/  IMAD.MOV.U32 R3, RZ, RZ, R13 ;  /* 0x000000ffff037224 */ /* 0x000fe200078e000d */
[----:B------:R-:W-:-:S07]  /*1430*/  MOV R0, 0x1450 ;  /* 0x0000145000007802 */ /* 0x000fce0000000f00 */
[----:B------:R-:W-:Y:S05]  /*1440*/  CALL.REL.NOINC `($__internal_41_$__cuda_sm20_div_u64) ;  /* 0x000001b800207944 */ /* 0x000fea0003c00000 */
        /* <DEDUP_REMOVED lines=10> */
.L_x_1531:
[----:B------:R-:W-:Y:S05]  /*14f0*/  BSYNC.RECONVERGENT B2 ;  /* 0x0000000000027941 */ /* 0x000fea0003800200 */
.L_x_1529:
        /* <DEDUP_REMOVED lines=39> */
.L_x_1533:
        /* <DEDUP_REMOVED lines=16> */
.L_x_1534:
[----:B------:R-:W-:Y:S05]  /*1870*/  BSYNC.RECONVERGENT B2 ;  /* 0x0000000000027941 */ /* 0x000fea0003800200 */
.L_x_1532:
        /* <DEDUP_REMOVED lines=39> */
.L_x_1536:
        /* <DEDUP_REMOVED lines=16> */
.L_x_1537:
[----:B------:R-:W-:Y:S05]  /*1bf0*/  BSYNC.RECONVERGENT B2 ;  /* 0x0000000000027941 */ /* 0x000fea0003800200 */
.L_x_1535:
        /* <DEDUP_REMOVED lines=38> */
.L_x_1539:
        /* <DEDUP_REMOVED lines=17> */
.L_x_1540:
[----:B------:R-:W-:Y:S05]  /*1f70*/  BSYNC.RECONVERGENT B2 ;  /* 0x0000000000027941 */ /* 0x000fea0003800200 */
.L_x_1538:
        /* <DEDUP_REMOVED lines=13> */
.L_x_1516:
[----:B------:R-:W-:-:S07]  /*2050*/  IADD3 R12, PT, PT, R9, 0x4, RZ ;  /* 0x00000004090c7810 */ /* 0x000fce0007ffe0ff */
.L_x_1515:
        /* <DEDUP_REMOVED lines=35> */
.L_x_1544:
[----:B------:R-:W-:Y:S01]  /*2290*/  MOV R4, R16 ;  /* 0x0000001000047202 */ /* 0x000fe20000000f00 */
[----:B------:R-:W-:Y:S01]  /*22a0*/  IMAD.MOV.U32 R5, RZ, RZ, R13 ;  /* 0x000000ffff057224 */ /* 0x000fe200078e000d */
[----:B------:R-:W-:Y:S01]  /*22b0*/  MOV R2, R8 ;  /* 0x0000000800027202 */ /* 0x000fe20000000f00 */
[----:B------:R-:W-:Y:S01]  /*22c0*/  IMAD.MOV.U32 R3, RZ, RZ, R9 ;  /* 0x000000ffff037224 */ /* 0x000fe200078e0009 */
[----:B------:R-:W-:-:S07]  /*22d0*/  MOV R0, 0x22f0 ;  /* 0x000022f000007802 */ /* 0x000fce0000000f00 */
[----:B------:R-:W-:Y:S05]  /*22e0*/  CALL.REL.NOINC `($__internal_41_$__cuda_sm20_div_u64) ;  /* 0x000001a800787944 */ /* 0x000fea0003c00000 */
        /* <DEDUP_REMOVED lines=9> */
.L_x_1545:
[----:B------:R-:W-:Y:S05]  /*2380*/  BSYNC.RECONVERGENT B1 ;  /* 0x0000000000017941 */ /* 0x000fea0003800200 */
.L_x_1543:
        /* <DEDUP_REMOVED lines=41> */
.L_x_1547:
        /* <DEDUP_REMOVED lines=16> */
.L_x_1548:
[----:B------:R-:W-:Y:S05]  /*2720*/  BSYNC.RECONVERGENT B1 ;  /* 0x0000000000017941 */ /* 0x000fea0003800200 */
.L_x_1546:
        /* <DEDUP_REMOVED lines=39> */
.L_x_1550:
        /* <DEDUP_REMOVED lines=16> */
.L_x_1551:
[----:B------:R-:W-:Y:S05]  /*2aa0*/  BSYNC.RECONVERGENT B1 ;  /* 0x0000000000017941 */ /* 0x000fea0003800200 */
.L_x_1549:
        /* <DEDUP_REMOVED lines=38> */
.L_x_1553:
        /* <DEDUP_REMOVED lines=17> */
.L_x_1554:
[----:B------:R-:W-:Y:S05]  /*2e20*/  BSYNC.RECONVERGENT B1 ;  /* 0x0000000000017941 */ /* 0x000fea0003800200 */
.L_x_1552:
        /* <DEDUP_REMOVED lines=10> */
.L_x_1542:
        /* <DEDUP_REMOVED lines=35> */
.L_x_1557:
        /* <DEDUP_REMOVED lines=15> */
.L_x_1558:
[----:B------:R-:W-:Y:S05]  /*31f0*/  BSYNC.RECONVERGENT B1 ;  /* 0x0000000000017941 */ /* 0x000fea0003800200 */
.L_x_1556:
        /* <DEDUP_REMOVED lines=40> */
.L_x_1560:
        /* <DEDUP_REMOVED lines=17> */
.L_x_1561:
[----:B------:R-:W-:Y:S05]  /*3590*/  BSYNC.RECONVERGENT B1 ;  /* 0x0000000000017941 */ /* 0x000fea0003800200 */
.L_x_1559:
        /* <DEDUP_REMOVED lines=10> */
.L_x_1555:
        /* <DEDUP_REMOVED lines=33> */
.L_x_1563:
[----:B------:R-:W-:Y:S01]  /*3850*/  MOV R4, R16 ;  /* 0x0000001000047202 */ /* 0x000fe20000000f00 */
[----:B------:R-:W-:Y:S01]  /*3860*/  IMAD.MOV.U32 R5, RZ, RZ, R13 ;  /* 0x000000ffff057224 */ /* 0x000fe200078e000d */
[----:B------:R-:W-:Y:S01]  /*3870*/  MOV R2, R8 ;  /* 0x0000000800027202 */ /* 0x000fe20000000f00 */
[----:B------:R-:W-:Y:S01]  /*3880*/  IMAD.MOV.U32 R3, RZ, RZ, R9 ;  /* 0x000000ffff037224 */ /* 0x000fe200078e0009 */
[----:B------:R-:W-:-:S07]  /*3890*/  MOV R0, 0x38b0 ;  /* 0x000038b000007802 */ /* 0x000fce0000000f00 */
[----:B------:R-:W-:Y:S05]  /*38a0*/  CALL.REL.NOINC `($__internal_41_$__cuda_sm20_div_u64) ;  /* 0x0000019400087944 */ /* 0x000fea0003c00000 */
        /* <DEDUP_REMOVED lines=10> */
.L_x_1564:
[----:B------:R-:W-:Y:S05]  /*3950*/  BSYNC.RECONVERGENT B1 ;  /* 0x0000000000017941 */ /* 0x000fea0003800200 */
.L_x_1562:
        /* <DEDUP_REMOVED lines=10> */
.L_x_1514:
        /* <DEDUP_REMOVED lines=23> */
.L_x_1591:
        /* <DEDUP_REMOVED lines=34> */
.L_x_1568:
[----:B------:R-:W-:Y:S01]  /*3d90*/  IMAD.MOV.U32 R4, RZ, RZ, R12 ;  /* 0x000000ffff047224 */ /* 0x000fe200078e000c */
[----:B------:R-:W-:Y:S01]  /*3da0*/  MOV R5, R13 ;  /* 0x0000000d00057202 */ /* 0x000fe20000000f00 */
[----:B------:R-:W-:Y:S01]  /*3db0*/  IMAD.MOV.U32 R2, RZ, RZ, R10 ;  /* 0x000000ffff027224 */ /* 0x000fe200078e000a */
[----:B------:R-:W-:Y:S02]  /*3dc0*/  MOV R3, R11 ;  /* 0x0000000b00037202 */ /* 0x000fe40000000f00 */
[----:B------:R-:W-:-:S07]  /*3dd0*/  MOV R0, 0x3df0 ;  /* 0x00003df000007802 */ /* 0x000fce0000000f00 */
[----:B------:R-:W-:Y:S05]  /*3de0*/  CALL.REL.NOINC `($__internal_41_$__cuda_sm20_div_u64) ;  /* 0x0000018c00b87944 */ /* 0x000fea0003c00000 */
        /* <DEDUP_REMOVED lines=8> */
.L_x_1569:
[----:B------:R-:W-:Y:S05]  /*3e70*/  BSYNC.RECONVERGENT B2 ;  /* 0x0000000000027941 */ /* 0x000fea0003800200 */
.L_x_1567:
        /* <DEDUP_REMOVED lines=37> */
.L_x_1571:
        /* <DEDUP_REMOVED lines=16> */
.L_x_1572:
[----:B------:R-:W-:Y:S05]  /*41d0*/  BSYNC.RECONVERGENT B2 ;  /* 0x0000000000027941 */ /* 0x000fea0003800200 */
.L_x_1570:
        /* <DEDUP_REMOVED lines=38> */
.L_x_1574:
        /* <DEDUP_REMOVED lines=16> */
.L_x_1575:
[----:B------:R-:W-:Y:S05]  /*4540*/  BSYNC.RECONVERGENT B2 ;  /* 0x0000000000027941 */ /* 0x000fea0003800200 */
.L_x_1573:
        /* <DEDUP_REMOVED lines=38> */
.L_x_1577:
        /* <DEDUP_REMOVED lines=16> */
.L_x_1578:
[----:B------:R-:W-:Y:S05]  /*48b0*/  BSYNC.RECONVERGENT B2 ;  /* 0x0000000000027941 */ /* 0x000fea0003800200 */
.L_x_1576:
        /* <DEDUP_REMOVED lines=38> */
.L_x_1580:
        /* <DEDUP_REMOVED lines=16> */
.L_x_1581:
[----:B------:R-:W-:Y:S05]  /*4c20*/  BSYNC.RECONVERGENT B2 ;  /* 0x0000000000027941 */ /* 0x000fea0003800200 */
.L_x_1579:
        /* <DEDUP_REMOVED lines=38> */
.L_x_1583:
        /* <DEDUP_REMOVED lines=16> */
.L_x_1584:
[----:B------:R-:W-:Y:S05]  /*4f90*/  BSYNC.RECONVERGENT B2 ;  /* 0x0000000000027941 */ /* 0x000fea0003800200 */
.L_x_1582:
        /* <DEDUP_REMOVED lines=38> */
.L_x_1586:
        /* <DEDUP_REMOVED lines=16> */
.L_x_1587:
[----:B------:R-:W-:Y:S05]  /*5300*/  BSYNC.RECONVERGENT B2 ;  /* 0x0000000000027941 */ /* 0x000fea0003800200 */
.L_x_1585:
        /* <DEDUP_REMOVED lines=38> */
.L_x_1589:
        /* <DEDUP_REMOVED lines=16> */
.L_x_1590:
[----:B------:R-:W-:Y:S05]  /*5670*/  BSYNC.RECONVERGENT B2 ;  /* 0x0000000000027941 */ /* 0x000fea0003800200 */
.L_x_1588:
        /* <DEDUP_REMOVED lines=8> */
.L_x_1566:
        /* <DEDUP_REMOVED lines=37> */
.L_x_1595:
[----:B------:R-:W-:Y:S01]  /*5950*/  MOV R4, R12 ;  /* 0x0000000c00047202 */ /* 0x000fe20000000f00 */
[----:B------:R-:W-:Y:S01]  /*5960*/  IMAD.MOV.U32 R5, RZ, RZ, R13 ;  /* 0x000000ffff057224 */ /* 0x000fe200078e000d */
[----:B------:R-:W-:Y:S01]  /*5970*/  MOV R2, R10 ;  /* 0x0000000a00027202 */ /* 0x000fe20000000f00 */
[----:B------:R-:W-:Y:S01]  /*5980*/  IMAD.MOV.U32 R3, RZ, RZ, R11 ;  /* 0x000000ffff037224 */ /* 0x000fe200078e000b */
[----:B------:R-:W-:-:S07]  /*5990*/  MOV R0, 0x59b0 ;  /* 0x000059b000007802 */ /* 0x000fce0000000f00 */
[----:B------:R-:W-:Y:S05]  /*59a0*/  CALL.REL.NOINC `($__internal_41_$__cuda_sm20_div_u64) ;  /* 0x0000017000c87944 */ /* 0x000fea0003c00000 */
        /* <DEDUP_REMOVED lines=8> */
.L_x_1596:
[----:B------:R-:W-:Y:S05]  /*5a30*/  BSYNC.RECONVERGENT B2 ;  /* 0x0000000000027941 */ /* 0x000fea0003800200 */
.L_x_1594:
        /* <DEDUP_REMOVED lines=37> */
.L_x_1598:
        /* <DEDUP_REMOVED lines=16> */
.L_x_1599:
[----:B------:R-:W-:Y:S05]  /*5d90*/  BSYNC.RECONVERGENT B2 ;  /* 0x0000000000027941 */ /* 0x000fea0003800200 */
.L_x_1597:
        /* <DEDUP_REMOVED lines=38> */
.L_x_1601:
        /* <DEDUP_REMOVED lines=16> */
.L_x_1602:
[----:B------:R-:W-:Y:S05]  /*6100*/  BSYNC.RECONVERGENT B2 ;  /* 0x0000000000027941 */ /* 0x000fea0003800200 */
.L_x_1600:
        /* <DEDUP_REMOVED lines=38> */
.L_x_1604:
        /* <DEDUP_REMOVED lines=16> */
.L_x_1605:
[----:B------:R-:W-:Y:S05]  /*6470*/  BSYNC.RECONVERGENT B2 ;  /* 0x0000000000027941 */ /* 0x000fea0003800200 */
.L_x_1603:
[----:B------:R-:W0:Y:S01]  /*6480*/  LDC.64 R2, c[0x0][R8+0x450] ;  /* 0x0001140008027b82 */ /* 0x000e220000000a00 */
[----:B------:R-:W-:Y:S02]  /*6490*/  IMAD.MOV.U32 R15, RZ, RZ, R16 ;  /* 0x000000ffff0f7224 */ /* 0x000fe400078e0010 */
[-C--:B0-----:R-:W-:Y:S02]  /*64a0*/  IMAD R0, R3, R4.reuse, RZ ;  /* 0x0000000403007224 */ /* 0x081fe400078e02ff */
[----:B------:R-:W-:-:S04]  /*64b0*/  IMAD.WIDE.U32 R14, R2, R4, R14 ;  /* 0x00000004020e7225 */ /* 0x000fc800078e000e */
[----:B------:R-:W-:-:S05]  /*64c0*/  IMAD R5, R2, R5, R0 ;  /* 0x0000000502057224 */ /* 0x000fca00078e0200 */
[----:B------:R-:W-:-:S07]  /*64d0*/  IADD3 R15, PT, PT, R15, R5, RZ ;  /* 0x000000050f0f7210 */ /* 0x000fce0007ffe0ff */
.L_x_1593:
        /* <DEDUP_REMOVED lines=36> */
.L_x_1608:
        /* <DEDUP_REMOVED lines=14> */
.L_x_1609:
[----:B------:R-:W-:Y:S05]  /*6800*/  BSYNC.RECONVERGENT B2 ;  /* 0x0000000000027941 */ /* 0x000fea0003800200 */
.L_x_1607:
        /* <DEDUP_REMOVED lines=37> */
.L_x_1611:
        /* <DEDUP_REMOVED lines=16> */
.L_x_1612:
[----:B------:R-:W-:Y:S05]  /*6b60*/  BSYNC.RECONVERGENT B2 ;  /* 0x0000000000027941 */ /* 0x000fea0003800200 */
.L_x_1610:
[----:B------:R-:W0:Y:S01]  /*6b70*/  LDC.64 R2, c[0x0][R8+0x450] ;  /* 0x0001140008027b82 */ /* 0x000e220000000a00 */
[----:B------:R-:W-:Y:S01]  /*6b80*/  MOV R15, R16 ;  /* 0x00000010000f7202 */ /* 0x000fe20000000f00 */
[-C--:B0-----:R-:W-:Y:S02]  /*6b90*/  IMAD R0, R3, R4.reuse, RZ ;  /* 0x0000000403007224 */ /* 0x081fe400078e02ff */
[----:B------:R-:W-:-:S04]  /*6ba0*/  IMAD.WIDE.U32 R14, R2, R4, R14 ;  /* 0x00000004020e7225 */ /* 0x000fc800078e000e */
[----:B------:R-:W-:-:S04]  /*6bb0*/  IMAD R5, R2, R5, R0 ;  /* 0x0000000502057224 */ /* 0x000fc800078e0200 */
[----:B------:R-:W-:-:S07]  /*6bc0*/  IMAD.IADD R15, R15, 0x1, R5 ;  /* 0x000000010f0f7824 */ /* 0x000fce00078e0205 */
.L_x_1606:
        /* <DEDUP_REMOVED lines=34> */
.L_x_1614:
        /* <DEDUP_REMOVED lines=14> */
.L_x_1615:
[----:B------:R-:W-:Y:S05]  /*6ed0*/  BSYNC.RECONVERGENT B2 ;  /* 0x0000000000027941 */ /* 0x000fea0003800200 */
.L_x_1613:
[----:B------:R-:W0:Y:S02]  /*6ee0*/  LDC.64 R10, c[0x0][R10+0x450] ;  /* 0x000114000a0a7b82 */ /* 0x000e240000000a00 */
[-C--:B0-----:R-:W-:Y:S02]  /*6ef0*/  IMAD R0, R11, R4.reuse, RZ ;  /* 0x000000040b007224 */ /* 0x081fe400078e02ff */
[----:B------:R-:W-:-:S04]  /*6f00*/  IMAD.WIDE.U32 R14, R10, R4, R14 ;  /* 0x000000040a0e7225 */ /* 0x000fc800078e000e */
[----:B------:R-:W-:-:S05]  /*6f10*/  IMAD R5, R10, R5, R0 ;  /* 0x000000050a057224 */ /* 0x000fca00078e0200 */
[----:B------:R-:W-:-:S07]  /*6f20*/  IADD3 R15, PT, PT, R15, R5, RZ ;  /* 0x000000050f0f7210 */ /* 0x000fce0007ffe0ff */
.L_x_1592:
[----:B------:R-:W-:Y:S05]  /*6f30*/  BSYNC.RECONVERGENT B1 ;  /* 0x0000000000017941 */ /* 0x000fea0003800200 */
.L_x_1565:
[----:B------:R-:W0:Y:S02]  /*6f40*/  LDCU.64 UR4, c[0x0][0x5f0] ;  /* 0x0000be00ff0477ac */ /* 0x000e240008000a00 */
[----:B0-----:R-:W-:Y:S02]  /*6f50*/  IMAD R5, R13, UR4, RZ ;  /* 0x000000040d057c24 */ /* 0x001fe4000f8e02ff */
[----:B------:R-:W-:-:S04]  /*6f60*/  IMAD.WIDE.U32 R2, R12, UR4, R14 ;  /* 0x000000040c027c25 */ /* 0x000fc8000f8e000e */
[----:B------:R-:W-:Y:S02]  /*6f70*/  IMAD R5, R12, UR5, R5 ;  /* 0x000000050c057c24 */ /* 0x000fe4000f8e0205 */
[----:B------:R-:W-:-:S03]  /*6f80*/  IMAD.MOV.U32 R42, RZ, RZ, R2 ;  /* 0x000000ffff2a7224 */ /* 0x000fc600078e0002 */
[----:B------:R-:W-:-:S07]  /*6f90*/  IADD3 R45, PT, PT, R3, R5, RZ ;  /* 0x00000005032d7210 */ /* 0x000fce0007ffe0ff */
.L_x_1513:
[----:B------:R-:W-:Y:S05]  /*6fa0*/  BSYNC.RECONVERGENT B0 ;  /* 0x0000000000007941 */ /* 0x000fea0003800200 */
.L_x_1512:
[----:B------:R-:W-:Y:S01]  /*6fb0*/  ISETP.GE.AND P0, PT, R37, 0x2, PT ;  /* 0x000000022500780c */ /* 0x000fe20003f06270 */
[----:B------:R-:W-:Y:S01]  /*6fc0*/  BSSY.RECONVERGENT B0, `(.L_x_1616) ;  /* 0x00006dc000007945 */ /* 0x000fe20003800200 */
[----:B------:R-:W-:Y:S01]  /*6fd0*/  IADD3 R11, P1, PT, R29, 0x1, RZ ;  /* 0x000000011d0b7810 */ /* 0x000fe20007f3e0ff */
[----:B------:R-:W-:Y:S01]  /*6fe0*/  HFMA2 R44, -RZ, RZ, 0, 0 ;  /* 0x00000000ff2c7431 */ /* 0x000fe200000001ff */
[----:B------:R-:W-:Y:S01]  /*6ff0*/  LOP3.LUT R33, R54, 0xfffffff8, RZ, 0xc0, !PT ;  /* 0xfffffff836217812 */ /* 0x000fe200078ec0ff */
        /* <DEDUP_REMOVED lines=20> */
.L_x_1644:
        /* <DEDUP_REMOVED lines=33> */
.L_x_1621:
        /* <DEDUP_REMOVED lines=16> */
.L_x_1622:
[----:B------:R-:W-:Y:S05]  /*7450*/  BSYNC.RECONVERGENT B2 ;  /* 0x0000000000027941 */ /* 0x000fea0003800200 */
.L_x_1620:
        /* <DEDUP_REMOVED lines=38> */
.L_x_1624:
        /* <DEDUP_REMOVED lines=16> */
.L_x_1625:
[----:B------:R-:W-:Y:S05]  /*77c0*/  BSYNC.RECONVERGENT B2 ;  /* 0x0000000000027941 */ /* 0x000fea0003800200 */
.L_x_1623:
        /* <DEDUP_REMOVED lines=39> */
.L_x_1627:
        /* <DEDUP_REMOVED lines=16> */
.L_x_1628:
[----:B------:R-:W-:Y:S05]  /*7b40*/  BSYNC.RECONVERGENT B2 ;  /* 0x0000000000027941 */ /* 0x000fea0003800200 */
.L_x_1626:
        /* <DEDUP_REMOVED lines=39> */
.L_x_1630:
        /* <DEDUP_REMOVED lines=16> */
.L_x_1631:
[----:B------:R-:W-:Y:S05]  /*7ec0*/  BSYNC.RECONVERGENT B2 ;  /* 0x0000000000027941 */ /* 0x000fea0003800200 */
.L_x_1629:
        /* <DEDUP_REMOVED lines=39> */
.L_x_1633:
        /* <DEDUP_REMOVED lines=16> */
.L_x_1634:
[----:B------:R-:W-:Y:S05]  /*8240*/  BSYNC.RECONVERGENT B2 ;  /* 0x0000000000027941 */ /* 0x000fea0003800200 */
.L_x_1632:
        /* <DEDUP_REMOVED lines=39> */
.L_x_1636:
        /* <DEDUP_REMOVED lines=16> */
.L_x_1637:
[----:B------:R-:W-:Y:S05]  /*85c0*/  BSYNC.RECONVERGENT B2 ;  /* 0x0000000000027941 */ /* 0x000fea0003800200 */
.L_x_1635:
        /* <DEDUP_REMOVED lines=39> */
.L_x_1639:
        /* <DEDUP_REMOVED lines=16> */
.L_x_1640:
[----:B------:R-:W-:Y:S05]  /*8940*/  BSYNC.RECONVERGENT B2 ;  /* 0x0000000000027941 */ /* 0x000fea0003800200 */
.L_x_1638:
        /* <DEDUP_REMOVED lines=39> */
.L_x_1642:
        /* <DEDUP_REMOVED lines=17> */
.L_x_1643:
[----:B------:R-:W-:Y:S05]  /*8cd0*/  BSYNC.RECONVERGENT B2 ;  /* 0x0000000000027941 */ /* 0x000fea0003800200 */
.L_x_1641:
        /* <DEDUP_REMOVED lines=12> */
.L_x_1619:
        /* <DEDUP_REMOVED lines=35> */
.L_x_1647:
        /* <DEDUP_REMOVED lines=16> */
.L_x_1648:
[----:B------:R-:W-:Y:S05]  /*90d0*/  BSYNC.RECONVERGENT B1 ;  /* 0x0000000000017941 */ /* 0x000fea0003800200 */
.L_x_1646:
        /* <DEDUP_REMOVED lines=39> */
.L_x_1650:
        /* <DEDUP_REMOVED lines=16> */
.L_x_1651:
[----:B------:R-:W-:Y:S05]  /*9450*/  BSYNC.RECONVERGENT B1 ;  /* 0x0000000000017941 */ /* 0x000fea0003800200 */
.L_x_1649:
        /* <DEDUP_REMOVED lines=40> */
.L_x_1653:
        /* <DEDUP_REMOVED lines=16> */
.L_x_1654:
[----:B------:R-:W-:Y:S05]  /*97e0*/  BSYNC.RECONVERGENT B1 ;  /* 0x0000000000017941 */ /* 0x000fea0003800200 */
.L_x_1652:
        /* <DEDUP_REMOVED lines=39> */
.L_x_1656:
        /* <DEDUP_REMOVED lines=17> */
.L_x_1657:
[----:B------:R-:W-:Y:S05]  /*9b70*/  BSYNC.RECONVERGENT B1 ;  /* 0x0000000000017941 */ /* 0x000fea0003800200 */
.L_x_1655:
        /* <DEDUP_REMOVED lines=10> */
.L_x_1645:
        /* <DEDUP_REMOVED lines=35> */
.L_x_1660:
        /* <DEDUP_REMOVED lines=16> */
.L_x_1661:
[----:B------:R-:W-:Y:S05]  /*9f50*/  BSYNC.RECONVERGENT B1 ;  /* 0x0000000000017941 */ /* 0x000fea0003800200 */
.L_x_1659:
        /* <DEDUP_REMOVED lines=38> */
.L_x_1663:
        /* <DEDUP_REMOVED lines=17> */
.L_x_1664:
[----:B------:R-:W-:Y:S05]  /*a2d0*/  BSYNC.RECONVERGENT B1 ;  /* 0x0000000000017941 */ /* 0x000fea0003800200 */
.L_x_1662:
        /* <DEDUP_REMOVED lines=10> */
.L_x_1658:
        /* <DEDUP_REMOVED lines=33> */
.L_x_1666:
        /* <DEDUP_REMOVED lines=16> */
.L_x_1667:
[----:B------:R-:W-:Y:S05]  /*a690*/  BSYNC.RECONVERGENT B1 ;  /* 0x0000000000017941 */ /* 0x000fea0003800200 */
.L_x_1665:
[----:B------:R-:W-:Y:S02]  /*a6a0*/  UMOV UR4, 0xd0 ;  /* 0x000000d000047882 */ /* 0x000fe40000000000 */
[----:B------:R-:W-:-:S06]  /*a6b0*/  LEA R2, R14, UR4, 0x3 ;  /* 0x000000040e027c11 */ /* 0x000fcc000f8e18ff */
[----:B------:R-:W0:Y:S02]  /*a6c0*/  LDC.64 R2, c[0x0][R2+0x380] ;  /* 0x0000e00002027b82 */ /* 0x000e240000000a00 */
[-C--:B0-----:R-:W-:Y:S02]  /*a6d0*/  IMAD R0, R3, R4.reuse, RZ ;  /* 0x0000000403007224 */ /* 0x081fe400078e02ff */
[----:B------:R-:W-:-:S04]  /*a6e0*/  IMAD.WIDE.U32 R12, R2, R4, R12 ;  /* 0x00000004020c7225 */ /* 0x000fc800078e000c */
[----:B------:R-:W-:-:S05]  /*a6f0*/  IMAD R5, R2, R5, R0 ;  /* 0x0000000502057224 */ /* 0x000fca00078e0200 */
[----:B------:R-:W-:-:S07]  /*a700*/  IADD3 R13, PT, PT, R13, R5, RZ ;  /* 0x000000050d0d7210 */ /* 0x000fce0007ffe0ff */
.L_x_1618:
        /* <DEDUP_REMOVED lines=17> */
.L_x_1694:
        /* <DEDUP_REMOVED lines=34> */
.L_x_1671:
        /* <DEDUP_REMOVED lines=17> */
.L_x_1672:
[----:B------:R-:W-:Y:S05]  /*ab50*/  BSYNC.RECONVERGENT B2 ;  /* 0x0000000000027941 */ /* 0x000fea0003800200 */
.L_x_1670:
        /* <DEDUP_REMOVED lines=39> */
.L_x_1674:
        /* <DEDUP_REMOVED lines=16> */
.L_x_1675:
[----:B------:R-:W-:Y:S05]  /*aed0*/  BSYNC.RECONVERGENT B2 ;  /* 0x0000000000027941 */ /* 0x000fea0003800200 */
.L_x_1673:
        /* <DEDUP_REMOVED lines=38> */
.L_x_1677:
        /* <DEDUP_REMOVED lines=16> */
.L_x_1678:
[----:B------:R-:W-:Y:S05]  /*b240*/  BSYNC.RECONVERGENT B2 ;  /* 0x0000000000027941 */ /* 0x000fea0003800200 */
.L_x_1676:
        /* <DEDUP_REMOVED lines=38> */
.L_x_1680:
        /* <DEDUP_REMOVED lines=16> */
.L_x_1681:
[----:B------:R-:W-:Y:S05]  /*b5b0*/  BSYNC.RECONVERGENT B2 ;  /* 0x0000000000027941 */ /* 0x000fea0003800200 */
.L_x_1679:
        /* <DEDUP_REMOVED lines=38> */
.L_x_1683:
        /* <DEDUP_REMOVED lines=16> */
.L_x_1684:
[----:B------:R-:W-:Y:S05]  /*b920*/  BSYNC.RECONVERGENT B2 ;  /* 0x0000000000027941 */ /* 0x000fea0003800200 */
.L_x_1682:
        /* <DEDUP_REMOVED lines=38> */
.L_x_1686:
        /* <DEDUP_REMOVED lines=16> */
.L_x_1687:
[----:B------:R-:W-:Y:S05]  /*bc90*/  BSYNC.RECONVERGENT B2 ;  /* 0x0000000000027941 */ /* 0x000fea0003800200 */
.L_x_1685:
        /* <DEDUP_REMOVED lines=38> */
.L_x_1689:
        /* <DEDUP_REMOVED lines=16> */
.L_x_1690:
[----:B------:R-:W-:Y:S05]  /*c000*/  BSYNC.RECONVERGENT B2 ;  /* 0x0000000000027941 */ /* 0x000fea0003800200 */
.L_x_1688:
        /* <DEDUP_REMOVED lines=38> */
.L_x_1692:
        /* <DEDUP_REMOVED lines=17> */
.L_x_1693:
[----:B------:R-:W-:Y:S05]  /*c380*/  BSYNC.RECONVERGENT B2 ;  /* 0x0000000000027941 */ /* 0x000fea0003800200 */
.L_x_1691:
        /* <DEDUP_REMOVED lines=10> */
.L_x_1669:
        /* <DEDUP_REMOVED lines=36> */
.L_x_1698:
        /* <DEDUP_REMOVED lines=16> */
.L_x_1699:
[----:B------:R-:W-:Y:S05]  /*c770*/  BSYNC.RECONVERGENT B2 ;  /* 0x0000000000027941 */ /* 0x000fea0003800200 */
.L_x_1697:
        /* <DEDUP_REMOVED lines=39> */
.L_x_1701:
        /* <DEDUP_REMOVED lines=16> */
.L_x_1702:
[----:B------:R-:W-:Y:S05]  /*caf0*/  BSYNC.RECONVERGENT B2 ;  /* 0x0000000000027941 */ /* 0x000fea0003800200 */
.L_x_1700:
        /* <DEDUP_REMOVED lines=39> */
.L_x_1704:
        /* <DEDUP_REMOVED lines=16> */
.L_x_1705:
[----:B------:R-:W-:Y:S05]  /*ce70*/  BSYNC.RECONVERGENT B2 ;  /* 0x0000000000027941 */ /* 0x000fea0003800200 */
.L_x_1703:
        /* <DEDUP_REMOVED lines=37> */
.L_x_1707:
        /* <DEDUP_REMOVED lines=17> */
.L_x_1708:
[----:B------:R-:W-:Y:S05]  /*d1e0*/  BSYNC.RECONVERGENT B2 ;  /* 0x0000000000027941 */ /* 0x000fea0003800200 */
.L_x_1706:
        /* <DEDUP_REMOVED lines=8> */
.L_x_1696:
        /* <DEDUP_REMOVED lines=36> */
.L_x_1711:
        /* <DEDUP_REMOVED lines=17> */
.L_x_1712:
[----:B------:R-:W-:Y:S05]  /*d5c0*/  BSYNC.RECONVERGENT B2 ;  /* 0x0000000000027941 */ /* 0x000fea0003800200 */
.L_x_1710:
        /* <DEDUP_REMOVED lines=36> */
.L_x_1714:
        /* <DEDUP_REMOVED lines=16> */
.L_x_1715:
[----:B------:R-:W-:Y:S05]  /*d910*/  BSYNC.RECONVERGENT B2 ;  /* 0x0000000000027941 */ /* 0x000fea0003800200 */
.L_x_1713:
[----:B------:R-:W0:Y:S01]  /*d920*/  LDC.64 R2, c[0x0][R8+0x450] ;  /* 0x0001140008027b82 */ /* 0x000e220000000a00 */
[----:B------:R-:W-:Y:S02]  /*d930*/  IMAD.MOV.U32 R17, RZ, RZ, R23 ;  /* 0x000000ffff117224 */ /* 0x000fe400078e0017 */
[-C--:B0-----:R-:W-:Y:S02]  /*d940*/  IMAD R0, R3, R4.reuse, RZ ;  /* 0x0000000403007224 */ /* 0x081fe400078e02ff */
[----:B------:R-:W-:-:S04]  /*d950*/  IMAD.WIDE.U32 R16, R2, R4, R16 ;  /* 0x0000000402107225 */ /* 0x000fc800078e0010 */
[----:B------:R-:W-:-:S05]  /*d960*/  IMAD R5, R2, R5, R0 ;  /* 0x0000000502057224 */ /* 0x000fca00078e0200 */
[----:B------:R-:W-:-:S07]  /*d970*/  IADD3 R17, PT, PT, R17, R5, RZ ;  /* 0x0000000511117210 */ /* 0x000fce0007ffe0ff */
.L_x_1709:
        /* <DEDUP_REMOVED lines=34> */
.L_x_1717:
[----:B------:R-:W-:Y:S01]  /*dba0*/  IMAD.MOV.U32 R4, RZ, RZ, R11 ;  /* 0x000000ffff047224 */ /* 0x000fe200078e000b */
[----:B------:R-:W-:Y:S01]  /*dbb0*/  MOV R5, R10 ;  /* 0x0000000a00057202 */ /* 0x000fe20000000f00 */
[----:B------:R-:W-:Y:S01]  /*dbc0*/  IMAD.MOV.U32 R2, RZ, RZ, R8 ;  /* 0x000000ffff027224 */ /* 0x000fe200078e0008 */
[----:B------:R-:W-:Y:S02]  /*dbd0*/  MOV R3, R9 ;  /* 0x0000000900037202 */ /* 0x000fe40000000f00 */
[----:B------:R-:W-:-:S07]  /*dbe0*/  MOV R0, 0xdc00 ;  /* 0x0000dc0000007802 */ /* 0x000fce0000000f00 */
[----:B------:R-:W-:Y:S05]  /*dbf0*/  CALL.REL.NOINC `($__internal_41_$__cuda_sm20_div_u64) ;  /* 0x000000f000347944 */ /* 0x000fea0003c00000 */
        /* <DEDUP_REMOVED lines=11> */
.L_x_1718:
[----:B------:R-:W-:Y:S05]  /*dcb0*/  BSYNC.RECONVERGENT B2 ;  /* 0x0000000000027941 */ /* 0x000fea0003800200 */
.L_x_1716:
[----:B------:R-:W0:Y:S02]  /*dcc0*/  LDC.64 R12, c[0x0][R12+0x450] ;  /* 0x000114000c0c7b82 */ /* 0x000e240000000a00 */
[-C--:B0-----:R-:W-:Y:S02]  /*dcd0*/  IMAD R0, R13, R9.reuse, RZ ;  /* 0x000000090d007224 */ /* 0x081fe400078e02ff */
[----:B------:R-:W-:-:S04]  /*dce0*/  IMAD.WIDE.U32 R16, R12, R9, R16 ;  /* 0x000000090c107225 */ /* 0x000fc800078e0010 */
[----:B------:R-:W-:-:S05]  /*dcf0*/  IMAD R5, R12, R5, R0 ;  /* 0x000000050c057224 */ /* 0x000fca00078e0200 */
[----:B------:R-:W-:-:S07]  /*dd00*/  IADD3 R17, PT, PT, R17, R5, RZ ;  /* 0x0000000511117210 */ /* 0x000fce0007ffe0ff */
.L_x_1695:
[----:B------:R-:W-:Y:S05]  /*dd10*/  BSYNC.RECONVERGENT B1 ;  /* 0x0000000000017941 */ /* 0x000fea0003800200 */
.L_x_1668:
[----:B------:R-:W0:Y:S02]  /*dd20*/  LDCU.64 UR4, c[0x0][0x5f0] ;  /* 0x0000be00ff0477ac */ /* 0x000e240008000a00 */
[----:B0-----:R-:W-:Y:S02]  /*dd30*/  IMAD R10, R10, UR4, RZ ;  /* 0x000000040a0a7c24 */ /* 0x001fe4000f8e02ff */
[----:B------:R-:W-:-:S04]  /*dd40*/  IMAD.WIDE.U32 R2, R11, UR4, R16 ;  /* 0x000000040b027c25 */ /* 0x000fc8000f8e0010 */
[----:B------:R-:W-:Y:S02]  /*dd50*/  IMAD R11, R11, UR5, R10 ;  /* 0x000000050b0b7c24 */ /* 0x000fe4000f8e020a */
[----:B------:R-:W-:-:S03]  /*dd60*/  IMAD.MOV.U32 R34, RZ, RZ, R2 ;  /* 0x000000ffff227224 */ /* 0x000fc600078e0002 */
[----:B------:R-:W-:-:S07]  /*dd70*/  IADD3 R41, PT, PT, R3, R11, RZ ;  /* 0x0000000b03297210 */ /* 0x000fce0007ffe0ff */
.L_x_1617:
[----:B------:R-:W-:Y:S05]  /*dd80*/  BSYNC.RECONVERGENT B0 ;  /* 0x0000000000007941 */ /* 0x000fea0003800200 */
.L_x_1616:
        /* <DEDUP_REMOVED lines=24> */
.L_x_1747:
        /* <DEDUP_REMOVED lines=33> */
.L_x_1724:
        /* <DEDUP_REMOVED lines=16> */
.L_x_1725:
[----:B------:R-:W-:Y:S05]  /*e220*/  BSYNC.RECONVERGENT B2 ;  /* 0x0000000000027941 */ /* 0x000fea0003800200 */
.L_x_1723:
        /* <DEDUP_REMOVED lines=38> */
.L_x_1727:
        /* <DEDUP_REMOVED lines=16> */
.L_x_1728:
[----:B------:R-:W-:Y:S05]  /*e590*/  BSYNC.RECONVERGENT B2 ;  /* 0x0000000000027941 */ /* 0x000fea0003800200 */
.L_x_1726:
        /* <DEDUP_REMOVED lines=39> */
.L_x_1730:
        /* <DEDUP_REMOVED lines=16> */
.L_x_1731:
[----:B------:R-:W-:Y:S05]  /*e910*/  BSYNC.RECONVERGENT B2 ;  /* 0x0000000000027941 */ /* 0x000fea0003800200 */
.L_x_1729:
        /* <DEDUP_REMOVED lines=39> */
.L_x_1733:
        /* <DEDUP_REMOVED lines=16> */
.L_x_1734:
[----:B------:R-:W-:Y:S05]  /*ec90*/  BSYNC.RECONVERGENT B2 ;  /* 0x0000000000027941 */ /* 0x000fea0003800200 */
.L_x_1732:
        /* <DEDUP_REMOVED lines=39> */
.L_x_1736:
        /* <DEDUP_REMOVED lines=16> */
.L_x_1737:
[----:B------:R-:W-:Y:S05]  /*f010*/  BSYNC.RECONVERGENT B2 ;  /* 0x0000000000027941 */ /* 0x000fea0003800200 */
.L_x_1735:
        /* <DEDUP_REMOVED lines=39> */
.L_x_1739:
        /* <DEDUP_REMOVED lines=16> */
.L_x_1740:
[----:B------:R-:W-:Y:S05]  /*f390*/  BSYNC.RECONVERGENT B2 ;  /* 0x0000000000027941 */ /* 0x000fea0003800200 */
.L_x_1738:
        /* <DEDUP_REMOVED lines=39> */
.L_x_1742:
        /* <DEDUP_REMOVED lines=16> */
.L_x_1743:
[----:B------:R-:W-:Y:S05]  /*f710*/  BSYNC.RECONVERGENT B2 ;  /* 0x0000000000027941 */ /* 0x000fea0003800200 */
.L_x_1741:
        /* <DEDUP_REMOVED lines=39> */
.L_x_1745:
        /* <DEDUP_REMOVED lines=17> */
.L_x_1746:
[----:B------:R-:W-:Y:S05]  /*faa0*/  BSYNC.RECONVERGENT B2 ;  /* 0x0000000000027941 */ /* 0x000fea0003800200 */
.L_x_1744:
        /* <DEDUP_REMOVED lines=12> */
.L_x_1722:
        /* <DEDUP_REMOVED lines=35> */
.L_x_1750:
        /* <DEDUP_REMOVED lines=16> */
.L_x_1751:
[----:B------:R-:W-:Y:S05]  /*fea0*/  BSYNC.RECONVERGENT B1 ;  /* 0x0000000000017941 */ /* 0x000fea0003800200 */
.L_x_1749:
        /* <DEDUP_REMOVED lines=38> */
.L_x_1753:
        /* <DEDUP_REMOVED lines=16> */
.L_x_1754:
[----:B------:R-:W-:Y:S05]  /*10210*/  BSYNC.RECONVERGENT B1 ;  /* 0x0000000000017941 */ /* 0x000fea0003800200 */
.L_x_1752:
        /* <DEDUP_REMOVED lines=39> */
.L_x_1756:
        /* <DEDUP_REMOVED lines=16> */
.L_x_1757:
[----:B------:R-:W-:Y:S05]  /*10590*/  BSYNC.RECONVERGENT B1 ;  /* 0x0000000000017941 */ /* 0x000fea0003800200 */
.L_x_1755:
        /* <DEDUP_REMOVED lines=39> */
.L_x_1759:
        /* <DEDUP_REMOVED lines=17> */
.L_x_1760:
[----:B------:R-:W-:Y:S05]  /*10920*/  BSYNC.RECONVERGENT B1 ;  /* 0x0000000000017941 */ /* 0x000fea0003800200 */
.L_x_1758:
        /* <DEDUP_REMOVED lines=10> */
.L_x_1748:
        /* <DEDUP_REMOVED lines=37> */
.L_x_1763:
        /* <DEDUP_REMOVED lines=16> */
.L_x_1764:
[----:B------:R-:W-:Y:S05]  /*10d20*/  BSYNC.RECONVERGENT B1 ;  /* 0x0000000000017941 */ /* 0x000fea0003800200 */
.L_x_1762:
        /* <DEDUP_REMOVED lines=38> */
.L_x_1766:
        /* <DEDUP_REMOVED lines=17> */
.L_x_1767:
[----:B------:R-:W-:Y:S05]  /*110a0*/  BSYNC.RECONVERGENT B1 ;  /* 0x0000000000017941 */ /* 0x000fea0003800200 */
.L_x_1765:
        /* <DEDUP_REMOVED lines=10> */
.L_x_1761:
        /* <DEDUP_REMOVED lines=33> */
.L_x_1769:
        /* <DEDUP_REMOVED lines=16> */
.L_x_1770:
[----:B------:R-:W-:Y:S05]  /*11460*/  BSYNC.RECONVERGENT B1 ;  /* 0x0000000000017941 */ /* 0x000fea0003800200 */
.L_x_1768:
        /* <DEDUP_REMOVED lines=8> */
.L_x_1721:
        /* <DEDUP_REMOVED lines=17> */
.L_x_1797:
        /* <DEDUP_REMOVED lines=34> */
.L_x_1774:
        /* <DEDUP_REMOVED lines=17> */
.L_x_1775:
[----:B------:R-:W-:Y:S05]  /*11930*/  BSYNC.RECONVERGENT B2 ;  /* 0x0000000000027941 */ /* 0x000fea0003800200 */
.L_x_1773:
        /* <DEDUP_REMOVED lines=39> */
.L_x_1777:
        /* <DEDUP_REMOVED lines=16> */
.L_x_1778:
[----:B------:R-:W-:Y:S05]  /*11cb0*/  BSYNC.RECONVERGENT B2 ;  /* 0x0000000000027941 */ /* 0x000fea0003800200 */
.L_x_1776:
        /* <DEDUP_REMOVED lines=38> */
.L_x_1780:
        /* <DEDUP_REMOVED lines=16> */
.L_x_1781:
[----:B------:R-:W-:Y:S05]  /*12020*/  BSYNC.RECONVERGENT B2 ;  /* 0x0000000000027941 */ /* 0x000fea0003800200 */
.L_x_1779:
        /* <DEDUP_REMOVED lines=38> */
.L_x_1783:
        /* <DEDUP_REMOVED lines=16> */
.L_x_1784:
[----:B------:R-:W-:Y:S05]  /*12390*/  BSYNC.RECONVERGENT B2 ;  /* 0x0000000000027941 */ /* 0x000fea0003800200 */
.L_x_1782:
        /* <DEDUP_REMOVED lines=38> */
.L_x_1786:
        /* <DEDUP_REMOVED lines=16> */
.L_x_1787:
[----:B------:R-:W-:Y:S05]  /*12700*/  BSYNC.RECONVERGENT B2 ;  /* 0x0000000000027941 */ /* 0x000fea0003800200 */
.L_x_1785:
        /* <DEDUP_REMOVED lines=38> */
.L_x_1789:
        /* <DEDUP_REMOVED lines=16> */
.L_x_1790:
[----:B------:R-:W-:Y:S05]  /*12a70*/  BSYNC.RECONVERGENT B2 ;  /* 0x0000000000027941 */ /* 0x000fea0003800200 */
.L_x_1788:
        /* <DEDUP_REMOVED lines=38> */
.L_x_1792:
        /* <DEDUP_REMOVED lines=16> */
.L_x_1793:
[----:B------:R-:W-:Y:S05]  /*12de0*/  BSYNC.RECONVERGENT B2 ;  /* 0x0000000000027941 */ /* 0x000fea0003800200 */
.L_x_1791:
        /* <DEDUP_REMOVED lines=38> */
.L_x_1795:
        /* <DEDUP_REMOVED lines=17> */
.L_x_1796:
[----:B------:R-:W-:Y:S05]  /*13160*/  BSYNC.RECONVERGENT B2 ;  /* 0x0000000000027941 */ /* 0x000fea0003800200 */
.L_x_1794:
        /* <DEDUP_REMOVED lines=10> */
.L_x_1772:
        /* <DEDUP_REMOVED lines=36> */
.L_x_1801:
        /* <DEDUP_REMOVED lines=16> */
.L_x_1802:
[----:B------:R-:W-:Y:S05]  /*13550*/  BSYNC.RECONVERGENT B2 ;  /* 0x0000000000027941 */ /* 0x000fea0003800200 */
.L_x_1800:
        /* <DEDUP_REMOVED lines=39> */
.L_x_1804:
        /* <DEDUP_REMOVED lines=16> */
.L_x_1805:
[----:B------:R-:W-:Y:S05]  /*138d0*/  BSYNC.RECONVERGENT B2 ;  /* 0x0000000000027941 */ /* 0x000fea0003800200 */
.L_x_1803:
        /* <DEDUP_REMOVED lines=39> */
.L_x_1807:
        /* <DEDUP_REMOVED lines=16> */
.L_x_1808:
[----:B------:R-:W-:Y:S05]  /*13c50*/  BSYNC.RECONVERGENT B2 ;  /* 0x0000000000027941 */ /* 0x000fea0003800200 */
.L_x_1806:
        /* <DEDUP_REMOVED lines=37> */
.L_x_1810:
        /* <DEDUP_REMOVED lines=17> */
.L_x_1811:
[----:B------:R-:W-:Y:S05]  /*13fc0*/  BSYNC.RECONVERGENT B2 ;  /* 0x0000000000027941 */ /* 0x000fea0003800200 */
.L_x_1809:
        /* <DEDUP_REMOVED lines=8> */
.L_x_1799:
        /* <DEDUP_REMOVED lines=38> */
.L_x_1814:
        /* <DEDUP_REMOVED lines=17> */
.L_x_1815:
[----:B------:R-:W-:Y:S05]  /*143c0*/  BSYNC.RECONVERGENT B2 ;  /* 0x0000000000027941 */ /* 0x000fea0003800200 */
.L_x_1813:
        /* <DEDUP_REMOVED lines=36> */
.L_x_1817:
        /* <DEDUP_REMOVED lines=17> */
.L_x_1818:
[----:B------:R-:W-:Y:S05]  /*14720*/  BSYNC.RECONVERGENT B2 ;  /* 0x0000000000027941 */ /* 0x000fea0003800200 */
.L_x_1816:
        /* <DEDUP_REMOVED lines=8> */
.L_x_1812:
        /* <DEDUP_REMOVED lines=34> */
.L_x_1820:
        /* <DEDUP_REMOVED lines=17> */
.L_x_1821:
[----:B------:R-:W-:Y:S05]  /*14ae0*/  BSYNC.RECONVERGENT B2 ;  /* 0x0000000000027941 */ /* 0x000fea0003800200 */
.L_x_1819:
[----:B------:R-:W0:Y:S02]  /*14af0*/  LDC.64 R12, c[0x0][R12+0x450] ;  /* 0x000114000c0c7b82 */ /* 0x000e240000000a00 */
[-C--:B0-----:R-:W-:Y:S02]  /*14b00*/  IMAD R0, R13, R9.reuse, RZ ;  /* 0x000000090d007224 */ /* 0x081fe400078e02ff */
[----:B------:R-:W-:-:S04]  /*14b10*/  IMAD.WIDE.U32 R2, R12, R9, R16 ;  /* 0x000000090c027225 */ /* 0x000fc800078e0010 */
[----:B------:R-:W-:Y:S01]  /*14b20*/  IMAD R5, R12, R5, R0 ;  /* 0x000000050c057224 */ /* 0x000fe200078e0200 */
[----:B------:R-:W-:-:S03]  /*14b30*/  MOV R16, R2 ;  /* 0x0000000200107202 */ /* 0x000fc60000000f00 */
[----:B------:R-:W-:-:S07]  /*14b40*/  IMAD.IADD R17, R3, 0x1, R5 ;  /* 0x0000000103117824 */ /* 0x000fce00078e0205 */
.L_x_1798:
[----:B------:R-:W-:Y:S05]  /*14b50*/  BSYNC.RECONVERGENT B1 ;  /* 0x0000000000017941 */ /* 0x000fea0003800200 */
.L_x_1771:
[----:B------:R-:W0:Y:S02]  /*14b60*/  LDCU.64 UR4, c[0x0][0x5f0] ;  /* 0x0000be00ff0477ac */ /* 0x000e240008000a00 */
[----:B0-----:R-:W-:Y:S02]  /*14b70*/  IMAD R10, R10, UR4, RZ ;  /* 0x000000040a0a7c24 */ /* 0x001fe4000f8e02ff */
[----:B------:R-:W-:-:S04]  /*14b80*/  IMAD.WIDE.U32 R2, R11, UR4, R16 ;  /* 0x000000040b027c25 */ /* 0x000fc8000f8e0010 */
[----:B------:R-:W-:Y:S01]  /*14b90*/  IMAD R11, R11, UR5, R10 ;  /* 0x000000050b0b7c24 */ /* 0x000fe2000f8e020a */
[----:B------:R-:W-:-:S03]  /*14ba0*/  MOV R28, R2 ;  /* 0x00000002001c7202 */ /* 0x000fc60000000f00 */
[----:B------:R-:W-:-:S07]  /*14bb0*/  IMAD.IADD R31, R3, 0x1, R11 ;  /* 0x00000001031f7824 */ /* 0x000fce00078e020b */
.L_x_1720:
[----:B------:R-:W-:Y:S05]  /*14bc0*/  BSYNC.RECONVERGENT B0 ;  /* 0x0000000000007941 */ /* 0x000fea0003800200 */
.L_x_1719:
        /* <DEDUP_REMOVED lines=23> */
.L_x_1850:
        /* <DEDUP_REMOVED lines=33> */
.L_x_1827:
        /* <DEDUP_REMOVED lines=16> */
.L_x_1828:
[----:B------:R-:W-:Y:S05]  /*15050*/  BSYNC.RECONVERGENT B2 ;  /* 0x0000000000027941 */ /* 0x000fea0003800200 */
.L_x_1826:
        /* <DEDUP_REMOVED lines=38> */
.L_x_1830:
        /* <DEDUP_REMOVED lines=16> */
.L_x_1831:
[----:B------:R-:W-:Y:S05]  /*153c0*/  BSYNC.RECONVERGENT B2 ;  /* 0x0000000000027941 */ /* 0x000fea0003800200 */
.L_x_1829:
        /* <DEDUP_REMOVED lines=39> */
.L_x_1833:
        /* <DEDUP_REMOVED lines=16> */
.L_x_1834:
[----:B------:R-:W-:Y:S05]  /*15740*/  BSYNC.RECONVERGENT B2 ;  /* 0x0000000000027941 */ /* 0x000fea0003800200 */
.L_x_1832:
        /* <DEDUP_REMOVED lines=39> */
.L_x_1836:
        /* <DEDUP_REMOVED lines=16> */
.L_x_1837:
[----:B------:R-:W-:Y:S05]  /*15ac0*/  BSYNC.RECONVERGENT B2 ;  /* 0x0000000000027941 */ /* 0x000fea0003800200 */
.L_x_1835:
        /* <DEDUP_REMOVED lines=39> */
.L_x_1839:
        /* <DEDUP_REMOVED lines=16> */
.L_x_1840:
[----:B------:R-:W-:Y:S05]  /*15e40*/  BSYNC.RECONVERGENT B2 ;  /* 0x0000000000027941 */ /* 0x000fea0003800200 */
.L_x_1838:
        /* <DEDUP_REMOVED lines=39> */
.L_x_1842:
        /* <DEDUP_REMOVED lines=16> */
.L_x_1843:
[----:B------:R-:W-:Y:S05]  /*161c0*/  BSYNC.RECONVERGENT B2 ;  /* 0x0000000000027941 */ /* 0x000fea0003800200 */
.L_x_1841:
        /* <DEDUP_REMOVED lines=39> */
.L_x_1845:
        /* <DEDUP_REMOVED lines=16> */
.L_x_1846:
[----:B------:R-:W-:Y:S05]  /*16540*/  BSYNC.RECONVERGENT B2 ;  /* 0x0000000000027941 */ /* 0x000fea0003800200 */
.L_x_1844:
        /* <DEDUP_REMOVED lines=39> */
.L_x_1848:
        /* <DEDUP_REMOVED lines=17> */
.L_x_1849:
[----:B------:R-:W-:Y:S05]  /*168d0*/  BSYNC.RECONVERGENT B2 ;  /* 0x0000000000027941 */ /* 0x000fea0003800200 */
.L_x_1847:
        /* <DEDUP_REMOVED lines=12> */
.L_x_1825:
        /* <DEDUP_REMOVED lines=35> */
.L_x_1853:
        /* <DEDUP_REMOVED lines=16> */
.L_x_1854:
[----:B------:R-:W-:Y:S05]  /*16cd0*/  BSYNC.RECONVERGENT B1 ;  /* 0x0000000000017941 */ /* 0x000fea0003800200 */
.L_x_1852:
        /* <DEDUP_REMOVED lines=38> */
.L_x_1856:
        /* <DEDUP_REMOVED lines=16> */
.L_x_1857:
[----:B------:R-:W-:Y:S05]  /*17040*/  BSYNC.RECONVERGENT B1 ;  /* 0x0000000000017941 */ /* 0x000fea0003800200 */
.L_x_1855:
        /* <DEDUP_REMOVED lines=39> */
.L_x_1859:
        /* <DEDUP_REMOVED lines=16> */
.L_x_1860:
[----:B------:R-:W-:Y:S05]  /*173c0*/  BSYNC.RECONVERGENT B1 ;  /* 0x0000000000017941 */ /* 0x000fea0003800200 */
.L_x_1858:
        /* <DEDUP_REMOVED lines=39> */
.L_x_1862:
        /* <DEDUP_REMOVED lines=17> */
.L_x_1863:
[----:B------:R-:W-:Y:S05]  /*17750*/  BSYNC.RECONVERGENT B1 ;  /* 0x0000000000017941 */ /* 0x000fea0003800200 */
.L_x_1861:
        /* <DEDUP_REMOVED lines=10> */
.L_x_1851:
        /* <DEDUP_REMOVED lines=35> */
.L_x_1866:
        /* <DEDUP_REMOVED lines=16> */
.L_x_1867:
[----:B------:R-:W-:Y:S05]  /*17b30*/  BSYNC.RECONVERGENT B1 ;  /* 0x0000000000017941 */ /* 0x000fea0003800200 */
.L_x_1865:
        /* <DEDUP_REMOVED lines=38> */
.L_x_1869:
        /* <DEDUP_REMOVED lines=17> */
.L_x_1870:
[----:B------:R-:W-:Y:S05]  /*17eb0*/  BSYNC.RECONVERGENT B1 ;  /* 0x0000000000017941 */ /* 0x000fea0003800200 */
.L_x_1868:
        /* <DEDUP_REMOVED lines=10> */
.L_x_1864:
        /* <DEDUP_REMOVED lines=35> */
.L_x_1872:
        /* <DEDUP_REMOVED lines=16> */
.L_x_1873:
[----:B------:R-:W-:Y:S05]  /*18290*/  BSYNC.RECONVERGENT B1 ;  /* 0x0000000000017941 */ /* 0x000fea0003800200 */
.L_x_1871:
[----:B------:R-:W-:Y:S02]  /*182a0*/  UMOV UR4, 0xd0 ;  /* 0x000000d000047882 */ /* 0x000fe40000000000 */
[----:B------:R-:W-:-:S06]  /*182b0*/  LEA R2, R12, UR4, 0x3 ;  /* 0x000000040c027c11 */ /* 0x000fcc000f8e18ff */
[----:B------:R-:W0:Y:S02]  /*182c0*/  LDC.64 R2, c[0x0][R2+0x380] ;  /* 0x0000e00002027b82 */ /* 0x000e240000000a00 */
[-C--:B0-----:R-:W-:Y:S02]  /*182d0*/  IMAD R0, R3, R4.reuse, RZ ;  /* 0x0000000403007224 */ /* 0x081fe400078e02ff */
[----:B------:R-:W-:-:S04]  /*182e0*/  IMAD.WIDE.U32 R16, R2, R4, R16 ;  /* 0x0000000402107225 */ /* 0x000fc800078e0010 */
[----:B------:R-:W-:-:S04]  /*182f0*/  IMAD R5, R2, R5, R0 ;  /* 0x0000000502057224 */ /* 0x000fc800078e0200 */
[----:B------:R-:W-:-:S07]  /*18300*/  IMAD.IADD R17, R17, 0x1, R5 ;  /* 0x0000000111117824 */ /* 0x000fce00078e0205 */
.L_x_1824:
[----:B------:R-:W0:Y:S01]  /*18310*/  LDCU UR4, c[0x0][0x6b8] ;  /* 0x0000d700ff0477ac */ /* 0x000e220008000800 */
[----:B------:R-:W1:Y:S01]  /*18320*/  LDCU.64 UR6, c[0x0][0x450] ;  /* 0x00008a00ff0677ac */ /* 0x000e620008000a00 */
[----:B0-----:R-:W-:Y:S01]  /*18330*/  UISETP.GE.AND UP0, UPT, UR4, 0x2, UPT ;  /* 0x000000020400788c */ /* 0x001fe2000bf06270 */
[----:B-1----:R-:W-:Y:S02]  /*18340*/  IMAD R3, R15, UR6, RZ ;  /* 0x000000060f037c24 */ /* 0x002fe4000f8e02ff */
[----:B------:R-:W-:Y:S01]  /*18350*/  IMAD.WIDE.U32 R26, R14, UR6, R16 ;  /* 0x000000060e1a7c25 */ /* 0x000fe2000f8e0010 */
[----:B------:R-:W-:-:S03]  /*18360*/  CS2R R16, SRZ ;  /* 0x0000000000107805 */ /* 0x000fc6000001ff00 */
[----:B------:R-:W-:-:S05]  /*18370*/  IMAD R3, R14, UR7, R3 ;  /* 0x000000070e037c24 */ /* 0x000fca000f8e0203 */
        /* <DEDUP_REMOVED lines=9> */
.L_x_1900:
        /* <DEDUP_REMOVED lines=34> */
.L_x_1877:
        /* <DEDUP_REMOVED lines=17> */
.L_x_1878:
[----:B------:R-:W-:Y:S05]  /*18740*/  BSYNC.RECONVERGENT B2 ;  /* 0x0000000000027941 */ /* 0x000fea0003800200 */
.L_x_1876:
        /* <DEDUP_REMOVED lines=39> */
.L_x_1880:
        /* <DEDUP_REMOVED lines=16> */
.L_x_1881:
[----:B------:R-:W-:Y:S05]  /*18ac0*/  BSYNC.RECONVERGENT B2 ;  /* 0x0000000000027941 */ /* 0x000fea0003800200 */
.L_x_1879:
        /* <DEDUP_REMOVED lines=38> */
.L_x_1883:
        /* <DEDUP_REMOVED lines=16> */
.L_x_1884:
[----:B------:R-:W-:Y:S05]  /*18e30*/  BSYNC.RECONVERGENT B2 ;  /* 0x0000000000027941 */ /* 0x000fea0003800200 */
.L_x_1882:
        /* <DEDUP_REMOVED lines=38> */
.L_x_1886:
        /* <DEDUP_REMOVED lines=16> */
.L_x_1887:
[----:B------:R-:W-:Y:S05]  /*191a0*/  BSYNC.RECONVERGENT B2 ;  /* 0x0000000000027941 */ /* 0x000fea0003800200 */
.L_x_1885:
        /* <DEDUP_REMOVED lines=38> */
.L_x_1889:
        /* <DEDUP_REMOVED lines=16> */
.L_x_1890:
[----:B------:R-:W-:Y:S05]  /*19510*/  BSYNC.RECONVERGENT B2 ;  /* 0x0000000000027941 */ /* 0x000fea0003800200 */
.L_x_1888:
        /* <DEDUP_REMOVED lines=38> */
.L_x_1892:
[----:B------:R-:W-:Y:S01]  /*19780*/  MOV R4, R12 ;  /* 0x0000000c00047202 */ /* 0x000fe20000000f00 */
[----:B------:R-:W-:Y:S01]  /*19790*/  IMAD.MOV.U32 R5, RZ, RZ, R13 ;  /* 0x000000ffff057224 */ /* 0x000fe200078e000d */
[----:B------:R-:W-:Y:S02]  /*197a0*/  MOV R2, R14 ;  /* 0x0000000e00027202 */ /* 0x000fe40000000f00 */
[----:B------:R-:W-:Y:S02]  /*197b0*/  MOV R3, R15 ;  /* 0x0000000f00037202 */ /* 0x000fe40000000f00 */
[----:B------:R-:W-:-:S07]  /*197c0*/  MOV R0, 0x197e0 ;  /* 0x000197e000007802 */ /* 0x000fce0000000f00 */
[----:B------:R-:W-:Y:S05]  /*197d0*/  CALL.REL.NOINC `($__internal_41_$__cuda_sm20_div_u64) ;  /* 0x00000034003c7944 */ /* 0x000fea0003c00000 */
        /* <DEDUP_REMOVED lines=10> */
.L_x_1893:
[----:B------:R-:W-:Y:S05]  /*19880*/  BSYNC.RECONVERGENT B2 ;  /* 0x0000000000027941 */ /* 0x000fea0003800200 */
.L_x_1891:
        /* <DEDUP_REMOVED lines=38> */
.L_x_1895:
        /* <DEDUP_REMOVED lines=16> */
.L_x_1896:
[----:B------:R-:W-:Y:S05]  /*19bf0*/  BSYNC.RECONVERGENT B2 ;  /* 0x0000000000027941 */ /* 0x000fea0003800200 */
.L_x_1894:
        /* <DEDUP_REMOVED lines=38> */
.L_x_1898:
[----:B------:R-:W-:Y:S01]  /*19e60*/  MOV R4, R14 ;  /* 0x0000000e00047202 */ /* 0x000fe20000000f00 */
[----:B------:R-:W-:Y:S01]  /*19e70*/  IMAD.MOV.U32 R5, RZ, RZ, R15 ;  /* 0x000000ffff057224 */ /* 0x000fe200078e000f */
[----:B------:R-:W-:Y:S02]  /*19e80*/  MOV R2, R16 ;  /* 0x0000001000027202 */ /* 0x000fe40000000f00 */
[----:B------:R-:W-:Y:S02]  /*19e90*/  MOV R3, R17 ;  /* 0x0000001100037202 */ /* 0x000fe40000000f00 */
[----:B------:R-:W-:-:S07]  /*19ea0*/  MOV R0, 0x19ec0 ;  /* 0x00019ec000007802 */ /* 0x000fce0000000f00 */
[----:B------:R-:W-:Y:S05]  /*19eb0*/  CALL.REL.NOINC `($__internal_41_$__cuda_sm20_div_u64) ;  /* 0x0000002c00847944 */ /* 0x000fea0003c00000 */
        /* <DEDUP_REMOVED lines=11> */
.L_x_1899:
[----:B------:R-:W-:Y:S05]  /*19f70*/  BSYNC.RECONVERGENT B2 ;  /* 0x0000000000027941 */ /* 0x000fea0003800200 */
.L_x_1897:
        /* <DEDUP_REMOVED lines=10> */
.L_x_1875:
        /* <DEDUP_REMOVED lines=36> */
.L_x_1904:
[----:B------:R-:W-:Y:S01]  /*1a260*/  MOV R4, R11 ;  /* 0x0000000b00047202 */ /* 0x000fe20000000f00 */
[----:B------:R-:W-:Y:S01]  /*1a270*/  IMAD.MOV.U32 R2, RZ, RZ, R12 ;  /* 0x000000ffff027224 */ /* 0x000fe200078e000c */
[----:B------:R-:W-:Y:S02]  /*1a280*/  MOV R5, R10 ;  /* 0x0000000a00057202 */ /* 0x000fe40000000f00 */
[----:B------:R-:W-:Y:S02]  /*1a290*/  MOV R3, R13 ;  /* 0x0000000d00037202 */ /* 0x000fe40000000f00 */
        /* <DEDUP_REMOVED lines=12> */
.L_x_1905:
[----:B------:R-:W-:Y:S05]  /*1a360*/  BSYNC.RECONVERGENT B2 ;  /* 0x0000000000027941 */ /* 0x000fea0003800200 */
.L_x_1903:
        /* <DEDUP_REMOVED lines=37> */
.L_x_1907:
        /* <DEDUP_REMOVED lines=16> */
.L_x_1908:
[----:B------:R-:W-:Y:S05]  /*1a6c0*/  BSYNC.RECONVERGENT B2 ;  /* 0x0000000000027941 */ /* 0x000fea0003800200 */
.L_x_1906:
        /* <DEDUP_REMOVED lines=39> */
.L_x_1910:
        /* <DEDUP_REMOVED lines=16> */
.L_x_1911:
[----:B------:R-:W-:Y:S05]  /*1aa40*/  BSYNC.RECONVERGENT B2 ;  /* 0x0000000000027941 */ /* 0x000fea0003800200 */
.L_x_1909:
        /* <DEDUP_REMOVED lines=37> */
.L_x_1913:
        /* <DEDUP_REMOVED lines=16> */
.L_x_1914:
[----:B------:R-:W-:Y:S05]  /*1ada0*/  BSYNC.RECONVERGENT B2 ;  /* 0x0000000000027941 */ /* 0x000fea0003800200 */
.L_x_1912:
[----:B------:R-:W0:Y:S01]  /*1adb0*/  LDC.64 R2, c[0x0][R8+0x450] ;  /* 0x0001140008027b82 */ /* 0x000e220000000a00 */
[----:B------:R-:W-:Y:S01]  /*1adc0*/  MOV R17, R23 ;  /* 0x0000001700117202 */ /* 0x000fe20000000f00 */
[-C--:B0-----:R-:W-:Y:S02]  /*1add0*/  IMAD R0, R3, R4.reuse, RZ ;  /* 0x0000000403007224 */ /* 0x081fe400078e02ff */
[----:B------:R-:W-:-:S04]  /*1ade0*/  IMAD.WIDE.U32 R16, R2, R4, R16 ;  /* 0x0000000402107225 */ /* 0x000fc800078e0010 */
[----:B------:R-:W-:-:S05]  /*1adf0*/  IMAD R5, R2, R5, R0 ;  /* 0x0000000502057224 */ /* 0x000fca00078e0200 */
[----:B------:R-:W-:-:S07]  /*1ae00*/  IADD3 R17, PT, PT, R17, R5, RZ ;  /* 0x0000000511117210 */ /* 0x000fce0007ffe0ff */
.L_x_1902:
        /* <DEDUP_REMOVED lines=39> */
.L_x_1917:
        /* <DEDUP_REMOVED lines=17> */
.L_x_1918:
[----:B------:R-:W-:Y:S05]  /*1b190*/  BSYNC.RECONVERGENT B2 ;  /* 0x0000000000027941 */ /* 0x000fea0003800200 */
.L_x_1916:
        /* <DEDUP_REMOVED lines=36> */
.L_x_1920:
        /* <DEDUP_REMOVED lines=16> */
.L_x_1921:
[----:B------:R-:W-:Y:S05]  /*1b4e0*/  BSYNC.RECONVERGENT B2 ;  /* 0x0000000000027941 */ /* 0x000fea0003800200 */
.L_x_1919:
[----:B------:R-:W0:Y:S01]  /*1b4f0*/  LDC.64 R2, c[0x0][R8+0x450] ;  /* 0x0001140008027b82 */ /* 0x000e220000000a00 */
[----:B------:R-:W-:Y:S01]  /*1b500*/  MOV R17, R23 ;  /* 0x0000001700117202 */ /* 0x000fe20000000f00 */
[-C--:B0-----:R-:W-:Y:S02]  /*1b510*/  IMAD R0, R3, R4.reuse, RZ ;  /* 0x0000000403007224 */ /* 0x081fe400078e02ff */
[----:B------:R-:W-:-:S04]  /*1b520*/  IMAD.WIDE.U32 R16, R2, R4, R16 ;  /* 0x0000000402107225 */ /* 0x000fc800078e0010 */
[----:B------:R-:W-:-:S05]  /*1b530*/  IMAD R5, R2, R5, R0 ;  /* 0x0000000502057224 */ /* 0x000fca00078e0200 */
[----:B------:R-:W-:-:S07]  /*1b540*/  IADD3 R17, PT, PT, R17, R5, RZ ;  /* 0x0000000511117210 */ /* 0x000fce0007ffe0ff */
.L_x_1915:
        /* <DEDUP_REMOVED lines=34> */
.L_x_1923:
        /* <DEDUP_REMOVED lines=17> */
.L_x_1924:
[----:B------:R-:W-:Y:S05]  /*1b880*/  BSYNC.RECONVERGENT B2 ;  /* 0x0000000000027941 */ /* 0x000fea0003800200 */
.L_x_1922:
[----:B------:R-:W0:Y:S02]  /*1b890*/  LDC.64 R12, c[0x0][R12+0x450] ;  /* 0x000114000c0c7b82 */ /* 0x000e240000000a00 */
[-C--:B0-----:R-:W-:Y:S02]  /*1b8a0*/  IMAD R0, R13, R9.reuse, RZ ;  /* 0x000000090d007224 */ /* 0x081fe400078e02ff */
[----:B------:R-:W-:-:S04]  /*1b8b0*/  IMAD.WIDE.U32 R16, R12, R9, R16 ;  /* 0x000000090c107225 */ /* 0x000fc800078e0010 */
[----:B------:R-:W-:-:S05]  /*1b8c0*/  IMAD R5, R12, R5, R0 ;  /* 0x000000050c057224 */ /* 0x000fca00078e0200 */
[----:B------:R-:W-:-:S07]  /*1b8d0*/  IADD3 R17, PT, PT, R17, R5, RZ ;  /* 0x0000000511117210 */ /* 0x000fce0007ffe0ff */
.L_x_1901:
[----:B------:R-:W-:Y:S05]  /*1b8e0*/  BSYNC.RECONVERGENT B1 ;  /* 0x0000000000017941 */ /* 0x000fea0003800200 */
.L_x_1874:
[----:B------:R-:W0:Y:S02]  /*1b8f0*/  LDCU.64 UR4, c[0x0][0x5f0] ;  /* 0x0000be00ff0477ac */ /* 0x000e240008000a00 */
[----:B0-----:R-:W-:Y:S02]  /*1b900*/  IMAD R10, R10, UR4, RZ ;  /* 0x000000040a0a7c24 */ /* 0x001fe4000f8e02ff */
[----:B------:R-:W-:-:S04]  /*1b910*/  IMAD.WIDE.U32 R2, R11, UR4, R16 ;  /* 0x000000040b027c25 */ /* 0x000fc8000f8e0010 */
[----:B------:R-:W-:Y:S02]  /*1b920*/  IMAD R11, R11, UR5, R10 ;  /* 0x000000050b0b7c24 */ /* 0x000fe4000f8e020a */
[----:B------:R-:W-:-:S03]  /*1b930*/  IMAD.MOV.U32 R0, RZ, RZ, R2 ;  /* 0x000000ffff007224 */ /* 0x000fc600078e0002 */
[----:B------:R-:W-:-:S07]  /*1b940*/  IADD3 R2, PT, PT, R3, R11, RZ ;  /* 0x0000000b03027210 */ /* 0x000fce0007ffe0ff */
.L_x_1823:
[----:B------:R-:W-:Y:S05]  /*1b950*/  BSYNC.RECONVERGENT B0 ;  /* 0x0000000000007941 */ /* 0x000fea0003800200 */
.L_x_1822:
        /* <DEDUP_REMOVED lines=134> */
.L_x_1925:
        /* <DEDUP_REMOVED lines=8> */
.L_x_1926:
        /* <DEDUP_REMOVED lines=19> */
.L_x_10036:
[----:B------:R-:W-:Y:S05]  /*1c370*/  BRX R2 -0x1c380                                                                                                                                                                                                                                                                                                                                                                                                                                                                             (*"BRANCH_TARGETS .L_x_10037,.L_x_10038,.L_x_10039"*) ;  /* 0xfffffe3c02207949 */ /* 0x000fea000383ffff */
.L_x_1929:
        /* <DEDUP_REMOVED lines=31> */
.L_x_1935:
[----:B------:R0:W5:Y:S02]  /*1c570*/  LDG.E R0, desc[UR36][R16.64] ;  /* 0x0000002410007981 */ /* 0x000164000c1e1900 */
.L_x_1934:
[----:B------:R-:W-:Y:S05]  /*1c580*/  BSYNC.RECONVERGENT B9 ;  /* 0x0000000000097941 */ /* 0x000fea0003800200 */
.L_x_1933:
[----:B------:R-:W1:Y:S01]  /*1c590*/  LDCU.64 UR4, c[0x0][0x380] ;  /* 0x00007000ff0477ac */ /* 0x000e620008000a00 */
[----:B-----5:R-:W-:-:S04]  /*1c5a0*/  FSET.BF.LE.FTZ.AND R0, R25, R0, PT ;  /* 0x000000001900720a */ /* 0x020fc80003813000 */
[----:B------:R-:W-:Y:S02]  /*1c5b0*/  F2FP.BF16.F32.PACK_AB R0, RZ, R0 ;  /* 0x00000000ff00723e */ /* 0x000fe400000010ff */
[----:B-1----:R-:W-:-:S04]  /*1c5c0*/  LEA R2, P0, R26, UR4, 0x1 ;  /* 0x000000041a027c11 */ /* 0x002fc8000f8008ff */
[----:B------:R-:W-:-:S05]  /*1c5d0*/  LEA.HI.X R3, R26, UR5, R27, 0x1, P0 ;  /* 0x000000051a037c11 */ /* 0x000fca00080f0c1b */
[----:B------:R1:W-:Y:S04]  /*1c5e0*/  STG.E.U16 desc[UR36][R2.64], R0 ;  /* 0x0000000002007986 */ /* 0x0003e8000c101524 */
.L_x_1931:
[----:B------:R-:W-:Y:S05]  /*1c5f0*/  BSYNC.RELIABLE B8 ;  /* 0x0000000000087941 */ /* 0x000fea0003800100 */
.L_x_1930:
        /* <DEDUP_REMOVED lines=24> */
.L_x_1938:
[----:B------:R0:W5:Y:S02]  /*1c780*/  LDG.E R3, desc[UR36][R16.64] ;  /* 0x0000002410037981 */ /* 0x000164000c1e1900 */
.L_x_1937:
[----:B------:R-:W-:Y:S05]  /*1c790*/  BSYNC.RECONVERGENT B8 ;  /* 0x0000000000087941 */ /* 0x000fea0003800200 */
.L_x_1936:
[----:B------:R-:W1:Y:S01]  /*1c7a0*/  LDCU.64 UR4, c[0x0][0x380] ;  /* 0x00007000ff0477ac */ /* 0x000e620008000a00 */
[----:B-----5:R-:W-:-:S04]  /*1c7b0*/  FSET.BF.LE.FTZ.AND R24, R24, R3, PT ;  /* 0x000000031818720a */ /* 0x020fc80003813000 */
[----:B------:R-:W-:Y:S02]  /*1c7c0*/  F2FP.BF16.F32.PACK_AB R24, RZ, R24 ;  /* 0x00000018ff18723e */ /* 0x000fe400000010ff */
[----:B-1----:R-:W-:-:S04]  /*1c7d0*/  LEA R2, P0, R32, UR4, 0x1 ;  /* 0x0000000420027c11 */ /* 0x002fc8000f8008ff */
[----:B------:R-:W-:-:S05]  /*1c7e0*/  LEA.HI.X R3, R32, UR5, R36, 0x1, P0 ;  /* 0x0000000520037c11 */ /* 0x000fca00080f0c24 */
[----:B------:R1:W-:Y:S04]  /*1c7f0*/  STG.E.U16 desc[UR36][R2.64], R24 ;  /* 0x0000001802007986 */ /* 0x0003e8000c101524 */
.L_x_10038:
        /* <DEDUP_REMOVED lines=24> */
.L_x_1941:
[----:B------:R0:W5:Y:S02]  /*1c980*/  LDG.E R0, desc[UR36][R16.64] ;  /* 0x0000002410007981 */ /* 0x000164000c1e1900 */
.L_x_1940:
[----:B------:R-:W-:Y:S05]  /*1c990*/  BSYNC.RECONVERGENT B8 ;  /* 0x0000000000087941 */ /* 0x000fea0003800200 */
.L_x_1939:
[----:B------:R-:W1:Y:S01]  /*1c9a0*/  LDCU.64 UR4, c[0x0][0x380] ;  /* 0x00007000ff0477ac */ /* 0x000e620008000a00 */
[----:B-----5:R-:W-:-:S04]  /*1c9b0*/  FSET.BF.LE.FTZ.AND R23, R23, R0, PT ;  /* 0x000000001717720a */ /* 0x020fc80003813000 */
[----:B------:R-:W-:Y:S02]  /*1c9c0*/  F2FP.BF16.F32.PACK_AB R23, RZ, R23 ;  /* 0x00000017ff17723e */ /* 0x000fe400000010ff */
[----:B-1----:R-:W-:-:S04]  /*1c9d0*/  LEA R2, P0, R39, UR4, 0x1 ;  /* 0x0000000427027c11 */ /* 0x002fc8000f8008ff */
[----:B------:R-:W-:-:S05]  /*1c9e0*/  LEA.HI.X R3, R39, UR5, R44, 0x1, P0 ;  /* 0x0000000527037c11 */ /* 0x000fca00080f0c2c */
[----:B------:R1:W-:Y:S04]  /*1c9f0*/  STG.E.U16 desc[UR36][R2.64], R23 ;  /* 0x0000001702007986 */ /* 0x0003e8000c101524 */
.L_x_10037:
[----:B------:R-:W-:Y:S05]  /*1ca00*/  BSYNC.RELIABLE B6 ;  /* 0x0000000000067941 */ /* 0x000fea0003800100 */
.L_x_1928:
        /* <DEDUP_REMOVED lines=24> */
.L_x_1944:
[----:B------:R0:W5:Y:S02]  /*1cb90*/  LDG.E R0, desc[UR36][R16.64] ;  /* 0x0000002410007981 */ /* 0x000164000c1e1900 */
.L_x_1943:
[----:B------:R-:W-:Y:S05]  /*1cba0*/  BSYNC.RECONVERGENT B8 ;  /* 0x0000000000087941 */ /* 0x000fea0003800200 */
.L_x_1942:
[----:B------:R-:W1:Y:S01]  /*1cbb0*/  LDCU.64 UR4, c[0x0][0x380] ;  /* 0x00007000ff0477ac */ /* 0x000e620008000a00 */
[----:B-----5:R-:W-:-:S04]  /*1cbc0*/  FSET.BF.LE.FTZ.AND R19, R19, R0, PT ;  /* 0x000000001313720a */ /* 0x020fc80003813000 */
[----:B------:R-:W-:Y:S02]  /*1cbd0*/  F2FP.BF16.F32.PACK_AB R19, RZ, R19 ;  /* 0x00000013ff13723e */ /* 0x000fe400000010ff */
[----:B-1----:R-:W-:-:S04]  /*1cbe0*/  LEA R2, P0, R43, UR4, 0x1 ;  /* 0x000000042b027c11 */ /* 0x002fc8000f8008ff */
[----:B------:R-:W-:-:S05]  /*1cbf0*/  LEA.HI.X R3, R43, UR5, R46, 0x1, P0 ;  /* 0x000000052b037c11 */ /* 0x000fca00080f0c2e */
[----:B------:R1:W-:Y:S01]  /*1cc00*/  STG.E.U16 desc[UR36][R2.64], R19 ;  /* 0x0000001302007986 */ /* 0x0003e2000c101524 */
[----:B------:R-:W-:Y:S05]  /*1cc10*/  BRA `(.L_x_1932) ;  /* 0x0000000000047947 */ /* 0x000fea0003800000 */
.L_x_10039:
[----:B------:R-:W-:Y:S05]  /*1cc20*/  BREAK.RELIABLE B6 ;  /* 0x0000000000067942 */ /* 0x000fea0003800100 */
.L_x_1932:
[----:B------:R-:W-:Y:S05]  /*1cc30*/  BSYNC.RECONVERGENT B7 ;  /* 0x0000000000077941 */ /* 0x000fea0003800200 */
.L_x_1927:
        /* <DEDUP_REMOVED lines=9> */
        .weak           $__internal_41_$__cuda_sm20_div_u64
        .type           $__internal_41_$__cuda_sm20_div_u64,@function
        .size           $__internal_41_$__cuda_sm20_div_u64,(.L_x_10568 - $__internal_41_$__cuda_sm20_div_u64)
$__internal_41_$__cuda_sm20_div_u64:
        /* <DEDUP_REMOVED lines=67> */
[----:B------:R-:W-:Y:S06]  /*1d100*/  RET.REL.NODEC R4 `(_ZN2at4cuda57_GLOBAL__N__cd6b329d_24_DistributionBernoulli_cu_7537a20d21kernelPointwiseApply2IZNS_6native9templates4cuda28bernoulli_tensor_cuda_kernelIN3c108BFloat16EfEEvRKNS_10TensorBaseESB_NS_15PhiloxCudaStateEEUliRS8_SD_SD_SD_RKfSF_SF_SF_E_S8_SE_mLin1ELin1ELi4ELi512ELi2EEEvNS0_6detail10TensorInfoIT0_T2_EENSI_IT1_SK_EESK_T_) ;  /* 0xfffffe2c04bc7950 */ /* 0x000fec0003c3ffff */
.L_x_1946:
        /* <DEDUP_REMOVED lines=15> */
.L_x_10568:


//--------------------- .text._ZN2at4cuda57_GLOBAL__N__cd6b329d_24_DistributionBernoulli_cu_7537a20d21kernelPointwiseApply2IZNS_6native9templates4cuda28bernoulli_tensor_cuda_kernelIN3c108BFloat16EfEEvRKNS_10TensorBaseESB_NS_15PhiloxCudaStateEEUliRS8_SD_SD_SD_RKfSF_SF_SF_E_S8_SE_mLi1ELi1ELi4ELi512ELi2EEEvNS0_6detail10TensorInfoIT0_T2_EENSI_IT1_SK_EESK_T_ --------------------------
	.section	.text._ZN2at4cuda57_GLOBAL__N__cd6b329d_24_DistributionBernoulli_cu_7537a20d21kernelPointwiseApply2IZNS_6native9templates4cuda28bernoulli_tensor_cuda_kernelIN3c108BFloat16EfEEvRKNS_10TensorBaseESB_NS_15PhiloxCudaStateEEUliRS8_SD_SD_SD_RKfSF_SF_SF_E_S8_SE_mLi1ELi1ELi4ELi512ELi2EEEvNS0_6detail10TensorInfoIT0_T2_EENSI_IT1_SK_EESK_T_,"ax",@progbits
	.align	128
.text._ZN2at4cuda57_GLOBAL__N__cd6b329d_24_DistributionBernoulli_cu_7537a20d21kernelPointwiseApply2IZNS_6native9templates4cuda28bernoulli_tensor_cuda_kernelIN3c108BFloat16EfEEvRKNS_10TensorBaseESB_NS_15PhiloxCudaStateEEUliRS8_SD_SD_SD_RKfSF_SF_SF_E_S8_SE_mLi1ELi1ELi4ELi512ELi2EEEvNS0_6detail10TensorInfoIT0_T2_EENSI_IT1_SK_EESK_T_:
        .type           _ZN2at4cuda57_GLOBAL__N__cd6b329d_24_DistributionBernoulli_cu_7537a20d21kernelPointwiseApply2IZNS_6native9templates4cuda28bernoulli_tensor_cuda_kernelIN3c108BFloat16EfEEvRKNS_10TensorBaseESB_NS_15PhiloxCudaStateEEUliRS8_SD_SD_SD_RKfSF_SF_SF_E_S8_SE_mLi1ELi1ELi4ELi512ELi2EEEvNS0_6detail10TensorInfoIT0_T2_EENSI_IT1_SK_EESK_T_,@function
        .size           _ZN2at4cuda57_GLOBAL__N__cd6b329d_24_DistributionBernoulli_cu_7537a20d21kernelPointwiseApply2IZNS_6native9templates4cuda28bernoulli_tensor_cuda_kernelIN3c108BFloat16EfEEvRKNS_10TensorBaseESB_NS_15PhiloxCudaStateEEUliRS8_SD_SD_SD_RKfSF_SF_SF_E_S8_SE_mLi1ELi1ELi4ELi512ELi2EEEvNS0_6detail10TensorInfoIT0_T2_EENSI_IT1_SK_EESK_T_,(.L_x_10570 - _ZN2at4cuda57_GLOBAL__N__cd6b329d_24_DistributionBernoulli_cu_7537a20d21kernelPointwiseApply2IZNS_6native9templates4cuda28bernoulli_tensor_cuda_kernelIN3c108BFloat16EfEEvRKNS_10TensorBaseESB_NS_15PhiloxCudaStateEEUliRS8_SD_SD_SD_RKfSF_SF_SF_E_S8_SE_mLi1ELi1ELi4ELi512ELi2EEEvNS0_6detail10TensorInfoIT0_T2_EENSI_IT1_SK_EESK_T_)
        .other          _ZN2at4cuda57_GLOBAL__N__cd6b329d_24_DistributionBernoulli_cu_7537a20d21kernelPointwiseApply2IZNS_6native9templates4cuda28bernoulli_tensor_cuda_kernelIN3c108BFloat16EfEEvRKNS_10TensorBaseESB_NS_15PhiloxCudaStateEEUliRS8_SD_SD_SD_RKfSF_SF_SF_E_S8_SE_mLi1ELi1ELi4ELi512ELi2EEEvNS0_6detail10TensorInfoIT0_T2_EENSI_IT1_SK_EESK_T_,@"STO_CUDA_ENTRY STV_DEFAULT"
_ZN2at4cuda57_GLOBAL__N__cd6b329d_24_DistributionBernoulli_cu_7537a20d21kernelPointwiseApply2IZNS_6native9templates4cuda28bernoulli_tensor_cuda_kernelIN3c108BFloat16EfEEvRKNS_10TensorBaseESB_NS_15PhiloxCudaStateEEUliRS8_SD_SD_SD_RKfSF_SF_SF_E_S8_SE_mLi1ELi1ELi4ELi512ELi2EEEvNS0_6detail10TensorInfoIT0_T2_EENSI_IT1_SK_EESK_T_:
        /* <DEDUP_REMOVED lines=23> */
.L_x_1968:
        /* <DEDUP_REMOVED lines=8> */
[----:B0-----:R-:W-:Y:S01]  /*01f0*/  IMAD.WIDE.U32 R28, R33, UR48, RZ ;  /* 0x00000030211c7c25 */ /* 0x001fe2000f8e00ff */
        /* <DEDUP_REMOVED lines=64> */
[----:B------:R-:W-:Y:S02]  /*0600*/  IMAD R20, R32, UR46, RZ ;  /* 0x0000002e20147c24 */ /* 0x000fe4000f8e02ff */
[----:B------:R-:W-:-:S04]  /*0610*/  IMAD.WIDE.U32 R12, R13, -0x326172a9, RZ ;  /* 0xcd9e8d570d0c7825 */ /* 0x000fc800078e00ff */
[----:B------:R-:W-:Y:S01]  /*0620*/  IMAD.WIDE.U32 R8, R9, -0x2daee0ad, RZ ;  /* 0xd2511f5309087825 */ /* 0x000fe200078e00ff */
[----:B------:R-:W-:-:S03]  /*0630*/  IADD3 R0, PT, PT, -R33, UR44, RZ ;  /* 0x0000002c21007c10 */ /* 0x000fc6000fffe1ff */
[----:B------:R-:W-:Y:S01]  /*0640*/  IMAD.WIDE.U32 R22, R33, UR46, RZ ;  /* 0x0000002e21167c25 */ /* 0x000fe2000f8e00ff */
[----:B------:R-:W-:-:S03]  /*0650*/  LOP3.LUT R21, R5, R4, R9, 0x96, !PT ;  /* 0x0000000405157212 */ /* 0x000fc600078e9609 */
[----:B------:R-:W-:Y:S01]  /*0660*/  IMAD R7, R33, UR47, R20 ;  /* 0x0000002f21077c24 */ /* 0x000fe2000f8e0214 */
[----:B------:R-:W-:Y:S01]  /*0670*/  LOP3.LUT R20, R3, R16, R13, 0x96, !PT ;  /* 0x0000001003147212 */ /* 0x000fe200078e960d */
[----:B------:R-:W-:Y:S01]  /*0680*/  IMAD.WIDE.U32 R24, R24, -0x2daee0ad, RZ ;  /* 0xd2511f5318187825 */ /* 0x000fe200078e00ff */
[----:B------:R-:W-:-:S03]  /*0690*/  ISETP.GT.AND P6, PT, R0, RZ, PT ;  /* 0x000000ff0000720c */ /* 0x000fc60003fc4270 */
        /* <DEDUP_REMOVED lines=17> */
[C---:B------:R-:W-:Y:S02]  /*07b0*/  VIADD R27, R14.reuse, 0xf1bbcdc8 ;  /* 0xf1bbcdc80e1b7836 */ /* 0x040fe40000000000 */
[----:B------:R-:W-:Y:S01]  /*07c0*/  VIADD R21, R14, 0x8ff34781 ;  /* 0x8ff347810e157836 */ /* 0x000fe20000000000 */
[----:B------:R-:W-:Y:S02]  /*07d0*/  LOP3.LUT R14, R17, R20, R7, 0x96, !PT ;  /* 0x00000014110e7212 */ /* 0x000fe400078e9607 */
[----:B------:R-:W-:Y:S01]  /*07e0*/  LOP3.LUT R16, R13, R16, R9, 0x96, !PT ;  /* 0x000000100d107212 */ /* 0x000fe200078e9609 */
[C---:B------:R-:W-:Y:S02]  /*07f0*/  VIADD R5, R15.reuse, 0xdb3d7428 ;  /* 0xdb3d74280f057836 */ /* 0x040fe40000000000 */
[----:B------:R-:W-:Y:S02]  /*0800*/  VIADD R25, R15, 0x96a522ad ;  /* 0x96a522ad0f197836 */ /* 0x000fe40000000000 */
[----:B------:R-:W-:-:S04]  /*0810*/  IMAD.WIDE.U32 R12, R12, -0x2daee0ad, RZ ;  /* 0xd2511f530c0c7825 */ /* 0x000fc800078e00ff */
[----:B------:R-:W-:-:S04]  /*0820*/  IMAD.WIDE.U32 R2, R2, -0x326172a9, RZ ;  /* 0xcd9e8d5702027825 */ /* 0x000fc800078e00ff */
[----:B------:R-:W-:Y:S01]  /*0830*/  IMAD.WIDE.U32 R14, R14, -0x2daee0ad, RZ ;  /* 0xd2511f530e0e7825 */ /* 0x000fe200078e00ff */
[----:B------:R-:W-:-:S03]  /*0840*/  LOP3.LUT R7, R5, R4, R13, 0x96, !PT ;  /* 0x0000000405077212 */ /* 0x000fc600078e960d */
[----:B------:R-:W-:Y:S01]  /*0850*/  IMAD.WIDE.U32 R16, R16, -0x326172a9, RZ ;  /* 0xcd9e8d5710107825 */ /* 0x000fe200078e00ff */
[----:B------:R-:W-:Y:S02]  /*0860*/  LOP3.LUT R22, R27, R22, R3, 0x96, !PT ;  /* 0x000000161b167212 */ /* 0x000fe400078e9603 */
[----:B------:R-:W-:Y:S01]  /*0870*/  LOP3.LUT R8, R5, R8, R15, 0x96, !PT ;  /* 0x0000000805087212 */ /* 0x000fe200078e960f */
[----:B------:R-:W-:Y:S01]  /*0880*/  IMAD R20, R32, UR48, RZ ;  /* 0x0000003020147c24 */ /* 0x000fe2000f8e02ff */
[----:B------:R-:W-:Y:S01]  /*0890*/  LOP3.LUT R27, R27, R6, R17, 0x96, !PT ;  /* 0x000000061b1b7212 */ /* 0x000fe200078e9611 */
[----:B------:R-:W-:-:S04]  /*08a0*/  IMAD.WIDE.U32 R6, R7, -0x326172a9, RZ ;  /* 0xcd9e8d5707067825 */ /* 0x000fc800078e00ff */
[----:B------:R-:W-:Y:S02]  /*08b0*/  IMAD R3, R33, UR49, R20 ;  /* 0x0000003121037c24 */ /* 0x000fe4000f8e0214 */
[----:B------:R-:W-:Y:S01]  /*08c0*/  IMAD.WIDE.U32 R8, R8, -0x326172a9, RZ ;  /* 0xcd9e8d5708087825 */ /* 0x000fe200078e00ff */
[----:B------:R-:W-:-:S03]  /*08d0*/  ISETP.GT.AND P0, PT, R0, 0x1, PT ;  /* 0x000000010000780c */ /* 0x000fc60003f04270 */
        /* <DEDUP_REMOVED lines=52> */
.L_x_1948:
        /* <DEDUP_REMOVED lines=8> */
.L_x_1949:
        /* <DEDUP_REMOVED lines=19> */
.L_x_10040:
[----:B---34-:R-:W-:Y:S05]  /*0dd0*/  BRX R4 -0xde0                                                                                                                                                                                                                                                                                                                                                                                                                                                                                (*"BRANCH_TARGETS .L_x_10041,.L_x_10042,.L_x_10043"*) ;  /* 0xfffffff004887949 */ /* 0x018fea000383ffff */
.L_x_1952:
        /* <DEDUP_REMOVED lines=30> */
.L_x_1958:
[----:B------:R0:W5:Y:S02]  /*0fc0*/  LDG.E R3, desc[UR36][R22.64] ;  /* 0x0000002416037981 */ /* 0x000164000c1e1900 */
.L_x_1957:
[----:B----4-:R-:W-:Y:S05]  /*0fd0*/  BSYNC.RECONVERGENT B6 ;  /* 0x0000000000067941 */ /* 0x010fea0003800200 */
.L_x_1956:
[----:B-----5:R-:W-:Y:S02]  /*0fe0*/  FSET.BF.LE.FTZ.AND R40, R40, R3, PT ;  /* 0x000000032828720a */ /* 0x020fe40003813000 */
[C---:B------:R-:W-:Y:S02]  /*0ff0*/  LEA R4, P0, R42.reuse, UR42, 0x1 ;  /* 0x0000002a2a047c11 */ /* 0x040fe4000f8008ff */
[----:B------:R-:W-:Y:S02]  /*1000*/  F2FP.BF16.F32.PACK_AB R40, RZ, R40 ;  /* 0x00000028ff28723e */ /* 0x000fe400000010ff */
[----:B------:R-:W-:-:S05]  /*1010*/  LEA.HI.X R5, R42, UR43, R41, 0x1, P0 ;  /* 0x0000002b2a057c11 */ /* 0x000fca00080f0c29 */
[----:B------:R1:W-:Y:S04]  /*1020*/  STG.E.U16 desc[UR36][R4.64], R40 ;  /* 0x0000002804007986 */ /* 0x0003e8000c101524 */
.L_x_1954:
[----:B---34-:R-:W-:Y:S05]  /*1030*/  BSYNC.RELIABLE B7 ;  /* 0x0000000000077941 */ /* 0x018fea0003800100 */
.L_x_1953:
        /* <DEDUP_REMOVED lines=8> */
[----:B------:R-:W1:Y:S01]  /*10c0*/  LDCU.64 UR4, c[0x4][0x188] ;  /* 0x01003100ff0477ac */ /* 0x000e620008000a00 */
[----:B------:R-:W-:Y:S02]  /*10d0*/  IMAD.MOV.U32 R8, RZ, RZ, 0x275 ;  /* 0x00000275ff087424 */ /* 0x000fe400078e00ff */
[----:B------:R-:W-:Y:S01]  /*10e0*/  IMAD.MOV.U32 R12, RZ, RZ, 0x1 ;  /* 0x00000001ff0c7424 */ /* 0x000fe200078e00ff */
[----:B------:R-:W0:Y:S01]  /*10f0*/  LDCU.64 UR6, c[0x4][0x178] ;  /* 0x01002f00ff0677ac */ /* 0x000e220008000a00 */
[----:B------:R-:W2:Y:S01]  /*1100*/  LDC.64 R14, c[0x4][R14] ;  /* 0x010000000e0e7b82 */ /* 0x000ea20000000a00 */
[----:B------:R-:W-:Y:S01]  /*1110*/  IMAD.MOV.U32 R13, RZ, RZ, RZ ;  /* 0x000000ffff0d7224 */ /* 0x000fe200078e00ff */
[----:B------:R-:W3:Y:S01]  /*1120*/  LDCU.64 UR8, c[0x4][0x88] ;  /* 0x01001100ff0877ac */ /* 0x000ee20008000a00 */
[----:B-1----:R-:W-:Y:S02]  /*1130*/  IMAD.U32 R4, RZ, RZ, UR4 ;  /* 0x00000004ff047e24 */ /* 0x002fe4000f8e00ff */
[----:B------:R-:W-:-:S02]  /*1140*/  IMAD.U32 R5, RZ, RZ, UR5 ;  /* 0x00000005ff057e24 */ /* 0x000fc4000f8e00ff */
[----:B0-----:R-:W-:Y:S02]  /*1150*/  IMAD.U32 R6, RZ, RZ, UR6 ;  /* 0x00000006ff067e24 */ /* 0x001fe4000f8e00ff */
[----:B------:R-:W-:Y:S02]  /*1160*/  IMAD.U32 R7, RZ, RZ, UR7 ;  /* 0x00000007ff077e24 */ /* 0x000fe4000f8e00ff */
[----:B---3--:R-:W-:Y:S02]  /*1170*/  IMAD.U32 R10, RZ, RZ, UR8 ;  /* 0x00000008ff0a7e24 */ /* 0x008fe4000f8e00ff */
[----:B------:R-:W-:-:S07]  /*1180*/  IMAD.U32 R11, RZ, RZ, UR9 ;  /* 0x00000009ff0b7e24 */ /* 0x000fce000f8e00ff */
[----:B------:R-:W-:-:S07]  /*1190*/  LEPC R20, `(.L_x_1961) ;  /* 0x000000001014794e */ /* 0x000fce0000000000 */
[----:B--2---:R-:W-:Y:S05]  /*11a0*/  CALL.ABS.NOINC R14 ;  /* 0x000000000e007343 */ /* 0x004fea0003c00000 */
.L_x_1961:
[----:B------:R0:W5:Y:S02]  /*11b0*/  LDG.E R3, desc[UR36][R22.64] ;  /* 0x0000002416037981 */ /* 0x000164000c1e1900 */
.L_x_1960:
[----:B------:R-:W-:Y:S05]  /*11c0*/  BSYNC.RECONVERGENT B6 ;  /* 0x0000000000067941 */ /* 0x000fea0003800200 */
.L_x_1959:
[----:B-----5:R-:W-:Y:S02]  /*11d0*/  FSET.BF.LE.FTZ.AND R38, R38, R3, PT ;  /* 0x000000032626720a */ /* 0x020fe40003813000 */
[C---:B-1----:R-:W-:Y:S02]  /*11e0*/  LEA R4, P0, R24.reuse, UR42, 0x1 ;  /* 0x0000002a18047c11 */ /* 0x042fe4000f8008ff */
[----:B------:R-:W-:Y:S02]  /*11f0*/  F2FP.BF16.F32.PACK_AB R38, RZ, R38 ;  /* 0x00000026ff26723e */ /* 0x000fe400000010ff */
[----:B------:R-:W-:-:S05]  /*1200*/  LEA.HI.X R5, R24, UR43, R35, 0x1, P0 ;  /* 0x0000002b18057c11 */ /* 0x000fca00080f0c23 */
[----:B------:R1:W-:Y:S04]  /*1210*/  STG.E.U16 desc[UR36][R4.64], R38 ;  /* 0x0000002604007986 */ /* 0x0003e8000c101524 */
.L_x_10042:
        /* <DEDUP_REMOVED lines=23> */
.L_x_1964:
[----:B------:R0:W5:Y:S02]  /*1390*/  LDG.E R0, desc[UR36][R22.64] ;  /* 0x0000002416007981 */ /* 0x000164000c1e1900 */
.L_x_1963:
[----:B------:R-:W-:Y:S05]  /*13a0*/  BSYNC.RECONVERGENT B6 ;  /* 0x0000000000067941 */ /* 0x000fea0003800200 */
.L_x_1962:
[----:B-----5:R-:W-:Y:S02]  /*13b0*/  FSET.BF.LE.FTZ.AND R37, R37, R0, PT ;  /* 0x000000002525720a */ /* 0x020fe40003813000 */
[C---:B------:R-:W-:Y:S02]  /*13c0*/  LEA R2, P0, R29.reuse, UR42, 0x1 ;  /* 0x0000002a1d027c11 */ /* 0x040fe4000f8008ff */
[----:B------:R-:W-:Y:S02]  /*13d0*/  F2FP.BF16.F32.PACK_AB R37, RZ, R37 ;  /* 0x00000025ff25723e */ /* 0x000fe400000010ff */
[----:B------:R-:W-:-:S05]  /*13e0*/  LEA.HI.X R3, R29, UR43, R16, 0x1, P0 ;  /* 0x0000002b1d037c11 */ /* 0x000fca00080f0c10 */
[----:B------:R2:W-:Y:S04]  /*13f0*/  STG.E.U16 desc[UR36][R2.64], R37 ;  /* 0x0000002502007986 */ /* 0x0005e8000c101524 */
.L_x_10041:
[----:B------:R-:W-:Y:S05]  /*1400*/  BSYNC.RELIABLE B8 ;  /* 0x0000000000087941 */ /* 0x000fea0003800100 */
.L_x_1951:
[----:B------:R-:W-:-:S04]  /*1410*/  LEA R16, P0, R28, UR40, 0x2 ;  /* 0x000000281c107c11 */ /* 0x000fc8000f8010ff */
[----:B------:R-:W-:-:S05]  /*1420*/  LEA.HI.X R17, R28, UR41, R25, 0x2, P0 ;  /* 0x000000291c117c11 */ /* 0x000fca00080f1419 */
[----:B--2---:R-:W2:Y:S01]  /*1430*/  LDG.E R3, desc[UR36][R16.64] ;  /* 0x0000002410037981 */ /* 0x004ea2000c1e1900 */
[----:B------:R-:W-:Y:S01]  /*1440*/  BSSY.RECONVERGENT B6, `(.L_x_1965) ;  /* 0x0000015000067945 */ /* 0x000fe20003800200 */
[C---:B--2---:R-:W-:Y:S02]  /*1450*/  FSETP.GE.FTZ.AND P1, PT, R3.reuse, RZ, PT ;  /* 0x000000ff0300720b */ /* 0x044fe40003f36000 */
[----:B------:R-:W-:-:S13]  /*1460*/  FSETP.GTU.FTZ.AND P0, PT, R3, 1, PT ;  /* 0x3f8000000300780b */ /* 0x000fda0003f1c000 */
[----:B------:R-:W-:Y:S05]  /*1470*/  @!P0 BRA P1, `(.L_x_1966) ;  /* 0x0000000000448947 */ /* 0x000fea0000800000 */
[----:B------:R-:W-:Y:S01]  /*1480*/  MOV R0, 0x1a0 ;  /* 0x000001a000007802 */ /* 0x000fe20000000f00 */
[----:B------:R-:W1:Y:S01]  /*1490*/  LDCU.64 UR4, c[0x4][0x198] ;  /* 0x01003300ff0477ac */ /* 0x000e620008000a00 */
[----:B------:R-:W-:Y:S02]  /*14a0*/  IMAD.MOV.U32 R8, RZ, RZ, 0x27f ;  /* 0x0000027fff087424 */ /* 0x000fe400078e00ff */
[----:B------:R2:W3:Y:S01]  /*14b0*/  LDC.64 R2, c[0x4][R0] ;  /* 0x0100000000027b82 */ /* 0x0004e20000000a00 */
[----:B------:R-:W4:Y:S01]  /*14c0*/  LDCU.64 UR6, c[0x4][0x178] ;  /* 0x01002f00ff0677ac */ /* 0x000f220008000a00 */
[----:B------:R-:W-:Y:S02]  /*14d0*/  IMAD.MOV.U32 R12, RZ, RZ, 0x1 ;  /* 0x00000001ff0c7424 */ /* 0x000fe400078e00ff */
[----:B------:R-:W-:Y:S01]  /*14e0*/  IMAD.MOV.U32 R13, RZ, RZ, RZ ;  /* 0x000000ffff0d7224 */ /* 0x000fe200078e00ff */
[----:B------:R-:W5:Y:S01]  /*14f0*/  LDCU.64 UR8, c[0x4][0x88] ;  /* 0x01001100ff0877ac */ /* 0x000f620008000a00 */
[----:B-1----:R-:W-:-:S02]  /*1500*/  IMAD.U32 R4, RZ, RZ, UR4 ;  /* 0x00000004ff047e24 */ /* 0x002fc4000f8e00ff */
[----:B------:R-:W-:Y:S02]  /*1510*/  IMAD.U32 R5, RZ, RZ, UR5 ;  /* 0x00000005ff057e24 */ /* 0x000fe4000f8e00ff */
[----:B----4-:R-:W-:Y:S02]  /*1520*/  IMAD.U32 R6, RZ, RZ, UR6 ;  /* 0x00000006ff067e24 */ /* 0x010fe4000f8e00ff */
[----:B------:R-:W-:Y:S02]  /*1530*/  IMAD.U32 R7, RZ, RZ, UR7 ;  /* 0x00000007ff077e24 */ /* 0x000fe4000f8e00ff */
[----:B-----5:R-:W-:Y:S02]  /*1540*/  IMAD.U32 R10, RZ, RZ, UR8 ;  /* 0x00000008ff0a7e24 */ /* 0x020fe4000f8e00ff */
[----:B--2---:R-:W-:-:S07]  /*1550*/  IMAD.U32 R11, RZ, RZ, UR9 ;  /* 0x00000009ff0b7e24 */ /* 0x004fce000f8e00ff */
[----:B------:R-:W-:-:S07]  /*1560*/  LEPC R20, `(.L_x_1967) ;  /* 0x000000001014794e */ /* 0x000fce0000000000 */
[----:B0--3--:R-:W-:Y:S05]  /*1570*/  CALL.ABS.NOINC R2 ;  /* 0x0000000002007343 */ /* 0x009fea0003c00000 */
.L_x_1967:
[----:B------:R2:W5:Y:S02]  /*1580*/  LDG.E R3, desc[UR36][R16.64] ;  /* 0x0000002410037981 */ /* 0x000564000c1e1900 */
.L_x_1966:
[----:B------:R-:W-:Y:S05]  /*1590*/  BSYNC.RECONVERGENT B6 ;  /* 0x0000000000067941 */ /* 0x000fea0003800200 */
.L_x_1965:
[----:B-----5:R-:W-:Y:S02]  /*15a0*/  FSET.BF.LE.FTZ.AND R36, R36, R3, PT ;  /* 0x000000032424720a */ /* 0x020fe40003813000 */
[C---:B------:R-:W-:Y:S02]  /*15b0*/  LEA R2, P0, R31.reuse, UR42, 0x1 ;  /* 0x0000002a1f027c11 */ /* 0x040fe4000f8008ff */
[----:B------:R-:W-:Y:S02]  /*15c0*/  F2FP.BF16.F32.PACK_AB R36, RZ, R36 ;  /* 0x00000024ff24723e */ /* 0x000fe400000010ff */
[----:B------:R-:W-:-:S05]  /*15d0*/  LEA.HI.X R3, R31, UR43, R26, 0x1, P0 ;  /* 0x0000002b1f037c11 */ /* 0x000fca00080f0c1a */
[----:B------:R3:W-:Y:S01]  /*15e0*/  STG.E.U16 desc[UR36][R2.64], R36 ;  /* 0x0000002402007986 */ /* 0x0007e2000c101524 */
[----:B------:R-:W-:Y:S05]  /*15f0*/  BRA `(.L_x_1955) ;  /* 0x0000000000047947 */ /* 0x000fea0003800000 */
.L_x_10043:
[----:B------:R-:W-:Y:S05]  /*1600*/  BREAK.RELIABLE B8 ;  /* 0x0000000000087942 */ /* 0x000fea0003800100 */
.L_x_1955:
[----:B---34-:R-:W-:Y:S05]  /*1610*/  BSYNC.RECONVERGENT B9 ;  /* 0x0000000000097941 */ /* 0x018fea0003800200 */
.L_x_1950:
[----:B------:R-:W-:-:S13]  /*1620*/  ISETP.NE.AND P0, PT, R39, RZ, PT ;  /* 0x000000ff2700720c */ /* 0x000fda0003f05270 */
[----:B------:R-:W-:Y:S05]  /*1630*/  @!P0 BRA `(.L_x_1968) ;  /* 0xffffffe800cc8947 */ /* 0x000fea000383ffff */
[----:B------:R-:W-:Y:S05]  /*1640*/  BSYNC.RECONVERGENT B10 ;  /* 0x00000000000a7941 */ /* 0x000fea0003800200 */
.L_x_1947:
[----:B------:R-:W-:Y:S05]  /*1650*/  EXIT ;  /* 0x000000000000794d */ /* 0x000fea0003800000 */
.L_x_1969:
        /* <DEDUP_REMOVED lines=10> */
.L_x_10570:


//--------------------- .text._ZN2at4cuda57_GLOBAL__N__cd6b329d_24_DistributionBernoulli_cu_7537a20d21kernelPointwiseApply2IZNS_6native9templates4cuda28bernoulli_tensor_cuda_kernelIN3c108BFloat16EfEEvRKNS_10TensorBaseESB_NS_15PhiloxCudaStateEEUliRS8_SD_SD_SD_RKfSF_SF_SF_E_S8_SE_jLin1ELin1ELi4ELi512ELi2EEEvNS0_6detail10TensorInfoIT0_T2_EENSI_IT1_SK_EESK_T_ --------------------------
	.section	.text._ZN2at4cuda57_GLOBAL__N__cd6b329d_24_DistributionBernoulli_cu_7537a20d21kernelPointwiseApply2IZNS_6native9templates4cuda28bernoulli_tensor_cuda_kernelIN3c108BFloat16EfEEvRKNS_10TensorBaseESB_NS_15PhiloxCudaStateEEUliRS8_SD_SD_SD_RKfSF_SF_SF_E_S8_SE_jLin1ELin1ELi4ELi512ELi2EEEvNS0_6detail10TensorInfoIT0_T2_EENSI_IT1_SK_EESK_T_,"ax",@progbits
	.align	128
.text._ZN2at4cuda57_GLOBAL__N__cd6b329d_24_DistributionBernoulli_cu_7537a20d21kernelPointwiseApply2IZNS_6native9templates4cuda28bernoulli_tensor_cuda_kernelIN3c108BFloat16EfEEvRKNS_10TensorBaseESB_NS_15PhiloxCudaStateEEUliRS8_SD_SD_SD_RKfSF_SF_SF_E_S8_SE_jLin1ELin1ELi4ELi512ELi2EEEvNS0_6detail10TensorInfoIT0_T2_EENSI_IT1_SK_EESK_T_:
        .type           _ZN2at4cuda57_GLOBAL__N__cd6b329d_24_DistributionBernoulli_cu_7537a20d21kernelPointwiseApply2IZNS_6native9templates4cuda28bernoulli_tensor_cuda_kernelIN3c108BFloat16EfEEvRKNS_10TensorBaseESB_NS_15PhiloxCudaStateEEUliRS8_SD_SD_SD_RKfSF_SF_SF_E_S8_SE_jLin1ELin1ELi4ELi512ELi2EEEvNS0_6detail10TensorInfoIT0_T2_EENSI_IT1_SK_EESK_T_,@function
        .size           _ZN2at4cuda57_GLOBAL__N__cd6b329d_24_DistributionBernoulli_cu_7537a20d21kernelPointwiseApply2IZNS_6native9templates4cuda28bernoulli_tensor_cuda_kernelIN3c108BFloat16EfEEvRKNS_10TensorBaseESB_NS_15PhiloxCudaStateEEUliRS8_SD_SD_SD_RKfSF_SF_SF_E_S8_SE_jLin1ELin1ELi4ELi512ELi2EEEvNS0_6detail10TensorInfoIT0_T2_EENSI_IT1_SK_EESK_T_,(.L_x_10571 - _ZN2at4cuda57_GLOBAL__N__cd6b329d_24_DistributionBernoulli_cu_7537a20d21kernelPointwiseApply2IZNS_6native9templates4cuda28bernoulli_tensor_cuda_kernelIN3c108BFloat16EfEEvRKNS_10TensorBaseESB_NS_15PhiloxCudaStateEEUliRS8_SD_SD_SD_RKfSF_SF_SF_E_S8_SE_jLin1ELin1ELi4ELi512ELi2EEEvNS0_6detail10TensorInfoIT0_T2_EENSI_IT1_SK_EESK_T_)
        .other          _ZN2at4cuda57_GLOBAL__N__cd6b329d_24_DistributionBernoulli_cu_7537a20d21kernelPointwiseApply2IZNS_6native9templates4cuda28bernoulli_tensor_cuda_kernelIN3c108BFloat16EfEEvRKNS_10TensorBaseESB_NS_15PhiloxCudaStateEEUliRS8_SD_SD_SD_RKfSF_SF_SF_E_S8_SE_jLin1ELin1ELi4ELi512ELi2EEEvNS0_6detail10TensorInfoIT0_T2_EENSI_IT1_SK_EESK_T_,@"STO_CUDA_ENTRY STV_DEFAULT"
_ZN2at4cuda57_GLOBAL__N__cd6b329d_24_DistributionBernoulli_cu_7537a20d21kernelPointwiseApply2IZNS_6native9templates4cuda28bernoulli_tensor_cuda_kernelIN3c108BFloat16EfEEvRKNS_10TensorBaseESB_NS_15PhiloxCudaStateEEUliRS8_SD_SD_SD_RKfSF_SF_SF_E_S8_SE_jLin1ELin1ELi4ELi512ELi2EEEvNS0_6detail10TensorInfoIT0_T2_EENSI_IT1_SK_EESK_T_:
        /* <DEDUP_REMOVED lines=13> */
.L_x_2039:
[----:B0-----:R-:W0:Y:S01]  /*00d0*/  LDCU UR4, c[0x0][0x530] ;  /* 0x0000a600ff0477ac */ /* 0x001e220008000800 */
        /* <DEDUP_REMOVED lines=45> */
.L_x_1975:
        /* <DEDUP_REMOVED lines=205> */
.L_x_1974:
[----:B------:R-:W-:-:S07]  /*1080*/  IADD3 R23, PT, PT, R23, 0x4, RZ ;  /* 0x0000000417177810 */ /* 0x000fce0007ffe0ff */
.L_x_1973:
        /* <DEDUP_REMOVED lines=106> */
.L_x_1976:
        /* <DEDUP_REMOVED lines=55> */
.L_x_1977:
        /* <DEDUP_REMOVED lines=27> */
.L_x_1972:
        /* <DEDUP_REMOVED lines=18> */
.L_x_1980:
        /* <DEDUP_REMOVED lines=206> */
.L_x_1979:
        /* <DEDUP_REMOVED lines=106> */
.L_x_1981:
        /* <DEDUP_REMOVED lines=56> */
.L_x_1982:
        /* <DEDUP_REMOVED lines=28> */
.L_x_1978:
[----:B------:R-:W0:Y:S01]  /*3630*/  LDCU UR4, c[0x0][0x4c4] ;  /* 0x00009880ff0477ac */ /* 0x000e220008000800 */
[----:B------:R-:W-:Y:S01]  /*3640*/  IMAD.MOV.U32 R17, RZ, RZ, RZ ;  /* 0x000000ffff117224 */ /* 0x000fe200078e00ff */
[----:B------:R-:W-:Y:S01]  /*3650*/  MOV R25, RZ ;  /* 0x000000ff00197202 */ /* 0x000fe20000000f00 */
[----:B0-----:R-:W-:-:S07]  /*3660*/  IMAD R24, R23, UR4, R24 ;  /* 0x0000000417187c24 */ /* 0x001fce000f8e0218 */
.L_x_1971:
[----:B-1----:R-:W-:Y:S05]  /*3670*/  BSYNC.RECONVERGENT B0 ;  /* 0x0000000000007941 */ /* 0x002fea0003800200 */
.L_x_1970:
        /* <DEDUP_REMOVED lines=23> */
.L_x_1987:
        /* <DEDUP_REMOVED lines=205> */
.L_x_1986:
        /* <DEDUP_REMOVED lines=105> */
.L_x_1988:
        /* <DEDUP_REMOVED lines=55> */
.L_x_1989:
        /* <DEDUP_REMOVED lines=27> */
.L_x_1985:
        /* <DEDUP_REMOVED lines=15> */
.L_x_1992:
        /* <DEDUP_REMOVED lines=206> */
.L_x_1991:
        /* <DEDUP_REMOVED lines=106> */
.L_x_1993:
        /* <DEDUP_REMOVED lines=56> */
.L_x_1994:
        /* <DEDUP_REMOVED lines=28> */
.L_x_1990:
[----:B------:R-:W0:Y:S01]  /*6a20*/  LDCU UR4, c[0x0][0x4c4] ;  /* 0x00009880ff0477ac */ /* 0x000e220008000800 */
[----:B------:R-:W-:Y:S02]  /*6a30*/  HFMA2 R23, -RZ, RZ, 0, 0 ;  /* 0x00000000ff177431 */ /* 0x000fe400000001ff */
[----:B0-----:R-:W-:Y:S02]  /*6a40*/  IMAD R26, R26, UR4, R27 ;  /* 0x000000041a1a7c24 */ /* 0x001fe4000f8e021b */
[----:B------:R-:W-:-:S07]  /*6a50*/  IMAD.MOV.U32 R27, RZ, RZ, RZ ;  /* 0x000000ffff1b7224 */ /* 0x000fce00078e00ff */
.L_x_1984:
[----:B------:R-:W-:Y:S05]  /*6a60*/  BSYNC.RECONVERGENT B0 ;  /* 0x0000000000007941 */ /* 0x000fea0003800200 */
.L_x_1983:
        /* <DEDUP_REMOVED lines=22> */
.L_x_1999:
        /* <DEDUP_REMOVED lines=205> */
.L_x_1998:
        /* <DEDUP_REMOVED lines=106> */
.L_x_2000:
        /* <DEDUP_REMOVED lines=55> */
.L_x_2001:
        /* <DEDUP_REMOVED lines=27> */
.L_x_1997:
        /* <DEDUP_REMOVED lines=15> */
.L_x_2004:
        /* <DEDUP_REMOVED lines=205> */
.L_x_2003:
        /* <DEDUP_REMOVED lines=107> */
.L_x_2005:
        /* <DEDUP_REMOVED lines=56> */
.L_x_2006:
        /* <DEDUP_REMOVED lines=28> */
.L_x_2002:
[----:B------:R-:W0:Y:S01]  /*9e10*/  LDCU UR4, c[0x0][0x4c4] ;  /* 0x00009880ff0477ac */ /* 0x000e220008000800 */
[----:B------:R-:W-:Y:S02]  /*9e20*/  HFMA2 R29, -RZ, RZ, 0, 0 ;  /* 0x00000000ff1d7431 */ /* 0x000fe400000001ff */
[----:B0-----:R-:W-:Y:S02]  /*9e30*/  IMAD R30, R30, UR4, R31 ;  /* 0x000000041e1e7c24 */ /* 0x001fe4000f8e021f */
[----:B------:R-:W-:-:S07]  /*9e40*/  IMAD.MOV.U32 R31, RZ, RZ, RZ ;  /* 0x000000ffff1f7224 */ /* 0x000fce00078e00ff */
.L_x_1996:
[----:B------:R-:W-:Y:S05]  /*9e50*/  BSYNC.RECONVERGENT B0 ;  /* 0x0000000000007941 */ /* 0x000fea0003800200 */
.L_x_1995:
        /* <DEDUP_REMOVED lines=22> */
.L_x_2011:
        /* <DEDUP_REMOVED lines=204> */
.L_x_2010:
        /* <DEDUP_REMOVED lines=105> */
.L_x_2012:
        /* <DEDUP_REMOVED lines=55> */
.L_x_2013:
        /* <DEDUP_REMOVED lines=27> */
.L_x_2009:
        /* <DEDUP_REMOVED lines=15> */
.L_x_2016:
        /* <DEDUP_REMOVED lines=206> */
.L_x_2015:
        /* <DEDUP_REMOVED lines=106> */
.L_x_2017:
        /* <DEDUP_REMOVED lines=56> */
.L_x_2018:
        /* <DEDUP_REMOVED lines=28> */
.L_x_2014:
[----:B------:R-:W0:Y:S01]  /*d1e0*/  LDCU UR4, c[0x0][0x4c4] ;  /* 0x00009880ff0477ac */ /* 0x000e220008000800 */
[----:B------:R-:W-:Y:S01]  /*d1f0*/  IMAD.MOV.U32 R33, RZ, RZ, RZ ;  /* 0x000000ffff217224 */ /* 0x000fe200078e00ff */
[----:B------:R-:W-:Y:S01]  /*d200*/  MOV R13, RZ ;  /* 0x000000ff000d7202 */ /* 0x000fe20000000f00 */
[----:B0-----:R-:W-:-:S07]  /*d210*/  IMAD R12, R14, UR4, R9 ;  /* 0x000000040e0c7c24 */ /* 0x001fce000f8e0209 */
.L_x_2008:
[----:B------:R-:W-:Y:S05]  /*d220*/  BSYNC.RECONVERGENT B0 ;  /* 0x0000000000007941 */ /* 0x000fea0003800200 */
.L_x_2007:
        /* <DEDUP_REMOVED lines=125> */
.L_x_2019:
        /* <DEDUP_REMOVED lines=8> */
.L_x_2020:
        /* <DEDUP_REMOVED lines=19> */
.L_x_10044:
[----:B------:R-:W-:Y:S05]  /*dbb0*/  BRX R2 -0xdbc0                                                                                                                                                                                                                                                                                                                                                                                                                                                                               (*"BRANCH_TARGETS .L_x_10045,.L_x_10046,.L_x_10047"*) ;  /* 0xffffff2402107949 */ /* 0x000fea000383ffff */
.L_x_2023:
        /* <DEDUP_REMOVED lines=31> */
.L_x_2029:
[----:B------:R0:W5:Y:S02]  /*ddb0*/  LDG.E R0, desc[UR36][R36.64] ;  /* 0x0000002424007981 */ /* 0x000164000c1e1900 */
.L_x_2028:
[----:B------:R-:W-:Y:S05]  /*ddc0*/  BSYNC.RECONVERGENT B6 ;  /* 0x0000000000067941 */ /* 0x000fea0003800200 */
.L_x_2027:
[----:B------:R-:W1:Y:S01]  /*ddd0*/  LDCU.64 UR4, c[0x0][0x380] ;  /* 0x00007000ff0477ac */ /* 0x000e620008000a00 */
[----:B-----5:R-:W-:-:S04]  /*dde0*/  FSET.BF.LE.FTZ.AND R0, R41, R0, PT ;  /* 0x000000002900720a */ /* 0x020fc80003813000 */
[----:B------:R-:W-:Y:S02]  /*ddf0*/  F2FP.BF16.F32.PACK_AB R0, RZ, R0 ;  /* 0x00000000ff00723e */ /* 0x000fe400000010ff */
[----:B-1----:R-:W-:-:S04]  /*de00*/  LEA R2, P0, R32, UR4, 0x1 ;  /* 0x0000000420027c11 */ /* 0x002fc8000f8008ff */
[----:B------:R-:W-:-:S05]  /*de10*/  LEA.HI.X R3, R32, UR5, R33, 0x1, P0 ;  /* 0x0000000520037c11 */ /* 0x000fca00080f0c21 */
[----:B------:R1:W-:Y:S04]  /*de20*/  STG.E.U16 desc[UR36][R2.64], R0 ;  /* 0x0000000002007986 */ /* 0x0003e8000c101524 */
.L_x_2025:
[----:B------:R-:W-:Y:S05]  /*de30*/  BSYNC.RELIABLE B7 ;  /* 0x0000000000077941 */ /* 0x000fea0003800100 */
.L_x_2024:
        /* <DEDUP_REMOVED lines=12> */
[----:B------:R2:W3:Y:S01]  /*df00*/  LDC.64 R2, c[0x4][R0] ;  /* 0x0100000000027b82 */ /* 0x0004e20000000a00 */
[----:B------:R-:W4:Y:S01]  /*df10*/  LDCU.64 UR6, c[0x4][0x178] ;  /* 0x01002f00ff0677ac */ /* 0x000f220008000a00 */
[----:B------:R-:W-:Y:S01]  /*df20*/  MOV R13, RZ ;  /* 0x000000ff000d7202 */ /* 0x000fe20000000f00 */
[----:B------:R-:W5:Y:S01]  /*df30*/  LDCU.64 UR8, c[0x4][0x88] ;  /* 0x01001100ff0877ac */ /* 0x000f620008000a00 */
[----:B-1----:R-:W-:Y:S01]  /*df40*/  MOV R4, UR4 ;  /* 0x0000000400047c02 */ /* 0x002fe20008000f00 */
[----:B------:R-:W-:Y:S01]  /*df50*/  IMAD.U32 R5, RZ, RZ, UR5 ;  /* 0x00000005ff057e24 */ /* 0x000fe2000f8e00ff */
[----:B----4-:R-:W-:-:S02]  /*df60*/  MOV R6, UR6 ;  /* 0x0000000600067c02 */ /* 0x010fc40008000f00 */
[----:B------:R-:W-:Y:S01]  /*df70*/  MOV R7, UR7 ;  /* 0x0000000700077c02 */ /* 0x000fe20008000f00 */
[----:B-----5:R-:W-:Y:S01]  /*df80*/  IMAD.U32 R10, RZ, RZ, UR8 ;  /* 0x00000008ff0a7e24 */ /* 0x020fe2000f8e00ff */
[----:B--2---:R-:W-:-:S07]  /*df90*/  MOV R11, UR9 ;  /* 0x00000009000b7c02 */ /* 0x004fce0008000f00 */
[----:B------:R-:W-:-:S07]  /*dfa0*/  LEPC R20, `(.L_x_2032) ;  /* 0x000000001014794e */ /* 0x000fce0000000000 */
[----:B0--3--:R-:W-:Y:S05]  /*dfb0*/  CALL.ABS.NOINC R2 ;  /* 0x0000000002007343 */ /* 0x009fea0003c00000 */
.L_x_2032:
[----:B------:R1:W5:Y:S02]  /*dfc0*/  LDG.E R0, desc[UR36][R32.64] ;  /* 0x0000002420007981 */ /* 0x000364000c1e1900 */
.L_x_2031:
[----:B------:R-:W-:Y:S05]  /*dfd0*/  BSYNC.RECONVERGENT B6 ;  /* 0x0000000000067941 */ /* 0x000fea0003800200 */
.L_x_2030:
[----:B------:R-:W2:Y:S01]  /*dfe0*/  LDCU.64 UR4, c[0x0][0x380] ;  /* 0x00007000ff0477ac */ /* 0x000ea20008000a00 */
[----:B-----5:R-:W-:-:S04]  /*dff0*/  FSET.BF.LE.FTZ.AND R0, R39, R0, PT ;  /* 0x000000002700720a */ /* 0x020fc80003813000 */
[----:B------:R-:W-:Y:S02]  /*e000*/  F2FP.BF16.F32.PACK_AB R0, RZ, R0 ;  /* 0x00000000ff00723e */ /* 0x000fe400000010ff */
[----:B--2---:R-:W-:-:S04]  /*e010*/  LEA R2, P0, R28, UR4, 0x1 ;  /* 0x000000041c027c11 */ /* 0x004fc8000f8008ff */
[----:B------:R-:W-:-:S05]  /*e020*/  LEA.HI.X R3, R28, UR5, R29, 0x1, P0 ;  /* 0x000000051c037c11 */ /* 0x000fca00080f0c1d */
[----:B------:R2:W-:Y:S04]  /*e030*/  STG.E.U16 desc[UR36][R2.64], R0 ;  /* 0x0000000002007986 */ /* 0x0005e8000c101524 */
.L_x_10046:
[----:B------:R-:W3:Y:S02]  /*e040*/  LDCU.64 UR4, c[0x0][0x458] ;  /* 0x00008b00ff0477ac */ /* 0x000ee40008000a00 */
[----:B---3--:R-:W-:-:S04]  /*e050*/  LEA R28, P0, R26, UR4, 0x2 ;  /* 0x000000041a1c7c11 */ /* 0x008fc8000f8010ff */
[----:B------:R-:W-:-:S05]  /*e060*/  LEA.HI.X R29, R26, UR5, R27, 0x2, P0 ;  /* 0x000000051a1d7c11 */ /* 0x000fca00080f141b */
[----:B--2---:R-:W2:Y:S01]  /*e070*/  LDG.E R3, desc[UR36][R28.64] ;  /* 0x000000241c037981 */ /* 0x004ea2000c1e1900 */
        /* <DEDUP_REMOVED lines=20> */
.L_x_2035:
[----:B------:R2:W5:Y:S02]  /*e1c0*/  LDG.E R3, desc[UR36][R28.64] ;  /* 0x000000241c037981 */ /* 0x000564000c1e1900 */
.L_x_2034:
[----:B------:R-:W-:Y:S05]  /*e1d0*/  BSYNC.RECONVERGENT B6 ;  /* 0x0000000000067941 */ /* 0x000fea0003800200 */
.L_x_2033:
[----:B------:R-:W3:Y:S01]  /*e1e0*/  LDCU.64 UR4, c[0x0][0x380] ;  /* 0x00007000ff0477ac */ /* 0x000ee20008000a00 */
[----:B-----5:R-:W-:-:S04]  /*e1f0*/  FSET.BF.LE.FTZ.AND R38, R38, R3, PT ;  /* 0x000000032626720a */ /* 0x020fc80003813000 */
[----:B------:R-:W-:Y:S02]  /*e200*/  F2FP.BF16.F32.PACK_AB R38, RZ, R38 ;  /* 0x00000026ff26723e */ /* 0x000fe400000010ff */
[----:B---3--:R-:W-:-:S04]  /*e210*/  LEA R2, P0, R22, UR4, 0x1 ;  /* 0x0000000416027c11 */ /* 0x008fc8000f8008ff */
[----:B------:R-:W-:-:S05]  /*e220*/  LEA.HI.X R3, R22, UR5, R23, 0x1, P0 ;  /* 0x0000000516037c11 */ /* 0x000fca00080f0c17 */
[----:B------:R3:W-:Y:S04]  /*e230*/  STG.E.U16 desc[UR36][R2.64], R38 ;  /* 0x0000002602007986 */ /* 0x0007e8000c101524 */
.L_x_10045:
[----:B------:R-:W-:Y:S05]  /*e240*/  BSYNC.RELIABLE B8 ;  /* 0x0000000000087941 */ /* 0x000fea0003800100 */
.L_x_2022:
        /* <DEDUP_REMOVED lines=24> */
.L_x_2038:
[----:B------:R4:W5:Y:S02]  /*e3d0*/  LDG.E R0, desc[UR36][R22.64] ;  /* 0x0000002416007981 */ /* 0x000964000c1e1900 */
.L_x_2037:
[----:B------:R-:W-:Y:S05]  /*e3e0*/  BSYNC.RECONVERGENT B6 ;  /* 0x0000000000067941 */ /* 0x000fea0003800200 */
.L_x_2036:
[----:B------:R-:W3:Y:S01]  /*e3f0*/  LDCU.64 UR4, c[0x0][0x380] ;  /* 0x00007000ff0477ac */ /* 0x000ee20008000a00 */
[----:B-----5:R-:W-:-:S04]  /*e400*/  FSET.BF.LE.FTZ.AND R35, R35, R0, PT ;  /* 0x000000002323720a */ /* 0x020fc80003813000 */
[----:B------:R-:W-:Y:S02]  /*e410*/  F2FP.BF16.F32.PACK_AB R35, RZ, R35 ;  /* 0x00000023ff23723e */ /* 0x000fe400000010ff */
[----:B---3--:R-:W-:-:S04]  /*e420*/  LEA R2, P0, R16, UR4, 0x1 ;  /* 0x0000000410027c11 */ /* 0x008fc8000f8008ff */
[----:B------:R-:W-:-:S05]  /*e430*/  LEA.HI.X R3, R16, UR5, R17, 0x1, P0 ;  /* 0x0000000510037c11 */ /* 0x000fca00080f0c11 */
[----:B------:R3:W-:Y:S01]  /*e440*/  STG.E.U16 desc[UR36][R2.64], R35 ;  /* 0x0000002302007986 */ /* 0x0007e2000c101524 */
[----:B------:R-:W-:Y:S05]  /*e450*/  BRA `(.L_x_2026) ;  /* 0x0000000000047947 */ /* 0x000fea0003800000 */
.L_x_10047:
[----:B------:R-:W-:Y:S05]  /*e460*/  BREAK.RELIABLE B8 ;  /* 0x0000000000087942 */ /* 0x000fea0003800100 */
.L_x_2026:
[----:B------:R-:W-:Y:S05]  /*e470*/  BSYNC.RECONVERGENT B9 ;  /* 0x0000000000097941 */ /* 0x000fea0003800200 */
.L_x_2021:
[----:B------:R-:W5:Y:S01]  /*e480*/  LDCU UR4, c[0x0][0x360] ;  /* 0x00006c00ff0477ac */ /* 0x000f620008000800 */
[----:B---3--:R-:W5:Y:S01]  /*e490*/  LDC R3, c[0x0][0x370] ;  /* 0x0000dc00ff037b82 */ /* 0x008f620000000800 */
[----:B------:R-:W3:Y:S01]  /*e4a0*/  LDCU UR5, c[0x0][0x530] ;  /* 0x0000a600ff0577ac */ /* 0x000ee20008000800 */
[----:B-----5:R-:W-:-:S05]  /*e4b0*/  IMAD R3, R3, UR4, RZ ;  /* 0x0000000403037c24 */ /* 0x020fca000f8e02ff */
[----:B------:R-:W-:-:S04]  /*e4c0*/  LEA R34, R3, R34, 0x2 ;  /* 0x0000002203227211 */ /* 0x000fc800078e10ff */
[----:B---3--:R-:W-:-:S13]  /*e4d0*/  ISETP.GE.U32.AND P0, PT, R34, UR5, PT ;  /* 0x0000000522007c0c */ /* 0x008fda000bf06070 */
[----:B------:R-:W-:Y:S05]  /*e4e0*/  @!P0 BRA `(.L_x_2039) ;  /* 0xffffff1800f88947 */ /* 0x000fea000383ffff */
[----:B------:R-:W-:Y:S05]  /*e4f0*/  EXIT ;  /* 0x000000000000794d */ /* 0x000fea0003800000 */
.L_x_2040:
        /* <DEDUP_REMOVED lines=16> */
.L_x_10571:


//--------------------- .text._ZN2at4cuda57_GLOBAL__N__cd6b329d_24_DistributionBernoulli_cu_7537a20d21kernelPointwiseApply2IZNS_6native9templates4cuda28bernoulli_tensor_cuda_kernelIN3c108BFloat16EfEEvRKNS_10TensorBaseESB_NS_15PhiloxCudaStateEEUliRS8_SD_SD_SD_RKfSF_SF_SF_E_S8_SE_jLin1ELi2ELi4ELi512ELi2EEEvNS0_6detail10TensorInfoIT0_T2_EENSI_IT1_SK_EESK_T_ --------------------------
	.section	.text._ZN2at4cuda57_GLOBAL__N__cd6b329d_24_DistributionBernoulli_cu_7537a20d21kernelPointwiseApply2IZNS_6native9templates4cuda28bernoulli_tensor_cuda_kernelIN3c108BFloat16EfEEvRKNS_10TensorBaseESB_NS_15PhiloxCudaStateEEUliRS8_SD_SD_SD_RKfSF_SF_SF_E_S8_SE_jLin1ELi2ELi4ELi512ELi2EEEvNS0_6detail10TensorInfoIT0_T2_EENSI_IT1_SK_EESK_T_,"ax",@progbits
	.align	128
.text._ZN2at4cuda57_GLOBAL__N__cd6b329d_24_DistributionBernoulli_cu_7537a20d21kernelPointwiseApply2IZNS_6native9templates4cuda28bernoulli_tensor_cuda_kernelIN3c108BFloat16EfEEvRKNS_10TensorBaseESB_NS_15PhiloxCudaStateEEUliRS8_SD_SD_SD_RKfSF_SF_SF_E_S8_SE_jLin1ELi2ELi4ELi512ELi2EEEvNS0_6detail10TensorInfoIT0_T2_EENSI_IT1_SK_EESK_T_:
        .type           _ZN2at4cuda57_GLOBAL__N__cd6b329d_24_DistributionBernoulli_cu_7537a20d21kernelPointwiseApply2IZNS_6native9templates4cuda28bernoulli_tensor_cuda_kernelIN3c108BFloat16EfEEvRKNS_10TensorBaseESB_NS_15PhiloxCudaStateEEUliRS8_SD_SD_SD_RKfSF_SF_SF_E_S8_SE_jLin1ELi2ELi4ELi512ELi2EEEvNS0_6detail10TensorInfoIT0_T2_EENSI_IT1_SK_EESK_T_,@function
        .size           _ZN2at4cuda57_GLOBAL__N__cd6b329d_24_DistributionBernoulli_cu_7537a20d21kernelPointwiseApply2IZNS_6native9templates4cuda28bernoulli_tensor_cuda_kernelIN3c108BFloat16EfEEvRKNS_10TensorBaseESB_NS_15PhiloxCudaStateEEUliRS8_SD_SD_SD_RKfSF_SF_SF_E_S8_SE_jLin1ELi2ELi4ELi512ELi2EEEvNS0_6detail10TensorInfoIT0_T2_EENSI_IT1_SK_EESK_T_,(.L_x_10572 - _ZN2at4cuda57_GLOBAL__N__cd6b329d_24_DistributionBernoulli_cu_7537a20d21kernelPointwiseApply2IZNS_6native9templates4cuda28bernoulli_tensor_cuda_kernelIN3c108BFloat16EfEEvRKNS_10TensorBaseESB_NS_15PhiloxCudaStateEEUliRS8_SD_SD_SD_RKfSF_SF_SF_E_S8_SE_jLin1ELi2ELi4ELi512ELi2EEEvNS0_6detail10TensorInfoIT0_T2_EENSI_IT1_SK_EESK_T_)
        .other          _ZN2at4cuda57_GLOBAL__N__cd6b329d_24_DistributionBernoulli_cu_7537a20d21kernelPointwiseApply2IZNS_6native9templates4cuda28bernoulli_tensor_cuda_kernelIN3c108BFloat16EfEEvRKNS_10TensorBaseESB_NS_15PhiloxCudaStateEEUliRS8_SD_SD_SD_RKfSF_SF_SF_E_S8_SE_jLin1ELi2ELi4ELi512ELi2EEEvNS0_6detail10TensorInfoIT0_T2_EENSI_IT1_SK_EESK_T_,@"STO_CUDA_ENTRY STV_DEFAULT"
_ZN2at4cuda57_GLOBAL__N__cd6b329d_24_DistributionBernoulli_cu_7537a20d21kernelPointwiseApply2IZNS_6native9templates4cuda28bernoulli_tensor_cuda_kernelIN3c108BFloat16EfEEvRKNS_10TensorBaseESB_NS_15PhiloxCudaStateEEUliRS8_SD_SD_SD_RKfSF_SF_SF_E_S8_SE_jLin1ELi2ELi4ELi512ELi2EEEvNS0_6detail10TensorInfoIT0_T2_EENSI_IT1_SK_EESK_T_:
        /* <DEDUP_REMOVED lines=13> */
.L_x_2090:
[----:B0-----:R-:W0:Y:S01]  /*00d0*/  LDCU UR4, c[0x0][0x530] ;  /* 0x0000a600ff0477ac */ /* 0x001e220008000800 */
[----:B-1----:R-:W2:Y:S01]  /*00e0*/  LDC R36, c[0x0][0x450] ;  /* 0x00011400ff247b82 */ /* 0x002ea20000000800 */
[----:B------:R-:W-:Y:S01]  /*00f0*/  BSSY.RECONVERGENT B0, `(.L_x_2041) ;  /* 0x00001c7000007945 */ /* 0x000fe20003800200 */
[----:B------:R-:W-:Y:S02]  /*0100*/  CS2R R32, SRZ ;  /* 0x0000000000207805 */ /* 0x000fe4000001ff00 */
[----:B------:R-:W-:Y:S02]  /*0110*/  CS2R R30, SRZ ;  /* 0x00000000001e7805 */ /* 0x000fe4000001ff00 */
[----:B0-----:R-:W-:-:S04]  /*0120*/  IADD3 R0, PT, PT, -R37, UR4, RZ ;  /* 0x0000000425007c10 */ /* 0x001fc8000fffe1ff */
[----:B------:R-:W-:Y:S01]  /*0130*/  ISETP.GE.AND P0, PT, R0, 0x1, PT ;  /* 0x000000010000780c */ /* 0x000fe20003f06270 */
[C---:B--2---:R-:W-:Y:S01]  /*0140*/  VIADD R4, R36.reuse, 0x7 ;  /* 0x0000000724047836 */ /* 0x044fe20000000000 */
[C---:B------:R-:W-:Y:S01]  /*0150*/  IADD3 R5, PT, PT, R36.reuse, 0x3, RZ ;  /* 0x0000000324057810 */ /* 0x040fe20007ffe0ff */
        /* <DEDUP_REMOVED lines=25> */
.L_x_2046:
        /* <DEDUP_REMOVED lines=205> */
.L_x_2045:
[----:B------:R-:W-:-:S07]  /*0fc0*/  VIADD R8, R8, 0x4 ;  /* 0x0000000408087836 */ /* 0x000fce0000000000 */
.L_x_2044:
        /* <DEDUP_REMOVED lines=106> */
.L_x_2047:
        /* <DEDUP_REMOVED lines=55> */
.L_x_2048:
        /* <DEDUP_REMOVED lines=27> */
.L_x_2043:
        /* <DEDUP_REMOVED lines=29> */
.L_x_2042:
[----:B-1----:R-:W-:Y:S05]  /*1d60*/  BSYNC.RECONVERGENT B0 ;  /* 0x0000000000007941 */ /* 0x002fea0003800200 */
.L_x_2041:
        /* <DEDUP_REMOVED lines=23> */
.L_x_2053:
        /* <DEDUP_REMOVED lines=205> */
.L_x_2052:
        /* <DEDUP_REMOVED lines=105> */
.L_x_2054:
        /* <DEDUP_REMOVED lines=55> */
.L_x_2055:
        /* <DEDUP_REMOVED lines=27> */
.L_x_2051:
        /* <DEDUP_REMOVED lines=29> */
.L_x_2050:
[----:B------:R-:W-:Y:S05]  /*3930*/  BSYNC.RECONVERGENT B0 ;  /* 0x0000000000007941 */ /* 0x000fea0003800200 */
.L_x_2049:
        /* <DEDUP_REMOVED lines=22> */
.L_x_2060:
        /* <DEDUP_REMOVED lines=205> */
.L_x_2059:
        /* <DEDUP_REMOVED lines=106> */
.L_x_2061:
        /* <DEDUP_REMOVED lines=55> */
.L_x_2062:
        /* <DEDUP_REMOVED lines=27> */
.L_x_2058:
        /* <DEDUP_REMOVED lines=29> */
.L_x_2057:
[----:B------:R-:W-:Y:S05]  /*5500*/  BSYNC.RECONVERGENT B0 ;  /* 0x0000000000007941 */ /* 0x000fea0003800200 */
.L_x_2056:
        /* <DEDUP_REMOVED lines=22> */
.L_x_2067:
        /* <DEDUP_REMOVED lines=205> */
.L_x_2066:
        /* <DEDUP_REMOVED lines=105> */
.L_x_2068:
        /* <DEDUP_REMOVED lines=55> */
.L_x_2069:
        /* <DEDUP_REMOVED lines=27> */
.L_x_2065:
        /* <DEDUP_REMOVED lines=29> */
.L_x_2064:
[----:B------:R-:W-:Y:S05]  /*70c0*/  BSYNC.RECONVERGENT B0 ;  /* 0x0000000000007941 */ /* 0x000fea0003800200 */
.L_x_2063:
        /* <DEDUP_REMOVED lines=125> */
.L_x_2070:
        /* <DEDUP_REMOVED lines=8> */
.L_x_2071:
        /* <DEDUP_REMOVED lines=19> */
.L_x_10048:
[----:B------:R-:W-:Y:S05]  /*7a50*/  BRX R2 -0x7a60                                                                                                                                                                                                                                                                                                                                                                                                                                                                               (*"BRANCH_TARGETS .L_x_10049,.L_x_10050,.L_x_10051"*) ;  /* 0xffffff8402687949 */ /* 0x000fea000383ffff */
.L_x_2074:
        /* <DEDUP_REMOVED lines=31> */
.L_x_2080:
[----:B------:R0:W5:Y:S02]  /*7c50*/  LDG.E R0, desc[UR36][R16.64] ;  /* 0x0000002410007981 */ /* 0x000164000c1e1900 */
.L_x_2079:
[----:B------:R-:W-:Y:S05]  /*7c60*/  BSYNC.RECONVERGENT B6 ;  /* 0x0000000000067941 */ /* 0x000fea0003800200 */
.L_x_2078:
[----:B------:R-:W1:Y:S01]  /*7c70*/  LDCU.64 UR4, c[0x0][0x380] ;  /* 0x00007000ff0477ac */ /* 0x000e620008000a00 */
[----:B-----5:R-:W-:-:S04]  /*7c80*/  FSET.BF.LE.FTZ.AND R0, R41, R0, PT ;  /* 0x000000002900720a */ /* 0x020fc80003813000 */
[----:B------:R-:W-:Y:S02]  /*7c90*/  F2FP.BF16.F32.PACK_AB R0, RZ, R0 ;  /* 0x00000000ff00723e */ /* 0x000fe400000010ff */
[----:B-1----:R-:W-:-:S04]  /*7ca0*/  LEA R2, P0, R18, UR4, 0x1 ;  /* 0x0000000412027c11 */ /* 0x002fc8000f8008ff */
[----:B------:R-:W-:-:S05]  /*7cb0*/  LEA.HI.X R3, R18, UR5, R19, 0x1, P0 ;  /* 0x0000000512037c11 */ /* 0x000fca00080f0c13 */
[----:B------:R1:W-:Y:S04]  /*7cc0*/  STG.E.U16 desc[UR36][R2.64], R0 ;  /* 0x0000000002007986 */ /* 0x0003e8000c101524 */
.L_x_2076:
[----:B------:R-:W-:Y:S05]  /*7cd0*/  BSYNC.RELIABLE B7 ;  /* 0x0000000000077941 */ /* 0x000fea0003800100 */
.L_x_2075:
        /* <DEDUP_REMOVED lines=24> */
.L_x_2083:
[----:B------:R0:W5:Y:S02]  /*7e60*/  LDG.E R0, desc[UR36][R16.64] ;  /* 0x0000002410007981 */ /* 0x000164000c1e1900 */
.L_x_2082:
[----:B------:R-:W-:Y:S05]  /*7e70*/  BSYNC.RECONVERGENT B6 ;  /* 0x0000000000067941 */ /* 0x000fea0003800200 */
.L_x_2081:
[----:B------:R-:W1:Y:S01]  /*7e80*/  LDCU.64 UR4, c[0x0][0x380] ;  /* 0x00007000ff0477ac */ /* 0x000e620008000a00 */
[----:B-----5:R-:W-:-:S04]  /*7e90*/  FSET.BF.LE.FTZ.AND R39, R39, R0, PT ;  /* 0x000000002727720a */ /* 0x020fc80003813000 */
[----:B------:R-:W-:Y:S02]  /*7ea0*/  F2FP.BF16.F32.PACK_AB R39, RZ, R39 ;  /* 0x00000027ff27723e */ /* 0x000fe400000010ff */
[----:B-1----:R-:W-:-:S04]  /*7eb0*/  LEA R2, P0, R24, UR4, 0x1 ;  /* 0x0000000418027c11 */ /* 0x002fc8000f8008ff */
[----:B------:R-:W-:-:S05]  /*7ec0*/  LEA.HI.X R3, R24, UR5, R25, 0x1, P0 ;  /* 0x0000000518037c11 */ /* 0x000fca00080f0c19 */
[----:B------:R1:W-:Y:S04]  /*7ed0*/  STG.E.U16 desc[UR36][R2.64], R39 ;  /* 0x0000002702007986 */ /* 0x0003e8000c101524 */
.L_x_10050:
        /* <DEDUP_REMOVED lines=24> */
.L_x_2086:
[----:B------:R0:W5:Y:S02]  /*8060*/  LDG.E R3, desc[UR36][R16.64] ;  /* 0x0000002410037981 */ /* 0x000164000c1e1900 */
.L_x_2085:
[----:B------:R-:W-:Y:S05]  /*8070*/  BSYNC.RECONVERGENT B6 ;  /* 0x0000000000067941 */ /* 0x000fea0003800200 */
.L_x_2084:
[----:B------:R-:W1:Y:S01]  /*8080*/  LDCU.64 UR4, c[0x0][0x380] ;  /* 0x00007000ff0477ac */ /* 0x000e620008000a00 */
[----:B-----5:R-:W-:-:S04]  /*8090*/  FSET.BF.LE.FTZ.AND R38, R38, R3, PT ;  /* 0x000000032626720a */ /* 0x020fc80003813000 */
[----:B------:R-:W-:Y:S02]  /*80a0*/  F2FP.BF16.F32.PACK_AB R38, RZ, R38 ;  /* 0x00000026ff26723e */ /* 0x000fe400000010ff */
[----:B-1----:R-:W-:-:S04]  /*80b0*/  LEA R2, P0, R28, UR4, 0x1 ;  /* 0x000000041c027c11 */ /* 0x002fc8000f8008ff */
[----:B------:R-:W-:-:S05]  /*80c0*/  LEA.HI.X R3, R28, UR5, R29, 0x1, P0 ;  /* 0x000000051c037c11 */ /* 0x000fca00080f0c1d */
[----:B------:R1:W-:Y:S04]  /*80d0*/  STG.E.U16 desc[UR36][R2.64], R38 ;  /* 0x0000002602007986 */ /* 0x0003e8000c101524 */
.L_x_10049:
[----:B------:R-:W-:Y:S05]  /*80e0*/  BSYNC.RELIABLE B8 ;  /* 0x0000000000087941 */ /* 0x000fea0003800100 */
.L_x_2073:
        /* <DEDUP_REMOVED lines=24> */
.L_x_2089:
[----:B------:R0:W5:Y:S02]  /*8270*/  LDG.E R3, desc[UR36][R16.64] ;  /* 0x0000002410037981 */ /* 0x000164000c1e1900 */
.L_x_2088:
[----:B------:R-:W-:Y:S05]  /*8280*/  BSYNC.RECONVERGENT B6 ;  /* 0x0000000000067941 */ /* 0x000fea0003800200 */
.L_x_2087:
[----:B------:R-:W1:Y:S01]  /*8290*/  LDCU.64 UR4, c[0x0][0x380] ;  /* 0x00007000ff0477ac */ /* 0x000e620008000a00 */
[----:B-----5:R-:W-:-:S04]  /*82a0*/  FSET.BF.LE.FTZ.AND R36, R36, R3, PT ;  /* 0x000000032424720a */ /* 0x020fc80003813000 */
[----:B------:R-:W-:Y:S02]  /*82b0*/  F2FP.BF16.F32.PACK_AB R36, RZ, R36 ;  /* 0x00000024ff24723e */ /* 0x000fe400000010ff */
[----:B-1----:R-:W-:-:S04]  /*82c0*/  LEA R2, P0, R32, UR4, 0x1 ;  /* 0x0000000420027c11 */ /* 0x002fc8000f8008ff */
[----:B------:R-:W-:-:S05]  /*82d0*/  LEA.HI.X R3, R32, UR5, R33, 0x1, P0 ;  /* 0x0000000520037c11 */ /* 0x000fca00080f0c21 */
[----:B------:R1:W-:Y:S01]  /*82e0*/  STG.E.U16 desc[UR36][R2.64], R36 ;  /* 0x0000002402007986 */ /* 0x0003e2000c101524 */
[----:B------:R-:W-:Y:S05]  /*82f0*/  BRA `(.L_x_2077) ;  /* 0x0000000000047947 */ /* 0x000fea0003800000 */
.L_x_10051:
[----:B------:R-:W-:Y:S05]  /*8300*/  BREAK.RELIABLE B8 ;  /* 0x0000000000087942 */ /* 0x000fea0003800100 */
.L_x_2077:
[----:B------:R-:W-:Y:S05]  /*8310*/  BSYNC.RECONVERGENT B9 ;  /* 0x0000000000097941 */ /* 0x000fea0003800200 */
.L_x_2072:
        /* <DEDUP_REMOVED lines=8> */
.L_x_2091:
        /* <DEDUP_REMOVED lines=14> */
.L_x_10572:


//--------------------- .text._ZN2at4cuda57_GLOBAL__N__cd6b329d_24_DistributionBernoulli_cu_7537a20d21kernelPointwiseApply2IZNS_6native9templates4cuda28bernoulli_tensor_cuda_kernelIN3c108BFloat16EfEEvRKNS_10TensorBaseESB_NS_15PhiloxCudaStateEEUliRS8_SD_SD_SD_RKfSF_SF_SF_E_S8_SE_jLin1ELi1ELi4ELi512ELi2EEEvNS0_6detail10TensorInfoIT0_T2_EENSI_IT1_SK_EESK_T_ --------------------------
	.section	.text._ZN2at4cuda57_GLOBAL__N__cd6b329d_24_DistributionBernoulli_cu_7537a20d21kernelPointwiseApply2IZNS_6native9templates4cuda28bernoulli_tensor_cuda_kernelIN3c108BFloat16EfEEvRKNS_10TensorBaseESB_NS_15PhiloxCudaStateEEUliRS8_SD_SD_SD_RKfSF_SF_SF_E_S8_SE_jLin1ELi1ELi4ELi512ELi2EEEvNS0_6detail10TensorInfoIT0_T2_EENSI_IT1_SK_EESK_T_,"ax",@progbits
	.align	128
.text._ZN2at4cuda57_GLOBAL__N__cd6b329d_24_DistributionBernoulli_cu_7537a20d21kernelPointwiseApply2IZNS_6native9templates4cuda28bernoulli_tensor_cuda_kernelIN3c108BFloat16EfEEvRKNS_10TensorBaseESB_NS_15PhiloxCudaStateEEUliRS8_SD_SD_SD_RKfSF_SF_SF_E_S8_SE_jLin1ELi1ELi4ELi512ELi2EEEvNS0_6detail10TensorInfoIT0_T2_EENSI_IT1_SK_EESK_T_:
        .type           _ZN2at4cuda57_GLOBAL__N__cd6b329d_24_DistributionBernoulli_cu_7537a20d21kernelPointwiseApply2IZNS_6native9templates4cuda28bernoulli_tensor_cuda_kernelIN3c108BFloat16EfEEvRKNS_10TensorBaseESB_NS_15PhiloxCudaStateEEUliRS8_SD_SD_SD_RKfSF_SF_SF_E_S8_SE_jLin1ELi1ELi4ELi512ELi2EEEvNS0_6detail10TensorInfoIT0_T2_EENSI_IT1_SK_EESK_T_,@function
        .size           _ZN2at4cuda57_GLOBAL__N__cd6b329d_24_DistributionBernoulli_cu_7537a20d21kernelPointwiseApply2IZNS_6native9templates4cuda28bernoulli_tensor_cuda_kernelIN3c108BFloat16EfEEvRKNS_10TensorBaseESB_NS_15PhiloxCudaStateEEUliRS8_SD_SD_SD_RKfSF_SF_SF_E_S8_SE_jLin1ELi1ELi4ELi512ELi2EEEvNS0_6detail10TensorInfoIT0_T2_EENSI_IT1_SK_EESK_T_,(.L_x_10573 - _ZN2at4cuda57_GLOBAL__N__cd6b329d_24_DistributionBernoulli_cu_7537a20d21kernelPointwiseApply2IZNS_6native9templates4cuda28bernoulli_tensor_cuda_kernelIN3c108BFloat16EfEEvRKNS_10TensorBaseESB_NS_15PhiloxCudaStateEEUliRS8_SD_SD_SD_RKfSF_SF_SF_E_S8_SE_jLin1ELi1ELi4ELi512ELi2EEEvNS0_6detail10TensorInfoIT0_T2_EENSI_IT1_SK_EESK_T_)
        .other          _ZN2at4cuda57_GLOBAL__N__cd6b329d_24_DistributionBernoulli_cu_7537a20d21kernelPointwiseApply2IZNS_6native9templates4cuda28bernoulli_tensor_cuda_kernelIN3c108BFloat16EfEEvRKNS_10TensorBaseESB_NS_15PhiloxCudaStateEEUliRS8_SD_SD_SD_RKfSF_SF_SF_E_S8_SE_jLin1ELi1ELi4ELi512ELi2EEEvNS0_6detail10TensorInfoIT0_T2_EENSI_IT1_SK_EESK_T_,@"STO_CUDA_ENTRY STV_DEFAULT"
_ZN2at4cuda57_GLOBAL__N__cd6b329d_24_DistributionBernoulli_cu_7537a20d21kernelPointwiseApply2IZNS_6native9templates4cuda28bernoulli_tensor_cuda_kernelIN3c108BFloat16EfEEvRKNS_10TensorBaseESB_NS_15PhiloxCudaStateEEUliRS8_SD_SD_SD_RKfSF_SF_SF_E_S8_SE_jLin1ELi1ELi4ELi512ELi2EEEvNS0_6detail10TensorInfoIT0_T2_EENSI_IT1_SK_EESK_T_:
        /* <DEDUP_REMOVED lines=24> */
.L_x_2141:
        /* <DEDUP_REMOVED lines=26> */
.L_x_2097:
        /* <DEDUP_REMOVED lines=205> */
.L_x_2096:
[----:B------:R-:W-:-:S07]  /*0ff0*/  VIADD R5, R5, 0x4 ;  /* 0x0000000405057836 */ /* 0x000fce0000000000 */
.L_x_2095:
        /* <DEDUP_REMOVED lines=106> */
.L_x_2098:
        /* <DEDUP_REMOVED lines=55> */
.L_x_2099:
        /* <DEDUP_REMOVED lines=27> */
.L_x_2094:
[----:B------:R-:W0:Y:S01]  /*1bc0*/  LDCU UR4, c[0x0][0x3ec] ;  /* 0x00007d80ff0477ac */ /* 0x000e220008000800 */
[----:B------:R-:W-:Y:S02]  /*1bd0*/  IMAD.MOV.U32 R29, RZ, RZ, RZ ;  /* 0x000000ffff1d7224 */ /* 0x000fe400078e00ff */
[----:B0-----:R-:W-:-:S07]  /*1be0*/  IMAD R28, R11, UR4, R28 ;  /* 0x000000040b1c7c24 */ /* 0x001fce000f8e021c */
.L_x_2093:
[----:B------:R-:W-:Y:S05]  /*1bf0*/  BSYNC.RECONVERGENT B0 ;  /* 0x0000000000007941 */ /* 0x000fea0003800200 */
.L_x_2092:
        /* <DEDUP_REMOVED lines=17> */
.L_x_2104:
        /* <DEDUP_REMOVED lines=205> */
.L_x_2103:
        /* <DEDUP_REMOVED lines=106> */
.L_x_2105:
        /* <DEDUP_REMOVED lines=55> */
.L_x_2106:
        /* <DEDUP_REMOVED lines=27> */
.L_x_2102:
[----:B------:R-:W0:Y:S02]  /*35a0*/  LDCU UR4, c[0x0][0x3ec] ;  /* 0x00007d80ff0477ac */ /* 0x000e240008000800 */
[----:B0-----:R-:W-:Y:S02]  /*35b0*/  IMAD R18, R19, UR4, R18 ;  /* 0x0000000413127c24 */ /* 0x001fe4000f8e0212 */
[----:B------:R-:W-:-:S07]  /*35c0*/  HFMA2 R19, -RZ, RZ, 0, 0 ;  /* 0x00000000ff137431 */ /* 0x000fce00000001ff */
.L_x_2101:
[----:B------:R-:W-:Y:S05]  /*35d0*/  BSYNC.RECONVERGENT B0 ;  /* 0x0000000000007941 */ /* 0x000fea0003800200 */
.L_x_2100:
        /* <DEDUP_REMOVED lines=18> */
.L_x_2111:
        /* <DEDUP_REMOVED lines=205> */
.L_x_2110:
        /* <DEDUP_REMOVED lines=106> */
.L_x_2112:
        /* <DEDUP_REMOVED lines=55> */
.L_x_2113:
        /* <DEDUP_REMOVED lines=27> */
.L_x_2109:
[----:B------:R-:W0:Y:S02]  /*4f90*/  LDCU UR4, c[0x0][0x3ec] ;  /* 0x00007d80ff0477ac */ /* 0x000e240008000800 */
[----:B0-----:R-:W-:Y:S02]  /*4fa0*/  IMAD R22, R23, UR4, R22 ;  /* 0x0000000417167c24 */ /* 0x001fe4000f8e0216 */
[----:B------:R-:W-:-:S07]  /*4fb0*/  IMAD.MOV.U32 R23, RZ, RZ, RZ ;  /* 0x000000ffff177224 */ /* 0x000fce00078e00ff */
.L_x_2108:
[----:B------:R-:W-:Y:S05]  /*4fc0*/  BSYNC.RECONVERGENT B0 ;  /* 0x0000000000007941 */ /* 0x000fea0003800200 */
.L_x_2107:
        /* <DEDUP_REMOVED lines=17> */
.L_x_2118:
        /* <DEDUP_REMOVED lines=205> */
.L_x_2117:
        /* <DEDUP_REMOVED lines=106> */
.L_x_2119:
        /* <DEDUP_REMOVED lines=55> */
.L_x_2120:
        /* <DEDUP_REMOVED lines=27> */
.L_x_2116:
[----:B------:R-:W0:Y:S02]  /*6970*/  LDCU UR4, c[0x0][0x3ec] ;  /* 0x00007d80ff0477ac */ /* 0x000e240008000800 */
[----:B0-----:R-:W-:Y:S01]  /*6980*/  IMAD R24, R25, UR4, R24 ;  /* 0x0000000419187c24 */ /* 0x001fe2000f8e0218 */
[----:B------:R-:W-:-:S07]  /*6990*/  MOV R25, RZ ;  /* 0x000000ff00197202 */ /* 0x000fce0000000f00 */
.L_x_2115:
[----:B------:R-:W-:Y:S05]  /*69a0*/  BSYNC.RECONVERGENT B0 ;  /* 0x0000000000007941 */ /* 0x000fea0003800200 */
.L_x_2114:
        /* <DEDUP_REMOVED lines=130> */
.L_x_2121:
        /* <DEDUP_REMOVED lines=8> */
.L_x_2122:
        /* <DEDUP_REMOVED lines=19> */
.L_x_10052:
[----:B------:R-:W-:Y:S05]  /*7380*/  BRX R2 -0x7390                                                                                                                                                                                                                                                                                                                                                                                                                                                                               (*"BRANCH_TARGETS .L_x_10053,.L_x_10054,.L_x_10055"*) ;  /* 0xffffff8c021c7949 */ /* 0x000fea000383ffff */
.L_x_2125:
        /* <DEDUP_REMOVED lines=31> */
.L_x_2131:
[----:B------:R0:W5:Y:S02]  /*7580*/  LDG.E R0, desc[UR36][R26.64] ;  /* 0x000000241a007981 */ /* 0x000164000c1e1900 */
.L_x_2130:
[----:B------:R-:W-:Y:S05]  /*7590*/  BSYNC.RECONVERGENT B6 ;  /* 0x0000000000067941 */ /* 0x000fea0003800200 */
.L_x_2129:
[----:B------:R-:W1:Y:S01]  /*75a0*/  LDCU.64 UR4, c[0x0][0x380] ;  /* 0x00007000ff0477ac */ /* 0x000e620008000a00 */
[----:B-----5:R-:W-:-:S04]  /*75b0*/  FSET.BF.LE.FTZ.AND R0, R37, R0, PT ;  /* 0x000000002500720a */ /* 0x020fc80003813000 */
[----:B------:R-:W-:Y:S02]  /*75c0*/  F2FP.BF16.F32.PACK_AB R0, RZ, R0 ;  /* 0x00000000ff00723e */ /* 0x000fe400000010ff */
[----:B-1----:R-:W-:-:S04]  /*75d0*/  LEA R2, P0, R24, UR4, 0x1 ;  /* 0x0000000418027c11 */ /* 0x002fc8000f8008ff */
[----:B------:R-:W-:-:S05]  /*75e0*/  LEA.HI.X R3, R24, UR5, R25, 0x1, P0 ;  /* 0x0000000518037c11 */ /* 0x000fca00080f0c19 */
[----:B------:R1:W-:Y:S04]  /*75f0*/  STG.E.U16 desc[UR36][R2.64], R0 ;  /* 0x0000000002007986 */ /* 0x0003e8000c101524 */
.L_x_2127:
[----:B------:R-:W-:Y:S05]  /*7600*/  BSYNC.RELIABLE B7 ;  /* 0x0000000000077941 */ /* 0x000fea0003800100 */
.L_x_2126:
        /* <DEDUP_REMOVED lines=30> */
.L_x_2134:
[----:B------:R1:W5:Y:S02]  /*77f0*/  LDG.E R0, desc[UR36][R24.64] ;  /* 0x0000002418007981 */ /* 0x000364000c1e1900 */
.L_x_2133:
[----:B------:R-:W-:Y:S05]  /*7800*/  BSYNC.RECONVERGENT B6 ;  /* 0x0000000000067941 */ /* 0x000fea0003800200 */
.L_x_2132:
[----:B------:R-:W2:Y:S01]  /*7810*/  LDCU.64 UR4, c[0x0][0x380] ;  /* 0x00007000ff0477ac */ /* 0x000ea20008000a00 */
[----:B-----5:R-:W-:-:S04]  /*7820*/  FSET.BF.LE.FTZ.AND R35, R35, R0, PT ;  /* 0x000000002323720a */ /* 0x020fc80003813000 */
[----:B------:R-:W-:Y:S02]  /*7830*/  F2FP.BF16.F32.PACK_AB R35, RZ, R35 ;  /* 0x00000023ff23723e */ /* 0x000fe400000010ff */
[----:B--2---:R-:W-:-:S04]  /*7840*/  LEA R2, P0, R22, UR4, 0x1 ;  /* 0x0000000416027c11 */ /* 0x004fc8000f8008ff */
[----:B------:R-:W-:-:S05]  /*7850*/  LEA.HI.X R3, R22, UR5, R23, 0x1, P0 ;  /* 0x0000000516037c11 */ /* 0x000fca00080f0c17 */
[----:B------:R2:W-:Y:S04]  /*7860*/  STG.E.U16 desc[UR36][R2.64], R35 ;  /* 0x0000002302007986 */ /* 0x0005e8000c101524 */
.L_x_10054:
        /* <DEDUP_REMOVED lines=29> */
.L_x_2137:
[----:B------:R2:W5:Y:S02]  /*7a40*/  LDG.E R3, desc[UR36][R22.64] ;  /* 0x0000002416037981 */ /* 0x000564000c1e1900 */
.L_x_2136:
[----:B------:R-:W-:Y:S05]  /*7a50*/  BSYNC.RECONVERGENT B6 ;  /* 0x0000000000067941 */ /* 0x000fea0003800200 */
.L_x_2135:
[----:B------:R-:W3:Y:S01]  /*7a60*/  LDCU.64 UR4, c[0x0][0x380] ;  /* 0x00007000ff0477ac */ /* 0x000ee20008000a00 */
[----:B-----5:R-:W-:-:S04]  /*7a70*/  FSET.BF.LE.FTZ.AND R34, R34, R3, PT ;  /* 0x000000032222720a */ /* 0x020fc80003813000 */
[----:B------:R-:W-:Y:S02]  /*7a80*/  F2FP.BF16.F32.PACK_AB R34, RZ, R34 ;  /* 0x00000022ff22723e */ /* 0x000fe400000010ff */
[----:B---3--:R-:W-:-:S04]  /*7a90*/  LEA R2, P0, R18, UR4, 0x1 ;  /* 0x0000000412027c11 */ /* 0x008fc8000f8008ff */
[----:B------:R-:W-:-:S05]  /*7aa0*/  LEA.HI.X R3, R18, UR5, R19, 0x1, P0 ;  /* 0x0000000512037c11 */ /* 0x000fca00080f0c13 */
[----:B------:R3:W-:Y:S04]  /*7ab0*/  STG.E.U16 desc[UR36][R2.64], R34 ;  /* 0x0000002202007986 */ /* 0x0007e8000c101524 */
.L_x_10053:
[----:B------:R-:W-:Y:S05]  /*7ac0*/  BSYNC.RELIABLE B8 ;  /* 0x0000000000087941 */ /* 0x000fea0003800100 */
.L_x_2124:
        /* <DEDUP_REMOVED lines=29> */
.L_x_2140:
[----:B------:R3:W5:Y:S02]  /*7ca0*/  LDG.E R0, desc[UR36][R18.64] ;  /* 0x0000002412007981 */ /* 0x000764000c1e1900 */
.L_x_2139:
[----:B------:R-:W-:Y:S05]  /*7cb0*/  BSYNC.RECONVERGENT B6 ;  /* 0x0000000000067941 */ /* 0x000fea0003800200 */
.L_x_2138:
[----:B------:R-:W4:Y:S01]  /*7cc0*/  LDCU.64 UR4, c[0x0][0x380] ;  /* 0x00007000ff0477ac */ /* 0x000f220008000a00 */
[----:B-----5:R-:W-:-:S04]  /*7cd0*/  FSET.BF.LE.FTZ.AND R33, R33, R0, PT ;  /* 0x000000002121720a */ /* 0x020fc80003813000 */
[----:B------:R-:W-:Y:S02]  /*7ce0*/  F2FP.BF16.F32.PACK_AB R33, RZ, R33 ;  /* 0x00000021ff21723e */ /* 0x000fe400000010ff */
[----:B----4-:R-:W-:-:S04]  /*7cf0*/  LEA R2, P0, R28, UR4, 0x1 ;  /* 0x000000041c027c11 */ /* 0x010fc8000f8008ff */
[----:B------:R-:W-:-:S05]  /*7d00*/  LEA.HI.X R3, R28, UR5, R29, 0x1, P0 ;  /* 0x000000051c037c11 */ /* 0x000fca00080f0c1d */
[----:B------:R4:W-:Y:S01]  /*7d10*/  STG.E.U16 desc[UR36][R2.64], R33 ;  /* 0x0000002102007986 */ /* 0x0009e2000c101524 */
[----:B------:R-:W-:Y:S05]  /*7d20*/  BRA `(.L_x_2128) ;  /* 0x0000000000047947 */ /* 0x000fea0003800000 */
.L_x_10055:
[----:B------:R-:W-:Y:S05]  /*7d30*/  BREAK.RELIABLE B8 ;  /* 0x0000000000087942 */ /* 0x000fea0003800100 */
.L_x_2128:
[----:B------:R-:W-:Y:S05]  /*7d40*/  BSYNC.RECONVERGENT B9 ;  /* 0x0000000000097941 */ /* 0x000fea0003800200 */
.L_x_2123:
[----:B------:R-:W5:Y:S01]  /*7d50*/  LDCU UR4, c[0x0][0x530] ;  /* 0x0000a600ff0477ac */ /* 0x000f620008000800 */
[----:B------:R-:W-:-:S04]  /*7d60*/  LEA R30, R31, R30, 0x2 ;  /* 0x0000001e1f1e7211 */ /* 0x000fc800078e10ff */
[----:B-----5:R-:W-:-:S13]  /*7d70*/  ISETP.GE.U32.AND P0, PT, R30, UR4, PT ;  /* 0x000000041e007c0c */ /* 0x020fda000bf06070 */
[----:B------:R-:W-:Y:S05]  /*7d80*/  @!P0 BRA `(.L_x_2141) ;  /* 0xffffff8000fc8947 */ /* 0x000fea000383ffff */
[----:B------:R-:W-:Y:S05]  /*7d90*/  EXIT ;  /* 0x000000000000794d */ /* 0x000fea0003800000 */
.L_x_2142:
        /* <DEDUP_REMOVED lines=14> */
.L_x_10573:


//--------------------- .text._ZN2at4cuda57_GLOBAL__N__cd6b329d_24_DistributionBernoulli_cu_7537a20d21kernelPointwiseApply2IZNS_6native9templates4cuda28bernoulli_tensor_cuda_kernelIN3c108BFloat16EfEEvRKNS_10TensorBaseESB_NS_15PhiloxCudaStateEEUliRS8_SD_SD_SD_RKfSF_SF_SF_E_S8_SE_jLi2ELin1ELi4ELi512ELi2EEEvNS0_6detail10TensorInfoIT0_T2_EENSI_IT1_SK_EESK_T_ --------------------------
	.section	.text._ZN2at4cuda57_GLOBAL__N__cd6b329d_24_DistributionBernoulli_cu_7537a20d21kernelPointwiseApply2IZNS_6native9templates4cuda28bernoulli_tensor_cuda_kernelIN3c108BFloat16EfEEvRKNS_10TensorBaseESB_NS_15PhiloxCudaStateEEUliRS8_SD_SD_SD_RKfSF_SF_SF_E_S8_SE_jLi2ELin1ELi4ELi512ELi2EEEvNS0_6detail10TensorInfoIT0_T2_EENSI_IT1_SK_EESK_T_,"ax",@progbits
	.align	128
.text._ZN2at4cuda57_GLOBAL__N__cd6b329d_24_DistributionBernoulli_cu_7537a20d21kernelPointwiseApply2IZNS_6native9templates4cuda28bernoulli_tensor_cuda_kernelIN3c108BFloat16EfEEvRKNS_10TensorBaseESB_NS_15PhiloxCudaStateEEUliRS8_SD_SD_SD_RKfSF_SF_SF_E_S8_SE_jLi2ELin1ELi4ELi512ELi2EEEvNS0_6detail10TensorInfoIT0_T2_EENSI_IT1_SK_EESK_T_:
        .type           _ZN2at4cuda57_GLOBAL__N__cd6b329d_24_DistributionBernoulli_cu_7537a20d21kernelPointwiseApply2IZNS_6native9templates4cuda28bernoulli_tensor_cuda_kernelIN3c108BFloat16EfEEvRKNS_10TensorBaseESB_NS_15PhiloxCudaStateEEUliRS8_SD_SD_SD_RKfSF_SF_SF_E_S8_SE_jLi2ELin1ELi4ELi512ELi2EEEvNS0_6detail10TensorInfoIT0_T2_EENSI_IT1_SK_EESK_T_,@function
        .size           _ZN2at4cuda57_GLOBAL__N__cd6b329d_24_DistributionBernoulli_cu_7537a20d21kernelPointwiseApply2IZNS_6native9templates4cuda28bernoulli_tensor_cuda_kernelIN3c108BFloat16EfEEvRKNS_10TensorBaseESB_NS_15PhiloxCudaStateEEUliRS8_SD_SD_SD_RKfSF_SF_SF_E_S8_SE_jLi2ELin1ELi4ELi512ELi2EEEvNS0_6detail10TensorInfoIT0_T2_EENSI_IT1_SK_EESK_T_,(.L_x_10574 - _ZN2at4cuda57_GLOBAL__N__cd6b329d_24_DistributionBernoulli_cu_7537a20d21kernelPointwiseApply2IZNS_6native9templates4cuda28bernoulli_tensor_cuda_kernelIN3c108BFloat16EfEEvRKNS_10TensorBaseESB_NS_15PhiloxCudaStateEEUliRS8_SD_SD_SD_RKfSF_SF_SF_E_S8_SE_jLi2ELin1ELi4ELi512ELi2EEEvNS0_6detail10TensorInfoIT0_T2_EENSI_IT1_SK_EESK_T_)
        .other          _ZN2at4cuda57_GLOBAL__N__cd6b329d_24_DistributionBernoulli_cu_7537a20d21kernelPointwiseApply2IZNS_6native9templates4cuda28bernoulli_tensor_cuda_kernelIN3c108BFloat16EfEEvRKNS_10TensorBaseESB_NS_15PhiloxCudaStateEEUliRS8_SD_SD_SD_RKfSF_SF_SF_E_S8_SE_jLi2ELin1ELi4ELi512ELi2EEEvNS0_6detail10TensorInfoIT0_T2_EENSI_IT1_SK_EESK_T_,@"STO_CUDA_ENTRY STV_DEFAULT"
_ZN2at4cuda57_GLOBAL__N__cd6b329d_24_DistributionBernoulli_cu_7537a20d21kernelPointwiseApply2IZNS_6native9templates4cuda28bernoulli_tensor_cuda_kernelIN3c108BFloat16EfEEvRKNS_10TensorBaseESB_NS_15PhiloxCudaStateEEUliRS8_SD_SD_SD_RKfSF_SF_SF_E_S8_SE_jLi2ELin1ELi4ELi512ELi2EEEvNS0_6detail10TensorInfoIT0_T2_EENSI_IT1_SK_EESK_T_:
        /* <DEDUP_REMOVED lines=13> */
.L_x_2192:
        /* <DEDUP_REMOVED lines=34> */
.L_x_2148:
        /* <DEDUP_REMOVED lines=206> */
.L_x_2147:
[----:B------:R-:W-:-:S07]  /*0fd0*/  IADD3 R8, PT, PT, R8, 0x4, RZ ;  /* 0x0000000408087810 */ /* 0x000fce0007ffe0ff */
.L_x_2146:
        /* <DEDUP_REMOVED lines=107> */
.L_x_2149:
        /* <DEDUP_REMOVED lines=56> */
.L_x_2150:
        /* <DEDUP_REMOVED lines=28> */
.L_x_2145:
        /* <DEDUP_REMOVED lines=29> */
.L_x_2144:
[----:B-1----:R-:W-:Y:S05]  /*1da0*/  BSYNC.RECONVERGENT B0 ;  /* 0x0000000000007941 */ /* 0x002fea0003800200 */
.L_x_2143:
        /* <DEDUP_REMOVED lines=23> */
.L_x_2155:
        /* <DEDUP_REMOVED lines=206> */
.L_x_2154:
        /* <DEDUP_REMOVED lines=106> */
.L_x_2156:
        /* <DEDUP_REMOVED lines=56> */
.L_x_2157:
        /* <DEDUP_REMOVED lines=28> */
.L_x_2153:
        /* <DEDUP_REMOVED lines=29> */
.L_x_2152:
[----:B------:R-:W-:Y:S05]  /*39b0*/  BSYNC.RECONVERGENT B0 ;  /* 0x0000000000007941 */ /* 0x000fea0003800200 */
.L_x_2151:
        /* <DEDUP_REMOVED lines=22> */
.L_x_2162:
        /* <DEDUP_REMOVED lines=206> */
.L_x_2161:
        /* <DEDUP_REMOVED lines=107> */
.L_x_2163:
        /* <DEDUP_REMOVED lines=56> */
.L_x_2164:
        /* <DEDUP_REMOVED lines=28> */
.L_x_2160:
        /* <DEDUP_REMOVED lines=29> */
.L_x_2159:
[----:B------:R-:W-:Y:S05]  /*55c0*/  BSYNC.RECONVERGENT B0 ;  /* 0x0000000000007941 */ /* 0x000fea0003800200 */
.L_x_2158:
        /* <DEDUP_REMOVED lines=22> */
.L_x_2169:
        /* <DEDUP_REMOVED lines=206> */
.L_x_2168:
        /* <DEDUP_REMOVED lines=106> */
.L_x_2170:
        /* <DEDUP_REMOVED lines=56> */
.L_x_2171:
        /* <DEDUP_REMOVED lines=28> */
.L_x_2167:
        /* <DEDUP_REMOVED lines=29> */
.L_x_2166:
[----:B------:R-:W-:Y:S05]  /*71c0*/  BSYNC.RECONVERGENT B0 ;  /* 0x0000000000007941 */ /* 0x000fea0003800200 */
.L_x_2165:
        /* <DEDUP_REMOVED lines=125> */
.L_x_2172:
        /* <DEDUP_REMOVED lines=8> */
.L_x_2173:
        /* <DEDUP_REMOVED lines=19> */
.L_x_10056:
[----:B------:R-:W-:Y:S05]  /*7b50*/  BRX R2 -0x7b60                                                                                                                                                                                                                                                                                                                                                                                                                                                                               (*"BRANCH_TARGETS .L_x_10057,.L_x_10058,.L_x_10059"*) ;  /* 0xffffff8402287949 */ /* 0x000fea000383ffff */
.L_x_2176:
        /* <DEDUP_REMOVED lines=31> */
.L_x_2182:
[----:B------:R0:W5:Y:S02]  /*7d50*/  LDG.E R0, desc[UR36][R16.64] ;  /* 0x0000002410007981 */ /* 0x000164000c1e1900 */
.L_x_2181:
[----:B------:R-:W-:Y:S05]  /*7d60*/  BSYNC.RECONVERGENT B6 ;  /* 0x0000000000067941 */ /* 0x000fea0003800200 */
.L_x_2180:
[----:B------:R-:W1:Y:S01]  /*7d70*/  LDCU.64 UR4, c[0x0][0x380] ;  /* 0x00007000ff0477ac */ /* 0x000e620008000a00 */
[----:B-----5:R-:W-:-:S04]  /*7d80*/  FSET.BF.LE.FTZ.AND R0, R41, R0, PT ;  /* 0x000000002900720a */ /* 0x020fc80003813000 */
[----:B------:R-:W-:Y:S02]  /*7d90*/  F2FP.BF16.F32.PACK_AB R0, RZ, R0 ;  /* 0x00000000ff00723e */ /* 0x000fe400000010ff */
[----:B-1----:R-:W-:-:S04]  /*7da0*/  LEA R2, P0, R18, UR4, 0x1 ;  /* 0x0000000412027c11 */ /* 0x002fc8000f8008ff */
[----:B------:R-:W-:-:S05]  /*7db0*/  LEA.HI.X R3, R18, UR5, R19, 0x1, P0 ;  /* 0x0000000512037c11 */ /* 0x000fca00080f0c13 */
[----:B------:R1:W-:Y:S04]  /*7dc0*/  STG.E.U16 desc[UR36][R2.64], R0 ;  /* 0x0000000002007986 */ /* 0x0003e8000c101524 */
.L_x_2178:
[----:B------:R-:W-:Y:S05]  /*7dd0*/  BSYNC.RELIABLE B7 ;  /* 0x0000000000077941 */ /* 0x000fea0003800100 */
.L_x_2177:
        /* <DEDUP_REMOVED lines=24> */
.L_x_2185:
[----:B------:R0:W5:Y:S02]  /*7f60*/  LDG.E R0, desc[UR36][R16.64] ;  /* 0x0000002410007981 */ /* 0x000164000c1e1900 */
.L_x_2184:
[----:B------:R-:W-:Y:S05]  /*7f70*/  BSYNC.RECONVERGENT B6 ;  /* 0x0000000000067941 */ /* 0x000fea0003800200 */
.L_x_2183:
[----:B------:R-:W1:Y:S01]  /*7f80*/  LDCU.64 UR4, c[0x0][0x380] ;  /* 0x00007000ff0477ac */ /* 0x000e620008000a00 */
[----:B-----5:R-:W-:-:S04]  /*7f90*/  FSET.BF.LE.FTZ.AND R39, R39, R0, PT ;  /* 0x000000002727720a */ /* 0x020fc80003813000 */
[----:B------:R-:W-:Y:S02]  /*7fa0*/  F2FP.BF16.F32.PACK_AB R39, RZ, R39 ;  /* 0x00000027ff27723e */ /* 0x000fe400000010ff */
[----:B-1----:R-:W-:-:S04]  /*7fb0*/  LEA R2, P0, R24, UR4, 0x1 ;  /* 0x0000000418027c11 */ /* 0x002fc8000f8008ff */
[----:B------:R-:W-:-:S05]  /*7fc0*/  LEA.HI.X R3, R24, UR5, R25, 0x1, P0 ;  /* 0x0000000518037c11 */ /* 0x000fca00080f0c19 */
[----:B------:R1:W-:Y:S04]  /*7fd0*/  STG.E.U16 desc[UR36][R2.64], R39 ;  /* 0x0000002702007986 */ /* 0x0003e8000c101524 */
.L_x_10058:
        /* <DEDUP_REMOVED lines=24> */
.L_x_2188:
[----:B------:R0:W5:Y:S02]  /*8160*/  LDG.E R3, desc[UR36][R16.64] ;  /* 0x0000002410037981 */ /* 0x000164000c1e1900 */
.L_x_2187:
[----:B------:R-:W-:Y:S05]  /*8170*/  BSYNC.RECONVERGENT B6 ;  /* 0x0000000000067941 */ /* 0x000fea0003800200 */
.L_x_2186:
[----:B------:R-:W1:Y:S01]  /*8180*/  LDCU.64 UR4, c[0x0][0x380] ;  /* 0x00007000ff0477ac */ /* 0x000e620008000a00 */
[----:B-----5:R-:W-:-:S04]  /*8190*/  FSET.BF.LE.FTZ.AND R38, R38, R3, PT ;  /* 0x000000032626720a */ /* 0x020fc80003813000 */
[----:B------:R-:W-:Y:S02]  /*81a0*/  F2FP.BF16.F32.PACK_AB R38, RZ, R38 ;  /* 0x00000026ff26723e */ /* 0x000fe400000010ff */
[----:B-1----:R-:W-:-:S04]  /*81b0*/  LEA R2, P0, R28, UR4, 0x1 ;  /* 0x000000041c027c11 */ /* 0x002fc8000f8008ff */
[----:B------:R-:W-:-:S05]  /*81c0*/  LEA.HI.X R3, R28, UR5, R29, 0x1, P0 ;  /* 0x000000051c037c11 */ /* 0x000fca00080f0c1d */
[----:B------:R1:W-:Y:S04]  /*81d0*/  STG.E.U16 desc[UR36][R2.64], R38 ;  /* 0x0000002602007986 */ /* 0x0003e8000c101524 */
.L_x_10057:
[----:B------:R-:W-:Y:S05]  /*81e0*/  BSYNC.RELIABLE B8 ;  /* 0x0000000000087941 */ /* 0x000fea0003800100 */
.L_x_2175:
        /* <DEDUP_REMOVED lines=24> */
.L_x_2191:
[----:B------:R0:W5:Y:S02]  /*8370*/  LDG.E R3, desc[UR36][R16.64] ;  /* 0x0000002410037981 */ /* 0x000164000c1e1900 */
.L_x_2190:
[----:B------:R-:W-:Y:S05]  /*8380*/  BSYNC.RECONVERGENT B6 ;  /* 0x0000000000067941 */ /* 0x000fea0003800200 */
.L_x_2189:
[----:B------:R-:W1:Y:S01]  /*8390*/  LDCU.64 UR4, c[0x0][0x380] ;  /* 0x00007000ff0477ac */ /* 0x000e620008000a00 */
[----:B-----5:R-:W-:-:S04]  /*83a0*/  FSET.BF.LE.FTZ.AND R36, R36, R3, PT ;  /* 0x000000032424720a */ /* 0x020fc80003813000 */
[----:B------:R-:W-:Y:S02]  /*83b0*/  F2FP.BF16.F32.PACK_AB R36, RZ, R36 ;  /* 0x00000024ff24723e */ /* 0x000fe400000010ff */
[----:B-1----:R-:W-:-:S04]  /*83c0*/  LEA R2, P0, R32, UR4, 0x1 ;  /* 0x0000000420027c11 */ /* 0x002fc8000f8008ff */
[----:B------:R-:W-:-:S05]  /*83d0*/  LEA.HI.X R3, R32, UR5, R33, 0x1, P0 ;  /* 0x0000000520037c11 */ /* 0x000fca00080f0c21 */
[----:B------:R1:W-:Y:S01]  /*83e0*/  STG.E.U16 desc[UR36][R2.64], R36 ;  /* 0x0000002402007986 */ /* 0x0003e2000c101524 */
[----:B------:R-:W-:Y:S05]  /*83f0*/  BRA `(.L_x_2179) ;  /* 0x0000000000047947 */ /* 0x000fea0003800000 */
.L_x_10059:
[----:B------:R-:W-:Y:S05]  /*8400*/  BREAK.RELIABLE B8 ;  /* 0x0000000000087942 */ /* 0x000fea0003800100 */
.L_x_2179:
[----:B------:R-:W-:Y:S05]  /*8410*/  BSYNC.RECONVERGENT B9 ;  /* 0x0000000000097941 */ /* 0x000fea0003800200 */
.L_x_2174:
        /* <DEDUP_REMOVED lines=8> */
.L_x_2193:
        /* <DEDUP_REMOVED lines=14> */
.L_x_10574:


//--------------------- .text._ZN2at4cuda57_GLOBAL__N__cd6b329d_24_DistributionBernoulli_cu_7537a20d21kernelPointwiseApply2IZNS_6native9templates4cuda28bernoulli_tensor_cuda_kernelIN3c108BFloat16EfEEvRKNS_10TensorBaseESB_NS_15PhiloxCudaStateEEUliRS8_SD_SD_SD_RKfSF_SF_SF_E_S8_SE_jLi2ELi2ELi4ELi512ELi2EEEvNS0_6detail10TensorInfoIT0_T2_EENSI_IT1_SK_EESK_T_ --------------------------
	.section	.text._ZN2at4cuda57_GLOBAL__N__cd6b329d_24_DistributionBernoulli_cu_7537a20d21kernelPointwiseApply2IZNS_6native9templates4cuda28bernoulli_tensor_cuda_kernelIN3c108BFloat16EfEEvRKNS_10TensorBaseESB_NS_15PhiloxCudaStateEEUliRS8_SD_SD_SD_RKfSF_SF_SF_E_S8_SE_jLi2ELi2ELi4ELi512ELi2EEEvNS0_6detail10TensorInfoIT0_T2_EENSI_IT1_SK_EESK_T_,"ax",@progbits
	.align	128
.text._ZN2at4cuda57_GLOBAL__N__cd6b329d_24_DistributionBernoulli_cu_7537a20d21kernelPointwiseApply2IZNS_6native9templates4cuda28bernoulli_tensor_cuda_kernelIN3c108BFloat16EfEEvRKNS_10TensorBaseESB_NS_15PhiloxCudaStateEEUliRS8_SD_SD_SD_RKfSF_SF_SF_E_S8_SE_jLi2ELi2ELi4ELi512ELi2EEEvNS0_6detail10TensorInfoIT0_T2_EENSI_IT1_SK_EESK_T_:
        .type           _ZN2at4cuda57_GLOBAL__N__cd6b329d_24_DistributionBernoulli_cu_7537a20d21kernelPointwiseApply2IZNS_6native9templates4cuda28bernoulli_tensor_cuda_kernelIN3c108BFloat16EfEEvRKNS_10TensorBaseESB_NS_15PhiloxCudaStateEEUliRS8_SD_SD_SD_RKfSF_SF_SF_E_S8_SE_jLi2ELi2ELi4ELi512ELi2EEEvNS0_6detail10TensorInfoIT0_T2_EENSI_IT1_SK_EESK_T_,@function
        .size           _ZN2at4cuda57_GLOBAL__N__cd6b329d_24_DistributionBernoulli_cu_7537a20d21kernelPointwiseApply2IZNS_6native9templates4cuda28bernoulli_tensor_cuda_kernelIN3c108BFloat16EfEEvRKNS_10TensorBaseESB_NS_15PhiloxCudaStateEEUliRS8_SD_SD_SD_RKfSF_SF_SF_E_S8_SE_jLi2ELi2ELi4ELi512ELi2EEEvNS0_6detail10TensorInfoIT0_T2_EENSI_IT1_SK_EESK_T_,(.L_x_10575 - _ZN2at4cuda57_GLOBAL__N__cd6b329d_24_DistributionBernoulli_cu_7537a20d21kernelPointwiseApply2IZNS_6native9templates4cuda28bernoulli_tensor_cuda_kernelIN3c108BFloat16EfEEvRKNS_10TensorBaseESB_NS_15PhiloxCudaStateEEUliRS8_SD_SD_SD_RKfSF_SF_SF_E_S8_SE_jLi2ELi2ELi4ELi512ELi2EEEvNS0_6detail10TensorInfoIT0_T2_EENSI_IT1_SK_EESK_T_)
        .other          _ZN2at4cuda57_GLOBAL__N__cd6b329d_24_DistributionBernoulli_cu_7537a20d21kernelPointwiseApply2IZNS_6native9templates4cuda28bernoulli_tensor_cuda_kernelIN3c108BFloat16EfEEvRKNS_10TensorBaseESB_NS_15PhiloxCudaStateEEUliRS8_SD_SD_SD_RKfSF_SF_SF_E_S8_SE_jLi2ELi2ELi4ELi512ELi2EEEvNS0_6detail10TensorInfoIT0_T2_EENSI_IT1_SK_EESK_T_,@"STO_CUDA_ENTRY STV_DEFAULT"
_ZN2at4cuda57_GLOBAL__N__cd6b329d_24_DistributionBernoulli_cu_7537a20d21kernelPointwiseApply2IZNS_6native9templates4cuda28bernoulli_tensor_cuda_kernelIN3c108BFloat16EfEEvRKNS_10TensorBaseESB_NS_15PhiloxCudaStateEEUliRS8_SD_SD_SD_RKfSF_SF_SF_E_S8_SE_jLi2ELi2ELi4ELi512ELi2EEEvNS0_6detail10TensorInfoIT0_T2_EENSI_IT1_SK_EESK_T_:
        /* <DEDUP_REMOVED lines=23> */
.L_x_2223:
        /* <DEDUP_REMOVED lines=166> */
.L_x_2196:
[----:B---34-:R-:W-:Y:S05]  /*0bd0*/  BSYNC.RECONVERGENT B0 ;  /* 0x0000000000007941 */ /* 0x018fea0003800200 */
.L_x_2195:
        /* <DEDUP_REMOVED lines=57> */
.L_x_2198:
[----:B------:R-:W-:Y:S05]  /*0f70*/  BSYNC.RECONVERGENT B0 ;  /* 0x0000000000007941 */ /* 0x000fea0003800200 */
.L_x_2197:
        /* <DEDUP_REMOVED lines=49> */
.L_x_2200:
[----:B------:R-:W-:Y:S05]  /*1290*/  BSYNC.RECONVERGENT B0 ;  /* 0x0000000000007941 */ /* 0x000fea0003800200 */
.L_x_2199:
        /* <DEDUP_REMOVED lines=49> */
.L_x_2202:
[----:B------:R-:W-:Y:S05]  /*15b0*/  BSYNC.RECONVERGENT B0 ;  /* 0x0000000000007941 */ /* 0x000fea0003800200 */
.L_x_2201:
        /* <DEDUP_REMOVED lines=12> */
.L_x_2203:
        /* <DEDUP_REMOVED lines=8> */
.L_x_2204:
        /* <DEDUP_REMOVED lines=19> */
.L_x_10060:
[----:B------:R-:W-:Y:S05]  /*1830*/  BRX R2 -0x1840                                                                                                                                                                                                                                                                                                                                                                                                                                                                               (*"BRANCH_TARGETS .L_x_10061,.L_x_10062,.L_x_10063"*) ;  /* 0xffffffe402f07949 */ /* 0x000fea000383ffff */
.L_x_2207:
        /* <DEDUP_REMOVED lines=30> */
.L_x_2213:
[----:B------:R0:W5:Y:S02]  /*1a20*/  LDG.E R3, desc[UR36][R26.64] ;  /* 0x000000241a037981 */ /* 0x000164000c1e1900 */
.L_x_2212:
[----:B------:R-:W-:Y:S05]  /*1a30*/  BSYNC.RECONVERGENT B6 ;  /* 0x0000000000067941 */ /* 0x000fea0003800200 */
.L_x_2211:
[----:B-----5:R-:W-:Y:S02]  /*1a40*/  FSET.BF.LE.FTZ.AND R40, R40, R3, PT ;  /* 0x000000032828720a */ /* 0x020fe40003813000 */
[C---:B------:R-:W-:Y:S02]  /*1a50*/  LEA R2, P0, R16.reuse, UR42, 0x1 ;  /* 0x0000002a10027c11 */ /* 0x040fe4000f8008ff */
[----:B------:R-:W-:Y:S02]  /*1a60*/  F2FP.BF16.F32.PACK_AB R40, RZ, R40 ;  /* 0x00000028ff28723e */ /* 0x000fe400000010ff */
[----:B------:R-:W-:-:S05]  /*1a70*/  LEA.HI.X R3, R16, UR43, R17, 0x1, P0 ;  /* 0x0000002b10037c11 */ /* 0x000fca00080f0c11 */
[----:B------:R1:W-:Y:S04]  /*1a80*/  STG.E.U16 desc[UR36][R2.64], R40 ;  /* 0x0000002802007986 */ /* 0x0003e8000c101524 */
.L_x_2209:
[----:B------:R-:W-:Y:S05]  /*1a90*/  BSYNC.RELIABLE B7 ;  /* 0x0000000000077941 */ /* 0x000fea0003800100 */
.L_x_2208:
        /* <DEDUP_REMOVED lines=23> */
.L_x_2216:
[----:B------:R2:W5:Y:S02]  /*1c10*/  LDG.E R0, desc[UR36][R16.64] ;  /* 0x0000002410007981 */ /* 0x000564000c1e1900 */
.L_x_2215:
[----:B------:R-:W-:Y:S05]  /*1c20*/  BSYNC.RECONVERGENT B6 ;  /* 0x0000000000067941 */ /* 0x000fea0003800200 */
.L_x_2214:
[----:B-----5:R-:W-:Y:S02]  /*1c30*/  FSET.BF.LE.FTZ.AND R39, R39, R0, PT ;  /* 0x000000002727720a */ /* 0x020fe40003813000 */
[C---:B-1----:R-:W-:Y:S02]  /*1c40*/  LEA R2, P0, R22.reuse, UR42, 0x1 ;  /* 0x0000002a16027c11 */ /* 0x042fe4000f8008ff */
[----:B------:R-:W-:Y:S02]  /*1c50*/  F2FP.BF16.F32.PACK_AB R39, RZ, R39 ;  /* 0x00000027ff27723e */ /* 0x000fe400000010ff */
[----:B------:R-:W-:-:S05]  /*1c60*/  LEA.HI.X R3, R22, UR43, R23, 0x1, P0 ;  /* 0x0000002b16037c11 */ /* 0x000fca00080f0c17 */
[----:B------:R1:W-:Y:S04]  /*1c70*/  STG.E.U16 desc[UR36][R2.64], R39 ;  /* 0x0000002702007986 */ /* 0x0003e8000c101524 */
.L_x_10062:
        /* <DEDUP_REMOVED lines=23> */
.L_x_2219:
[----:B------:R1:W5:Y:S02]  /*1df0*/  LDG.E R3, desc[UR36][R16.64] ;  /* 0x0000002410037981 */ /* 0x000364000c1e1900 */
.L_x_2218:
[----:B------:R-:W-:Y:S05]  /*1e00*/  BSYNC.RECONVERGENT B6 ;  /* 0x0000000000067941 */ /* 0x000fea0003800200 */
.L_x_2217:
[----:B-----5:R-:W-:Y:S02]  /*1e10*/  FSET.BF.LE.FTZ.AND R36, R36, R3, PT ;  /* 0x000000032424720a */ /* 0x020fe40003813000 */
[C---:B------:R-:W-:Y:S02]  /*1e20*/  LEA R2, P0, R30.reuse, UR42, 0x1 ;  /* 0x0000002a1e027c11 */ /* 0x040fe4000f8008ff */
[----:B------:R-:W-:Y:S02]  /*1e30*/  F2FP.BF16.F32.PACK_AB R36, RZ, R36 ;  /* 0x00000024ff24723e */ /* 0x000fe400000010ff */
[----:B------:R-:W-:-:S05]  /*1e40*/  LEA.HI.X R3, R30, UR43, R31, 0x1, P0 ;  /* 0x0000002b1e037c11 */ /* 0x000fca00080f0c1f */
[----:B------:R2:W-:Y:S04]  /*1e50*/  STG.E.U16 desc[UR36][R2.64], R36 ;  /* 0x0000002402007986 */ /* 0x0005e8000c101524 */
.L_x_10061:
[----:B------:R-:W-:Y:S05]  /*1e60*/  BSYNC.RELIABLE B8 ;  /* 0x0000000000087941 */ /* 0x000fea0003800100 */
.L_x_2206:
        /* <DEDUP_REMOVED lines=23> */
.L_x_2222:
[----:B------:R1:W5:Y:S02]  /*1fe0*/  LDG.E R0, desc[UR36][R16.64] ;  /* 0x0000002410007981 */ /* 0x000364000c1e1900 */
.L_x_2221:
[----:B------:R-:W-:Y:S05]  /*1ff0*/  BSYNC.RECONVERGENT B6 ;  /* 0x0000000000067941 */ /* 0x000fea0003800200 */
.L_x_2220:
[----:B-----5:R-:W-:Y:S02]  /*2000*/  FSET.BF.LE.FTZ.AND R37, R37, R0, PT ;  /* 0x000000002525720a */ /* 0x020fe40003813000 */
[C---:B--2---:R-:W-:Y:S02]  /*2010*/  LEA R2, P0, R34.reuse, UR42, 0x1 ;  /* 0x0000002a22027c11 */ /* 0x044fe4000f8008ff */
[----:B------:R-:W-:Y:S02]  /*2020*/  F2FP.BF16.F32.PACK_AB R37, RZ, R37 ;  /* 0x00000025ff25723e */ /* 0x000fe400000010ff */
[----:B------:R-:W-:-:S05]  /*2030*/  LEA.HI.X R3, R34, UR43, R35, 0x1, P0 ;  /* 0x0000002b22037c11 */ /* 0x000fca00080f0c23 */
[----:B------:R2:W-:Y:S01]  /*2040*/  STG.E.U16 desc[UR36][R2.64], R37 ;  /* 0x0000002502007986 */ /* 0x0005e2000c101524 */
[----:B------:R-:W-:Y:S05]  /*2050*/  BRA `(.L_x_2210) ;  /* 0x0000000000047947 */ /* 0x000fea0003800000 */
.L_x_10063:
[----:B------:R-:W-:Y:S05]  /*2060*/  BREAK.RELIABLE B8 ;  /* 0x0000000000087942 */ /* 0x000fea0003800100 */
.L_x_2210:
[----:B------:R-:W-:Y:S05]  /*2070*/  BSYNC.RECONVERGENT B9 ;  /* 0x0000000000097941 */ /* 0x000fea0003800200 */
.L_x_2205:
[----:B------:R-:W3:Y:S01]  /*2080*/  LDCU UR4, c[0x0][0x360] ;  /* 0x00006c00ff0477ac */ /* 0x000ee20008000800 */
[----:B--2---:R-:W3:Y:S02]  /*2090*/  LDC R3, c[0x0][0x370] ;  /* 0x0000dc00ff037b82 */ /* 0x004ee40000000800 */
[----:B---3--:R-:W-:-:S05]  /*20a0*/  IMAD R3, R3, UR4, RZ ;  /* 0x0000000403037c24 */ /* 0x008fca000f8e02ff */
[----:B------:R-:W-:-:S04]  /*20b0*/  LEA R38, R3, R38, 0x2 ;  /* 0x0000002603267211 */ /* 0x000fc800078e10ff */
[----:B------:R-:W-:-:S13]  /*20c0*/  ISETP.GE.U32.AND P0, PT, R38, UR49, PT ;  /* 0x0000003126007c0c */ /* 0x000fda000bf06070 */
[----:B------:R-:W-:Y:S05]  /*20d0*/  @!P0 BRA `(.L_x_2223) ;  /* 0xffffffe000248947 */ /* 0x000fea000383ffff */
[----:B------:R-:W-:Y:S05]  /*20e0*/  BSYNC.RECONVERGENT B10 ;  /* 0x00000000000a7941 */ /* 0x000fea0003800200 */
.L_x_2194:
[----:B------:R-:W-:Y:S05]  /*20f0*/  EXIT ;  /* 0x000000000000794d */ /* 0x000fea0003800000 */
.L_x_2224:
        /* <DEDUP_REMOVED lines=16> */
.L_x_10575:


//--------------------- .text._ZN2at4cuda57_GLOBAL__N__cd6b329d_24_DistributionBernoulli_cu_7537a20d21kernelPointwiseApply2IZNS_6native9templates4cuda28bernoulli_tensor_cuda_kernelIN3c108BFloat16EfEEvRKNS_10TensorBaseESB_NS_15PhiloxCudaStateEEUliRS8_SD_SD_SD_RKfSF_SF_SF_E_S8_SE_jLi2ELi1ELi4ELi512ELi2EEEvNS0_6detail10TensorInfoIT0_T2_EENSI_IT1_SK_EESK_T_ --------------------------
	.section	.text._ZN2at4cuda57_GLOBAL__N__cd6b329d_24_DistributionBernoulli_cu_7537a20d21kernelPointwiseApply2IZNS_6native9templates4cuda28bernoulli_tensor_cuda_kernelIN3c108BFloat16EfEEvRKNS_10TensorBaseESB_NS_15PhiloxCudaStateEEUliRS8_SD_SD_SD_RKfSF_SF_SF_E_S8_SE_jLi2ELi1ELi4ELi512ELi2EEEvNS0_6detail10TensorInfoIT0_T2_EENSI_IT1_SK_EESK_T_,"ax",@progbits
	.align	128
.text._ZN2at4cuda57_GLOBAL__N__cd6b329d_24_DistributionBernoulli_cu_7537a20d21kernelPointwiseApply2IZNS_6native9templates4cuda28bernoulli_tensor_cuda_kernelIN3c108BFloat16EfEEvRKNS_10TensorBaseESB_NS_15PhiloxCudaStateEEUliRS8_SD_SD_SD_RKfSF_SF_SF_E_S8_SE_jLi2ELi1ELi4ELi512ELi2EEEvNS0_6detail10TensorInfoIT0_T2_EENSI_IT1_SK_EESK_T_:
        .type           _ZN2at4cuda57_GLOBAL__N__cd6b329d_24_DistributionBernoulli_cu_7537a20d21kernelPointwiseApply2IZNS_6native9templates4cuda28bernoulli_tensor_cuda_kernelIN3c108BFloat16EfEEvRKNS_10TensorBaseESB_NS_15PhiloxCudaStateEEUliRS8_SD_SD_SD_RKfSF_SF_SF_E_S8_SE_jLi2ELi1ELi4ELi512ELi2EEEvNS0_6detail10TensorInfoIT0_T2_EENSI_IT1_SK_EESK_T_,@function
        .size           _ZN2at4cuda57_GLOBAL__N__cd6b329d_24_DistributionBernoulli_cu_7537a20d21kernelPointwiseApply2IZNS_6native9templates4cuda28bernoulli_tensor_cuda_kernelIN3c108BFloat16EfEEvRKNS_10TensorBaseESB_NS_15PhiloxCudaStateEEUliRS8_SD_SD_SD_RKfSF_SF_SF_E_S8_SE_jLi2ELi1ELi4ELi512ELi2EEEvNS0_6detail10TensorInfoIT0_T2_EENSI_IT1_SK_EESK_T_,(.L_x_10576 - _ZN2at4cuda57_GLOBAL__N__cd6b329d_24_DistributionBernoulli_cu_7537a20d21kernelPointwiseApply2IZNS_6native9templates4cuda28bernoulli_tensor_cuda_kernelIN3c108BFloat16EfEEvRKNS_10TensorBaseESB_NS_15PhiloxCudaStateEEUliRS8_SD_SD_SD_RKfSF_SF_SF_E_S8_SE_jLi2ELi1ELi4ELi512ELi2EEEvNS0_6detail10TensorInfoIT0_T2_EENSI_IT1_SK_EESK_T_)
        .other          _ZN2at4cuda57_GLOBAL__N__cd6b329d_24_DistributionBernoulli_cu_7537a20d21kernelPointwiseApply2IZNS_6native9templates4cuda28bernoulli_tensor_cuda_kernelIN3c108BFloat16EfEEvRKNS_10TensorBaseESB_NS_15PhiloxCudaStateEEUliRS8_SD_SD_SD_RKfSF_SF_SF_E_S8_SE_jLi2ELi1ELi4ELi512ELi2EEEvNS0_6detail10TensorInfoIT0_T2_EENSI_IT1_SK_EESK_T_,@"STO_CUDA_ENTRY STV_DEFAULT"
_ZN2at4cuda57_GLOBAL__N__cd6b329d_24_DistributionBernoulli_cu_7537a20d21kernelPointwiseApply2IZNS_6native9templates4cuda28bernoulli_tensor_cuda_kernelIN3c108BFloat16EfEEvRKNS_10TensorBaseESB_NS_15PhiloxCudaStateEEUliRS8_SD_SD_SD_RKfSF_SF_SF_E_S8_SE_jLi2ELi1ELi4ELi512ELi2EEEvNS0_6detail10TensorInfoIT0_T2_EENSI_IT1_SK_EESK_T_:
        /* <DEDUP_REMOVED lines=23> */
.L_x_2254:
        /* <DEDUP_REMOVED lines=138> */
.L_x_2227:
[----:B------:R-:W-:Y:S05]  /*0a10*/  BSYNC.RECONVERGENT B0 ;  /* 0x0000000000007941 */ /* 0x000fea0003800200 */
.L_x_2226:
        /* <DEDUP_REMOVED lines=38> */
.L_x_2229:
[----:B------:R-:W-:Y:S05]  /*0c80*/  BSYNC.RECONVERGENT B0 ;  /* 0x0000000000007941 */ /* 0x000fea0003800200 */
.L_x_2228:
        /* <DEDUP_REMOVED lines=35> */
.L_x_2231:
[----:B------:R-:W-:Y:S05]  /*0ec0*/  BSYNC.RECONVERGENT B0 ;  /* 0x0000000000007941 */ /* 0x000fea0003800200 */
.L_x_2230:
        /* <DEDUP_REMOVED lines=26> */
.L_x_2233:
[----:B------:R-:W-:Y:S05]  /*1070*/  BSYNC.RECONVERGENT B0 ;  /* 0x0000000000007941 */ /* 0x000fea0003800200 */
.L_x_2232:
        /* <DEDUP_REMOVED lines=12> */
.L_x_2234:
        /* <DEDUP_REMOVED lines=8> */
.L_x_2235:
        /* <DEDUP_REMOVED lines=19> */
.L_x_10064:
[----:B------:R-:W-:Y:S05]  /*12f0*/  BRX R4 -0x1300                                                                                                                                                                                                                                                                                                                                                                                                                                                                               (*"BRANCH_TARGETS .L_x_10065,.L_x_10066,.L_x_10067"*) ;  /* 0xffffffec04407949 */ /* 0x000fea000383ffff */
.L_x_2238:
        /* <DEDUP_REMOVED lines=30> */
.L_x_2244:
[----:B------:R0:W5:Y:S02]  /*14e0*/  LDG.E R0, desc[UR36][R16.64] ;  /* 0x0000002410007981 */ /* 0x000164000c1e1900 */
.L_x_2243:
[----:B------:R-:W-:Y:S05]  /*14f0*/  BSYNC.RECONVERGENT B6 ;  /* 0x0000000000067941 */ /* 0x000fea0003800200 */
.L_x_2242:
[----:B-----5:R-:W-:Y:S02]  /*1500*/  FSET.BF.LE.FTZ.AND R35, R35, R0, PT ;  /* 0x000000002323720a */ /* 0x020fe40003813000 */
[C---:B------:R-:W-:Y:S02]  /*1510*/  LEA R4, P0, R22.reuse, UR42, 0x1 ;  /* 0x0000002a16047c11 */ /* 0x040fe4000f8008ff */
[----:B------:R-:W-:Y:S02]  /*1520*/  F2FP.BF16.F32.PACK_AB R35, RZ, R35 ;  /* 0x00000023ff23723e */ /* 0x000fe400000010ff */
[----:B------:R-:W-:-:S05]  /*1530*/  LEA.HI.X R5, R22, UR43, R23, 0x1, P0 ;  /* 0x0000002b16057c11 */ /* 0x000fca00080f0c17 */
[----:B------:R1:W-:Y:S04]  /*1540*/  STG.E.U16 desc[UR36][R4.64], R35 ;  /* 0x0000002304007986 */ /* 0x0003e8000c101524 */
.L_x_2240:
[----:B------:R-:W-:Y:S05]  /*1550*/  BSYNC.RELIABLE B7 ;  /* 0x0000000000077941 */ /* 0x000fea0003800100 */
.L_x_2239:
        /* <DEDUP_REMOVED lines=15> */
[----:B-1----:R-:W-:Y:S01]  /*1650*/  MOV R4, UR4 ;  /* 0x0000000400047c02 */ /* 0x002fe20008000f00 */
[----:B------:R-:W-:-:S02]  /*1660*/  IMAD.U32 R5, RZ, RZ, UR5 ;  /* 0x00000005ff057e24 */ /* 0x000fc4000f8e00ff */
[----:B0-----:R-:W-:Y:S02]  /*1670*/  IMAD.U32 R6, RZ, RZ, UR6 ;  /* 0x00000006ff067e24 */ /* 0x001fe4000f8e00ff */
[----:B------:R-:W-:Y:S01]  /*1680*/  IMAD.U32 R7, RZ, RZ, UR7 ;  /* 0x00000007ff077e24 */ /* 0x000fe2000f8e00ff */
[----:B---3--:R-:W-:Y:S01]  /*1690*/  MOV R10, UR8 ;  /* 0x00000008000a7c02 */ /* 0x008fe20008000f00 */
[----:B------:R-:W-:-:S07]  /*16a0*/  IMAD.U32 R11, RZ, RZ, UR9 ;  /* 0x00000009ff0b7e24 */ /* 0x000fce000f8e00ff */
[----:B------:R-:W-:-:S07]  /*16b0*/  LEPC R20, `(.L_x_2247) ;  /* 0x000000001014794e */ /* 0x000fce0000000000 */
[----:B--2---:R-:W-:Y:S05]  /*16c0*/  CALL.ABS.NOINC R14 ;  /* 0x000000000e007343 */ /* 0x004fea0003c00000 */
.L_x_2247:
[----:B------:R0:W5:Y:S02]  /*16d0*/  LDG.E R3, desc[UR36][R16.64] ;  /* 0x0000002410037981 */ /* 0x000164000c1e1900 */
.L_x_2246:
[----:B------:R-:W-:Y:S05]  /*16e0*/  BSYNC.RECONVERGENT B6 ;  /* 0x0000000000067941 */ /* 0x000fea0003800200 */
.L_x_2245:
[----:B-----5:R-:W-:Y:S02]  /*16f0*/  FSET.BF.LE.FTZ.AND R34, R34, R3, PT ;  /* 0x000000032222720a */ /* 0x020fe40003813000 */
[C---:B-1----:R-:W-:Y:S02]  /*1700*/  LEA R4, P0, R24.reuse, UR42, 0x1 ;  /* 0x0000002a18047c11 */ /* 0x042fe4000f8008ff */
[----:B------:R-:W-:Y:S02]  /*1710*/  F2FP.BF16.F32.PACK_AB R34, RZ, R34 ;  /* 0x00000022ff22723e */ /* 0x000fe400000010ff */
[----:B------:R-:W-:-:S05]  /*1720*/  LEA.HI.X R5, R24, UR43, R25, 0x1, P0 ;  /* 0x0000002b18057c11 */ /* 0x000fca00080f0c19 */
[----:B------:R1:W-:Y:S04]  /*1730*/  STG.E.U16 desc[UR36][R4.64], R34 ;  /* 0x0000002204007986 */ /* 0x0003e8000c101524 */
.L_x_10066:
        /* <DEDUP_REMOVED lines=23> */
.L_x_2250:
[----:B------:R0:W5:Y:S02]  /*18b0*/  LDG.E R0, desc[UR36][R16.64] ;  /* 0x0000002410007981 */ /* 0x000164000c1e1900 */
.L_x_2249:
[----:B------:R-:W-:Y:S05]  /*18c0*/  BSYNC.RECONVERGENT B6 ;  /* 0x0000000000067941 */ /* 0x000fea0003800200 */
.L_x_2248:
[----:B-----5:R-:W-:Y:S02]  /*18d0*/  FSET.BF.LE.FTZ.AND R33, R33, R0, PT ;  /* 0x000000002121720a */ /* 0x020fe40003813000 */
[C---:B-1----:R-:W-:Y:S02]  /*18e0*/  LEA R4, P0, R26.reuse, UR42, 0x1 ;  /* 0x0000002a1a047c11 */ /* 0x042fe4000f8008ff */
[----:B------:R-:W-:Y:S02]  /*18f0*/  F2FP.BF16.F32.PACK_AB R33, RZ, R33 ;  /* 0x00000021ff21723e */ /* 0x000fe400000010ff */
[----:B------:R-:W-:-:S05]  /*1900*/  LEA.HI.X R5, R26, UR43, R27, 0x1, P0 ;  /* 0x0000002b1a057c11 */ /* 0x000fca00080f0c1b */
[----:B------:R1:W-:Y:S04]  /*1910*/  STG.E.U16 desc[UR36][R4.64], R33 ;  /* 0x0000002104007986 */ /* 0x0003e8000c101524 */
.L_x_10065:
[----:B------:R-:W-:Y:S05]  /*1920*/  BSYNC.RELIABLE B8 ;  /* 0x0000000000087941 */ /* 0x000fea0003800100 */
.L_x_2237:
        /* <DEDUP_REMOVED lines=23> */
.L_x_2253:
[----:B------:R0:W5:Y:S02]  /*1aa0*/  LDG.E R3, desc[UR36][R16.64] ;  /* 0x0000002410037981 */ /* 0x000164000c1e1900 */
.L_x_2252:
[----:B------:R-:W-:Y:S05]  /*1ab0*/  BSYNC.RECONVERGENT B6 ;  /* 0x0000000000067941 */ /* 0x000fea0003800200 */
.L_x_2251:
[----:B-----5:R-:W-:Y:S02]  /*1ac0*/  FSET.BF.LE.FTZ.AND R32, R32, R3, PT ;  /* 0x000000032020720a */ /* 0x020fe40003813000 */
[C---:B-1----:R-:W-:Y:S02]  /*1ad0*/  LEA R4, P0, R36.reuse, UR42, 0x1 ;  /* 0x0000002a24047c11 */ /* 0x042fe4000f8008ff */
[----:B------:R-:W-:Y:S02]  /*1ae0*/  F2FP.BF16.F32.PACK_AB R32, RZ, R32 ;  /* 0x00000020ff20723e */ /* 0x000fe400000010ff */
[----:B------:R-:W-:-:S05]  /*1af0*/  LEA.HI.X R5, R36, UR43, R37, 0x1, P0 ;  /* 0x0000002b24057c11 */ /* 0x000fca00080f0c25 */
[----:B------:R1:W-:Y:S01]  /*1b00*/  STG.E.U16 desc[UR36][R4.64], R32 ;  /* 0x0000002004007986 */ /* 0x0003e2000c101524 */
[----:B------:R-:W-:Y:S05]  /*1b10*/  BRA `(.L_x_2241) ;  /* 0x0000000000047947 */ /* 0x000fea0003800000 */
.L_x_10067:
[----:B------:R-:W-:Y:S05]  /*1b20*/  BREAK.RELIABLE B8 ;  /* 0x0000000000087942 */ /* 0x000fea0003800100 */
.L_x_2241:
[----:B------:R-:W-:Y:S05]  /*1b30*/  BSYNC.RECONVERGENT B9 ;  /* 0x0000000000097941 */ /* 0x000fea0003800200 */
.L_x_2236:
[----:B------:R-:W-:-:S05]  /*1b40*/  IMAD R29, R2, 0x4, R29 ;  /* 0x00000004021d7824 */ /* 0x000fca00078e021d */
[----:B------:R-:W-:-:S13]  /*1b50*/  ISETP.GE.U32.AND P0, PT, R29, UR46, PT ;  /* 0x0000002e1d007c0c */ /* 0x000fda000bf06070 */
[----:B------:R-:W-:Y:S05]  /*1b60*/  @!P0 BRA `(.L_x_2254) ;  /* 0xffffffe400808947 */ /* 0x000fea000383ffff */
[----:B------:R-:W-:Y:S05]  /*1b70*/  BSYNC.RECONVERGENT B10 ;  /* 0x00000000000a7941 */ /* 0x000fea0003800200 */
.L_x_2225:
[----:B------:R-:W-:Y:S05]  /*1b80*/  EXIT ;  /* 0x000000000000794d */ /* 0x000fea0003800000 */
.L_x_2255:
        /* <DEDUP_REMOVED lines=15> */
.L_x_10576:


//--------------------- .text._ZN2at4cuda57_GLOBAL__N__cd6b329d_24_DistributionBernoulli_cu_7537a20d21kernelPointwiseApply2IZNS_6native9templates4cuda28bernoulli_tensor_cuda_kernelIN3c108BFloat16EfEEvRKNS_10TensorBaseESB_NS_15PhiloxCudaStateEEUliRS8_SD_SD_SD_RKfSF_SF_SF_E_S8_SE_jLi1ELin1ELi4ELi512ELi2EEEvNS0_6detail10TensorInfoIT0_T2_EENSI_IT1_SK_EESK_T_ --------------------------
	.section	.text._ZN2at4cuda57_GLOBAL__N__cd6b329d_24_DistributionBernoulli_cu_7537a20d21kernelPointwiseApply2IZNS_6native9templates4cuda28bernoulli_tensor_cuda_kernelIN3c108BFloat16EfEEvRKNS_10TensorBaseESB_NS_15PhiloxCudaStateEEUliRS8_SD_SD_SD_RKfSF_SF_SF_E_S8_SE_jLi1ELin1ELi4ELi512ELi2EEEvNS0_6detail10TensorInfoIT0_T2_EENSI_IT1_SK_EESK_T_,"ax",@progbits
	.align	128
.text._ZN2at4cuda57_GLOBAL__N__cd6b329d_24_DistributionBernoulli_cu_7537a20d21kernelPointwiseApply2IZNS_6native9templates4cuda28bernoulli_tensor_cuda_kernelIN3c108BFloat16EfEEvRKNS_10TensorBaseESB_NS_15PhiloxCudaStateEEUliRS8_SD_SD_SD_RKfSF_SF_SF_E_S8_SE_jLi1ELin1ELi4ELi512ELi2EEEvNS0_6detail10TensorInfoIT0_T2_EENSI_IT1_SK_EESK_T_:
        .type           _ZN2at4cuda57_GLOBAL__N__cd6b329d_24_DistributionBernoulli_cu_7537a20d21kernelPointwiseApply2IZNS_6native9templates4cuda28bernoulli_tensor_cuda_kernelIN3c108BFloat16EfEEvRKNS_10TensorBaseESB_NS_15PhiloxCudaStateEEUliRS8_SD_SD_SD_RKfSF_SF_SF_E_S8_SE_jLi1ELin1ELi4ELi512ELi2EEEvNS0_6detail10TensorInfoIT0_T2_EENSI_IT1_SK_EESK_T_,@function
        .size           _ZN2at4cuda57_GLOBAL__N__cd6b329d_24_DistributionBernoulli_cu_7537a20d21kernelPointwiseApply2IZNS_6native9templates4cuda28bernoulli_tensor_cuda_kernelIN3c108BFloat16EfEEvRKNS_10TensorBaseESB_NS_15PhiloxCudaStateEEUliRS8_SD_SD_SD_RKfSF_SF_SF_E_S8_SE_jLi1ELin1ELi4ELi512ELi2EEEvNS0_6detail10TensorInfoIT0_T2_EENSI_IT1_SK_EESK_T_,(.L_x_10577 - _ZN2at4cuda57_GLOBAL__N__cd6b329d_24_DistributionBernoulli_cu_7537a20d21kernelPointwiseApply2IZNS_6native9templates4cuda28bernoulli_tensor_cuda_kernelIN3c108BFloat16EfEEvRKNS_10TensorBaseESB_NS_15PhiloxCudaStateEEUliRS8_SD_SD_SD_RKfSF_SF_SF_E_S8_SE_jLi1ELin1ELi4ELi512ELi2EEEvNS0_6detail10TensorInfoIT0_T2_EENSI_IT1_SK_EESK_T_)
        .other          _ZN2at4cuda57_GLOBAL__N__cd6b329d_24_DistributionBernoulli_cu_7537a20d21kernelPointwiseApply2IZNS_6native9templates4cuda28bernoulli_tensor_cuda_kernelIN3c108BFloat16EfEEvRKNS_10TensorBaseESB_NS_15PhiloxCudaStateEEUliRS8_SD_SD_SD_RKfSF_SF_SF_E_S8_SE_jLi1ELin1ELi4ELi512ELi2EEEvNS0_6detail10TensorInfoIT0_T2_EENSI_IT1_SK_EESK_T_,@"STO_CUDA_ENTRY STV_DEFAULT"
_ZN2at4cuda57_GLOBAL__N__cd6b329d_24_DistributionBernoulli_cu_7537a20d21kernelPointwiseApply2IZNS_6native9templates4cuda28bernoulli_tensor_cuda_kernelIN3c108BFloat16EfEEvRKNS_10TensorBaseESB_NS_15PhiloxCudaStateEEUliRS8_SD_SD_SD_RKfSF_SF_SF_E_S8_SE_jLi1ELin1ELi4ELi512ELi2EEEvNS0_6detail10TensorInfoIT0_T2_EENSI_IT1_SK_EESK_T_:
        /* <DEDUP_REMOVED lines=24> */
.L_x_2305:
[----:B0-----:R-:W0:Y:S01]  /*0180*/  LDCU UR4, c[0x0][0x530] ;  /* 0x0000a600ff0477ac */ /* 0x001e220008000800 */
[----:B------:R-:W1:Y:S01]  /*0190*/  LDC R14, c[0x0][0x528] ;  /* 0x00014a00ff0e7b82 */ /* 0x000e620000000800 */
        /* <DEDUP_REMOVED lines=9> */
[----:B--23--:R-:W-:Y:S05]  /*0230*/  @!P0 BRA `(.L_x_2257) ;  /* 0x0000001800848947 */ /* 0x00cfea0003800000 */
        /* <DEDUP_REMOVED lines=16> */
.L_x_2261:
        /* <DEDUP_REMOVED lines=60> */
[----:B0-----:R-:W-:-:S12]  /*0700*/  HFMA2 R4, -RZ, RZ, 0, 0 ;  /* 0x00000000ff047431 */ /* 0x001fd800000001ff */
[----:B------:R-:W-:Y:S02]  /*0710*/  @P0 IMAD.IADD R13, R13, 0x1, -R12 ;  /* 0x000000010d0d0824 */ /* 0x000fe400078e0a0c */
[----:B------:R-:W-:-:S03]  /*0720*/  @P0 VIADD R9, R9, 0x1 ;  /* 0x0000000109090836 */ /* 0x000fc60000000000 */
[----:B------:R-:W-:Y:S01]  /*0730*/  ISETP.GE.U32.AND P1, PT, R13, R12, PT ;  /* 0x0000000c0d00720c */ /* 0x000fe20003f26070 */
[----:B------:R-:W-:-:S04]  /*0740*/  IMAD.MOV R13, RZ, RZ, -R10 ;  /* 0x000000ffff0d7224 */ /* 0x000fc800078e0a0a */
[----:B--2---:R-:W-:-:S04]  /*0750*/  IMAD R13, R13, R5, RZ ;  /* 0x000000050d0d7224 */ /* 0x004fc800078e02ff */
[----:B------:R-:W-:Y:S02]  /*0760*/  IMAD.HI.U32 R4, R5, R13, R4 ;  /* 0x0000000d05047227 */ /* 0x000fe400078e0004 */
[----:B------:R0:W2:Y:S02]  /*0770*/  LDC R13, c[0x0][R25+0x388] ;  /* 0x0000e200190d7b82 */ /* 0x0000a40000000800 */
[----:B------:R-:W-:Y:S01]  /*0780*/  @P1 VIADD R9, R9, 0x1 ;  /* 0x0000000109091836 */ /* 0x000fe20000000000 */
[----:B------:R-:W-:Y:S02]  /*0790*/  @!P2 LOP3.LUT R9, RZ, R12, RZ, 0x33, !PT ;  /* 0x0000000cff09a212 */ /* 0x000fe400078e33ff */
[----:B------:R-:W-:-:S03]  /*07a0*/  ISETP.NE.U32.AND P2, PT, R10, RZ, PT ;  /* 0x000000ff0a00720c */ /* 0x000fc60003f45070 */
[----:B------:R-:W-:Y:S01]  /*07b0*/  IMAD.HI.U32 R19, R4, R9, RZ ;  /* 0x0000000904137227 */ /* 0x000fe200078e00ff */
[----:B0-----:R-:W0:Y:S03]  /*07c0*/  LDC R25, c[0x0][R25+0x3ec] ;  /* 0x0000fb0019197b82 */ /* 0x001e260000000800 */
[----:B------:R-:W-:Y:S01]  /*07d0*/  VIADD R4, R22, 0xffffffe ;  /* 0x0ffffffe16047836 */ /* 0x000fe20000000000 */
[----:B------:R-:W-:Y:S01]  /*07e0*/  IADD3 R23, PT, PT, -R19, RZ, RZ ;  /* 0x000000ff13177210 */ /* 0x000fe20007ffe1ff */
[C---:B------:R-:W-:Y:S02]  /*07f0*/  VIADD R22, R2.reuse, 0xfffffffe ;  /* 0xfffffffe02167836 */ /* 0x040fe40000000000 */
[----:B------:R3:W5:Y:S01]  /*0800*/  F2I.FTZ.U32.TRUNC.NTZ R5, R4 ;  /* 0x0000000400057305 */ /* 0x000762000021f000 */
[----:B------:R-:W-:Y:S02]  /*0810*/  VIADD R2, R2, 0xfffffff8 ;  /* 0xfffffff802027836 */ /* 0x000fe40000000000 */
[----:B------:R-:W-:Y:S01]  /*0820*/  IMAD R23, R10, R23, R9 ;  /* 0x000000170a177224 */ /* 0x000fe200078e0209 */
[----:B------:R-:W-:-:S04]  /*0830*/  LEA R22, R22, UR4, 0x2 ;  /* 0x0000000416167c11 */ /* 0x000fc8000f8e10ff */
[----:B------:R-:W-:Y:S01]  /*0840*/  ISETP.GE.U32.AND P0, PT, R23, R10, PT ;  /* 0x0000000a1700720c */ /* 0x000fe20003f06070 */
[----:B---3--:R-:W-:-:S12]  /*0850*/  IMAD.MOV.U32 R4, RZ, RZ, RZ ;  /* 0x000000ffff047224 */ /* 0x008fd800078e00ff */
[----:B------:R-:W-:Y:S02]  /*0860*/  @P0 IADD3 R23, PT, PT, -R10, R23, RZ ;  /* 0x000000170a170210 */ /* 0x000fe40007ffe1ff */
[----:B------:R-:W-:Y:S02]  /*0870*/  @P0 IADD3 R19, PT, PT, R19, 0x1, RZ ;  /* 0x0000000113130810 */ /* 0x000fe40007ffe0ff */
[----:B------:R-:W-:Y:S01]  /*0880*/  ISETP.GE.U32.AND P1, PT, R23, R10, PT ;  /* 0x0000000a1700720c */ /* 0x000fe20003f26070 */
[----:B------:R-:W-:-:S04]  /*0890*/  IMAD.MOV R23, RZ, RZ, -R8 ;  /* 0x000000ffff177224 */ /* 0x000fc800078e0a08 */
[----:B-----5:R-:W-:Y:S01]  /*08a0*/  IMAD R23, R23, R5, RZ ;  /* 0x0000000517177224 */ /* 0x020fe200078e02ff */
[----:B--2---:R-:W2:Y:S01]  /*08b0*/  I2F.U32.RP R32, R13 ;  /* 0x0000000d00207306 */ /* 0x004ea20000209000 */
[----:B------:R-:W-:Y:S02]  /*08c0*/  IMAD.MOV R37, RZ, RZ, -R13 ;  /* 0x000000ffff257224 */ /* 0x000fe400078e0a0d */
[----:B------:R-:W-:Y:S02]  /*08d0*/  IMAD.HI.U32 R4, R5, R23, R4 ;  /* 0x0000001705047227 */ /* 0x000fe400078e0004 */
[----:B------:R3:W5:Y:S02]  /*08e0*/  LDC R23, c[0x0][R22+0x388] ;  /* 0x0000e20016177b82 */ /* 0x0007640000000800 */
[----:B------:R-:W-:Y:S02]  /*08f0*/  @P1 IADD3 R19, PT, PT, R19, 0x1, RZ ;  /* 0x0000000113131810 */ /* 0x000fe40007ffe0ff */
[----:B------:R-:W-:-:S02]  /*0900*/  @!P2 LOP3.LUT R19, RZ, R10, RZ, 0x33, !PT ;  /* 0x0000000aff13a212 */ /* 0x000fc400078e33ff */
[----:B------:R-:W-:-:S03]  /*0910*/  ISETP.NE.U32.AND P2, PT, R8, RZ, PT ;  /* 0x000000ff0800720c */ /* 0x000fc60003f45070 */
[----:B------:R-:W-:Y:S01]  /*0920*/  IMAD.HI.U32 R24, R4, R19, RZ ;  /* 0x0000001304187227 */ /* 0x000fe200078e00ff */
[----:B---3--:R-:W3:Y:S01]  /*0930*/  LDC R22, c[0x0][R22+0x3ec] ;  /* 0x0000fb0016167b82 */ /* 0x008ee20000000800 */
[----:B--2---:R-:W2:Y:S03]  /*0940*/  MUFU.RCP R32, R32 ;  /* 0x0000002000207308 */ /* 0x004ea60000001000 */
[----:B------:R-:W-:-:S05]  /*0950*/  IADD3 R35, PT, PT, -R24, RZ, RZ ;  /* 0x000000ff18237210 */ /* 0x000fca0007ffe1ff */
[----:B------:R-:W-:-:S05]  /*0960*/  IMAD R35, R8, R35, R19 ;  /* 0x0000002308237224 */ /* 0x000fca00078e0213 */
[----:B------:R-:W-:Y:S01]  /*0970*/  ISETP.GE.U32.AND P0, PT, R35, R8, PT ;  /* 0x000000082300720c */ /* 0x000fe20003f06070 */
[----:B--2---:R-:W-:Y:S02]  /*0980*/  VIADD R4, R32, 0xffffffe ;  /* 0x0ffffffe20047836 */ /* 0x004fe40000000000 */
[----:B------:R2:W4:Y:S02]  /*0990*/  LDC R32, c[0x0][R38+0x388] ;  /* 0x0000e20026207b82 */ /* 0x0005240000000800 */
[----:B------:R1:W0:Y:S08]  /*09a0*/  F2I.FTZ.U32.TRUNC.NTZ R5, R4 ;  /* 0x0000000400057305 */ /* 0x000230000021f000 */
[----:B------:R-:W-:Y:S01]  /*09b0*/  @P0 IADD3 R35, PT, PT, -R8, R35, RZ ;  /* 0x0000002308230210 */ /* 0x000fe20007ffe1ff */
[----:B--2---:R-:W2:Y:S01]  /*09c0*/  LDC R38, c[0x0][R38+0x3ec] ;  /* 0x0000fb0026267b82 */ /* 0x004ea20000000800 */
[----:B------:R-:W-:-:S02]  /*09d0*/  @P0 IADD3 R24, PT, PT, R24, 0x1, RZ ;  /* 0x0000000118180810 */ /* 0x000fc40007ffe0ff */
[----:B------:R-:W-:Y:S01]  /*09e0*/  ISETP.GE.U32.AND P1, PT, R35, R8, PT ;  /* 0x000000082300720c */ /* 0x000fe20003f26070 */
[----:B-1----:R-:W-:Y:S02]  /*09f0*/  IMAD.MOV.U32 R4, RZ, RZ, RZ ;  /* 0x000000ffff047224 */ /* 0x002fe400078e00ff */
[----:B0-----:R-:W-:Y:S01]  /*0a00*/  IMAD R37, R37, R5, RZ ;  /* 0x0000000525257224 */ /* 0x001fe200078e02ff */
[----:B-----5:R-:W0:Y:S03]  /*0a10*/  I2F.U32.RP R35, R23 ;  /* 0x0000001700237306 */ /* 0x020e260000209000 */
[----:B------:R-:W-:-:S06]  /*0a20*/  IMAD.HI.U32 R5, R5, R37, R4 ;  /* 0x0000002505057227 */ /* 0x000fcc00078e0004 */
        /* <DEDUP_REMOVED lines=8> */
[----:B----4-:R-:W1:Y:S01]  /*0ab0*/  I2F.U32.RP R36, R32 ;  /* 0x0000002000247306 */ /* 0x010e620000209000 */
[----:B------:R-:W-:Y:S02]  /*0ac0*/  IMAD.MOV R41, RZ, RZ, -R32 ;  /* 0x000000ffff297224 */ /* 0x000fe400078e0a20 */
[----:B0-----:R-:W-:-:S06]  /*0ad0*/  VIADD R5, R35, 0xffffffe ;  /* 0x0ffffffe23057836 */ /* 0x001fcc0000000000 */
[----:B------:R-:W0:Y:S03]  /*0ae0*/  F2I.FTZ.U32.TRUNC.NTZ R5, R5 ;  /* 0x0000000500057305 */ /* 0x000e26000021f000 */
[----:B------:R-:W-:Y:S01]  /*0af0*/  @P0 IADD3 R4, PT, PT, -R13, R4, RZ ;  /* 0x000000040d040210 */ /* 0x000fe20007ffe1ff */
[----:B------:R-:W-:-:S03]  /*0b00*/  @P0 VIADD R34, R34, 0x1 ;  /* 0x0000000122220836 */ /* 0x000fc60000000000 */
[----:B------:R-:W-:Y:S01]  /*0b10*/  ISETP.GE.U32.AND P1, PT, R4, R13, PT ;  /* 0x0000000d0400720c */ /* 0x000fe20003f26070 */
[----:B------:R-:W-:Y:S01]  /*0b20*/  IMAD.MOV R4, RZ, RZ, -R23 ;  /* 0x000000ffff047224 */ /* 0x000fe200078e0a17 */
[----:B-1----:R-:W1:Y:S03]  /*0b30*/  MUFU.RCP R36, R36 ;  /* 0x0000002400247308 */ /* 0x002e660000001000 */
[----:B0-----:R-:W-:Y:S02]  /*0b40*/  IMAD R35, R4, R5, RZ ;  /* 0x0000000504237224 */ /* 0x001fe400078e02ff */
[----:B------:R-:W-:-:S06]  /*0b50*/  HFMA2 R4, -RZ, RZ, 0, 0 ;  /* 0x00000000ff047431 */ /* 0x000fcc00000001ff */
[----:B------:R-:W-:Y:S01]  /*0b60*/  @P1 VIADD R34, R34, 0x1 ;  /* 0x0000000122221836 */ /* 0x000fe20000000000 */
[----:B------:R-:W-:Y:S02]  /*0b70*/  @!P2 LOP3.LUT R34, RZ, R13, RZ, 0x33, !PT ;  /* 0x0000000dff22a212 */ /* 0x000fe400078e33ff */
[----:B------:R-:W-:Y:S01]  /*0b80*/  ISETP.NE.U32.AND P2, PT, R23, RZ, PT ;  /* 0x000000ff1700720c */ /* 0x000fe20003f45070 */
[----:B------:R-:W-:Y:S02]  /*0b90*/  IMAD.HI.U32 R5, R5, R35, R4 ;  /* 0x0000002305057227 */ /* 0x000fe400078e0004 */
[----:B------:R0:W4:Y:S04]  /*0ba0*/  LDC R35, c[0x0][R39+0x388] ;  /* 0x0000e20027237b82 */ /* 0x0001280000000800 */
[----:B------:R-:W-:-:S04]  /*0bb0*/  IMAD.HI.U32 R37, R5, R34, RZ ;  /* 0x0000002205257227 */ /* 0x000fc800078e00ff */
[----:B-1----:R-:W-:Y:S01]  /*0bc0*/  VIADD R5, R36, 0xffffffe ;  /* 0x0ffffffe24057836 */ /* 0x002fe20000000000 */
[----:B------:R-:W-:Y:S01]  /*0bd0*/  IADD3 R4, PT, PT, -R37, RZ, RZ ;  /* 0x000000ff25047210 */ /* 0x000fe20007ffe1ff */
[----:B0-----:R-:W0:Y:S04]  /*0be0*/  LDC R39, c[0x0][R39+0x3ec] ;  /* 0x0000fb0027277b82 */ /* 0x001e280000000800 */
        /* <DEDUP_REMOVED lines=67> */
.L_x_2260:
[----:B------:R-:W-:-:S07]  /*1020*/  VIADD R2, R2, 0x4 ;  /* 0x0000000402027836 */ /* 0x000fce0000000000 */
.L_x_2259:
        /* <DEDUP_REMOVED lines=107> */
.L_x_2262:
        /* <DEDUP_REMOVED lines=56> */
.L_x_2263:
        /* <DEDUP_REMOVED lines=28> */
.L_x_2258:
[----:B------:R-:W0:Y:S01]  /*1c20*/  LDCU UR4, c[0x0][0x4c4] ;  /* 0x00009880ff0477ac */ /* 0x000e220008000800 */
[----:B------:R-:W-:Y:S02]  /*1c30*/  HFMA2 R19, -RZ, RZ, 0, 0 ;  /* 0x00000000ff137431 */ /* 0x000fe400000001ff */
[----:B0-----:R-:W-:-:S07]  /*1c40*/  IMAD R18, R7, UR4, R18 ;  /* 0x0000000407127c24 */ /* 0x001fce000f8e0212 */
.L_x_2257:
[----:B------:R-:W-:Y:S05]  /*1c50*/  BSYNC.RECONVERGENT B0 ;  /* 0x0000000000007941 */ /* 0x000fea0003800200 */
.L_x_2256:
        /* <DEDUP_REMOVED lines=18> */
.L_x_2268:
        /* <DEDUP_REMOVED lines=206> */
.L_x_2267:
        /* <DEDUP_REMOVED lines=107> */
.L_x_2269:
        /* <DEDUP_REMOVED lines=56> */
.L_x_2270:
        /* <DEDUP_REMOVED lines=28> */
.L_x_2266:
[----:B------:R-:W0:Y:S02]  /*3650*/  LDCU UR4, c[0x0][0x4c4] ;  /* 0x00009880ff0477ac */ /* 0x000e240008000800 */
[----:B0-----:R-:W-:Y:S02]  /*3660*/  IMAD R22, R22, UR4, R23 ;  /* 0x0000000416167c24 */ /* 0x001fe4000f8e0217 */
[----:B------:R-:W-:-:S07]  /*3670*/  HFMA2 R23, -RZ, RZ, 0, 0 ;  /* 0x00000000ff177431 */ /* 0x000fce00000001ff */
.L_x_2265:
[----:B------:R-:W-:Y:S05]  /*3680*/  BSYNC.RECONVERGENT B0 ;  /* 0x0000000000007941 */ /* 0x000fea0003800200 */
.L_x_2264:
        /* <DEDUP_REMOVED lines=17> */
.L_x_2275:
        /* <DEDUP_REMOVED lines=206> */
.L_x_2274:
        /* <DEDUP_REMOVED lines=107> */
.L_x_2276:
        /* <DEDUP_REMOVED lines=56> */
.L_x_2277:
        /* <DEDUP_REMOVED lines=28> */
.L_x_2273:
[----:B------:R-:W0:Y:S02]  /*5070*/  LDCU UR4, c[0x0][0x4c4] ;  /* 0x00009880ff0477ac */ /* 0x000e240008000800 */
[----:B0-----:R-:W-:Y:S02]  /*5080*/  IMAD R24, R25, UR4, R24 ;  /* 0x0000000419187c24 */ /* 0x001fe4000f8e0218 */
[----:B------:R-:W-:-:S07]  /*5090*/  HFMA2 R25, -RZ, RZ, 0, 0 ;  /* 0x00000000ff197431 */ /* 0x000fce00000001ff */
.L_x_2272:
[----:B------:R-:W-:Y:S05]  /*50a0*/  BSYNC.RECONVERGENT B0 ;  /* 0x0000000000007941 */ /* 0x000fea0003800200 */
.L_x_2271:
        /* <DEDUP_REMOVED lines=17> */
.L_x_2282:
        /* <DEDUP_REMOVED lines=206> */
.L_x_2281:
        /* <DEDUP_REMOVED lines=107> */
.L_x_2283:
        /* <DEDUP_REMOVED lines=56> */
.L_x_2284:
        /* <DEDUP_REMOVED lines=28> */
.L_x_2280:
[----:B------:R-:W0:Y:S01]  /*6a90*/  LDCU UR4, c[0x0][0x4c4] ;  /* 0x00009880ff0477ac */ /* 0x000e220008000800 */
[----:B------:R-:W-:Y:S02]  /*6aa0*/  HFMA2 R5, -RZ, RZ, 0, 0 ;  /* 0x00000000ff057431 */ /* 0x000fe400000001ff */
[----:B0-----:R-:W-:-:S07]  /*6ab0*/  IMAD R4, R2, UR4, R7 ;  /* 0x0000000402047c24 */ /* 0x001fce000f8e0207 */
.L_x_2279:
[----:B------:R-:W-:Y:S05]  /*6ac0*/  BSYNC.RECONVERGENT B0 ;  /* 0x0000000000007941 */ /* 0x000fea0003800200 */
.L_x_2278:
        /* <DEDUP_REMOVED lines=125> */
.L_x_2285:
        /* <DEDUP_REMOVED lines=8> */
.L_x_2286:
        /* <DEDUP_REMOVED lines=18> */
.L_x_10068:
[----:B------:R-:W-:Y:S05]  /*7440*/  BRX R4 -0x7450                                                                                                                                                                                                                                                                                                                                                                                                                                                                               (*"BRANCH_TARGETS .L_x_10069,.L_x_10070,.L_x_10071"*) ;  /* 0xffffff8804ec7949 */ /* 0x000fea000383ffff */
.L_x_2289:
        /* <DEDUP_REMOVED lines=31> */
.L_x_2295:
[----:B------:R0:W5:Y:S02]  /*7640*/  LDG.E R0, desc[UR36][R26.64] ;  /* 0x000000241a007981 */ /* 0x000164000c1e1900 */
.L_x_2294:
[----:B------:R-:W-:Y:S05]  /*7650*/  BSYNC.RECONVERGENT B6 ;  /* 0x0000000000067941 */ /* 0x000fea0003800200 */
.L_x_2293:
[----:B------:R-:W1:Y:S01]  /*7660*/  LDC R5, c[0x0][0x3ec] ;  /* 0x0000fb00ff057b82 */ /* 0x000e620000000800 */
[----:B------:R-:W2:Y:S01]  /*7670*/  LDCU UR4, c[0x0][0x530] ;  /* 0x0000a600ff0477ac */ /* 0x000ea20008000800 */
[----:B-----5:R-:W-:-:S04]  /*7680*/  FSET.BF.LE.FTZ.AND R0, R35, R0, PT ;  /* 0x000000002300720a */ /* 0x020fc80003813000 */
[----:B------:R-:W-:Y:S02]  /*7690*/  F2FP.BF16.F32.PACK_AB R0, RZ, R0 ;  /* 0x00000000ff00723e */ /* 0x000fe400000010ff */
[----:B------:R-:W3:Y:S01]  /*76a0*/  LDC.64 R2, c[0x0][0x380] ;  /* 0x0000e000ff027b82 */ /* 0x000ee20000000a00 */
[----:B--2---:R-:W-:-:S04]  /*76b0*/  IADD3 R6, PT, PT, -R28, UR4, RZ ;  /* 0x000000041c067c10 */ /* 0x004fc8000fffe1ff */
[----:B------:R-:W-:Y:S01]  /*76c0*/  ISETP.GT.AND P0, PT, R6, 0x3, PT ;  /* 0x000000030600780c */ /* 0x000fe20003f04270 */
[----:B-1----:R-:W-:-:S04]  /*76d0*/  IMAD R4, R28, R5, R5 ;  /* 0x000000051c047224 */ /* 0x002fc800078e0205 */
[----:B------:R-:W-:-:S05]  /*76e0*/  IMAD R4, R5, 0x2, R4 ;  /* 0x0000000205047824 */ /* 0x000fca00078e0204 */
[----:B------:R-:W-:-:S05]  /*76f0*/  SEL R5, R4, RZ, P0 ;  /* 0x000000ff04057207 */ /* 0x000fca0000000000 */
[----:B---3--:R-:W-:-:S05]  /*7700*/  IMAD.WIDE.U32 R2, R5, 0x2, R2 ;  /* 0x0000000205027825 */ /* 0x008fca00078e0002 */
[----:B------:R1:W-:Y:S02]  /*7710*/  STG.E.U16 desc[UR36][R2.64], R0 ;  /* 0x0000000002007986 */ /* 0x0003e4000c101524 */
.L_x_2291:
[----:B------:R-:W-:Y:S05]  /*7720*/  BSYNC.RELIABLE B7 ;  /* 0x0000000000077941 */ /* 0x000fea0003800100 */
.L_x_2290:
        /* <DEDUP_REMOVED lines=24> */
.L_x_2298:
[----:B------:R0:W5:Y:S02]  /*78b0*/  LDG.E R0, desc[UR36][R26.64] ;  /* 0x000000241a007981 */ /* 0x000164000c1e1900 */
.L_x_2297:
[----:B------:R-:W-:Y:S05]  /*78c0*/  BSYNC.RECONVERGENT B6 ;  /* 0x0000000000067941 */ /* 0x000fea0003800200 */
.L_x_2296:
        /* <DEDUP_REMOVED lines=8> */
[----:B------:R-:W-:-:S05]  /*7950*/  IMAD.IADD R5, R4, 0x1, R5 ;  /* 0x0000000104057824 */ /* 0x000fca00078e0205 */
[----:B------:R-:W-:-:S05]  /*7960*/  SEL R5, R5, RZ, P0 ;  /* 0x000000ff05057207 */ /* 0x000fca0000000000 */
[----:B---3--:R-:W-:-:S05]  /*7970*/  IMAD.WIDE.U32 R2, R5, 0x2, R2 ;  /* 0x0000000205027825 */ /* 0x008fca00078e0002 */
[----:B------:R1:W-:Y:S02]  /*7980*/  STG.E.U16 desc[UR36][R2.64], R33 ;  /* 0x0000002102007986 */ /* 0x0003e4000c101524 */
.L_x_10070:
        /* <DEDUP_REMOVED lines=12> */
[----:B-1----:R1:W3:Y:S01]  /*7a50*/  LDC.64 R2, c[0x4][R0] ;  /* 0x0100000000027b82 */ /* 0x0022e20000000a00 */
[----:B------:R-:W4:Y:S01]  /*7a60*/  LDCU.64 UR6, c[0x4][0x178] ;  /* 0x01002f00ff0677ac */ /* 0x000f220008000a00 */
[----:B------:R-:W-:Y:S01]  /*7a70*/  MOV R13, RZ ;  /* 0x000000ff000d7202 */ /* 0x000fe20000000f00 */
[----:B------:R-:W5:Y:S01]  /*7a80*/  LDCU.64 UR8, c[0x4][0x88] ;  /* 0x01001100ff0877ac */ /* 0x000f620008000a00 */
[----:B--2---:R-:W-:Y:S01]  /*7a90*/  MOV R4, UR4 ;  /* 0x0000000400047c02 */ /* 0x004fe20008000f00 */
[----:B------:R-:W-:Y:S01]  /*7aa0*/  IMAD.U32 R5, RZ, RZ, UR5 ;  /* 0x00000005ff057e24 */ /* 0x000fe2000f8e00ff */
[----:B----4-:R-:W-:Y:S01]  /*7ab0*/  MOV R6, UR6 ;  /* 0x0000000600067c02 */ /* 0x010fe20008000f00 */
[----:B------:R-:W-:Y:S01]  /*7ac0*/  IMAD.U32 R7, RZ, RZ, UR7 ;  /* 0x00000007ff077e24 */ /* 0x000fe2000f8e00ff */
[----:B-----5:R-:W-:Y:S01]  /*7ad0*/  MOV R10, UR8 ;  /* 0x00000008000a7c02 */ /* 0x020fe20008000f00 */
[----:B-1----:R-:W-:-:S07]  /*7ae0*/  IMAD.U32 R11, RZ, RZ, UR9 ;  /* 0x00000009ff0b7e24 */ /* 0x002fce000f8e00ff */
[----:B------:R-:W-:-:S07]  /*7af0*/  LEPC R20, `(.L_x_2301) ;  /* 0x000000001014794e */ /* 0x000fce0000000000 */
[----:B0--3--:R-:W-:Y:S05]  /*7b00*/  CALL.ABS.NOINC R2 ;  /* 0x0000000002007343 */ /* 0x009fea0003c00000 */
.L_x_2301:
[----:B------:R2:W5:Y:S02]  /*7b10*/  LDG.E R5, desc[UR36][R24.64] ;  /* 0x0000002418057981 */ /* 0x000564000c1e1900 */
.L_x_2300:
[----:B------:R-:W-:Y:S05]  /*7b20*/  BSYNC.RECONVERGENT B6 ;  /* 0x0000000000067941 */ /* 0x000fea0003800200 */
.L_x_2299:
[----:B------:R-:W3:Y:S01]  /*7b30*/  LDC R7, c[0x0][0x3ec] ;  /* 0x0000fb00ff077b82 */ /* 0x000ee20000000800 */
[----:B------:R-:W4:Y:S01]  /*7b40*/  LDCU UR4, c[0x0][0x530] ;  /* 0x0000a600ff0477ac */ /* 0x000f220008000800 */
[----:B-----5:R-:W-:-:S04]  /*7b50*/  FSET.BF.LE.FTZ.AND R32, R32, R5, PT ;  /* 0x000000052020720a */ /* 0x020fc80003813000 */
[----:B------:R-:W-:Y:S02]  /*7b60*/  F2FP.BF16.F32.PACK_AB R32, RZ, R32 ;  /* 0x00000020ff20723e */ /* 0x000fe400000010ff */
[----:B-1----:R-:W1:Y:S01]  /*7b70*/  LDC.64 R2, c[0x0][0x380] ;  /* 0x0000e000ff027b82 */ /* 0x002e620000000a00 */
[----:B----4-:R-:W-:-:S04]  /*7b80*/  IADD3 R0, PT, PT, -R28, UR4, RZ ;  /* 0x000000041c007c10 */ /* 0x010fc8000fffe1ff */
[----:B------:R-:W-:Y:S01]  /*7b90*/  ISETP.GT.AND P0, PT, R0, 0x1, PT ;  /* 0x000000010000780c */ /* 0x000fe20003f04270 */
[----:B---3--:R-:W-:-:S05]  /*7ba0*/  IMAD R5, R28, R7, R7 ;  /* 0x000000071c057224 */ /* 0x008fca00078e0207 */
[----:B------:R-:W-:-:S05]  /*7bb0*/  SEL R5, R5, RZ, P0 ;  /* 0x000000ff05057207 */ /* 0x000fca0000000000 */
[----:B-1----:R-:W-:-:S05]  /*7bc0*/  IMAD.WIDE.U32 R2, R5, 0x2, R2 ;  /* 0x0000000205027825 */ /* 0x002fca00078e0002 */
[----:B------:R1:W-:Y:S02]  /*7bd0*/  STG.E.U16 desc[UR36][R2.64], R32 ;  /* 0x0000002002007986 */ /* 0x0003e4000c101524 */
.L_x_10069:
[----:B------:R-:W-:Y:S05]  /*7be0*/  BSYNC.RELIABLE B8 ;  /* 0x0000000000087941 */ /* 0x000fea0003800100 */
.L_x_2288:
        /* <DEDUP_REMOVED lines=10> */
[----:B------:R-:W-:Y:S02]  /*7c90*/  HFMA2 R12, -RZ, RZ, 0, 5.9604644775390625e-08 ;  /* 0x00000001ff0c7431 */ /* 0x000fe400000001ff */
[----:B------:R-:W-:Y:S01]  /*7ca0*/  IMAD.MOV.U32 R8, RZ, RZ, 0x27f ;  /* 0x0000027fff087424 */ /* 0x000fe200078e00ff */
[----:B-1----:R1:W4:Y:S01]  /*7cb0*/  LDC.64 R2, c[0x4][R0] ;  /* 0x0100000000027b82 */ /* 0x0023220000000a00 */
[----:B------:R-:W5:Y:S01]  /*7cc0*/  LDCU.64 UR6, c[0x4][0x178] ;  /* 0x01002f00ff0677ac */ /* 0x000f620008000a00 */
[----:B------:R-:W-:Y:S01]  /*7cd0*/  IMAD.MOV.U32 R13, RZ, RZ, RZ ;  /* 0x000000ffff0d7224 */ /* 0x000fe200078e00ff */
[----:B------:R-:W0:Y:S01]  /*7ce0*/  LDCU.64 UR8, c[0x4][0x88] ;  /* 0x01001100ff0877ac */ /* 0x000e220008000a00 */
[----:B---3--:R-:W-:Y:S01]  /*7cf0*/  IMAD.U32 R4, RZ, RZ, UR4 ;  /* 0x00000004ff047e24 */ /* 0x008fe2000f8e00ff */
[----:B------:R-:W-:Y:S01]  /*7d00*/  MOV R5, UR5 ;  /* 0x0000000500057c02 */ /* 0x000fe20008000f00 */
[----:B-----5:R-:W-:Y:S01]  /*7d10*/  IMAD.U32 R6, RZ, RZ, UR6 ;  /* 0x00000006ff067e24 */ /* 0x020fe2000f8e00ff */
[----:B------:R-:W-:Y:S01]  /*7d20*/  MOV R7, UR7 ;  /* 0x0000000700077c02 */ /* 0x000fe20008000f00 */
[----:B0-----:R-:W-:Y:S01]  /*7d30*/  IMAD.U32 R10, RZ, RZ, UR8 ;  /* 0x00000008ff0a7e24 */ /* 0x001fe2000f8e00ff */
[----:B-1----:R-:W-:-:S07]  /*7d40*/  MOV R11, UR9 ;  /* 0x00000009000b7c02 */ /* 0x002fce0008000f00 */
[----:B------:R-:W-:-:S07]  /*7d50*/  LEPC R20, `(.L_x_2304) ;  /* 0x000000001014794e */ /* 0x000fce0000000000 */
[----:B--2-4-:R-:W-:Y:S05]  /*7d60*/  CALL.ABS.NOINC R2 ;  /* 0x0000000002007343 */ /* 0x014fea0003c00000 */
.L_x_2304:
[----:B------:R3:W5:Y:S02]  /*7d70*/  LDG.E R0, desc[UR36][R22.64] ;  /* 0x0000002416007981 */ /* 0x000764000c1e1900 */
.L_x_2303:
[----:B------:R-:W-:Y:S05]  /*7d80*/  BSYNC.RECONVERGENT B6 ;  /* 0x0000000000067941 */ /* 0x000fea0003800200 */
.L_x_2302:
[----:B------:R-:W1:Y:S01]  /*7d90*/  LDCU UR5, c[0x0][0x530] ;  /* 0x0000a600ff0577ac */ /* 0x000e620008000800 */
[----:B------:R-:W4:Y:S01]  /*7da0*/  LDC.64 R4, c[0x0][0x380] ;  /* 0x0000e000ff047b82 */ /* 0x000f220000000a00 */
[----:B-----5:R-:W-:Y:S01]  /*7db0*/  FSET.BF.LE.FTZ.AND R31, R31, R0, PT ;  /* 0x000000001f1f720a */ /* 0x020fe20003813000 */
[----:B------:R-:W0:Y:S03]  /*7dc0*/  LDCU UR4, c[0x0][0x3ec] ;  /* 0x00007d80ff0477ac */ /* 0x000e260008000800 */
[----:B------:R-:W-:Y:S02]  /*7dd0*/  F2FP.BF16.F32.PACK_AB R31, RZ, R31 ;  /* 0x0000001fff1f723e */ /* 0x000fe400000010ff */
[----:B-1----:R-:W-:Y:S01]  /*7de0*/  MOV R3, UR5 ;  /* 0x0000000500037c02 */ /* 0x002fe20008000f00 */
[----:B0-----:R-:W-:-:S04]  /*7df0*/  IMAD R0, R28, UR4, RZ ;  /* 0x000000041c007c24 */ /* 0x001fc8000f8e02ff */
[----:B------:R-:W-:-:S05]  /*7e00*/  IMAD.IADD R2, R3, 0x1, -R28 ;  /* 0x0000000103027824 */ /* 0x000fca00078e0a1c */
[----:B------:R-:W-:-:S04]  /*7e10*/  ISETP.GT.AND P0, PT, R2, RZ, PT ;  /* 0x000000ff0200720c */ /* 0x000fc80003f04270 */
[----:B------:R-:W-:-:S05]  /*7e20*/  SEL R7, R0, RZ, P0 ;  /* 0x000000ff00077207 */ /* 0x000fca0000000000 */
[----:B----4-:R-:W-:-:S05]  /*7e30*/  IMAD.WIDE.U32 R4, R7, 0x2, R4 ;  /* 0x0000000207047825 */ /* 0x010fca00078e0004 */
[----:B------:R0:W-:Y:S01]  /*7e40*/  STG.E.U16 desc[UR36][R4.64], R31 ;  /* 0x0000001f04007986 */ /* 0x0001e2000c101524 */
[----:B------:R-:W-:Y:S05]  /*7e50*/  BRA `(.L_x_2292) ;  /* 0x0000000000047947 */ /* 0x000fea0003800000 */
.L_x_10071:
[----:B------:R-:W-:Y:S05]  /*7e60*/  BREAK.RELIABLE B8 ;  /* 0x0000000000087942 */ /* 0x000fea0003800100 */
.L_x_2292:
[----:B------:R-:W-:Y:S05]  /*7e70*/  BSYNC.RECONVERGENT B9 ;  /* 0x0000000000097941 */ /* 0x000fea0003800200 */
.L_x_2287:
[----:B------:R-:W-:-:S04]  /*7e80*/  LEA R28, R29, R28, 0x2 ;  /* 0x0000001c1d1c7211 */ /* 0x000fc800078e10ff */
[----:B------:R-:W-:-:S13]  /*7e90*/  ISETP.GE.U32.AND P0, PT, R28, R3, PT ;  /* 0x000000031c00720c */ /* 0x000fda0003f06070 */
[----:B------:R-:W-:Y:S05]  /*7ea0*/  @!P0 BRA `(.L_x_2305) ;  /* 0xffffff8000b48947 */ /* 0x000fea000383ffff */
[----:B------:R-:W-:Y:S05]  /*7eb0*/  EXIT ;  /* 0x000000000000794d */ /* 0x000fea0003800000 */
.L_x_2306:
        /* <DEDUP_REMOVED lines=12> */
.L_x_10577:


//--------------------- .text._ZN2at4cuda57_GLOBAL__N__cd6b329d_24_DistributionBernoulli_cu_7537a20d21kernelPointwiseApply2IZNS_6native9templates4cuda28bernoulli_tensor_cuda_kernelIN3c108BFloat16EfEEvRKNS_10TensorBaseESB_NS_15PhiloxCudaStateEEUliRS8_SD_SD_SD_RKfSF_SF_SF_E_S8_SE_jLi1ELi2ELi4ELi512ELi2EEEvNS0_6detail10TensorInfoIT0_T2_EENSI_IT1_SK_EESK_T_ --------------------------
	.section	.text._ZN2at4cuda57_GLOBAL__N__cd6b329d_24_DistributionBernoulli_cu_7537a20d21kernelPointwiseApply2IZNS_6native9templates4cuda28bernoulli_tensor_cuda_kernelIN3c108BFloat16EfEEvRKNS_10TensorBaseESB_NS_15PhiloxCudaStateEEUliRS8_SD_SD_SD_RKfSF_SF_SF_E_S8_SE_jLi1ELi2ELi4ELi512ELi2EEEvNS0_6detail10TensorInfoIT0_T2_EENSI_IT1_SK_EESK_T_,"ax",@progbits
	.align	128
.text._ZN2at4cuda57_GLOBAL__N__cd6b329d_24_DistributionBernoulli_cu_7537a20d21kernelPointwiseApply2IZNS_6native9templates4cuda28bernoulli_tensor_cuda_kernelIN3c108BFloat16EfEEvRKNS_10TensorBaseESB_NS_15PhiloxCudaStateEEUliRS8_SD_SD_SD_RKfSF_SF_SF_E_S8_SE_jLi1ELi2ELi4ELi512ELi2EEEvNS0_6detail10TensorInfoIT0_T2_EENSI_IT1_SK_EESK_T_:
        .type           _ZN2at4cuda57_GLOBAL__N__cd6b329d_24_DistributionBernoulli_cu_7537a20d21kernelPointwiseApply2IZNS_6native9templates4cuda28bernoulli_tensor_cuda_kernelIN3c108BFloat16EfEEvRKNS_10TensorBaseESB_NS_15PhiloxCudaStateEEUliRS8_SD_SD_SD_RKfSF_SF_SF_E_S8_SE_jLi1ELi2ELi4ELi512ELi2EEEvNS0_6detail10TensorInfoIT0_T2_EENSI_IT1_SK_EESK_T_,@function
        .size           _ZN2at4cuda57_GLOBAL__N__cd6b329d_24_DistributionBernoulli_cu_7537a20d21kernelPointwiseApply2IZNS_6native9templates4cuda28bernoulli_tensor_cuda_kernelIN3c108BFloat16EfEEvRKNS_10TensorBaseESB_NS_15PhiloxCudaStateEEUliRS8_SD_SD_SD_RKfSF_SF_SF_E_S8_SE_jLi1ELi2ELi4ELi512ELi2EEEvNS0_6detail10TensorInfoIT0_T2_EENSI_IT1_SK_EESK_T_,(.L_x_10578 - _ZN2at4cuda57_GLOBAL__N__cd6b329d_24_DistributionBernoulli_cu_7537a20d21kernelPointwiseApply2IZNS_6native9templates4cuda28bernoulli_tensor_cuda_kernelIN3c108BFloat16EfEEvRKNS_10TensorBaseESB_NS_15PhiloxCudaStateEEUliRS8_SD_SD_SD_RKfSF_SF_SF_E_S8_SE_jLi1ELi2ELi4ELi512ELi2EEEvNS0_6detail10TensorInfoIT0_T2_EENSI_IT1_SK_EESK_T_)
        .other          _ZN2at4cuda57_GLOBAL__N__cd6b329d_24_DistributionBernoulli_cu_7537a20d21kernelPointwiseApply2IZNS_6native9templates4cuda28bernoulli_tensor_cuda_kernelIN3c108BFloat16EfEEvRKNS_10TensorBaseESB_NS_15PhiloxCudaStateEEUliRS8_SD_SD_SD_RKfSF_SF_SF_E_S8_SE_jLi1ELi2ELi4ELi512ELi2EEEvNS0_6detail10TensorInfoIT0_T2_EENSI_IT1_SK_EESK_T_,@"STO_CUDA_ENTRY STV_DEFAULT"
_ZN2at4cuda57_GLOBAL__N__cd6b329d_24_DistributionBernoulli_cu_7537a20d21kernelPointwiseApply2IZNS_6native9templates4cuda28bernoulli_tensor_cuda_kernelIN3c108BFloat16EfEEvRKNS_10TensorBaseESB_NS_15PhiloxCudaStateEEUliRS8_SD_SD_SD_RKfSF_SF_SF_E_S8_SE_jLi1ELi2ELi4ELi512ELi2EEEvNS0_6detail10TensorInfoIT0_T2_EENSI_IT1_SK_EESK_T_:
        /* <DEDUP_REMOVED lines=23> */
.L_x_2336:
        /* <DEDUP_REMOVED lines=139> */
.L_x_2309:
[----:B------:R-:W-:Y:S05]  /*0a20*/  BSYNC.RECONVERGENT B0 ;  /* 0x0000000000007941 */ /* 0x000fea0003800200 */
.L_x_2308:
        /* <DEDUP_REMOVED lines=38> */
.L_x_2311:
[----:B------:R-:W-:Y:S05]  /*0c90*/  BSYNC.RECONVERGENT B0 ;  /* 0x0000000000007941 */ /* 0x000fea0003800200 */
.L_x_2310:
        /* <DEDUP_REMOVED lines=34> */
.L_x_2313:
[----:B------:R-:W-:Y:S05]  /*0ec0*/  BSYNC.RECONVERGENT B0 ;  /* 0x0000000000007941 */ /* 0x000fea0003800200 */
.L_x_2312:
[----:B------:R-:W-:Y:S04]  /*0ed0*/  BSSY.RECONVERGENT B0, `(.L_x_2314) ;  /* 0x000001a000007945 */ /* 0x000fe80003800200 */
[----:B------:R-:W-:Y:S05]  /*0ee0*/  @!P2 BRA `(.L_x_2315) ;  /* 0x000000000060a947 */ /* 0x000fea0003800000 */
[----:B------:R-:W0:Y:S01]  /*0ef0*/  I2F.U32.RP R10, UR39 ;  /* 0x00000027000a7d06 */ /* 0x000e220008209000 */
[----:B------:R-:W-:Y:S01]  /*0f00*/  HFMA2 R4, -RZ, RZ, 0, 0 ;  /* 0x00000000ff047431 */ /* 0x000fe200000001ff */
[----:B------:R-:W-:-:S06]  /*0f10*/  ISETP.NE.U32.AND P5, PT, RZ, UR39, PT ;  /* 0x00000027ff007c0c */ /* 0x000fcc000bfa5070 */
[----:B0-----:R-:W0:Y:S02]  /*0f20*/  MUFU.RCP R10, R10 ;  /* 0x0000000a000a7308 */ /* 0x001e240000001000 */
[----:B0-----:R-:W-:-:S06]  /*0f30*/  VIADD R16, R10, 0xffffffe ;  /* 0x0ffffffe0a107836 */ /* 0x001fcc0000000000 */
[----:B------:R-:W0:Y:S02]  /*0f40*/  F2I.FTZ.U32.TRUNC.NTZ R5, R16 ;  /* 0x0000001000057305 */ /* 0x000e24000021f000 */
[----:B0-----:R-:W-:-:S04]  /*0f50*/  IMAD.MOV R11, RZ, RZ, -R5 ;  /* 0x000000ffff0b7224 */ /* 0x001fc800078e0a05 */
[----:B------:R-:W-:-:S04]  /*0f60*/  IMAD R11, R11, UR39, RZ ;  /* 0x000000270b0b7c24 */ /* 0x000fc8000f8e02ff */
[----:B------:R-:W-:-:S04]  /*0f70*/  IMAD.HI.U32 R5, R5, R11, R4 ;  /* 0x0000000b05057227 */ /* 0x000fc800078e0004 */
[----:B------:R-:W-:-:S04]  /*0f80*/  VIADD R4, R33, 0x3 ;  /* 0x0000000321047836 */ /* 0x000fc80000000000 */
        /* <DEDUP_REMOVED lines=14> */
.L_x_2315:
[----:B------:R-:W-:Y:S05]  /*1070*/  BSYNC.RECONVERGENT B0 ;  /* 0x0000000000007941 */ /* 0x000fea0003800200 */
.L_x_2314:
        /* <DEDUP_REMOVED lines=12> */
.L_x_2316:
        /* <DEDUP_REMOVED lines=8> */
.L_x_2317:
        /* <DEDUP_REMOVED lines=18> */
.L_x_10072:
[----:B------:R-:W-:Y:S05]  /*12e0*/  BRX R2 -0x12f0                                                                                                                                                                                                                                                                                                                                                                                                                                                                               (*"BRANCH_TARGETS .L_x_10073,.L_x_10074,.L_x_10075"*) ;  /* 0xffffffec02447949 */ /* 0x000fea000383ffff */
.L_x_2320:
        /* <DEDUP_REMOVED lines=30> */
.L_x_2326:
[----:B------:R0:W5:Y:S02]  /*14d0*/  LDG.E R3, desc[UR36][R16.64] ;  /* 0x0000002410037981 */ /* 0x000164000c1e1900 */
.L_x_2325:
[----:B------:R-:W-:Y:S05]  /*14e0*/  BSYNC.RECONVERGENT B6 ;  /* 0x0000000000067941 */ /* 0x000fea0003800200 */
.L_x_2324:
[----:B-----5:R-:W-:Y:S02]  /*14f0*/  FSET.BF.LE.FTZ.AND R34, R34, R3, PT ;  /* 0x000000032222720a */ /* 0x020fe40003813000 */
[C---:B------:R-:W-:Y:S02]  /*1500*/  LEA R4, P0, R35.reuse, UR42, 0x1 ;  /* 0x0000002a23047c11 */ /* 0x040fe4000f8008ff */
[----:B------:R-:W-:Y:S02]  /*1510*/  F2FP.BF16.F32.PACK_AB R34, RZ, R34 ;  /* 0x00000022ff22723e */ /* 0x000fe400000010ff */
[----:B------:R-:W-:-:S05]  /*1520*/  LEA.HI.X R5, R35, UR43, RZ, 0x1, P0 ;  /* 0x0000002b23057c11 */ /* 0x000fca00080f0cff */
[----:B------:R1:W-:Y:S04]  /*1530*/  STG.E.U16 desc[UR36][R4.64], R34 ;  /* 0x0000002204007986 */ /* 0x0003e8000c101524 */
.L_x_2322:
[----:B------:R-:W-:Y:S05]  /*1540*/  BSYNC.RELIABLE B7 ;  /* 0x0000000000077941 */ /* 0x000fea0003800100 */
.L_x_2321:
        /* <DEDUP_REMOVED lines=9> */
[----:B------:R-:W-:Y:S02]  /*15e0*/  HFMA2 R12, -RZ, RZ, 0, 5.9604644775390625e-08 ;  /* 0x00000001ff0c7431 */ /* 0x000fe400000001ff */
[----:B------:R-:W-:Y:S01]  /*15f0*/  IMAD.MOV.U32 R8, RZ, RZ, 0x275 ;  /* 0x00000275ff087424 */ /* 0x000fe200078e00ff */
[----:B------:R-:W0:Y:S01]  /*1600*/  LDCU.64 UR6, c[0x4][0x178] ;  /* 0x01002f00ff0677ac */ /* 0x000e220008000a00 */
[----:B------:R-:W2:Y:S01]  /*1610*/  LDC.64 R14, c[0x4][R14] ;  /* 0x010000000e0e7b82 */ /* 0x000ea20000000a00 */
[----:B------:R-:W-:Y:S01]  /*1620*/  IMAD.MOV.U32 R13, RZ, RZ, RZ ;  /* 0x000000ffff0d7224 */ /* 0x000fe200078e00ff */
[----:B------:R-:W3:Y:S01]  /*1630*/  LDCU.64 UR8, c[0x4][0x88] ;  /* 0x01001100ff0877ac */ /* 0x000ee20008000a00 */
[----:B-1----:R-:W-:Y:S01]  /*1640*/  IMAD.U32 R4, RZ, RZ, UR4 ;  /* 0x00000004ff047e24 */ /* 0x002fe2000f8e00ff */
[----:B------:R-:W-:Y:S01]  /*1650*/  MOV R5, UR5 ;  /* 0x0000000500057c02 */ /* 0x000fe20008000f00 */
[----:B0-----:R-:W-:-:S02]  /*1660*/  IMAD.U32 R6, RZ, RZ, UR6 ;  /* 0x00000006ff067e24 */ /* 0x001fc4000f8e00ff */
[----:B------:R-:W-:Y:S01]  /*1670*/  IMAD.U32 R7, RZ, RZ, UR7 ;  /* 0x00000007ff077e24 */ /* 0x000fe2000f8e00ff */
[----:B---3--:R-:W-:Y:S01]  /*1680*/  MOV R10, UR8 ;  /* 0x00000008000a7c02 */ /* 0x008fe20008000f00 */
[----:B------:R-:W-:-:S07]  /*1690*/  IMAD.U32 R11, RZ, RZ, UR9 ;  /* 0x00000009ff0b7e24 */ /* 0x000fce000f8e00ff */
[----:B------:R-:W-:-:S07]  /*16a0*/  LEPC R20, `(.L_x_2329) ;  /* 0x000000001014794e */ /* 0x000fce0000000000 */
[----:B--2---:R-:W-:Y:S05]  /*16b0*/  CALL.ABS.NOINC R14 ;  /* 0x000000000e007343 */ /* 0x004fea0003c00000 */
.L_x_2329:
[----:B------:R0:W5:Y:S02]  /*16c0*/  LDG.E R3, desc[UR36][R16.64] ;  /* 0x0000002410037981 */ /* 0x000164000c1e1900 */
.L_x_2328:
[----:B------:R-:W-:Y:S05]  /*16d0*/  BSYNC.RECONVERGENT B6 ;  /* 0x0000000000067941 */ /* 0x000fea0003800200 */
.L_x_2327:
[----:B-----5:R-:W-:Y:S02]  /*16e0*/  FSET.BF.LE.FTZ.AND R3, R2, R3, PT ;  /* 0x000000030203720a */ /* 0x020fe40003813000 */
[C---:B------:R-:W-:Y:S02]  /*16f0*/  LEA R2, P0, R30.reuse, UR42, 0x1 ;  /* 0x0000002a1e027c11 */ /* 0x040fe4000f8008ff */
[----:B------:R-:W-:Y:S02]  /*1700*/  F2FP.BF16.F32.PACK_AB R0, RZ, R3 ;  /* 0x00000003ff00723e */ /* 0x000fe400000010ff */
[----:B------:R-:W-:-:S05]  /*1710*/  LEA.HI.X R3, R30, UR43, RZ, 0x1, P0 ;  /* 0x0000002b1e037c11 */ /* 0x000fca00080f0cff */
[----:B------:R2:W-:Y:S04]  /*1720*/  STG.E.U16 desc[UR36][R2.64], R0 ;  /* 0x0000000002007986 */ /* 0x0005e8000c101524 */
.L_x_10074:
[----:B0-----:R-:W-:-:S04]  /*1730*/  LEA R16, P0, R24, UR40, 0x2 ;  /* 0x0000002818107c11 */ /* 0x001fc8000f8010ff */
        /* <DEDUP_REMOVED lines=22> */
.L_x_2332:
[----:B------:R0:W5:Y:S02]  /*18a0*/  LDG.E R3, desc[UR36][R16.64] ;  /* 0x0000002410037981 */ /* 0x000164000c1e1900 */
.L_x_2331:
[----:B------:R-:W-:Y:S05]  /*18b0*/  BSYNC.RECONVERGENT B6 ;  /* 0x0000000000067941 */ /* 0x000fea0003800200 */
.L_x_2330:
[----:B-----5:R-:W-:Y:S02]  /*18c0*/  FSET.BF.LE.FTZ.AND R28, R28, R3, PT ;  /* 0x000000031c1c720a */ /* 0x020fe40003813000 */
[C---:B------:R-:W-:Y:S02]  /*18d0*/  LEA R2, P0, R31.reuse, UR42, 0x1 ;  /* 0x0000002a1f027c11 */ /* 0x040fe4000f8008ff */
[----:B------:R-:W-:Y:S02]  /*18e0*/  F2FP.BF16.F32.PACK_AB R28, RZ, R28 ;  /* 0x0000001cff1c723e */ /* 0x000fe400000010ff */
[----:B------:R-:W-:-:S05]  /*18f0*/  LEA.HI.X R3, R31, UR43, RZ, 0x1, P0 ;  /* 0x0000002b1f037c11 */ /* 0x000fca00080f0cff */
[----:B------:R2:W-:Y:S04]  /*1900*/  STG.E.U16 desc[UR36][R2.64], R28 ;  /* 0x0000001c02007986 */ /* 0x0005e8000c101524 */
.L_x_10073:
[----:B------:R-:W-:Y:S05]  /*1910*/  BSYNC.RELIABLE B8 ;  /* 0x0000000000087941 */ /* 0x000fea0003800100 */
.L_x_2319:
[----:B0-----:R-:W-:-:S04]  /*1920*/  LEA R16, P0, R26, UR40, 0x2 ;  /* 0x000000281a107c11 */ /* 0x001fc8000f8010ff */
[----:B------:R-:W-:-:S05]  /*1930*/  LEA.HI.X R17, R26, UR41, R27, 0x2, P0 ;  /* 0x000000291a117c11 */ /* 0x000fca00080f141b */
[----:B-1----:R-:W3:Y:S01]  /*1940*/  LDG.E R4, desc[UR36][R16.64] ;  /* 0x0000002410047981 */ /* 0x002ee2000c1e1900 */
[----:B------:R-:W-:Y:S01]  /*1950*/  BSSY.RECONVERGENT B6, `(.L_x_2333) ;  /* 0x0000015000067945 */ /* 0x000fe20003800200 */
[C---:B---3--:R-:W-:Y:S02]  /*1960*/  FSETP.GE.FTZ.AND P1, PT, R4.reuse, RZ, PT ;  /* 0x000000ff0400720b */ /* 0x048fe40003f36000 */
[----:B------:R-:W-:-:S13]  /*1970*/  FSETP.GTU.FTZ.AND P0, PT, R4, 1, PT ;  /* 0x3f8000000400780b */ /* 0x000fda0003f1c000 */
[----:B------:R-:W-:Y:S05]  /*1980*/  @!P0 BRA P1, `(.L_x_2334) ;  /* 0x0000000000448947 */ /* 0x000fea0000800000 */
[----:B------:R-:W-:Y:S01]  /*1990*/  MOV R0, 0x1a0 ;  /* 0x000001a000007802 */ /* 0x000fe20000000f00 */
[----:B------:R-:W0:Y:S01]  /*19a0*/  LDCU.64 UR4, c[0x4][0x198] ;  /* 0x01003300ff0477ac */ /* 0x000e220008000a00 */
[----:B------:R-:W-:Y:S02]  /*19b0*/  HFMA2 R12, -RZ, RZ, 0, 5.9604644775390625e-08 ;  /* 0x00000001ff0c7431 */ /* 0x000fe400000001ff */
[----:B------:R-:W-:Y:S01]  /*19c0*/  IMAD.MOV.U32 R8, RZ, RZ, 0x27f ;  /* 0x0000027fff087424 */ /* 0x000fe200078e00ff */
[----:B--2---:R1:W2:Y:S01]  /*19d0*/  LDC.64 R2, c[0x4][R0] ;  /* 0x0100000000027b82 */ /* 0x0042a20000000a00 */
[----:B------:R-:W3:Y:S01]  /*19e0*/  LDCU.64 UR6, c[0x4][0x178] ;  /* 0x01002f00ff0677ac */ /* 0x000ee20008000a00 */
[----:B------:R-:W-:Y:S01]  /*19f0*/  IMAD.MOV.U32 R13, RZ, RZ, RZ ;  /* 0x000000ffff0d7224 */ /* 0x000fe200078e00ff */
[----:B------:R-:W4:Y:S01]  /*1a00*/  LDCU.64 UR8, c[0x4][0x88] ;  /* 0x01001100ff0877ac */ /* 0x000f220008000a00 */
[----:B0-----:R-:W-:Y:S01]  /*1a10*/  IMAD.U32 R4, RZ, RZ, UR4 ;  /* 0x00000004ff047e24 */ /* 0x001fe2000f8e00ff */
[----:B------:R-:W-:Y:S01]  /*1a20*/  MOV R5, UR5 ;  /* 0x0000000500057c02 */ /* 0x000fe20008000f00 */
[----:B---3--:R-:W-:-:S02]  /*1a30*/  IMAD.U32 R6, RZ, RZ, UR6 ;  /* 0x00000006ff067e24 */ /* 0x008fc4000f8e00ff */
[----:B------:R-:W-:Y:S01]  /*1a40*/  IMAD.U32 R7, RZ, RZ, UR7 ;  /* 0x00000007ff077e24 */ /* 0x000fe2000f8e00ff */
[----:B----4-:R-:W-:Y:S01]  /*1a50*/  MOV R10, UR8 ;  /* 0x00000008000a7c02 */ /* 0x010fe20008000f00 */
[----:B-1----:R-:W-:-:S07]  /*1a60*/  IMAD.U32 R11, RZ, RZ, UR9 ;  /* 0x00000009ff0b7e24 */ /* 0x002fce000f8e00ff */
[----:B------:R-:W-:-:S07]  /*1a70*/  LEPC R20, `(.L_x_2335) ;  /* 0x000000001014794e */ /* 0x000fce0000000000 */
[----:B--2---:R-:W-:Y:S05]  /*1a80*/  CALL.ABS.NOINC R2 ;  /* 0x0000000002007343 */ /* 0x004fea0003c00000 */
.L_x_2335:
[----:B------:R0:W5:Y:S02]  /*1a90*/  LDG.E R4, desc[UR36][R16.64] ;  /* 0x0000002410047981 */ /* 0x000164000c1e1900 */
.L_x_2334:
[----:B------:R-:W-:Y:S05]  /*1aa0*/  BSYNC.RECONVERGENT B6 ;  /* 0x0000000000067941 */ /* 0x000fea0003800200 */
.L_x_2333:
[----:B--2---:R-:W1:Y:S01]  /*1ab0*/  LDC.64 R2, c[0x0][0x380] ;  /* 0x0000e000ff027b82 */ /* 0x004e620000000a00 */
[----:B------:R-:W-:Y:S01]  /*1ac0*/  IMAD.U32 R0, RZ, RZ, UR46 ;  /* 0x0000002eff007e24 */ /* 0x000fe2000f8e00ff */
[----:B-----5:R-:W-:Y:S01]  /*1ad0*/  FSET.BF.LE.FTZ.AND R29, R29, R4, PT ;  /* 0x000000041d1d720a */ /* 0x020fe20003813000 */
[----:B------:R-:W-:-:S03]  /*1ae0*/  IMAD R4, R33, UR47, RZ ;  /* 0x0000002f21047c24 */ /* 0x000fc6000f8e02ff */
[----:B------:R-:W-:Y:S02]  /*1af0*/  IADD3 R5, PT, PT, -R33, R0, RZ ;  /* 0x0000000021057210 */ /* 0x000fe40007ffe1ff */
[----:B------:R-:W-:Y:S02]  /*1b00*/  F2FP.BF16.F32.PACK_AB R29, RZ, R29 ;  /* 0x0000001dff1d723e */ /* 0x000fe400000010ff */
[----:B------:R-:W-:-:S04]  /*1b10*/  ISETP.GT.AND P0, PT, R5, RZ, PT ;  /* 0x000000ff0500720c */ /* 0x000fc80003f04270 */
[----:B------:R-:W-:-:S05]  /*1b20*/  SEL R5, R4, RZ, P0 ;  /* 0x000000ff04057207 */ /* 0x000fca0000000000 */
[----:B-1----:R-:W-:-:S05]  /*1b30*/  IMAD.WIDE.U32 R2, R5, 0x2, R2 ;  /* 0x0000000205027825 */ /* 0x002fca00078e0002 */
[----:B------:R1:W-:Y:S01]  /*1b40*/  STG.E.U16 desc[UR36][R2.64], R29 ;  /* 0x0000001d02007986 */ /* 0x0003e2000c101524 */
[----:B------:R-:W-:Y:S05]  /*1b50*/  BRA `(.L_x_2323) ;  /* 0x0000000000047947 */ /* 0x000fea0003800000 */
.L_x_10075:
[----:B------:R-:W-:Y:S05]  /*1b60*/  BREAK.RELIABLE B8 ;  /* 0x0000000000087942 */ /* 0x000fea0003800100 */
.L_x_2323:
[----:B------:R-:W-:Y:S05]  /*1b70*/  BSYNC.RECONVERGENT B9 ;  /* 0x0000000000097941 */ /* 0x000fea0003800200 */
.L_x_2318:
[----:B------:R-:W-:-:S05]  /*1b80*/  IMAD R33, R32, 0x4, R33 ;  /* 0x0000000420217824 */ /* 0x000fca00078e0221 */
[----:B------:R-:W-:-:S13]  /*1b90*/  ISETP.GE.U32.AND P0, PT, R33, R0, PT ;  /* 0x000000002100720c */ /* 0x000fda0003f06070 */
[----:B------:R-:W-:Y:S05]  /*1ba0*/  @!P0 BRA `(.L_x_2336) ;  /* 0xffffffe400708947 */ /* 0x000fea000383ffff */
[----:B------:R-:W-:Y:S05]  /*1bb0*/  BSYNC.RECONVERGENT B10 ;  /* 0x00000000000a7941 */ /* 0x000fea0003800200 */
.L_x_2307:
[----:B------:R-:W-:Y:S05]  /*1bc0*/  EXIT ;  /* 0x000000000000794d */ /* 0x000fea0003800000 */
.L_x_2337:
        /* <DEDUP_REMOVED lines=11> */
.L_x_10578:


//--------------------- .text._ZN2at4cuda57_GLOBAL__N__cd6b329d_24_DistributionBernoulli_cu_7537a20d21kernelPointwiseApply2IZNS_6native9templates4cuda28bernoulli_tensor_cuda_kernelIN3c108BFloat16EfEEvRKNS_10TensorBaseESB_NS_15PhiloxCudaStateEEUliRS8_SD_SD_SD_RKfSF_SF_SF_E_S8_SE_jLi1ELi1ELi4ELi512ELi2EEEvNS0_6detail10TensorInfoIT0_T2_EENSI_IT1_SK_EESK_T_ --------------------------
	.section	.text._ZN2at4cuda57_GLOBAL__N__cd6b329d_24_DistributionBernoulli_cu_7537a20d21kernelPointwiseApply2IZNS_6native9templates4cuda28bernoulli_tensor_cuda_kernelIN3c108BFloat16EfEEvRKNS_10TensorBaseESB_NS_15PhiloxCudaStateEEUliRS8_SD_SD_SD_RKfSF_SF_SF_E_S8_SE_jLi1ELi1ELi4ELi512ELi2EEEvNS0_6detail10TensorInfoIT0_T2_EENSI_IT1_SK_EESK_T_,"ax",@progbits
	.align	128
.text._ZN2at4cuda57_GLOBAL__N__cd6b329d_24_DistributionBernoulli_cu_7537a20d21kernelPointwiseApply2IZNS_6native9templates4cuda28bernoulli_tensor_cuda_kernelIN3c108BFloat16EfEEvRKNS_10TensorBaseESB_NS_15PhiloxCudaStateEEUliRS8_SD_SD_SD_RKfSF_SF_SF_E_S8_SE_jLi1ELi1ELi4ELi512ELi2EEEvNS0_6detail10TensorInfoIT0_T2_EENSI_IT1_SK_EESK_T_:
        .type           _ZN2at4cuda57_GLOBAL__N__cd6b329d_24_DistributionBernoulli_cu_7537a20d21kernelPointwiseApply2IZNS_6native9templates4cuda28bernoulli_tensor_cuda_kernelIN3c108BFloat16EfEEvRKNS_10TensorBaseESB_NS_15PhiloxCudaStateEEUliRS8_SD_SD_SD_RKfSF_SF_SF_E_S8_SE_jLi1ELi1ELi4ELi512ELi2EEEvNS0_6detail10TensorInfoIT0_T2_EENSI_IT1_SK_EESK_T_,@function
        .size           _ZN2at4cuda57_GLOBAL__N__cd6b329d_24_DistributionBernoulli_cu_7537a20d21kernelPointwiseApply2IZNS_6native9templates4cuda28bernoulli_tensor_cuda_kernelIN3c108BFloat16EfEEvRKNS_10TensorBaseESB_NS_15PhiloxCudaStateEEUliRS8_SD_SD_SD_RKfSF_SF_SF_E_S8_SE_jLi1ELi1ELi4ELi512ELi2EEEvNS0_6detail10TensorInfoIT0_T2_EENSI_IT1_SK_EESK_T_,(.L_x_10579 - _ZN2at4cuda57_GLOBAL__N__cd6b329d_24_DistributionBernoulli_cu_7537a20d21kernelPointwiseApply2IZNS_6native9templates4cuda28bernoulli_tensor_cuda_kernelIN3c108BFloat16EfEEvRKNS_10TensorBaseESB_NS_15PhiloxCudaStateEEUliRS8_SD_SD_SD_RKfSF_SF_SF_E_S8_SE_jLi1ELi1ELi4ELi512ELi2EEEvNS0_6detail10TensorInfoIT0_T2_EENSI_IT1_SK_EESK_T_)
        .other          _ZN2at4cuda57_GLOBAL__N__cd6b329d_24_DistributionBernoulli_cu_7537a20d21kernelPointwiseApply2IZNS_6native9templates4cuda28bernoulli_tensor_cuda_kernelIN3c108BFloat16EfEEvRKNS_10TensorBaseESB_NS_15PhiloxCudaStateEEUliRS8_SD_SD_SD_RKfSF_SF_SF_E_S8_SE_jLi1ELi1ELi4ELi512ELi2EEEvNS0_6detail10TensorInfoIT0_T2_EENSI_IT1_SK_EESK_T_,@"STO_CUDA_ENTRY STV_DEFAULT"
_ZN2at4cuda57_GLOBAL__N__cd6b329d_24_DistributionBernoulli_cu_7537a20d21kernelPointwiseApply2IZNS_6native9templates4cuda28bernoulli_tensor_cuda_kernelIN3c108BFloat16EfEEvRKNS_10TensorBaseESB_NS_15PhiloxCudaStateEEUliRS8_SD_SD_SD_RKfSF_SF_SF_E_S8_SE_jLi1ELi1ELi4ELi512ELi2EEEvNS0_6detail10TensorInfoIT0_T2_EENSI_IT1_SK_EESK_T_:
        /* <DEDUP_REMOVED lines=20> */
.L_x_2358:
[----:B------:R-:W-:Y:S01]  /*0140*/  ISETP.NE.AND P0, PT, RZ, UR38, PT ;  /* 0x00000026ff007c0c */ /* 0x000fe2000bf05270 */
[----:B-12---:R-:W1:-:S12]  /*0150*/  LDC.64 R2, c[0x0][0x538] ;  /* 0x00014e00ff027b82 */ /* 0x006e580000000a00 */
        /* <DEDUP_REMOVED lines=23> */
[----:B------:R-:W-:-:S04]  /*02d0*/  IMAD.WIDE.U32 R4, R4, -0x2daee0ad, RZ ;  /* 0xd2511f5304047825 */ /* 0x000fc800078e00ff */
[----:B------:R-:W-:Y:S02]  /*02e0*/  VIADD R15, R2, 0x9e3779b9 ;  /* 0x9e3779b9020f7836 */ /* 0x000fe40000000000 */
[----:B------:R-:W-:-:S04]  /*02f0*/  IMAD.WIDE.U32 R10, R10, -0x326172a9, RZ ;  /* 0xcd9e8d570a0a7825 */ /* 0x000fc800078e00ff */
[----:B------:R-:W-:Y:S01]  /*0300*/  IMAD.WIDE.U32 R8, R8, -0x326172a9, RZ ;  /* 0xcd9e8d5708087825 */ /* 0x000fe200078e00ff */
[----:B------:R-:W-:-:S03]  /*0310*/  LOP3.LUT R14, R15, R18, R11, 0x96, !PT ;  /* 0x000000120f0e7212 */ /* 0x000fc600078e960b */
[----:B------:R-:W-:Y:S01]  /*0320*/  VIADD R13, R12, 0xd2511f53 ;  /* 0xd2511f530c0d7836 */ /* 0x000fe20000000000 */
[----:B------:R-:W-:Y:S01]  /*0330*/  LOP3.LUT R12, R17, R12, R5, 0x96, !PT ;  /* 0x0000000c110c7212 */ /* 0x000fe200078e9605 */
        /* <DEDUP_REMOVED lines=61> */
[----:B------:R-:W-:Y:S02]  /*0710*/  LOP3.LUT R14, R13, R14, R5, 0x96, !PT ;  /* 0x0000000e0d0e7212 */ /* 0x000fe400078e9605 */
[----:B------:R-:W-:Y:S02]  /*0720*/  IADD3 R7, PT, PT, R3, -0x24c28bd8, RZ ;  /* 0xdb3d742803077810 */ /* 0x000fe40007ffe0ff */
[----:B------:R-:W-:Y:S01]  /*0730*/  LOP3.LUT R15, R13, R16, R9, 0x96, !PT ;  /* 0x000000100d0f7212 */ /* 0x000fe200078e9609 */
[----:B------:R-:W-:-:S04]  /*0740*/  IMAD.WIDE.U32 R16, R17, -0x2daee0ad, RZ ;  /* 0xd2511f5311107825 */ /* 0x000fc800078e00ff */
[----:B------:R-:W-:Y:S01]  /*0750*/  IMAD.WIDE.U32 R10, R11, -0x2daee0ad, RZ ;  /* 0xd2511f530b0a7825 */ /* 0x000fe200078e00ff */
[----:B------:R-:W-:-:S03]  /*0760*/  LOP3.LUT R4, R7, R4, R17, 0x96, !PT ;  /* 0x0000000407047212 */ /* 0x000fc600078e9611 */
[----:B------:R-:W-:Y:S01]  /*0770*/  IMAD.WIDE.U32 R12, R14, -0x326172a9, RZ ;  /* 0xcd9e8d570e0c7825 */ /* 0x000fe200078e00ff */
[----:B------:R-:W-:-:S03]  /*0780*/  LOP3.LUT R17, R7, R8, R11, 0x96, !PT ;  /* 0x0000000807117212 */ /* 0x000fc600078e960b */
[----:B------:R-:W-:Y:S02]  /*0790*/  VIADD R5, R2, 0xf1bbcdc8 ;  /* 0xf1bbcdc802057836 */ /* 0x000fe40000000000 */
[----:B------:R-:W-:-:S04]  /*07a0*/  IMAD.WIDE.U32 R14, R15, -0x326172a9, RZ ;  /* 0xcd9e8d570f0e7825 */ /* 0x000fc800078e00ff */
        /* <DEDUP_REMOVED lines=20> */
[----:B------:R-:W-:Y:S01]  /*08f0*/  ISETP.GT.AND P3, PT, R11, 0x1, PT ;  /* 0x000000010b00780c */ /* 0x000fe20003f64270 */
[----:B------:R-:W-:-:S03]  /*0900*/  IMAD R28, R27, 0x4, R28 ;  /* 0x000000041b1c7824 */ /* 0x000fc600078e021c */
[C---:B------:R-:W-:Y:S01]  /*0910*/  SEL R24, R2.reuse, RZ, P3 ;  /* 0x000000ff02187207 */ /* 0x040fe20001800000 */
[----:B------:R-:W-:Y:S01]  /*0920*/  VIADD R2, R2, UR44 ;  /* 0x0000002c02027c36 */ /* 0x000fe20008000000 */
[C---:B------:R-:W-:Y:S01]  /*0930*/  SEL R23, R13.reuse, RZ, P3 ;  /* 0x000000ff0d177207 */ /* 0x040fe20001800000 */
[----:B------:R-:W-:Y:S01]  /*0940*/  VIADD R13, R13, UR45 ;  /* 0x0000002d0d0d7c36 */ /* 0x000fe20008000000 */
[C---:B------:R-:W-:Y:S01]  /*0950*/  ISETP.GT.AND P0, PT, R11.reuse, 0x2, PT ;  /* 0x000000020b00780c */ /* 0x040fe20003f04270 */
[----:B------:R-:W-:Y:S01]  /*0960*/  VIADD R34, R2, UR44 ;  /* 0x0000002c02227c36 */ /* 0x000fe20008000000 */
[----:B------:R-:W-:Y:S02]  /*0970*/  ISETP.GT.AND P1, PT, R11, 0x3, PT ;  /* 0x000000030b00780c */ /* 0x000fe40003f24270 */
[----:B------:R-:W-:Y:S02]  /*0980*/  ISETP.GE.U32.AND P3, PT, R28, UR39, PT ;  /* 0x000000271c007c0c */ /* 0x000fe4000bf66070 */
[----:B------:R-:W-:-:S02]  /*0990*/  IADD3 R0, PT, PT, R13, UR45, RZ ;  /* 0x0000002d0d007c10 */ /* 0x000fc4000fffe0ff */
        /* <DEDUP_REMOVED lines=15> */
.L_x_2338:
[----:B------:R-:W-:Y:S01]  /*0a90*/  ISETP.NE.AND P0, PT, R15, 0x3, PT ;  /* 0x000000030f00780c */ /* 0x000fe20003f05270 */
[----:B------:R-:W-:Y:S01]  /*0aa0*/  IMAD.MOV.U32 R6, RZ, RZ, R14 ;  /* 0x000000ffff067224 */ /* 0x000fe200078e000e */
[----:B------:R-:W-:Y:S01]  /*0ab0*/  MOV R7, R4 ;  /* 0x0000000400077202 */ /* 0x000fe20000000f00 */
[----:B------:R-:W-:-:S10]  /*0ac0*/  IMAD.MOV.U32 R12, RZ, RZ, R8 ;  /* 0x000000ffff0c7224 */ /* 0x000fd400078e0008 */
[----:B------:R-:W-:Y:S02]  /*0ad0*/  @P0 IMAD.MOV.U32 R6, RZ, RZ, R8 ;  /* 0x000000ffff060224 */ /* 0x000fe400078e0008 */
[----:B------:R-:W-:Y:S02]  /*0ae0*/  @P0 IMAD.MOV.U32 R10, RZ, RZ, R4 ;  /* 0x000000ffff0a0224 */ /* 0x000fe400078e0004 */
[----:B------:R-:W-:Y:S02]  /*0af0*/  @P0 IMAD.MOV.U32 R12, RZ, RZ, R3 ;  /* 0x000000ffff0c0224 */ /* 0x000fe400078e0003 */
[----:B------:R-:W-:-:S07]  /*0b00*/  @P0 IMAD.MOV.U32 R7, RZ, RZ, R14 ;  /* 0x000000ffff070224 */ /* 0x000fce00078e000e */
.L_x_2339:
        /* <DEDUP_REMOVED lines=19> */
.L_x_10076:
[----:B------:R-:W-:Y:S05]  /*0c40*/  BRX R2 -0xc50                                                                                                                                                                                                                                                                                                                                                                                                                                                                                (*"BRANCH_TARGETS .L_x_10077,.L_x_10078,.L_x_10079"*) ;  /* 0xfffffff002ec7949 */ /* 0x000fea000383ffff */
.L_x_2342:
        /* <DEDUP_REMOVED lines=26> */
[----:B---3--:R-:W-:Y:S02]  /*0df0*/  IMAD.U32 R10, RZ, RZ, UR8 ;  /* 0x00000008ff0a7e24 */ /* 0x008fe4000f8e00ff */
[----:B------:R-:W-:-:S07]  /*0e00*/  IMAD.U32 R11, RZ, RZ, UR9 ;  /* 0x00000009ff0b7e24 */ /* 0x000fce000f8e00ff */
[----:B------:R-:W-:-:S07]  /*0e10*/  LEPC R20, `(.L_x_2348) ;  /* 0x000000001014794e */ /* 0x000fce0000000000 */
[----:B--2---:R-:W-:Y:S05]  /*0e20*/  CALL.ABS.NOINC R14 ;  /* 0x000000000e007343 */ /* 0x004fea0003c00000 */
.L_x_2348:
[----:B------:R0:W5:Y:S02]  /*0e30*/  LDG.E R0, desc[UR36][R16.64] ;  /* 0x0000002410007981 */ /* 0x000164000c1e1900 */
.L_x_2347:
[----:B------:R-:W-:Y:S05]  /*0e40*/  BSYNC.RECONVERGENT B6 ;  /* 0x0000000000067941 */ /* 0x000fea0003800200 */
.L_x_2346:
[----:B-----5:R-:W-:Y:S02]  /*0e50*/  FSET.BF.LE.FTZ.AND R33, R33, R0, PT ;  /* 0x000000002121720a */ /* 0x020fe40003813000 */
[C---:B------:R-:W-:Y:S02]  /*0e60*/  LEA R4, P0, R34.reuse, UR42, 0x1 ;  /* 0x0000002a22047c11 */ /* 0x040fe4000f8008ff */
[----:B------:R-:W-:Y:S02]  /*0e70*/  F2FP.BF16.F32.PACK_AB R33, RZ, R33 ;  /* 0x00000021ff21723e */ /* 0x000fe400000010ff */
[----:B------:R-:W-:-:S05]  /*0e80*/  LEA.HI.X R5, R34, UR43, RZ, 0x1, P0 ;  /* 0x0000002b22057c11 */ /* 0x000fca00080f0cff */
[----:B------:R1:W-:Y:S04]  /*0e90*/  STG.E.U16 desc[UR36][R4.64], R33 ;  /* 0x0000002104007986 */ /* 0x0003e8000c101524 */
.L_x_2344:
[----:B------:R-:W-:Y:S05]  /*0ea0*/  BSYNC.RELIABLE B7 ;  /* 0x0000000000077941 */ /* 0x000fea0003800100 */
.L_x_2343:
        /* <DEDUP_REMOVED lines=18> */
[----:B------:R-:W-:Y:S02]  /*0fd0*/  IMAD.U32 R7, RZ, RZ, UR7 ;  /* 0x00000007ff077e24 */ /* 0x000fe4000f8e00ff */
[----:B---3--:R-:W-:Y:S02]  /*0fe0*/  IMAD.U32 R10, RZ, RZ, UR8 ;  /* 0x00000008ff0a7e24 */ /* 0x008fe4000f8e00ff */
[----:B------:R-:W-:-:S07]  /*0ff0*/  IMAD.U32 R11, RZ, RZ, UR9 ;  /* 0x00000009ff0b7e24 */ /* 0x000fce000f8e00ff */
[----:B------:R-:W-:-:S07]  /*1000*/  LEPC R20, `(.L_x_2351) ;  /* 0x000000001014794e */ /* 0x000fce0000000000 */
[----:B--2---:R-:W-:Y:S05]  /*1010*/  CALL.ABS.NOINC R2 ;  /* 0x0000000002007343 */ /* 0x004fea0003c00000 */
.L_x_2351:
[----:B------:R0:W5:Y:S02]  /*1020*/  LDG.E R0, desc[UR36][R16.64] ;  /* 0x0000002410007981 */ /* 0x000164000c1e1900 */
.L_x_2350:
[----:B------:R-:W-:Y:S05]  /*1030*/  BSYNC.RECONVERGENT B6 ;  /* 0x0000000000067941 */ /* 0x000fea0003800200 */
.L_x_2349:
[----:B-----5:R-:W-:Y:S02]  /*1040*/  FSET.BF.LE.FTZ.AND R31, R31, R0, PT ;  /* 0x000000001f1f720a */ /* 0x020fe40003813000 */
[C---:B------:R-:W-:Y:S02]  /*1050*/  LEA R2, P0, R22.reuse, UR42, 0x1 ;  /* 0x0000002a16027c11 */ /* 0x040fe4000f8008ff */
[----:B------:R-:W-:Y:S02]  /*1060*/  F2FP.BF16.F32.PACK_AB R31, RZ, R31 ;  /* 0x0000001fff1f723e */ /* 0x000fe400000010ff */
[----:B------:R-:W-:-:S05]  /*1070*/  LEA.HI.X R3, R22, UR43, RZ, 0x1, P0 ;  /* 0x0000002b16037c11 */ /* 0x000fca00080f0cff */
[----:B------:R2:W-:Y:S04]  /*1080*/  STG.E.U16 desc[UR36][R2.64], R31 ;  /* 0x0000001f02007986 */ /* 0x0005e8000c101524 */
.L_x_10078:
[----:B0-----:R-:W-:-:S04]  /*1090*/  LEA R16, P0, R23, UR40, 0x2 ;  /* 0x0000002817107c11 */ /* 0x001fc8000f8010ff */
[----:B------:R-:W-:-:S05]  /*10a0*/  LEA.HI.X R17, R23, UR41, RZ, 0x2, P0 ;  /* 0x0000002917117c11 */ /* 0x000fca00080f14ff */
        /* <DEDUP_REMOVED lines=21> */
.L_x_2354:
[----:B------:R0:W5:Y:S02]  /*1200*/  LDG.E R3, desc[UR36][R16.64] ;  /* 0x0000002410037981 */ /* 0x000164000c1e1900 */
.L_x_2353:
[----:B------:R-:W-:Y:S05]  /*1210*/  BSYNC.RECONVERGENT B6 ;  /* 0x0000000000067941 */ /* 0x000fea0003800200 */
.L_x_2352:
[----:B-----5:R-:W-:Y:S02]  /*1220*/  FSET.BF.LE.FTZ.AND R30, R30, R3, PT ;  /* 0x000000031e1e720a */ /* 0x020fe40003813000 */
[C---:B------:R-:W-:Y:S02]  /*1230*/  LEA R2, P0, R24.reuse, UR42, 0x1 ;  /* 0x0000002a18027c11 */ /* 0x040fe4000f8008ff */
[----:B------:R-:W-:Y:S02]  /*1240*/  F2FP.BF16.F32.PACK_AB R30, RZ, R30 ;  /* 0x0000001eff1e723e */ /* 0x000fe400000010ff */
[----:B------:R-:W-:-:S05]  /*1250*/  LEA.HI.X R3, R24, UR43, RZ, 0x1, P0 ;  /* 0x0000002b18037c11 */ /* 0x000fca00080f0cff */
[----:B------:R2:W-:Y:S04]  /*1260*/  STG.E.U16 desc[UR36][R2.64], R30 ;  /* 0x0000001e02007986 */ /* 0x0005e8000c101524 */
.L_x_10077:
[----:B------:R-:W-:Y:S05]  /*1270*/  BSYNC.RELIABLE B8 ;  /* 0x0000000000087941 */ /* 0x000fea0003800100 */
.L_x_2341:
[----:B0-----:R-:W-:-:S04]  /*1280*/  LEA R16, P0, R25, UR40, 0x2 ;  /* 0x0000002819107c11 */ /* 0x001fc8000f8010ff */
[----:B------:R-:W-:-:S05]  /*1290*/  LEA.HI.X R17, R25, UR41, RZ, 0x2, P0 ;  /* 0x0000002919117c11 */ /* 0x000fca00080f14ff */
[----:B------:R-:W3:Y:S01]  /*12a0*/  LDG.E R0, desc[UR36][R16.64] ;  /* 0x0000002410007981 */ /* 0x000ee2000c1e1900 */
[----:B------:R-:W-:Y:S01]  /*12b0*/  BSSY.RECONVERGENT B6, `(.L_x_2355) ;  /* 0x0000015000067945 */ /* 0x000fe20003800200 */
[C---:B---3--:R-:W-:Y:S02]  /*12c0*/  FSETP.GE.FTZ.AND P1, PT, R0.reuse, RZ, PT ;  /* 0x000000ff0000720b */ /* 0x048fe40003f36000 */
[----:B------:R-:W-:-:S13]  /*12d0*/  FSETP.GTU.FTZ.AND P0, PT, R0, 1, PT ;  /* 0x3f8000000000780b */ /* 0x000fda0003f1c000 */
[----:B------:R-:W-:Y:S05]  /*12e0*/  @!P0 BRA P1, `(.L_x_2356) ;  /* 0x0000000000448947 */ /* 0x000fea0000800000 */
[----:B--2---:R-:W-:Y:S01]  /*12f0*/  MOV R2, 0x1a0 ;  /* 0x000001a000027802 */ /* 0x004fe20000000f00 */
        /* <DEDUP_REMOVED lines=15> */
.L_x_2357:
[----:B------:R0:W5:Y:S02]  /*13f0*/  LDG.E R0, desc[UR36][R16.64] ;  /* 0x0000002410007981 */ /* 0x000164000c1e1900 */
.L_x_2356:
[----:B------:R-:W-:Y:S05]  /*1400*/  BSYNC.RECONVERGENT B6 ;  /* 0x0000000000067941 */ /* 0x000fea0003800200 */
.L_x_2355:
[----:B-----5:R-:W-:Y:S02]  /*1410*/  FSET.BF.LE.FTZ.AND R29, R29, R0, PT ;  /* 0x000000001d1d720a */ /* 0x020fe40003813000 */
[C---:B--2---:R-:W-:Y:S02]  /*1420*/  LEA R2, P0, R26.reuse, UR42, 0x1 ;  /* 0x0000002a1a027c11 */ /* 0x044fe4000f8008ff */
[----:B------:R-:W-:Y:S02]  /*1430*/  F2FP.BF16.F32.PACK_AB R29, RZ, R29 ;  /* 0x0000001dff1d723e */ /* 0x000fe400000010ff */
[----:B------:R-:W-:-:S05]  /*1440*/  LEA.HI.X R3, R26, UR43, RZ, 0x1, P0 ;  /* 0x0000002b1a037c11 */ /* 0x000fca00080f0cff */
[----:B------:R2:W-:Y:S01]  /*1450*/  STG.E.U16 desc[UR36][R2.64], R29 ;  /* 0x0000001d02007986 */ /* 0x0005e2000c101524 */
[----:B------:R-:W-:Y:S05]  /*1460*/  BRA `(.L_x_2345) ;  /* 0x0000000000047947 */ /* 0x000fea0003800000 */
.L_x_10079:
[----:B------:R-:W-:Y:S05]  /*1470*/  BREAK.RELIABLE B8 ;  /* 0x0000000000087942 */ /* 0x000fea0003800100 */
.L_x_2345:
[----:B------:R-:W-:Y:S05]  /*1480*/  BSYNC.RECONVERGENT B9 ;  /* 0x0000000000097941 */ /* 0x000fea0003800200 */
.L_x_2340:
[----:B------:R-:W-:-:S13]  /*1490*/  ISETP.NE.AND P0, PT, R32, RZ, PT ;  /* 0x000000ff2000720c */ /* 0x000fda0003f05270 */
[----:B------:R-:W-:Y:S05]  /*14a0*/  @!P0 BRA `(.L_x_2358) ;  /* 0xffffffec00248947 */ /* 0x000fea000383ffff */
[----:B------:R-:W-:Y:S05]  /*14b0*/  EXIT ;  /* 0x000000000000794d */ /* 0x000fea0003800000 */
.L_x_2359:
        /* <DEDUP_REMOVED lines=12> */
.L_x_10579:


//--------------------- .text._ZN2at4cuda57_GLOBAL__N__cd6b329d_24_DistributionBernoulli_cu_7537a20d21kernelPointwiseApply2IZNS_6native9templates4cuda28bernoulli_tensor_cuda_kernelIN3c104HalfEfEEvRKNS_10TensorBaseESB_NS_15PhiloxCudaStateEEUliRS8_SD_SD_SD_RKfSF_SF_SF_E_S8_SE_mLin1ELin1ELi4ELi512ELi2EEEvNS0_6detail10TensorInfoIT0_T2_EENSI_IT1_SK_EESK_T_ --------------------------
	.section	.text._ZN2at4cuda57_GLOBAL__N__cd6b329d_24_DistributionBernoulli_cu_7537a20d21kernelPointwiseApply2IZNS_6native9templates4cuda28bernoulli_tensor_cuda_kernelIN3c104HalfEfEEvRKNS_10TensorBaseESB_NS_15PhiloxCudaStateEEUliRS8_SD_SD_SD_RKfSF_SF_SF_E_S8_SE_mLin1ELin1ELi4ELi512ELi2EEEvNS0_6detail10TensorInfoIT0_T2_EENSI_IT1_SK_EESK_T_,"ax",@progbits
	.align	128
.text._ZN2at4cuda57_GLOBAL__N__cd6b329d_24_DistributionBernoulli_cu_7537a20d21kernelPointwiseApply2IZNS_6native9templates4cuda28bernoulli_tensor_cuda_kernelIN3c104HalfEfEEvRKNS_10TensorBaseESB_NS_15PhiloxCudaStateEEUliRS8_SD_SD_SD_RKfSF_SF_SF_E_S8_SE_mLin1ELin1ELi4ELi512ELi2EEEvNS0_6detail10TensorInfoIT0_T2_EENSI_IT1_SK_EESK_T_:
        .type           _ZN2at4cuda57_GLOBAL__N__cd6b329d_24_DistributionBernoulli_cu_7537a20d21kernelPointwiseApply2IZNS_6native9templates4cuda28bernoulli_tensor_cuda_kernelIN3c104HalfEfEEvRKNS_10TensorBaseESB_NS_15PhiloxCudaStateEEUliRS8_SD_SD_SD_RKfSF_SF_SF_E_S8_SE_mLin1ELin1ELi4ELi512ELi2EEEvNS0_6detail10TensorInfoIT0_T2_EENSI_IT1_SK_EESK_T_,@function
        .size           _ZN2at4cuda57_GLOBAL__N__cd6b329d_24_DistributionBernoulli_cu_7537a20d21kernelPointwiseApply2IZNS_6native9templates4cuda28bernoulli_tensor_cuda_kernelIN3c104HalfEfEEvRKNS_10TensorBaseESB_NS_15PhiloxCudaStateEEUliRS8_SD_SD_SD_RKfSF_SF_SF_E_S8_SE_mLin1ELin1ELi4ELi512ELi2EEEvNS0_6detail10TensorInfoIT0_T2_EENSI_IT1_SK_EESK_T_,(.L_x_10580 - _ZN2at4cuda57_GLOBAL__N__cd6b329d_24_DistributionBernoulli_cu_7537a20d21kernelPointwiseApply2IZNS_6native9templates4cuda28bernoulli_tensor_cuda_kernelIN3c104HalfEfEEvRKNS_10TensorBaseESB_NS_15PhiloxCudaStateEEUliRS8_SD_SD_SD_RKfSF_SF_SF_E_S8_SE_mLin1ELin1ELi4ELi512ELi2EEEvNS0_6detail10TensorInfoIT0_T2_EENSI_IT1_SK_EESK_T_)
        .other          _ZN2at4cuda57_GLOBAL__N__cd6b329d_24_DistributionBernoulli_cu_7537a20d21kernelPointwiseApply2IZNS_6native9templates4cuda28bernoulli_tensor_cuda_kernelIN3c104HalfEfEEvRKNS_10TensorBaseESB_NS_15PhiloxCudaStateEEUliRS8_SD_SD_SD_RKfSF_SF_SF_E_S8_SE_mLin1ELin1ELi4ELi512ELi2EEEvNS0_6detail10TensorInfoIT0_T2_EENSI_IT1_SK_EESK_T_,@"STO_CUDA_ENTRY STV_DEFAULT"
_ZN2at4cuda57_GLOBAL__N__cd6b329d_24_DistributionBernoulli_cu_7537a20d21kernelPointwiseApply2IZNS_6native9templates4cuda28bernoulli_tensor_cuda_kernelIN3c104HalfEfEEvRKNS_10TensorBaseESB_NS_15PhiloxCudaStateEEUliRS8_SD_SD_SD_RKfSF_SF_SF_E_S8_SE_mLin1ELin1ELi4ELi512ELi2EEEvNS0_6detail10TensorInfoIT0_T2_EENSI_IT1_SK_EESK_T_:
        /* <DEDUP_REMOVED lines=18> */
.L_x_2793:
        /* <DEDUP_REMOVED lines=44> */
.L_x_2389:
        /* <DEDUP_REMOVED lines=33> */
.L_x_2366:
[----:B------:R-:W-:Y:S01]  /*05f0*/  IMAD.MOV.U32 R4, RZ, RZ, R16 ;  /* 0x000000ffff047224 */ /* 0x000fe200078e0010 */
[----:B------:R-:W-:Y:S01]  /*0600*/  MOV R5, R13 ;  /* 0x0000000d00057202 */ /* 0x000fe20000000f00 */
[----:B------:R-:W-:Y:S01]  /*0610*/  IMAD.MOV.U32 R2, RZ, RZ, R10 ;  /* 0x000000ffff027224 */ /* 0x000fe200078e000a */
[----:B------:R-:W-:Y:S02]  /*0620*/  MOV R3, R11 ;  /* 0x0000000b00037202 */ /* 0x000fe40000000f00 */
[----:B------:R-:W-:-:S07]  /*0630*/  MOV R0, 0x650 ;  /* 0x0000065000007802 */ /* 0x000fce0000000f00 */
[----:B------:R-:W-:Y:S05]  /*0640*/  CALL.REL.NOINC `($__internal_42_$__cuda_sm20_div_u64) ;  /* 0x000001c400a07944 */ /* 0x000fea0003c00000 */
        /* <DEDUP_REMOVED lines=9> */
.L_x_2367:
[----:B------:R-:W-:Y:S05]  /*06e0*/  BSYNC.RECONVERGENT B2 ;  /* 0x0000000000027941 */ /* 0x000fea0003800200 */
.L_x_2365:
        /* <DEDUP_REMOVED lines=41> */
.L_x_2369:
[----:B------:R-:W-:Y:S01]  /*0980*/  MOV R4, R10 ;  /* 0x0000000a00047202 */ /* 0x000fe20000000f00 */
[----:B------:R-:W-:Y:S01]  /*0990*/  IMAD.MOV.U32 R5, RZ, RZ, R11 ;  /* 0x000000ffff057224 */ /* 0x000fe200078e000b */
[----:B------:R-:W-:Y:S01]  /*09a0*/  MOV R2, R12 ;  /* 0x0000000c00027202 */ /* 0x000fe20000000f00 */
[----:B------:R-:W-:Y:S01]  /*09b0*/  IMAD.MOV.U32 R3, RZ, RZ, R13 ;  /* 0x000000ffff037224 */ /* 0x000fe200078e000d */
[----:B------:R-:W-:-:S07]  /*09c0*/  MOV R0, 0x9e0 ;  /* 0x000009e000007802 */ /* 0x000fce0000000f00 */
[----:B------:R-:W-:Y:S05]  /*09d0*/  CALL.REL.NOINC `($__internal_42_$__cuda_sm20_div_u64) ;  /* 0x000001c000bc7944 */ /* 0x000fea0003c00000 */
        /* <DEDUP_REMOVED lines=10> */
.L_x_2370:
[----:B------:R-:W-:Y:S05]  /*0a80*/  BSYNC.RECONVERGENT B2 ;  /* 0x0000000000027941 */ /* 0x000fea0003800200 */
.L_x_2368:
        /* <DEDUP_REMOVED lines=39> */
.L_x_2372:
[----:B------:R-:W-:Y:S01]  /*0d00*/  IMAD.MOV.U32 R4, RZ, RZ, R10 ;  /* 0x000000ffff047224 */ /* 0x000fe200078e000a */
[----:B------:R-:W-:Y:S01]  /*0d10*/  MOV R5, R11 ;  /* 0x0000000b00057202 */ /* 0x000fe20000000f00 */
[----:B------:R-:W-:Y:S01]  /*0d20*/  IMAD.MOV.U32 R2, RZ, RZ, R12 ;  /* 0x000000ffff027224 */ /* 0x000fe200078e000c */
[----:B------:R-:W-:Y:S02]  /*0d30*/  MOV R3, R13 ;  /* 0x0000000d00037202 */ /* 0x000fe40000000f00 */
[----:B------:R-:W-:-:S07]  /*0d40*/  MOV R0, 0xd60 ;  /* 0x00000d6000007802 */ /* 0x000fce0000000f00 */
[----:B------:R-:W-:Y:S05]  /*0d50*/  CALL.REL.NOINC `($__internal_42_$__cuda_sm20_div_u64) ;  /* 0x000001bc00dc7944 */ /* 0x000fea0003c00000 */
        /* <DEDUP_REMOVED lines=10> */
.L_x_2373:
[----:B------:R-:W-:Y:S05]  /*0e00*/  BSYNC.RECONVERGENT B2 ;  /* 0x0000000000027941 */ /* 0x000fea0003800200 */
.L_x_2371:
        /* <DEDUP_REMOVED lines=38> */
.L_x_2375:
        /* <DEDUP_REMOVED lines=16> */
.L_x_2376:
[----:B------:R-:W-:Y:S05]  /*1170*/  BSYNC.RECONVERGENT B2 ;  /* 0x0000000000027941 */ /* 0x000fea0003800200 */
.L_x_2374:
        /* <DEDUP_REMOVED lines=39> */
.L_x_2378:
[----:B------:R-:W-:Y:S01]  /*13f0*/  MOV R4, R10 ;  /* 0x0000000a00047202 */ /* 0x000fe20000000f00 */
[----:B------:R-:W-:Y:S01]  /*1400*/  IMAD.MOV.U32 R5, RZ, RZ, R11 ;  /* 0x000000ffff057224 */ /* 0x000fe200078e000b */
[----:B------:R-:W-:Y:S01]  /*1410*/  MOV R2, R12 ;  /* 0x0000000c00027202 */ /* 0x000fe20000000f00 */
[----:B------:R-:W-:Y:S01]  /*1420*/  IMAD.MOV.U32 R3, RZ, RZ, R13 ;  /* 0x000000ffff037224 */ /* 0x000fe200078e000d */
[----:B------:R-:W-:-:S07]  /*1430*/  MOV R0, 0x1450 ;  /* 0x0000145000007802 */ /* 0x000fce0000000f00 */
[----:B------:R-:W-:Y:S05]  /*1440*/  CALL.REL.NOINC `($__internal_42_$__cuda_sm20_div_u64) ;  /* 0x000001b800207944 */ /* 0x000fea0003c00000 */
        /* <DEDUP_REMOVED lines=10> */
.L_x_2379:
[----:B------:R-:W-:Y:S05]  /*14f0*/  BSYNC.RECONVERGENT B2 ;  /* 0x0000000000027941 */ /* 0x000fea0003800200 */
.L_x_2377:
        /* <DEDUP_REMOVED lines=39> */
.L_x_2381:
        /* <DEDUP_REMOVED lines=16> */
.L_x_2382:
[----:B------:R-:W-:Y:S05]  /*1870*/  BSYNC.RECONVERGENT B2 ;  /* 0x0000000000027941 */ /* 0x000fea0003800200 */
.L_x_2380:
        /* <DEDUP_REMOVED lines=39> */
.L_x_2384:
        /* <DEDUP_REMOVED lines=16> */
.L_x_2385:
[----:B------:R-:W-:Y:S05]  /*1bf0*/  BSYNC.RECONVERGENT B2 ;  /* 0x0000000000027941 */ /* 0x000fea0003800200 */
.L_x_2383:
        /* <DEDUP_REMOVED lines=38> */
.L_x_2387:
        /* <DEDUP_REMOVED lines=17> */
.L_x_2388:
[----:B------:R-:W-:Y:S05]  /*1f70*/  BSYNC.RECONVERGENT B2 ;  /* 0x0000000000027941 */ /* 0x000fea0003800200 */
.L_x_2386:
        /* <DEDUP_REMOVED lines=13> */
.L_x_2364:
[----:B------:R-:W-:-:S07]  /*2050*/  IADD3 R12, PT, PT, R9, 0x4, RZ ;  /* 0x00000004090c7810 */ /* 0x000fce0007ffe0ff */
.L_x_2363:
        /* <DEDUP_REMOVED lines=35> */
.L_x_2392:
[----:B------:R-:W-:Y:S01]  /*2290*/  MOV R4, R16 ;  /* 0x0000001000047202 */ /* 0x000fe20000000f00 */
[----:B------:R-:W-:Y:S01]  /*22a0*/  IMAD.MOV.U32 R5, RZ, RZ, R13 ;  /* 0x000000ffff057224 */ /* 0x000fe200078e000d */
[----:B------:R-:W-:Y:S01]  /*22b0*/  MOV R2, R8 ;  /* 0x0000000800027202 */ /* 0x000fe20000000f00 */
[----:B------:R-:W-:Y:S01]  /*22c0*/  IMAD.MOV.U32 R3, RZ, RZ, R9 ;  /* 0x000000ffff037224 */ /* 0x000fe200078e0009 */
[----:B------:R-:W-:-:S07]  /*22d0*/  MOV R0, 0x22f0 ;  /* 0x000022f000007802 */ /* 0x000fce0000000f00 */
[----:B------:R-:W-:Y:S05]  /*22e0*/  CALL.REL.NOINC `($__internal_42_$__cuda_sm20_div_u64) ;  /* 0x000001a800787944 */ /* 0x000fea0003c00000 */
        /* <DEDUP_REMOVED lines=9> */
.L_x_2393:
[----:B------:R-:W-:Y:S05]  /*2380*/  BSYNC.RECONVERGENT B1 ;  /* 0x0000000000017941 */ /* 0x000fea0003800200 */
.L_x_2391:
        /* <DEDUP_REMOVED lines=41> */
.L_x_2395:
        /* <DEDUP_REMOVED lines=16> */
.L_x_2396:
[----:B------:R-:W-:Y:S05]  /*2720*/  BSYNC.RECONVERGENT B1 ;  /* 0x0000000000017941 */ /* 0x000fea0003800200 */
.L_x_2394:
        /* <DEDUP_REMOVED lines=39> */
.L_x_2398:
        /* <DEDUP_REMOVED lines=16> */
.L_x_2399:
[----:B------:R-:W-:Y:S05]  /*2aa0*/  BSYNC.RECONVERGENT B1 ;  /* 0x0000000000017941 */ /* 0x000fea0003800200 */
.L_x_2397:
        /* <DEDUP_REMOVED lines=38> */
.L_x_2401:
        /* <DEDUP_REMOVED lines=17> */
.L_x_2402:
[----:B------:R-:W-:Y:S05]  /*2e20*/  BSYNC.RECONVERGENT B1 ;  /* 0x0000000000017941 */ /* 0x000fea0003800200 */
.L_x_2400:
        /* <DEDUP_REMOVED lines=10> */
.L_x_2390:
        /* <DEDUP_REMOVED lines=35> */
.L_x_2405:
        /* <DEDUP_REMOVED lines=15> */
.L_x_2406:
[----:B------:R-:W-:Y:S05]  /*31f0*/  BSYNC.RECONVERGENT B1 ;  /* 0x0000000000017941 */ /* 0x000fea0003800200 */
.L_x_2404:
        /* <DEDUP_REMOVED lines=40> */
.L_x_2408:
        /* <DEDUP_REMOVED lines=17> */
.L_x_2409:
[----:B------:R-:W-:Y:S05]  /*3590*/  BSYNC.RECONVERGENT B1 ;  /* 0x0000000000017941 */ /* 0x000fea0003800200 */
.L_x_2407:
        /* <DEDUP_REMOVED lines=10> */
.L_x_2403:
        /* <DEDUP_REMOVED lines=33> */
.L_x_2411:
[----:B------:R-:W-:Y:S01]  /*3850*/  MOV R4, R16 ;  /* 0x0000001000047202 */ /* 0x000fe20000000f00 */
[----:B------:R-:W-:Y:S01]  /*3860*/  IMAD.MOV.U32 R5, RZ, RZ, R13 ;  /* 0x000000ffff057224 */ /* 0x000fe200078e000d */
[----:B------:R-:W-:Y:S01]  /*3870*/  MOV R2, R8 ;  /* 0x0000000800027202 */ /* 0x000fe20000000f00 */
[----:B------:R-:W-:Y:S01]  /*3880*/  IMAD.MOV.U32 R3, RZ, RZ, R9 ;  /* 0x000000ffff037224 */ /* 0x000fe200078e0009 */
[----:B------:R-:W-:-:S07]  /*3890*/  MOV R0, 0x38b0 ;  /* 0x000038b000007802 */ /* 0x000fce0000000f00 */
[----:B------:R-:W-:Y:S05]  /*38a0*/  CALL.REL.NOINC `($__internal_42_$__cuda_sm20_div_u64) ;  /* 0x0000019400087944 */ /* 0x000fea0003c00000 */
        /* <DEDUP_REMOVED lines=10> */
.L_x_2412:
[----:B------:R-:W-:Y:S05]  /*3950*/  BSYNC.RECONVERGENT B1 ;  /* 0x0000000000017941 */ /* 0x000fea0003800200 */
.L_x_2410:
        /* <DEDUP_REMOVED lines=10> */
.L_x_2362:
        /* <DEDUP_REMOVED lines=23> */
.L_x_2439:
        /* <DEDUP_REMOVED lines=34> */
.L_x_2416:
[----:B------:R-:W-:Y:S01]  /*3d90*/  IMAD.MOV.U32 R4, RZ, RZ, R12 ;  /* 0x000000ffff047224 */ /* 0x000fe200078e000c */
[----:B------:R-:W-:Y:S01]  /*3da0*/  MOV R5, R13 ;  /* 0x0000000d00057202 */ /* 0x000fe20000000f00 */
[----:B------:R-:W-:Y:S01]  /*3db0*/  IMAD.MOV.U32 R2, RZ, RZ, R10 ;  /* 0x000000ffff027224 */ /* 0x000fe200078e000a */
[----:B------:R-:W-:Y:S02]  /*3dc0*/  MOV R3, R11 ;  /* 0x0000000b00037202 */ /* 0x000fe40000000f00 */
[----:B------:R-:W-:-:S07]  /*3dd0*/  MOV R0, 0x3df0 ;  /* 0x00003df000007802 */ /* 0x000fce0000000f00 */
[----:B------:R-:W-:Y:S05]  /*3de0*/  CALL.REL.NOINC `($__internal_42_$__cuda_sm20_div_u64) ;  /* 0x0000018c00b87944 */ /* 0x000fea0003c00000 */
        /* <DEDUP_REMOVED lines=8> */
.L_x_2417:
[----:B------:R-:W-:Y:S05]  /*3e70*/  BSYNC.RECONVERGENT B2 ;  /* 0x0000000000027941 */ /* 0x000fea0003800200 */
.L_x_2415:
        /* <DEDUP_REMOVED lines=37> */
.L_x_2419:
        /* <DEDUP_REMOVED lines=16> */
.L_x_2420:
[----:B------:R-:W-:Y:S05]  /*41d0*/  BSYNC.RECONVERGENT B2 ;  /* 0x0000000000027941 */ /* 0x000fea0003800200 */
.L_x_2418:
        /* <DEDUP_REMOVED lines=38> */
.L_x_2422:
        /* <DEDUP_REMOVED lines=16> */
.L_x_2423:
[----:B------:R-:W-:Y:S05]  /*4540*/  BSYNC.RECONVERGENT B2 ;  /* 0x0000000000027941 */ /* 0x000fea0003800200 */
.L_x_2421:
        /* <DEDUP_REMOVED lines=38> */
.L_x_2425:
        /* <DEDUP_REMOVED lines=16> */
.L_x_2426:
[----:B------:R-:W-:Y:S05]  /*48b0*/  BSYNC.RECONVERGENT B2 ;  /* 0x0000000000027941 */ /* 0x000fea0003800200 */
.L_x_2424:
        /* <DEDUP_REMOVED lines=38> */
.L_x_2428:
        /* <DEDUP_REMOVED lines=16> */
.L_x_2429:
[----:B------:R-:W-:Y:S05]  /*4c20*/  BSYNC.RECONVERGENT B2 ;  /* 0x0000000000027941 */ /* 0x000fea0003800200 */
.L_x_2427:
        /* <DEDUP_REMOVED lines=38> */
.L_x_2431:
        /* <DEDUP_REMOVED lines=16> */
.L_x_2432:
[----:B------:R-:W-:Y:S05]  /*4f90*/  BSYNC.RECONVERGENT B2 ;  /* 0x0000000000027941 */ /* 0x000fea0003800200 */
.L_x_2430:
        /* <DEDUP_REMOVED lines=38> */
.L_x_2434:
        /* <DEDUP_REMOVED lines=16> */
.L_x_2435:
[----:B------:R-:W-:Y:S05]  /*5300*/  BSYNC.RECONVERGENT B2 ;  /* 0x0000000000027941 */ /* 0x000fea0003800200 */
.L_x_2433:
        /* <DEDUP_REMOVED lines=38> */
.L_x_2437:
        /* <DEDUP_REMOVED lines=16> */
.L_x_2438:
[----:B------:R-:W-:Y:S05]  /*5670*/  BSYNC.RECONVERGENT B2 ;  /* 0x0000000000027941 */ /* 0x000fea0003800200 */
.L_x_2436:
        /* <DEDUP_REMOVED lines=8> */
.L_x_2414:
        /* <DEDUP_REMOVED lines=37> */
.L_x_2443:
[----:B------:R-:W-:Y:S01]  /*5950*/  MOV R4, R12 ;  /* 0x0000000c00047202 */ /* 0x000fe20000000f00 */
[----:B------:R-:W-:Y:S01]  /*5960*/  IMAD.MOV.U32 R5, RZ, RZ, R13 ;  /* 0x000000ffff057224 */ /* 0x000fe200078e000d */
[----:B------:R-:W-:Y:S01]  /*5970*/  MOV R2, R10 ;  /* 0x0000000a00027202 */ /* 0x000fe20000000f00 */
[----:B------:R-:W-:Y:S01]  /*5980*/  IMAD.MOV.U32 R3, RZ, RZ, R11 ;  /* 0x000000ffff037224 */ /* 0x000fe200078e000b */
[----:B------:R-:W-:-:S07]  /*5990*/  MOV R0, 0x59b0 ;  /* 0x000059b000007802 */ /* 0x000fce0000000f00 */
[----:B------:R-:W-:Y:S05]  /*59a0*/  CALL.REL.NOINC `($__internal_42_$__cuda_sm20_div_u64) ;  /* 0x0000017000c87944 */ /* 0x000fea0003c00000 */
        /* <DEDUP_REMOVED lines=8> */
.L_x_2444:
[----:B------:R-:W-:Y:S05]  /*5a30*/  BSYNC.RECONVERGENT B2 ;  /* 0x0000000000027941 */ /* 0x000fea0003800200 */
.L_x_2442:
        /* <DEDUP_REMOVED lines=37> */
.L_x_2446:
        /* <DEDUP_REMOVED lines=16> */
.L_x_2447:
[----:B------:R-:W-:Y:S05]  /*5d90*/  BSYNC.RECONVERGENT B2 ;  /* 0x0000000000027941 */ /* 0x000fea0003800200 */
.L_x_2445:
        /* <DEDUP_REMOVED lines=38> */
.L_x_2449:
        /* <DEDUP_REMOVED lines=16> */
.L_x_2450:
[----:B------:R-:W-:Y:S05]  /*6100*/  BSYNC.RECONVERGENT B2 ;  /* 0x0000000000027941 */ /* 0x000fea0003800200 */
.L_x_2448:
        /* <DEDUP_REMOVED lines=38> */
.L_x_2452:
        /* <DEDUP_REMOVED lines=16> */
.L_x_2453:
[----:B------:R-:W-:Y:S05]  /*6470*/  BSYNC.RECONVERGENT B2 ;  /* 0x0000000000027941 */ /* 0x000fea0003800200 */
.L_x_2451:
[----:B------:R-:W0:Y:S01]  /*6480*/  LDC.64 R2, c[0x0][R8+0x450] ;  /* 0x0001140008027b82 */ /* 0x000e220000000a00 */
[----:B------:R-:W-:Y:S02]  /*6490*/  IMAD.MOV.U32 R15, RZ, RZ, R16 ;  /* 0x000000ffff0f7224 */ /* 0x000fe400078e0010 */
[-C--:B0-----:R-:W-:Y:S02]  /*64a0*/  IMAD R0, R3, R4.reuse, RZ ;  /* 0x0000000403007224 */ /* 0x081fe400078e02ff */
[----:B------:R-:W-:-:S04]  /*64b0*/  IMAD.WIDE.U32 R14, R2, R4, R14 ;  /* 0x00000004020e7225 */ /* 0x000fc800078e000e */
[----:B------:R-:W-:-:S05]  /*64c0*/  IMAD R5, R2, R5, R0 ;  /* 0x0000000502057224 */ /* 0x000fca00078e0200 */
[----:B------:R-:W-:-:S07]  /*64d0*/  IADD3 R15, PT, PT, R15, R5, RZ ;  /* 0x000000050f0f7210 */ /* 0x000fce0007ffe0ff */
.L_x_2441:
        /* <DEDUP_REMOVED lines=36> */
.L_x_2456:
        /* <DEDUP_REMOVED lines=14> */
.L_x_2457:
[----:B------:R-:W-:Y:S05]  /*6800*/  BSYNC.RECONVERGENT B2 ;  /* 0x0000000000027941 */ /* 0x000fea0003800200 */
.L_x_2455:
        /* <DEDUP_REMOVED lines=37> */
.L_x_2459:
        /* <DEDUP_REMOVED lines=16> */
.L_x_2460:
[----:B------:R-:W-:Y:S05]  /*6b60*/  BSYNC.RECONVERGENT B2 ;  /* 0x0000000000027941 */ /* 0x000fea0003800200 */
.L_x_2458:
[----:B------:R-:W0:Y:S01]  /*6b70*/  LDC.64 R2, c[0x0][R8+0x450] ;  /* 0x0001140008027b82 */ /* 0x000e220000000a00 */
[----:B------:R-:W-:Y:S01]  /*6b80*/  MOV R15, R16 ;  /* 0x00000010000f7202 */ /* 0x000fe20000000f00 */
[-C--:B0-----:R-:W-:Y:S02]  /*6b90*/  IMAD R0, R3, R4.reuse, RZ ;  /* 0x0000000403007224 */ /* 0x081fe400078e02ff */
[----:B------:R-:W-:-:S04]  /*6ba0*/  IMAD.WIDE.U32 R14, R2, R4, R14 ;  /* 0x00000004020e7225 */ /* 0x000fc800078e000e */
[----:B------:R-:W-:-:S04]  /*6bb0*/  IMAD R5, R2, R5, R0 ;  /* 0x0000000502057224 */ /* 0x000fc800078e0200 */
[----:B------:R-:W-:-:S07]  /*6bc0*/  IMAD.IADD R15, R15, 0x1, R5 ;  /* 0x000000010f0f7824 */ /* 0x000fce00078e0205 */
.L_x_2454:
        /* <DEDUP_REMOVED lines=34> */
.L_x_2462:
        /* <DEDUP_REMOVED lines=14> */
.L_x_2463:
[----:B------:R-:W-:Y:S05]  /*6ed0*/  BSYNC.RECONVERGENT B2 ;  /* 0x0000000000027941 */ /* 0x000fea0003800200 */
.L_x_2461:
[----:B------:R-:W0:Y:S02]  /*6ee0*/  LDC.64 R10, c[0x0][R10+0x450] ;  /* 0x000114000a0a7b82 */ /* 0x000e240000000a00 */
[-C--:B0-----:R-:W-:Y:S02]  /*6ef0*/  IMAD R0, R11, R4.reuse, RZ ;  /* 0x000000040b007224 */ /* 0x081fe400078e02ff */
[----:B------:R-:W-:-:S04]  /*6f00*/  IMAD.WIDE.U32 R14, R10, R4, R14 ;  /* 0x000000040a0e7225 */ /* 0x000fc800078e000e */
[----:B------:R-:W-:-:S05]  /*6f10*/  IMAD R5, R10, R5, R0 ;  /* 0x000000050a057224 */ /* 0x000fca00078e0200 */
[----:B------:R-:W-:-:S07]  /*6f20*/  IADD3 R15, PT, PT, R15, R5, RZ ;  /* 0x000000050f0f7210 */ /* 0x000fce0007ffe0ff */
.L_x_2440:
[----:B------:R-:W-:Y:S05]  /*6f30*/  BSYNC.RECONVERGENT B1 ;  /* 0x0000000000017941 */ /* 0x000fea0003800200 */
.L_x_2413:
[----:B------:R-:W0:Y:S02]  /*6f40*/  LDCU.64 UR4, c[0x0][0x5f0] ;  /* 0x0000be00ff0477ac */ /* 0x000e240008000a00 */
[----:B0-----:R-:W-:Y:S02]  /*6f50*/  IMAD R5, R13, UR4, RZ ;  /* 0x000000040d057c24 */ /* 0x001fe4000f8e02ff */
[----:B------:R-:W-:-:S04]  /*6f60*/  IMAD.WIDE.U32 R2, R12, UR4, R14 ;  /* 0x000000040c027c25 */ /* 0x000fc8000f8e000e */
[----:B------:R-:W-:Y:S02]  /*6f70*/  IMAD R5, R12, UR5, R5 ;  /* 0x000000050c057c24 */ /* 0x000fe4000f8e0205 */
[----:B------:R-:W-:-:S03]  /*6f80*/  IMAD.MOV.U32 R42, RZ, RZ, R2 ;  /* 0x000000ffff2a7224 */ /* 0x000fc600078e0002 */
[----:B------:R-:W-:-:S07]  /*6f90*/  IADD3 R45, PT, PT, R3, R5, RZ ;  /* 0x00000005032d7210 */ /* 0x000fce0007ffe0ff */
.L_x_2361:
[----:B------:R-:W-:Y:S05]  /*6fa0*/  BSYNC.RECONVERGENT B0 ;  /* 0x0000000000007941 */ /* 0x000fea0003800200 */
.L_x_2360:
        /* <DEDUP_REMOVED lines=25> */
.L_x_2492:
        /* <DEDUP_REMOVED lines=33> */
.L_x_2469:
        /* <DEDUP_REMOVED lines=16> */
.L_x_2470:
[----:B------:R-:W-:Y:S05]  /*7450*/  BSYNC.RECONVERGENT B2 ;  /* 0x0000000000027941 */ /* 0x000fea0003800200 */
.L_x_2468:
        /* <DEDUP_REMOVED lines=38> */
.L_x_2472:
        /* <DEDUP_REMOVED lines=16> */
.L_x_2473:
[----:B------:R-:W-:Y:S05]  /*77c0*/  BSYNC.RECONVERGENT B2 ;  /* 0x0000000000027941 */ /* 0x000fea0003800200 */
.L_x_2471:
        /* <DEDUP_REMOVED lines=39> */
.L_x_2475:
        /* <DEDUP_REMOVED lines=16> */
.L_x_2476:
[----:B------:R-:W-:Y:S05]  /*7b40*/  BSYNC.RECONVERGENT B2 ;  /* 0x0000000000027941 */ /* 0x000fea0003800200 */
.L_x_2474:
        /* <DEDUP_REMOVED lines=39> */
.L_x_2478:
        /* <DEDUP_REMOVED lines=16> */
.L_x_2479:
[----:B------:R-:W-:Y:S05]  /*7ec0*/  BSYNC.RECONVERGENT B2 ;  /* 0x0000000000027941 */ /* 0x000fea0003800200 */
.L_x_2477:
        /* <DEDUP_REMOVED lines=39> */
.L_x_2481:
        /* <DEDUP_REMOVED lines=16> */
.L_x_2482:
[----:B------:R-:W-:Y:S05]  /*8240*/  BSYNC.RECONVERGENT B2 ;  /* 0x0000000000027941 */ /* 0x000fea0003800200 */
.L_x_2480:
        /* <DEDUP_REMOVED lines=39> */
.L_x_2484:
        /* <DEDUP_REMOVED lines=16> */
.L_x_2485:
[----:B------:R-:W-:Y:S05]  /*85c0*/  BSYNC.RECONVERGENT B2 ;  /* 0x0000000000027941 */ /* 0x000fea0003800200 */
.L_x_2483:
        /* <DEDUP_REMOVED lines=39> */
.L_x_2487:
        /* <DEDUP_REMOVED lines=16> */
.L_x_2488:
[----:B------:R-:W-:Y:S05]  /*8940*/  BSYNC.RECONVERGENT B2 ;  /* 0x0000000000027941 */ /* 0x000fea0003800200 */
.L_x_2486:
        /* <DEDUP_REMOVED lines=39> */
.L_x_2490:
        /* <DEDUP_REMOVED lines=17> */
.L_x_2491:
[----:B------:R-:W-:Y:S05]  /*8cd0*/  BSYNC.RECONVERGENT B2 ;  /* 0x0000000000027941 */ /* 0x000fea0003800200 */
.L_x_2489:
        /* <DEDUP_REMOVED lines=12> */
.L_x_2467:
        /* <DEDUP_REMOVED lines=35> */
.L_x_2495:
        /* <DEDUP_REMOVED lines=16> */
.L_x_2496:
[----:B------:R-:W-:Y:S05]  /*90d0*/  BSYNC.RECONVERGENT B1 ;  /* 0x0000000000017941 */ /* 0x000fea0003800200 */
.L_x_2494:
        /* <DEDUP_REMOVED lines=39> */
.L_x_2498:
        /* <DEDUP_REMOVED lines=16> */
.L_x_2499:
[----:B------:R-:W-:Y:S05]  /*9450*/  BSYNC.RECONVERGENT B1 ;  /* 0x0000000000017941 */ /* 0x000fea0003800200 */
.L_x_2497:
        /* <DEDUP_REMOVED lines=40> */
.L_x_2501:
        /* <DEDUP_REMOVED lines=16> */
.L_x_2502:
[----:B------:R-:W-:Y:S05]  /*97e0*/  BSYNC.RECONVERGENT B1 ;  /* 0x0000000000017941 */ /* 0x000fea0003800200 */
.L_x_2500:
        /* <DEDUP_REMOVED lines=39> */
.L_x_2504:
        /* <DEDUP_REMOVED lines=17> */
.L_x_2505:
[----:B------:R-:W-:Y:S05]  /*9b70*/  BSYNC.RECONVERGENT B1 ;  /* 0x0000000000017941 */ /* 0x000fea0003800200 */
.L_x_2503:
        /* <DEDUP_REMOVED lines=10> */
.L_x_2493:
        /* <DEDUP_REMOVED lines=35> */
.L_x_2508:
        /* <DEDUP_REMOVED lines=16> */
.L_x_2509:
[----:B------:R-:W-:Y:S05]  /*9f50*/  BSYNC.RECONVERGENT B1 ;  /* 0x0000000000017941 */ /* 0x000fea0003800200 */
.L_x_2507:
        /* <DEDUP_REMOVED lines=38> */
.L_x_2511:
        /* <DEDUP_REMOVED lines=17> */
.L_x_2512:
[----:B------:R-:W-:Y:S05]  /*a2d0*/  BSYNC.RECONVERGENT B1 ;  /* 0x0000000000017941 */ /* 0x000fea0003800200 */
.L_x_2510:
        /* <DEDUP_REMOVED lines=10> */
.L_x_2506:
        /* <DEDUP_REMOVED lines=33> */
.L_x_2514:
        /* <DEDUP_REMOVED lines=16> */
.L_x_2515:
[----:B------:R-:W-:Y:S05]  /*a690*/  BSYNC.RECONVERGENT B1 ;  /* 0x0000000000017941 */ /* 0x000fea0003800200 */
.L_x_2513:
[----:B------:R-:W-:Y:S02]  /*a6a0*/  UMOV UR4, 0xd0 ;  /* 0x000000d000047882 */ /* 0x000fe40000000000 */
[----:B------:R-:W-:-:S06]  /*a6b0*/  LEA R2, R14, UR4, 0x3 ;  /* 0x000000040e027c11 */ /* 0x000fcc000f8e18ff */
[----:B------:R-:W0:Y:S02]  /*a6c0*/  LDC.64 R2, c[0x0][R2+0x380] ;  /* 0x0000e00002027b82 */ /* 0x000e240000000a00 */
[-C--:B0-----:R-:W-:Y:S02]  /*a6d0*/  IMAD R0, R3, R4.reuse, RZ ;  /* 0x0000000403007224 */ /* 0x081fe400078e02ff */
[----:B------:R-:W-:-:S04]  /*a6e0*/  IMAD.WIDE.U32 R12, R2, R4, R12 ;  /* 0x00000004020c7225 */ /* 0x000fc800078e000c */
[----:B------:R-:W-:-:S05]  /*a6f0*/  IMAD R5, R2, R5, R0 ;  /* 0x0000000502057224 */ /* 0x000fca00078e0200 */
[----:B------:R-:W-:-:S07]  /*a700*/  IADD3 R13, PT, PT, R13, R5, RZ ;  /* 0x000000050d0d7210 */ /* 0x000fce0007ffe0ff */
.L_x_2466:
        /* <DEDUP_REMOVED lines=17> */
.L_x_2542:
        /* <DEDUP_REMOVED lines=34> */
.L_x_2519:
        /* <DEDUP_REMOVED lines=17> */
.L_x_2520:
[----:B------:R-:W-:Y:S05]  /*ab50*/  BSYNC.RECONVERGENT B2 ;  /* 0x0000000000027941 */ /* 0x000fea0003800200 */
.L_x_2518:
        /* <DEDUP_REMOVED lines=39> */
.L_x_2522:
        /* <DEDUP_REMOVED lines=16> */
.L_x_2523:
[----:B------:R-:W-:Y:S05]  /*aed0*/  BSYNC.RECONVERGENT B2 ;  /* 0x0000000000027941 */ /* 0x000fea0003800200 */
.L_x_2521:
        /* <DEDUP_REMOVED lines=38> */
.L_x_2525:
        /* <DEDUP_REMOVED lines=16> */
.L_x_2526:
[----:B------:R-:W-:Y:S05]  /*b240*/  BSYNC.RECONVERGENT B2 ;  /* 0x0000000000027941 */ /* 0x000fea0003800200 */
.L_x_2524:
        /* <DEDUP_REMOVED lines=38> */
.L_x_2528:
        /* <DEDUP_REMOVED lines=16> */
.L_x_2529:
[----:B------:R-:W-:Y:S05]  /*b5b0*/  BSYNC.RECONVERGENT B2 ;  /* 0x0000000000027941 */ /* 0x000fea0003800200 */
.L_x_2527:
        /* <DEDUP_REMOVED lines=38> */
.L_x_2531:
        /* <DEDUP_REMOVED lines=16> */
.L_x_2532:
[----:B------:R-:W-:Y:S05]  /*b920*/  BSYNC.RECONVERGENT B2 ;  /* 0x0000000000027941 */ /* 0x000fea0003800200 */
.L_x_2530:
        /* <DEDUP_REMOVED lines=38> */
.L_x_2534:
        /* <DEDUP_REMOVED lines=16> */
.L_x_2535:
[----:B------:R-:W-:Y:S05]  /*bc90*/  BSYNC.RECONVERGENT B2 ;  /* 0x0000000000027941 */ /* 0x000fea0003800200 */
.L_x_2533:
        /* <DEDUP_REMOVED lines=38> */
.L_x_2537:
        /* <DEDUP_REMOVED lines=16> */
.L_x_2538:
[----:B------:R-:W-:Y:S05]  /*c000*/  BSYNC.RECONVERGENT B2 ;  /* 0x0000000000027941 */ /* 0x000fea0003800200 */
.L_x_2536:
        /* <DEDUP_REMOVED lines=38> */
.L_x_2540:
        /* <DEDUP_REMOVED lines=17> */
.L_x_2541:
[----:B------:R-:W-:Y:S05]  /*c380*/  BSYNC.RECONVERGENT B2 ;  /* 0x0000000000027941 */ /* 0x000fea0003800200 */
.L_x_2539:
        /* <DEDUP_REMOVED lines=10> */
.L_x_2517:
        /* <DEDUP_REMOVED lines=36> */
.L_x_2546:
        /* <DEDUP_REMOVED lines=16> */
.L_x_2547:
[----:B------:R-:W-:Y:S05]  /*c770*/  BSYNC.RECONVERGENT B2 ;  /* 0x0000000000027941 */ /* 0x000fea0003800200 */
.L_x_2545:
        /* <DEDUP_REMOVED lines=39> */
.L_x_2549:
        /* <DEDUP_REMOVED lines=16> */
.L_x_2550:
[----:B------:R-:W-:Y:S05]  /*caf0*/  BSYNC.RECONVERGENT B2 ;  /* 0x0000000000027941 */ /* 0x000fea0003800200 */
.L_x_2548:
        /* <DEDUP_REMOVED lines=39> */
.L_x_2552:
        /* <DEDUP_REMOVED lines=16> */
.L_x_2553:
[----:B------:R-:W-:Y:S05]  /*ce70*/  BSYNC.RECONVERGENT B2 ;  /* 0x0000000000027941 */ /* 0x000fea0003800200 */
.L_x_2551:
        /* <DEDUP_REMOVED lines=37> */
.L_x_2555:
        /* <DEDUP_REMOVED lines=17> */
.L_x_2556:
[----:B------:R-:W-:Y:S05]  /*d1e0*/  BSYNC.RECONVERGENT B2 ;  /* 0x0000000000027941 */ /* 0x000fea0003800200 */
.L_x_2554:
        /* <DEDUP_REMOVED lines=8> */
.L_x_2544:
        /* <DEDUP_REMOVED lines=36> */
.L_x_2559:
        /* <DEDUP_REMOVED lines=17> */
.L_x_2560:
[----:B------:R-:W-:Y:S05]  /*d5c0*/  BSYNC.RECONVERGENT B2 ;  /* 0x0000000000027941 */ /* 0x000fea0003800200 */
.L_x_2558:
        /* <DEDUP_REMOVED lines=36> */
.L_x_2562:
        /* <DEDUP_REMOVED lines=16> */
.L_x_2563:
[----:B------:R-:W-:Y:S05]  /*d910*/  BSYNC.RECONVERGENT B2 ;  /* 0x0000000000027941 */ /* 0x000fea0003800200 */
.L_x_2561:
[----:B------:R-:W0:Y:S01]  /*d920*/  LDC.64 R2, c[0x0][R8+0x450] ;  /* 0x0001140008027b82 */ /* 0x000e220000000a00 */
[----:B------:R-:W-:Y:S02]  /*d930*/  IMAD.MOV.U32 R17, RZ, RZ, R23 ;  /* 0x000000ffff117224 */ /* 0x000fe400078e0017 */
[-C--:B0-----:R-:W-:Y:S02]  /*d940*/  IMAD R0, R3, R4.reuse, RZ ;  /* 0x0000000403007224 */ /* 0x081fe400078e02ff */
[----:B------:R-:W-:-:S04]  /*d950*/  IMAD.WIDE.U32 R16, R2, R4, R16 ;  /* 0x0000000402107225 */ /* 0x000fc800078e0010 */
[----:B------:R-:W-:-:S05]  /*d960*/  IMAD R5, R2, R5, R0 ;  /* 0x0000000502057224 */ /* 0x000fca00078e0200 */
[----:B------:R-:W-:-:S07]  /*d970*/  IADD3 R17, PT, PT, R17, R5, RZ ;  /* 0x0000000511117210 */ /* 0x000fce0007ffe0ff */
.L_x_2557:
        /* <DEDUP_REMOVED lines=34> */
.L_x_2565:
[----:B------:R-:W-:Y:S01]  /*dba0*/  IMAD.MOV.U32 R4, RZ, RZ, R11 ;  /* 0x000000ffff047224 */ /* 0x000fe200078e000b */
[----:B------:R-:W-:Y:S01]  /*dbb0*/  MOV R5, R10 ;  /* 0x0000000a00057202 */ /* 0x000fe20000000f00 */
[----:B------:R-:W-:Y:S01]  /*dbc0*/  IMAD.MOV.U32 R2, RZ, RZ, R8 ;  /* 0x000000ffff027224 */ /* 0x000fe200078e0008 */
[----:B------:R-:W-:Y:S02]  /*dbd0*/  MOV R3, R9 ;  /* 0x0000000900037202 */ /* 0x000fe40000000f00 */
[----:B------:R-:W-:-:S07]  /*dbe0*/  MOV R0, 0xdc00 ;  /* 0x0000dc0000007802 */ /* 0x000fce0000000f00 */
[----:B------:R-:W-:Y:S05]  /*dbf0*/  CALL.REL.NOINC `($__internal_42_$__cuda_sm20_div_u64) ;  /* 0x000000f000347944 */ /* 0x000fea0003c00000 */
        /* <DEDUP_REMOVED lines=11> */
.L_x_2566:
[----:B------:R-:W-:Y:S05]  /*dcb0*/  BSYNC.RECONVERGENT B2 ;  /* 0x0000000000027941 */ /* 0x000fea0003800200 */
.L_x_2564:
[----:B------:R-:W0:Y:S02]  /*dcc0*/  LDC.64 R12, c[0x0][R12+0x450] ;  /* 0x000114000c0c7b82 */ /* 0x000e240000000a00 */
[-C--:B0-----:R-:W-:Y:S02]  /*dcd0*/  IMAD R0, R13, R9.reuse, RZ ;  /* 0x000000090d007224 */ /* 0x081fe400078e02ff */
[----:B------:R-:W-:-:S04]  /*dce0*/  IMAD.WIDE.U32 R16, R12, R9, R16 ;  /* 0x000000090c107225 */ /* 0x000fc800078e0010 */
[----:B------:R-:W-:-:S05]  /*dcf0*/  IMAD R5, R12, R5, R0 ;  /* 0x000000050c057224 */ /* 0x000fca00078e0200 */
[----:B------:R-:W-:-:S07]  /*dd00*/  IADD3 R17, PT, PT, R17, R5, RZ ;  /* 0x0000000511117210 */ /* 0x000fce0007ffe0ff */
.L_x_2543:
[----:B------:R-:W-:Y:S05]  /*dd10*/  BSYNC.RECONVERGENT B1 ;  /* 0x0000000000017941 */ /* 0x000fea0003800200 */
.L_x_2516:
[----:B------:R-:W0:Y:S02]  /*dd20*/  LDCU.64 UR4, c[0x0][0x5f0] ;  /* 0x0000be00ff0477ac */ /* 0x000e240008000a00 */
[----:B0-----:R-:W-:Y:S02]  /*dd30*/  IMAD R10, R10, UR4, RZ ;  /* 0x000000040a0a7c24 */ /* 0x001fe4000f8e02ff */
[----:B------:R-:W-:-:S04]  /*dd40*/  IMAD.WIDE.U32 R2, R11, UR4, R16 ;  /* 0x000000040b027c25 */ /* 0x000fc8000f8e0010 */
[----:B------:R-:W-:Y:S02]  /*dd50*/  IMAD R11, R11, UR5, R10 ;  /* 0x000000050b0b7c24 */ /* 0x000fe4000f8e020a */
[----:B------:R-:W-:-:S03]  /*dd60*/  IMAD.MOV.U32 R34, RZ, RZ, R2 ;  /* 0x000000ffff227224 */ /* 0x000fc600078e0002 */
[----:B------:R-:W-:-:S07]  /*dd70*/  IADD3 R41, PT, PT, R3, R11, RZ ;  /* 0x0000000b03297210 */ /* 0x000fce0007ffe0ff */
.L_x_2465:
[----:B------:R-:W-:Y:S05]  /*dd80*/  BSYNC.RECONVERGENT B0 ;  /* 0x0000000000007941 */ /* 0x000fea0003800200 */
.L_x_2464:
        /* <DEDUP_REMOVED lines=24> */
.L_x_2595:
        /* <DEDUP_REMOVED lines=33> */
.L_x_2572:
        /* <DEDUP_REMOVED lines=16> */
.L_x_2573:
[----:B------:R-:W-:Y:S05]  /*e220*/  BSYNC.RECONVERGENT B2 ;  /* 0x0000000000027941 */ /* 0x000fea0003800200 */
.L_x_2571:
        /* <DEDUP_REMOVED lines=38> */
.L_x_2575:
        /* <DEDUP_REMOVED lines=16> */
.L_x_2576:
[----:B------:R-:W-:Y:S05]  /*e590*/  BSYNC.RECONVERGENT B2 ;  /* 0x0000000000027941 */ /* 0x000fea0003800200 */
.L_x_2574:
        /* <DEDUP_REMOVED lines=39> */
.L_x_2578:
        /* <DEDUP_REMOVED lines=16> */
.L_x_2579:
[----:B------:R-:W-:Y:S05]  /*e910*/  BSYNC.RECONVERGENT B2 ;  /* 0x0000000000027941 */ /* 0x000fea0003800200 */
.L_x_2577:
        /* <DEDUP_REMOVED lines=39> */
.L_x_2581:
        /* <DEDUP_REMOVED lines=16> */
.L_x_2582:
[----:B------:R-:W-:Y:S05]  /*ec90*/  BSYNC.RECONVERGENT B2 ;  /* 0x0000000000027941 */ /* 0x000fea0003800200 */
.L_x_2580:
        /* <DEDUP_REMOVED lines=39> */
.L_x_2584:
        /* <DEDUP_REMOVED lines=16> */
.L_x_2585:
[----:B------:R-:W-:Y:S05]  /*f010*/  BSYNC.RECONVERGENT B2 ;  /* 0x0000000000027941 */ /* 0x000fea0003800200 */
.L_x_2583:
        /* <DEDUP_REMOVED lines=39> */
.L_x_2587:
        /* <DEDUP_REMOVED lines=16> */
.L_x_2588:
[----:B------:R-:W-:Y:S05]  /*f390*/  BSYNC.RECONVERGENT B2 ;  /* 0x0000000000027941 */ /* 0x000fea0003800200 */
.L_x_2586:
        /* <DEDUP_REMOVED lines=39> */
.L_x_2590:
        /* <DEDUP_REMOVED lines=16> */
.L_x_2591:
[----:B------:R-:W-:Y:S05]  /*f710*/  BSYNC.RECONVERGENT B2 ;  /* 0x0000000000027941 */ /* 0x000fea0003800200 */
.L_x_2589:
        /* <DEDUP_REMOVED lines=39> */
.L_x_2593:
        /* <DEDUP_REMOVED lines=17> */
.L_x_2594:
[----:B------:R-:W-:Y:S05]  /*faa0*/  BSYNC.RECONVERGENT B2 ;  /* 0x0000000000027941 */ /* 0x000fea0003800200 */
.L_x_2592:
        /* <DEDUP_REMOVED lines=12> */
.L_x_2570:
        /* <DEDUP_REMOVED lines=35> */
.L_x_2598:
        /* <DEDUP_REMOVED lines=16> */
.L_x_2599:
[----:B------:R-:W-:Y:S05]  /*fea0*/  BSYNC.RECONVERGENT B1 ;  /* 0x0000000000017941 */ /* 0x000fea0003800200 */
.L_x_2597:
        /* <DEDUP_REMOVED lines=38> */
.L_x_2601:
        /* <DEDUP_REMOVED lines=16> */
.L_x_2602:
[----:B------:R-:W-:Y:S05]  /*10210*/  BSYNC.RECONVERGENT B1 ;  /* 0x0000000000017941 */ /* 0x000fea0003800200 */
.L_x_2600:
        /* <DEDUP_REMOVED lines=39> */
.L_x_2604:
        /* <DEDUP_REMOVED lines=16> */
.L_x_2605:
[----:B------:R-:W-:Y:S05]  /*10590*/  BSYNC.RECONVERGENT B1 ;  /* 0x0000000000017941 */ /* 0x000fea0003800200 */
.L_x_2603:
        /* <DEDUP_REMOVED lines=39> */
.L_x_2607:
        /* <DEDUP_REMOVED lines=17> */
.L_x_2608:
[----:B------:R-:W-:Y:S05]  /*10920*/  BSYNC.RECONVERGENT B1 ;  /* 0x0000000000017941 */ /* 0x000fea0003800200 */
.L_x_2606:
        /* <DEDUP_REMOVED lines=10> */
.L_x_2596:
        /* <DEDUP_REMOVED lines=37> */
.L_x_2611:
        /* <DEDUP_REMOVED lines=16> */
.L_x_2612:
[----:B------:R-:W-:Y:S05]  /*10d20*/  BSYNC.RECONVERGENT B1 ;  /* 0x0000000000017941 */ /* 0x000fea0003800200 */
.L_x_2610:
        /* <DEDUP_REMOVED lines=38> */
.L_x_2614:
        /* <DEDUP_REMOVED lines=17> */
.L_x_2615:
[----:B------:R-:W-:Y:S05]  /*110a0*/  BSYNC.RECONVERGENT B1 ;  /* 0x0000000000017941 */ /* 0x000fea0003800200 */
.L_x_2613:
        /* <DEDUP_REMOVED lines=10> */
.L_x_2609:
        /* <DEDUP_REMOVED lines=33> */
.L_x_2617:
        /* <DEDUP_REMOVED lines=16> */
.L_x_2618:
[----:B------:R-:W-:Y:S05]  /*11460*/  BSYNC.RECONVERGENT B1 ;  /* 0x0000000000017941 */ /* 0x000fea0003800200 */
.L_x_2616:
        /* <DEDUP_REMOVED lines=8> */
.L_x_2569:
        /* <DEDUP_REMOVED lines=17> */
.L_x_2645:
        /* <DEDUP_REMOVED lines=34> */
.L_x_2622:
        /* <DEDUP_REMOVED lines=17> */
.L_x_2623:
[----:B------:R-:W-:Y:S05]  /*11930*/  BSYNC.RECONVERGENT B2 ;  /* 0x0000000000027941 */ /* 0x000fea0003800200 */
.L_x_2621:
        /* <DEDUP_REMOVED lines=39> */
.L_x_2625:
        /* <DEDUP_REMOVED lines=16> */
.L_x_2626:
[----:B------:R-:W-:Y:S05]  /*11cb0*/  BSYNC.RECONVERGENT B2 ;  /* 0x0000000000027941 */ /* 0x000fea0003800200 */
.L_x_2624:
        /* <DEDUP_REMOVED lines=38> */
.L_x_2628:
        /* <DEDUP_REMOVED lines=16> */
.L_x_2629:
[----:B------:R-:W-:Y:S05]  /*12020*/  BSYNC.RECONVERGENT B2 ;  /* 0x0000000000027941 */ /* 0x000fea0003800200 */
.L_x_2627:
        /* <DEDUP_REMOVED lines=38> */
.L_x_2631:
        /* <DEDUP_REMOVED lines=16> */
.L_x_2632:
[----:B------:R-:W-:Y:S05]  /*12390*/  BSYNC.RECONVERGENT B2 ;  /* 0x0000000000027941 */ /* 0x000fea0003800200 */
.L_x_2630:
        /* <DEDUP_REMOVED lines=38> */
.L_x_2634:
        /* <DEDUP_REMOVED lines=16> */
.L_x_2635:
[----:B------:R-:W-:Y:S05]  /*12700*/  BSYNC.RECONVERGENT B2 ;  /* 0x0000000000027941 */ /* 0x000fea0003800200 */
.L_x_2633:
        /* <DEDUP_REMOVED lines=38> */
.L_x_2637:
        /* <DEDUP_REMOVED lines=16> */
.L_x_2638:
[----:B------:R-:W-:Y:S05]  /*12a70*/  BSYNC.RECONVERGENT B2 ;  /* 0x0000000000027941 */ /* 0x000fea0003800200 */
.L_x_2636:
        /* <DEDUP_REMOVED lines=38> */
.L_x_2640:
        /* <DEDUP_REMOVED lines=16> */
.L_x_2641:
[----:B------:R-:W-:Y:S05]  /*12de0*/  BSYNC.RECONVERGENT B2 ;  /* 0x0000000000027941 */ /* 0x000fea0003800200 */
.L_x_2639:
        /* <DEDUP_REMOVED lines=38> */
.L_x_2643:
        /* <DEDUP_REMOVED lines=17> */
.L_x_2644:
[----:B------:R-:W-:Y:S05]  /*13160*/  BSYNC.RECONVERGENT B2 ;  /* 0x0000000000027941 */ /* 0x000fea0003800200 */
.L_x_2642:
        /* <DEDUP_REMOVED lines=10> */
.L_x_2620:
        /* <DEDUP_REMOVED lines=36> */
.L_x_2649:
        /* <DEDUP_REMOVED lines=16> */
.L_x_2650:
[----:B------:R-:W-:Y:S05]  /*13550*/  BSYNC.RECONVERGENT B2 ;  /* 0x0000000000027941 */ /* 0x000fea0003800200 */
.L_x_2648:
        /* <DEDUP_REMOVED lines=39> */
.L_x_2652:
        /* <DEDUP_REMOVED lines=16> */
.L_x_2653:
[----:B------:R-:W-:Y:S05]  /*138d0*/  BSYNC.RECONVERGENT B2 ;  /* 0x0000000000027941 */ /* 0x000fea0003800200 */
.L_x_2651:
        /* <DEDUP_REMOVED lines=39> */
.L_x_2655:
        /* <DEDUP_REMOVED lines=16> */
.L_x_2656:
[----:B------:R-:W-:Y:S05]  /*13c50*/  BSYNC.RECONVERGENT B2 ;  /* 0x0000000000027941 */ /* 0x000fea0003800200 */
.L_x_2654:
        /* <DEDUP_REMOVED lines=37> */
.L_x_2658:
        /* <DEDUP_REMOVED lines=17> */
.L_x_2659:
[----:B------:R-:W-:Y:S05]  /*13fc0*/  BSYNC.RECONVERGENT B2 ;  /* 0x0000000000027941 */ /* 0x000fea0003800200 */
.L_x_2657:
        /* <DEDUP_REMOVED lines=8> */
.L_x_2647:
        /* <DEDUP_REMOVED lines=38> */
.L_x_2662:
        /* <DEDUP_REMOVED lines=17> */
.L_x_2663:
[----:B------:R-:W-:Y:S05]  /*143c0*/  BSYNC.RECONVERGENT B2 ;  /* 0x0000000000027941 */ /* 0x000fea0003800200 */
.L_x_2661:
        /* <DEDUP_REMOVED lines=36> */
.L_x_2665:
        /* <DEDUP_REMOVED lines=17> */
.L_x_2666:
[----:B------:R-:W-:Y:S05]  /*14720*/  BSYNC.RECONVERGENT B2 ;  /* 0x0000000000027941 */ /* 0x000fea0003800200 */
.L_x_2664:
        /* <DEDUP_REMOVED lines=8> */
.L_x_2660:
        /* <DEDUP_REMOVED lines=34> */
.L_x_2668:
        /* <DEDUP_REMOVED lines=17> */
.L_x_2669:
[----:B------:R-:W-:Y:S05]  /*14ae0*/  BSYNC.RECONVERGENT B2 ;  /* 0x0000000000027941 */ /* 0x000fea0003800200 */
.L_x_2667:
[----:B------:R-:W0:Y:S02]  /*14af0*/  LDC.64 R12, c[0x0][R12+0x450] ;  /* 0x000114000c0c7b82 */ /* 0x000e240000000a00 */
[-C--:B0-----:R-:W-:Y:S02]  /*14b00*/  IMAD R0, R13, R9.reuse, RZ ;  /* 0x000000090d007224 */ /* 0x081fe400078e02ff */
[----:B------:R-:W-:-:S04]  /*14b10*/  IMAD.WIDE.U32 R2, R12, R9, R16 ;  /* 0x000000090c027225 */ /* 0x000fc800078e0010 */
[----:B------:R-:W-:Y:S01]  /*14b20*/  IMAD R5, R12, R5, R0 ;  /* 0x000000050c057224 */ /* 0x000fe200078e0200 */
[----:B------:R-:W-:-:S03]  /*14b30*/  MOV R16, R2 ;  /* 0x0000000200107202 */ /* 0x000fc60000000f00 */
[----:B------:R-:W-:-:S07]  /*14b40*/  IMAD.IADD R17, R3, 0x1, R5 ;  /* 0x0000000103117824 */ /* 0x000fce00078e0205 */
.L_x_2646:
[----:B------:R-:W-:Y:S05]  /*14b50*/  BSYNC.RECONVERGENT B1 ;  /* 0x0000000000017941 */ /* 0x000fea0003800200 */
.L_x_2619:
[----:B------:R-:W0:Y:S02]  /*14b60*/  LDCU.64 UR4, c[0x0][0x5f0] ;  /* 0x0000be00ff0477ac */ /* 0x000e240008000a00 */
[----:B0-----:R-:W-:Y:S02]  /*14b70*/  IMAD R10, R10, UR4, RZ ;  /* 0x000000040a0a7c24 */ /* 0x001fe4000f8e02ff */
[----:B------:R-:W-:-:S04]  /*14b80*/  IMAD.WIDE.U32 R2, R11, UR4, R16 ;  /* 0x000000040b027c25 */ /* 0x000fc8000f8e0010 */
[----:B------:R-:W-:Y:S01]  /*14b90*/  IMAD R11, R11, UR5, R10 ;  /* 0x000000050b0b7c24 */ /* 0x000fe2000f8e020a */
[----:B------:R-:W-:-:S03]  /*14ba0*/  MOV R28, R2 ;  /* 0x00000002001c7202 */ /* 0x000fc60000000f00 */
[----:B------:R-:W-:-:S07]  /*14bb0*/  IMAD.IADD R31, R3, 0x1, R11 ;  /* 0x00000001031f7824 */ /* 0x000fce00078e020b */
.L_x_2568:
[----:B------:R-:W-:Y:S05]  /*14bc0*/  BSYNC.RECONVERGENT B0 ;  /* 0x0000000000007941 */ /* 0x000fea0003800200 */
.L_x_2567:
        /* <DEDUP_REMOVED lines=23> */
.L_x_2698:
        /* <DEDUP_REMOVED lines=33> */
.L_x_2675:
        /* <DEDUP_REMOVED lines=16> */
.L_x_2676:
[----:B------:R-:W-:Y:S05]  /*15050*/  BSYNC.RECONVERGENT B2 ;  /* 0x0000000000027941 */ /* 0x000fea0003800200 */
.L_x_2674:
        /* <DEDUP_REMOVED lines=38> */
.L_x_2678:
        /* <DEDUP_REMOVED lines=16> */
.L_x_2679:
[----:B------:R-:W-:Y:S05]  /*153c0*/  BSYNC.RECONVERGENT B2 ;  /* 0x0000000000027941 */ /* 0x000fea0003800200 */
.L_x_2677:
        /* <DEDUP_REMOVED lines=39> */
.L_x_2681:
        /* <DEDUP_REMOVED lines=16> */
.L_x_2682:
[----:B------:R-:W-:Y:S05]  /*15740*/  BSYNC.RECONVERGENT B2 ;  /* 0x0000000000027941 */ /* 0x000fea0003800200 */
.L_x_2680:
        /* <DEDUP_REMOVED lines=39> */
.L_x_2684:
        /* <DEDUP_REMOVED lines=16> */
.L_x_2685:
[----:B------:R-:W-:Y:S05]  /*15ac0*/  BSYNC.RECONVERGENT B2 ;  /* 0x0000000000027941 */ /* 0x000fea0003800200 */
.L_x_2683:
        /* <DEDUP_REMOVED lines=39> */
.L_x_2687:
        /* <DEDUP_REMOVED lines=16> */
.L_x_2688:
[----:B------:R-:W-:Y:S05]  /*15e40*/  BSYNC.RECONVERGENT B2 ;  /* 0x0000000000027941 */ /* 0x000fea0003800200 */
.L_x_2686:
        /* <DEDUP_REMOVED lines=39> */
.L_x_2690:
        /* <DEDUP_REMOVED lines=16> */
.L_x_2691:
[----:B------:R-:W-:Y:S05]  /*161c0*/  BSYNC.RECONVERGENT B2 ;  /* 0x0000000000027941 */ /* 0x000fea0003800200 */
.L_x_2689:
        /* <DEDUP_REMOVED lines=39> */
.L_x_2693:
        /* <DEDUP_REMOVED lines=16> */
.L_x_2694:
[----:B------:R-:W-:Y:S05]  /*16540*/  BSYNC.RECONVERGENT B2 ;  /* 0x0000000000027941 */ /* 0x000fea0003800200 */
.L_x_2692:
        /* <DEDUP_REMOVED lines=39> */
.L_x_2696:
        /* <DEDUP_REMOVED lines=17> */
.L_x_2697:
[----:B------:R-:W-:Y:S05]  /*168d0*/  BSYNC.RECONVERGENT B2 ;  /* 0x0000000000027941 */ /* 0x000fea0003800200 */
.L_x_2695:
        /* <DEDUP_REMOVED lines=12> */
.L_x_2673:
        /* <DEDUP_REMOVED lines=35> */
.L_x_2701:
        /* <DEDUP_REMOVED lines=16> */
.L_x_2702:
[----:B------:R-:W-:Y:S05]  /*16cd0*/  BSYNC.RECONVERGENT B1 ;  /* 0x0000000000017941 */ /* 0x000fea0003800200 */
.L_x_2700:
        /* <DEDUP_REMOVED lines=38> */
.L_x_2704:
        /* <DEDUP_REMOVED lines=16> */
.L_x_2705:
[----:B------:R-:W-:Y:S05]  /*17040*/  BSYNC.RECONVERGENT B1 ;  /* 0x0000000000017941 */ /* 0x000fea0003800200 */
.L_x_2703:
        /* <DEDUP_REMOVED lines=39> */
.L_x_2707:
        /* <DEDUP_REMOVED lines=16> */
.L_x_2708:
[----:B------:R-:W-:Y:S05]  /*173c0*/  BSYNC.RECONVERGENT B1 ;  /* 0x0000000000017941 */ /* 0x000fea0003800200 */
.L_x_2706:
        /* <DEDUP_REMOVED lines=39> */
.L_x_2710:
        /* <DEDUP_REMOVED lines=17> */
.L_x_2711:
[----:B------:R-:W-:Y:S05]  /*17750*/  BSYNC.RECONVERGENT B1 ;  /* 0x0000000000017941 */ /* 0x000fea0003800200 */
.L_x_2709:
        /* <DEDUP_REMOVED lines=10> */
.L_x_2699:
        /* <DEDUP_REMOVED lines=35> */
.L_x_2714:
        /* <DEDUP_REMOVED lines=16> */
.L_x_2715:
[----:B------:R-:W-:Y:S05]  /*17b30*/  BSYNC.RECONVERGENT B1 ;  /* 0x0000000000017941 */ /* 0x000fea0003800200 */
.L_x_2713:
        /* <DEDUP_REMOVED lines=38> */
.L_x_2717:
        /* <DEDUP_REMOVED lines=17> */
.L_x_2718:
[----:B------:R-:W-:Y:S05]  /*17eb0*/  BSYNC.RECONVERGENT B1 ;  /* 0x0000000000017941 */ /* 0x000fea0003800200 */
.L_x_2716:
        /* <DEDUP_REMOVED lines=10> */
.L_x_2712:
        /* <DEDUP_REMOVED lines=35> */
.L_x_2720:
        /* <DEDUP_REMOVED lines=16> */
.L_x_2721:
[----:B------:R-:W-:Y:S05]  /*18290*/  BSYNC.RECONVERGENT B1 ;  /* 0x0000000000017941 */ /* 0x000fea0003800200 */
.L_x_2719:
[----:B------:R-:W-:Y:S02]  /*182a0*/  UMOV UR4, 0xd0 ;  /* 0x000000d000047882 */ /* 0x000fe40000000000 */
[----:B------:R-:W-:-:S06]  /*182b0*/  LEA R2, R12, UR4, 0x3 ;  /* 0x000000040c027c11 */ /* 0x000fcc000f8e18ff */
[----:B------:R-:W0:Y:S02]  /*182c0*/  LDC.64 R2, c[0x0][R2+0x380] ;  /* 0x0000e00002027b82 */ /* 0x000e240000000a00 */
[-C--:B0-----:R-:W-:Y:S02]  /*182d0*/  IMAD R0, R3, R4.reuse, RZ ;  /* 0x0000000403007224 */ /* 0x081fe400078e02ff */
[----:B------:R-:W-:-:S04]  /*182e0*/  IMAD.WIDE.U32 R16, R2, R4, R16 ;  /* 0x0000000402107225 */ /* 0x000fc800078e0010 */
[----:B------:R-:W-:-:S04]  /*182f0*/  IMAD R5, R2, R5, R0 ;  /* 0x0000000502057224 */ /* 0x000fc800078e0200 */
[----:B------:R-:W-:-:S07]  /*18300*/  IMAD.IADD R17, R17, 0x1, R5 ;  /* 0x0000000111117824 */ /* 0x000fce00078e0205 */
.L_x_2672:
        /* <DEDUP_REMOVED lines=16> */
.L_x_2748:
        /* <DEDUP_REMOVED lines=34> */
.L_x_2725:
        /* <DEDUP_REMOVED lines=17> */
.L_x_2726:
[----:B------:R-:W-:Y:S05]  /*18740*/  BSYNC.RECONVERGENT B2 ;  /* 0x0000000000027941 */ /* 0x000fea0003800200 */
.L_x_2724:
        /* <DEDUP_REMOVED lines=39> */
.L_x_2728:
        /* <DEDUP_REMOVED lines=16> */
.L_x_2729:
[----:B------:R-:W-:Y:S05]  /*18ac0*/  BSYNC.RECONVERGENT B2 ;  /* 0x0000000000027941 */ /* 0x000fea0003800200 */
.L_x_2727:
        /* <DEDUP_REMOVED lines=38> */
.L_x_2731:
        /* <DEDUP_REMOVED lines=16> */
.L_x_2732:
[----:B------:R-:W-:Y:S05]  /*18e30*/  BSYNC.RECONVERGENT B2 ;  /* 0x0000000000027941 */ /* 0x000fea0003800200 */
.L_x_2730:
        /* <DEDUP_REMOVED lines=38> */
.L_x_2734:
        /* <DEDUP_REMOVED lines=16> */
.L_x_2735:
[----:B------:R-:W-:Y:S05]  /*191a0*/  BSYNC.RECONVERGENT B2 ;  /* 0x0000000000027941 */ /* 0x000fea0003800200 */
.L_x_2733:
        /* <DEDUP_REMOVED lines=38> */
.L_x_2737:
        /* <DEDUP_REMOVED lines=16> */
.L_x_2738:
[----:B------:R-:W-:Y:S05]  /*19510*/  BSYNC.RECONVERGENT B2 ;  /* 0x0000000000027941 */ /* 0x000fea0003800200 */
.L_x_2736:
        /* <DEDUP_REMOVED lines=38> */
.L_x_2740:
[----:B------:R-:W-:Y:S01]  /*19780*/  MOV R4, R12 ;  /* 0x0000000c00047202 */ /* 0x000fe20000000f00 */
[----:B------:R-:W-:Y:S01]  /*19790*/  IMAD.MOV.U32 R5, RZ, RZ, R13 ;  /* 0x000000ffff057224 */ /* 0x000fe200078e000d */
[----:B------:R-:W-:Y:S02]  /*197a0*/  MOV R2, R14 ;  /* 0x0000000e00027202 */ /* 0x000fe40000000f00 */
[----:B------:R-:W-:Y:S02]  /*197b0*/  MOV R3, R15 ;  /* 0x0000000f00037202 */ /* 0x000fe40000000f00 */
[----:B------:R-:W-:-:S07]  /*197c0*/  MOV R0, 0x197e0 ;  /* 0x000197e000007802 */ /* 0x000fce0000000f00 */
[----:B------:R-:W-:Y:S05]  /*197d0*/  CALL.REL.NOINC `($__internal_42_$__cuda_sm20_div_u64) ;  /* 0x00000034003c7944 */ /* 0x000fea0003c00000 */
        /* <DEDUP_REMOVED lines=10> */
.L_x_2741:
[----:B------:R-:W-:Y:S05]  /*19880*/  BSYNC.RECONVERGENT B2 ;  /* 0x0000000000027941 */ /* 0x000fea0003800200 */
.L_x_2739:
        /* <DEDUP_REMOVED lines=38> */
.L_x_2743:
        /* <DEDUP_REMOVED lines=16> */
.L_x_2744:
[----:B------:R-:W-:Y:S05]  /*19bf0*/  BSYNC.RECONVERGENT B2 ;  /* 0x0000000000027941 */ /* 0x000fea0003800200 */
.L_x_2742:
        /* <DEDUP_REMOVED lines=38> */
.L_x_2746:
[----:B------:R-:W-:Y:S01]  /*19e60*/  MOV R4, R14 ;  /* 0x0000000e00047202 */ /* 0x000fe20000000f00 */
[----:B------:R-:W-:Y:S01]  /*19e70*/  IMAD.MOV.U32 R5, RZ, RZ, R15 ;  /* 0x000000ffff057224 */ /* 0x000fe200078e000f */
[----:B------:R-:W-:Y:S02]  /*19e80*/  MOV R2, R16 ;  /* 0x0000001000027202 */ /* 0x000fe40000000f00 */
[----:B------:R-:W-:Y:S02]  /*19e90*/  MOV R3, R17 ;  /* 0x0000001100037202 */ /* 0x000fe40000000f00 */
[----:B------:R-:W-:-:S07]  /*19ea0*/  MOV R0, 0x19ec0 ;  /* 0x00019ec000007802 */ /* 0x000fce0000000f00 */
[----:B------:R-:W-:Y:S05]  /*19eb0*/  CALL.REL.NOINC `($__internal_42_$__cuda_sm20_div_u64) ;  /* 0x0000002c00847944 */ /* 0x000fea0003c00000 */
        /* <DEDUP_REMOVED lines=11> */
.L_x_2747:
[----:B------:R-:W-:Y:S05]  /*19f70*/  BSYNC.RECONVERGENT B2 ;  /* 0x0000000000027941 */ /* 0x000fea0003800200 */
.L_x_2745:
        /* <DEDUP_REMOVED lines=10> */
.L_x_2723:
        /* <DEDUP_REMOVED lines=36> */
.L_x_2752:
[----:B------:R-:W-:Y:S01]  /*1a260*/  MOV R4, R11 ;  /* 0x0000000b00047202 */ /* 0x000fe20000000f00 */
[----:B------:R-:W-:Y:S01]  /*1a270*/  IMAD.MOV.U32 R2, RZ, RZ, R12 ;  /* 0x000000ffff027224 */ /* 0x000fe200078e000c */
[----:B------:R-:W-:Y:S02]  /*1a280*/  MOV R5, R10 ;  /* 0x0000000a00057202 */ /* 0x000fe40000000f00 */
[----:B------:R-:W-:Y:S02]  /*1a290*/  MOV R3, R13 ;  /* 0x0000000d00037202 */ /* 0x000fe40000000f00 */
        /* <DEDUP_REMOVED lines=12> */
.L_x_2753:
[----:B------:R-:W-:Y:S05]  /*1a360*/  BSYNC.RECONVERGENT B2 ;  /* 0x0000000000027941 */ /* 0x000fea0003800200 */
.L_x_2751:
        /* <DEDUP_REMOVED lines=37> */
.L_x_2755:
        /* <DEDUP_REMOVED lines=16> */
.L_x_2756:
[----:B------:R-:W-:Y:S05]  /*1a6c0*/  BSYNC.RECONVERGENT B2 ;  /* 0x0000000000027941 */ /* 0x000fea0003800200 */
.L_x_2754:
        /* <DEDUP_REMOVED lines=39> */
.L_x_2758:
        /* <DEDUP_REMOVED lines=16> */
.L_x_2759:
[----:B------:R-:W-:Y:S05]  /*1aa40*/  BSYNC.RECONVERGENT B2 ;  /* 0x0000000000027941 */ /* 0x000fea0003800200 */
.L_x_2757:
        /* <DEDUP_REMOVED lines=37> */
.L_x_2761:
        /* <DEDUP_REMOVED lines=16> */
.L_x_2762:
[----:B------:R-:W-:Y:S05]  /*1ada0*/  BSYNC.RECONVERGENT B2 ;  /* 0x0000000000027941 */ /* 0x000fea0003800200 */
.L_x_2760:
[----:B------:R-:W0:Y:S01]  /*1adb0*/  LDC.64 R2, c[0x0][R8+0x450] ;  /* 0x0001140008027b82 */ /* 0x000e220000000a00 */
[----:B------:R-:W-:Y:S01]  /*1adc0*/  MOV R17, R23 ;  /* 0x0000001700117202 */ /* 0x000fe20000000f00 */
[-C--:B0-----:R-:W-:Y:S02]  /*1add0*/  IMAD R0, R3, R4.reuse, RZ ;  /* 0x0000000403007224 */ /* 0x081fe400078e02ff */
[----:B------:R-:W-:-:S04]  /*1ade0*/  IMAD.WIDE.U32 R16, R2, R4, R16 ;  /* 0x0000000402107225 */ /* 0x000fc800078e0010 */
[----:B------:R-:W-:-:S05]  /*1adf0*/  IMAD R5, R2, R5, R0 ;  /* 0x0000000502057224 */ /* 0x000fca00078e0200 */
[----:B------:R-:W-:-:S07]  /*1ae00*/  IADD3 R17, PT, PT, R17, R5, RZ ;  /* 0x0000000511117210 */ /* 0x000fce0007ffe0ff */
.L_x_2750:
        /* <DEDUP_REMOVED lines=39> */
.L_x_2765:
        /* <DEDUP_REMOVED lines=17> */
.L_x_2766:
[----:B------:R-:W-:Y:S05]  /*1b190*/  BSYNC.RECONVERGENT B2 ;  /* 0x0000000000027941 */ /* 0x000fea0003800200 */
.L_x_2764:
        /* <DEDUP_REMOVED lines=36> */
.L_x_2768:
        /* <DEDUP_REMOVED lines=16> */
.L_x_2769:
[----:B------:R-:W-:Y:S05]  /*1b4e0*/  BSYNC.RECONVERGENT B2 ;  /* 0x0000000000027941 */ /* 0x000fea0003800200 */
.L_x_2767:
[----:B------:R-:W0:Y:S01]  /*1b4f0*/  LDC.64 R2, c[0x0][R8+0x450] ;  /* 0x0001140008027b82 */ /* 0x000e220000000a00 */
[----:B------:R-:W-:Y:S01]  /*1b500*/  MOV R17, R23 ;  /* 0x0000001700117202 */ /* 0x000fe20000000f00 */
[-C--:B0-----:R-:W-:Y:S02]  /*1b510*/  IMAD R0, R3, R4.reuse, RZ ;  /* 0x0000000403007224 */ /* 0x081fe400078e02ff */
[----:B------:R-:W-:-:S04]  /*1b520*/  IMAD.WIDE.U32 R16, R2, R4, R16 ;  /* 0x0000000402107225 */ /* 0x000fc800078e0010 */
[----:B------:R-:W-:-:S05]  /*1b530*/  IMAD R5, R2, R5, R0 ;  /* 0x0000000502057224 */ /* 0x000fca00078e0200 */
[----:B------:R-:W-:-:S07]  /*1b540*/  IADD3 R17, PT, PT, R17, R5, RZ ;  /* 0x0000000511117210 */ /* 0x000fce0007ffe0ff */
.L_x_2763:
        /* <DEDUP_REMOVED lines=34> */
.L_x_2771:
        /* <DEDUP_REMOVED lines=17> */
.L_x_2772:
[----:B------:R-:W-:Y:S05]  /*1b880*/  BSYNC.RECONVERGENT B2 ;  /* 0x0000000000027941 */ /* 0x000fea0003800200 */
.L_x_2770:
[----:B------:R-:W0:Y:S02]  /*1b890*/  LDC.64 R12, c[0x0][R12+0x450] ;  /* 0x000114000c0c7b82 */ /* 0x000e240000000a00 */
[-C--:B0-----:R-:W-:Y:S02]  /*1b8a0*/  IMAD R0, R13, R9.reuse, RZ ;  /* 0x000000090d007224 */ /* 0x081fe400078e02ff */
[----:B------:R-:W-:-:S04]  /*1b8b0*/  IMAD.WIDE.U32 R16, R12, R9, R16 ;  /* 0x000000090c107225 */ /* 0x000fc800078e0010 */
[----:B------:R-:W-:-:S05]  /*1b8c0*/  IMAD R5, R12, R5, R0 ;  /* 0x000000050c057224 */ /* 0x000fca00078e0200 */
[----:B------:R-:W-:-:S07]  /*1b8d0*/  IADD3 R17, PT, PT, R17, R5, RZ ;  /* 0x0000000511117210 */ /* 0x000fce0007ffe0ff */
.L_x_2749:
[----:B------:R-:W-:Y:S05]  /*1b8e0*/  BSYNC.RECONVERGENT B1 ;  /* 0x0000000000017941 */ /* 0x000fea0003800200 */
.L_x_2722:
[----:B------:R-:W0:Y:S02]  /*1b8f0*/  LDCU.64 UR4, c[0x0][0x5f0] ;  /* 0x0000be00ff0477ac */ /* 0x000e240008000a00 */
[----:B0-----:R-:W-:Y:S02]  /*1b900*/  IMAD R10, R10, UR4, RZ ;  /* 0x000000040a0a7c24 */ /* 0x001fe4000f8e02ff */
[----:B------:R-:W-:-:S04]  /*1b910*/  IMAD.WIDE.U32 R2, R11, UR4, R16 ;  /* 0x000000040b027c25 */ /* 0x000fc8000f8e0010 */
[----:B------:R-:W-:Y:S02]  /*1b920*/  IMAD R11, R11, UR5, R10 ;  /* 0x000000050b0b7c24 */ /* 0x000fe4000f8e020a */
[----:B------:R-:W-:-:S03]  /*1b930*/  IMAD.MOV.U32 R0, RZ, RZ, R2 ;  /* 0x000000ffff007224 */ /* 0x000fc600078e0002 */
[----:B------:R-:W-:-:S07]  /*1b940*/  IADD3 R2, PT, PT, R3, R11, RZ ;  /* 0x0000000b03027210 */ /* 0x000fce0007ffe0ff */
.L_x_2671:
[----:B------:R-:W-:Y:S05]  /*1b950*/  BSYNC.RECONVERGENT B0 ;  /* 0x0000000000007941 */ /* 0x000fea0003800200 */
.L_x_2670:
        /* <DEDUP_REMOVED lines=134> */
.L_x_2773:
        /* <DEDUP_REMOVED lines=8> */
.L_x_2774:
        /* <DEDUP_REMOVED lines=19> */
.L_x_10080:
[----:B------:R-:W-:Y:S05]  /*1c370*/  BRX R2 -0x1c380                                                                                                                                                                                                                                                                                                                                                                                                                                                                             (*"BRANCH_TARGETS .L_x_10081,.L_x_10082,.L_x_10083"*) ;  /* 0xfffffe3c02207949 */ /* 0x000fea000383ffff */
.L_x_2777:
        /* <DEDUP_REMOVED lines=31> */
.L_x_2783:
[----:B------:R0:W5:Y:S02]  /*1c570*/  LDG.E R0, desc[UR36][R16.64] ;  /* 0x0000002410007981 */ /* 0x000164000c1e1900 */
.L_x_2782:
[----:B------:R-:W-:Y:S05]  /*1c580*/  BSYNC.RECONVERGENT B9 ;  /* 0x0000000000097941 */ /* 0x000fea0003800200 */
.L_x_2781:
[----:B------:R-:W1:Y:S01]  /*1c590*/  LDCU.64 UR4, c[0x0][0x380] ;  /* 0x00007000ff0477ac */ /* 0x000e620008000a00 */
[----:B-----5:R-:W-:-:S04]  /*1c5a0*/  FSET.BF.LE.FTZ.AND R0, R25, R0, PT ;  /* 0x000000001900720a */ /* 0x020fc80003813000 */
[----:B------:R-:W-:Y:S02]  /*1c5b0*/  F2FP.F16.F32.PACK_AB R0, RZ, R0 ;  /* 0x00000000ff00723e */ /* 0x000fe400000000ff */
[----:B-1----:R-:W-:-:S04]  /*1c5c0*/  LEA R2, P0, R26, UR4, 0x1 ;  /* 0x000000041a027c11 */ /* 0x002fc8000f8008ff */
[----:B------:R-:W-:-:S05]  /*1c5d0*/  LEA.HI.X R3, R26, UR5, R27, 0x1, P0 ;  /* 0x000000051a037c11 */ /* 0x000fca00080f0c1b */
[----:B------:R1:W-:Y:S04]  /*1c5e0*/  STG.E.U16 desc[UR36][R2.64], R0 ;  /* 0x0000000002007986 */ /* 0x0003e8000c101524 */
.L_x_2779:
[----:B------:R-:W-:Y:S05]  /*1c5f0*/  BSYNC.RELIABLE B8 ;  /* 0x0000000000087941 */ /* 0x000fea0003800100 */
.L_x_2778:
        /* <DEDUP_REMOVED lines=24> */
.L_x_2786:
[----:B------:R0:W5:Y:S02]  /*1c780*/  LDG.E R3, desc[UR36][R16.64] ;  /* 0x0000002410037981 */ /* 0x000164000c1e1900 */
.L_x_2785:
[----:B------:R-:W-:Y:S05]  /*1c790*/  BSYNC.RECONVERGENT B8 ;  /* 0x0000000000087941 */ /* 0x000fea0003800200 */
.L_x_2784:
[----:B------:R-:W1:Y:S01]  /*1c7a0*/  LDCU.64 UR4, c[0x0][0x380] ;  /* 0x00007000ff0477ac */ /* 0x000e620008000a00 */
[----:B-----5:R-:W-:-:S04]  /*1c7b0*/  FSET.BF.LE.FTZ.AND R24, R24, R3, PT ;  /* 0x000000031818720a */ /* 0x020fc80003813000 */
[----:B------:R-:W-:Y:S02]  /*1c7c0*/  F2FP.F16.F32.PACK_AB R24, RZ, R24 ;  /* 0x00000018ff18723e */ /* 0x000fe400000000ff */
[----:B-1----:R-:W-:-:S04]  /*1c7d0*/  LEA R2, P0, R32, UR4, 0x1 ;  /* 0x0000000420027c11 */ /* 0x002fc8000f8008ff */
[----:B------:R-:W-:-:S05]  /*1c7e0*/  LEA.HI.X R3, R32, UR5, R36, 0x1, P0 ;  /* 0x0000000520037c11 */ /* 0x000fca00080f0c24 */
[----:B------:R1:W-:Y:S04]  /*1c7f0*/  STG.E.U16 desc[UR36][R2.64], R24 ;  /* 0x0000001802007986 */ /* 0x0003e8000c101524 */
.L_x_10082:
        /* <DEDUP_REMOVED lines=24> */
.L_x_2789:
[----:B------:R0:W5:Y:S02]  /*1c980*/  LDG.E R0, desc[UR36][R16.64] ;  /* 0x0000002410007981 */ /* 0x000164000c1e1900 */
.L_x_2788:
[----:B------:R-:W-:Y:S05]  /*1c990*/  BSYNC.RECONVERGENT B8 ;  /* 0x0000000000087941 */ /* 0x000fea0003800200 */
.L_x_2787:
[----:B------:R-:W1:Y:S01]  /*1c9a0*/  LDCU.64 UR4, c[0x0][0x380] ;  /* 0x00007000ff0477ac */ /* 0x000e620008000a00 */
[----:B-----5:R-:W-:-:S04]  /*1c9b0*/  FSET.BF.LE.FTZ.AND R23, R23, R0, PT ;  /* 0x000000001717720a */ /* 0x020fc80003813000 */
[----:B------:R-:W-:Y:S02]  /*1c9c0*/  F2FP.F16.F32.PACK_AB R23, RZ, R23 ;  /* 0x00000017ff17723e */ /* 0x000fe400000000ff */
[----:B-1----:R-:W-:-:S04]  /*1c9d0*/  LEA R2, P0, R39, UR4, 0x1 ;  /* 0x0000000427027c11 */ /* 0x002fc8000f8008ff */
[----:B------:R-:W-:-:S05]  /*1c9e0*/  LEA.HI.X R3, R39, UR5, R44, 0x1, P0 ;  /* 0x0000000527037c11 */ /* 0x000fca00080f0c2c */
[----:B------:R1:W-:Y:S04]  /*1c9f0*/  STG.E.U16 desc[UR36][R2.64], R23 ;  /* 0x0000001702007986 */ /* 0x0003e8000c101524 */
.L_x_10081:
[----:B------:R-:W-:Y:S05]  /*1ca00*/  BSYNC.RELIABLE B6 ;  /* 0x0000000000067941 */ /* 0x000fea0003800100 */
.L_x_2776:
        /* <DEDUP_REMOVED lines=24> */
.L_x_2792:
[----:B------:R0:W5:Y:S02]  /*1cb90*/  LDG.E R0, desc[UR36][R16.64] ;  /* 0x0000002410007981 */ /* 0x000164000c1e1900 */
.L_x_2791:
[----:B------:R-:W-:Y:S05]  /*1cba0*/  BSYNC.RECONVERGENT B8 ;  /* 0x0000000000087941 */ /* 0x000fea0003800200 */
.L_x_2790:
[----:B------:R-:W1:Y:S01]  /*1cbb0*/  LDCU.64 UR4, c[0x0][0x380] ;  /* 0x00007000ff0477ac */ /* 0x000e620008000a00 */
[----:B-----5:R-:W-:-:S04]  /*1cbc0*/  FSET.BF.LE.FTZ.AND R19, R19, R0, PT ;  /* 0x000000001313720a */ /* 0x020fc80003813000 */
[----:B------:R-:W-:Y:S02]  /*1cbd0*/  F2FP.F16.F32.PACK_AB R19, RZ, R19 ;  /* 0x00000013ff13723e */ /* 0x000fe400000000ff */
[----:B-1----:R-:W-:-:S04]  /*1cbe0*/  LEA R2, P0, R43, UR4, 0x1 ;  /* 0x000000042b027c11 */ /* 0x002fc8000f8008ff */
[----:B------:R-:W-:-:S05]  /*1cbf0*/  LEA.HI.X R3, R43, UR5, R46, 0x1, P0 ;  /* 0x000000052b037c11 */ /* 0x000fca00080f0c2e */
[----:B------:R1:W-:Y:S01]  /*1cc00*/  STG.E.U16 desc[UR36][R2.64], R19 ;  /* 0x0000001302007986 */ /* 0x0003e2000c101524 */
[----:B------:R-:W-:Y:S05]  /*1cc10*/  BRA `(.L_x_2780) ;  /* 0x0000000000047947 */ /* 0x000fea0003800000 */
.L_x_10083:
[----:B------:R-:W-:Y:S05]  /*1cc20*/  BREAK.RELIABLE B6 ;  /* 0x0000000000067942 */ /* 0x000fea0003800100 */
.L_x_2780:
[----:B------:R-:W-:Y:S05]  /*1cc30*/  BSYNC.RECONVERGENT B7 ;  /* 0x0000000000077941 */ /* 0x000fea0003800200 */
.L_x_2775:
        /* <DEDUP_REMOVED lines=9> */
        .weak           $__internal_42_$__cuda_sm20_div_u64
        .type           $__internal_42_$__cuda_sm20_div_u64,@function
        .size           $__internal_42_$__cuda_sm20_div_u64,(.L_x_10580 - $__internal_42_$__cuda_sm20_div_u64)
$__internal_42_$__cuda_sm20_div_u64:
        /* <DEDUP_REMOVED lines=67> */
[----:B------:R-:W-:Y:S06]  /*1d100*/  RET.REL.NODEC R4 `(_ZN2at4cuda57_GLOBAL__N__cd6b329d_24_DistributionBernoulli_cu_7537a20d21kernelPointwiseApply2IZNS_6native9templates4cuda28bernoulli_tensor_cuda_kernelIN3c104HalfEfEEvRKNS_10TensorBaseESB_NS_15PhiloxCudaStateEEUliRS8_SD_SD_SD_RKfSF_SF_SF_E_S8_SE_mLin1ELin1ELi4ELi512ELi2EEEvNS0_6detail10TensorInfoIT0_T2_EENSI_IT1_SK_EESK_T_) ;  /* 0xfffffe2c04bc7950 */ /* 0x000fec0003c3ffff */
.L_x_2794:
        /* <DEDUP_REMOVED lines=15> */
.L_x_10580:


//--------------------- .text._ZN2at4cuda57_GLOBAL__N__cd6b329d_24_DistributionBernoulli_cu_7537a20d21kernelPointwiseApply2IZNS_6native9templates4cuda28bernoulli_tensor_cuda_kernelIN3c104HalfEfEEvRKNS_10TensorBaseESB_NS_15PhiloxCudaStateEEUliRS8_SD_SD_SD_RKfSF_SF_SF_E_S8_SE_mLi1ELi1ELi4ELi512ELi2EEEvNS0_6detail10TensorInfoIT0_T2_EENSI_IT1_SK_EESK_T_ --------------------------
	.section	.text._ZN2at4cuda57_GLOBAL__N__cd6b329d_24_DistributionBernoulli_cu_7537a20d21kernelPointwiseApply2IZNS_6native9templates4cuda28bernoulli_tensor_cuda_kernelIN3c104HalfEfEEvRKNS_10TensorBaseESB_NS_15PhiloxCudaStateEEUliRS8_SD_SD_SD_RKfSF_SF_SF_E_S8_SE_mLi1ELi1ELi4ELi512ELi2EEEvNS0_6detail10TensorInfoIT0_T2_EENSI_IT1_SK_EESK_T_,"ax",@progbits
	.align	128
.text._ZN2at4cuda57_GLOBAL__N__cd6b329d_24_DistributionBernoulli_cu_7537a20d21kernelPointwiseApply2IZNS_6native9templates4cuda28bernoulli_tensor_cuda_kernelIN3c104HalfEfEEvRKNS_10TensorBaseESB_NS_15PhiloxCudaStateEEUliRS8_SD_SD_SD_RKfSF_SF_SF_E_S8_SE_mLi1ELi1ELi4ELi512ELi2EEEvNS0_6detail10TensorInfoIT0_T2_EENSI_IT1_SK_EESK_T_:
        .type           _ZN2at4cuda57_GLOBAL__N__cd6b329d_24_DistributionBernoulli_cu_7537a20d21kernelPointwiseApply2IZNS_6native9templates4cuda28bernoulli_tensor_cuda_kernelIN3c104HalfEfEEvRKNS_10TensorBaseESB_NS_15PhiloxCudaStateEEUliRS8_SD_SD_SD_RKfSF_SF_SF_E_S8_SE_mLi1ELi1ELi4ELi512ELi2EEEvNS0_6detail10TensorInfoIT0_T2_EENSI_IT1_SK_EESK_T_,@function
        .size           _ZN2at4cuda57_GLOBAL__N__cd6b329d_24_DistributionBernoulli_cu_7537a20d21kernelPointwiseApply2IZNS_6native9templates4cuda28bernoulli_tensor_cuda_kernelIN3c104HalfEfEEvRKNS_10TensorBaseESB_NS_15PhiloxCudaStateEEUliRS8_SD_SD_SD_RKfSF_SF_SF_E_S8_SE_mLi1ELi1ELi4ELi512ELi2EEEvNS0_6detail10TensorInfoIT0_T2_EENSI_IT1_SK_EESK_T_,(.L_x_10582 - _ZN2at4cuda57_GLOBAL__N__cd6b329d_24_DistributionBernoulli_cu_7537a20d21kernelPointwiseApply2IZNS_6native9templates4cuda28bernoulli_tensor_cuda_kernelIN3c104HalfEfEEvRKNS_10TensorBaseESB_NS_15PhiloxCudaStateEEUliRS8_SD_SD_SD_RKfSF_SF_SF_E_S8_SE_mLi1ELi1ELi4ELi512ELi2EEEvNS0_6detail10TensorInfoIT0_T2_EENSI_IT1_SK_EESK_T_)
        .other          _ZN2at4cuda57_GLOBAL__N__cd6b329d_24_DistributionBernoulli_cu_7537a20d21kernelPointwiseApply2IZNS_6native9templates4cuda28bernoulli_tensor_cuda_kernelIN3c104HalfEfEEvRKNS_10TensorBaseESB_NS_15PhiloxCudaStateEEUliRS8_SD_SD_SD_RKfSF_SF_SF_E_S8_SE_mLi1ELi1ELi4ELi512ELi2EEEvNS0_6detail10TensorInfoIT0_T2_EENSI_IT1_SK_EESK_T_,@"STO_CUDA_ENTRY STV_DEFAULT"
_ZN2at4cuda57_GLOBAL__N__cd6b329d_24_DistributionBernoulli_cu_7537a20d21kernelPointwiseApply2IZNS_6native9templates4cuda28bernoulli_tensor_cuda_kernelIN3c104HalfEfEEvRKNS_10TensorBaseESB_NS_15PhiloxCudaStateEEUliRS8_SD_SD_SD_RKfSF_SF_SF_E_S8_SE_mLi1ELi1ELi4ELi512ELi2EEEvNS0_6detail10TensorInfoIT0_T2_EENSI_IT1_SK_EESK_T_:
        /* <DEDUP_REMOVED lines=23> */
.L_x_2816:
        /* <DEDUP_REMOVED lines=171> */
.L_x_2796:
        /* <DEDUP_REMOVED lines=8> */
.L_x_2797:
        /* <DEDUP_REMOVED lines=19> */
.L_x_10084:
[----:B---34-:R-:W-:Y:S05]  /*0dd0*/  BRX R4 -0xde0                                                                                                                                                                                                                                                                                                                                                                                                                                                                                (*"BRANCH_TARGETS .L_x_10085,.L_x_10086,.L_x_10087"*) ;  /* 0xfffffff004887949 */ /* 0x018fea000383ffff */
.L_x_2800:
        /* <DEDUP_REMOVED lines=30> */
.L_x_2806:
[----:B------:R0:W5:Y:S02]  /*0fc0*/  LDG.E R3, desc[UR36][R22.64] ;  /* 0x0000002416037981 */ /* 0x000164000c1e1900 */
.L_x_2805:
[----:B----4-:R-:W-:Y:S05]  /*0fd0*/  BSYNC.RECONVERGENT B6 ;  /* 0x0000000000067941 */ /* 0x010fea0003800200 */
.L_x_2804:
[----:B-----5:R-:W-:Y:S02]  /*0fe0*/  FSET.BF.LE.FTZ.AND R40, R40, R3, PT ;  /* 0x000000032828720a */ /* 0x020fe40003813000 */
[C---:B------:R-:W-:Y:S02]  /*0ff0*/  LEA R4, P0, R42.reuse, UR42, 0x1 ;  /* 0x0000002a2a047c11 */ /* 0x040fe4000f8008ff */
[----:B------:R-:W-:Y:S02]  /*1000*/  F2FP.F16.F32.PACK_AB R40, RZ, R40 ;  /* 0x00000028ff28723e */ /* 0x000fe400000000ff */
[----:B------:R-:W-:-:S05]  /*1010*/  LEA.HI.X R5, R42, UR43, R41, 0x1, P0 ;  /* 0x0000002b2a057c11 */ /* 0x000fca00080f0c29 */
[----:B------:R1:W-:Y:S04]  /*1020*/  STG.E.U16 desc[UR36][R4.64], R40 ;  /* 0x0000002804007986 */ /* 0x0003e8000c101524 */
.L_x_2802:
[----:B---34-:R-:W-:Y:S05]  /*1030*/  BSYNC.RELIABLE B7 ;  /* 0x0000000000077941 */ /* 0x018fea0003800100 */
.L_x_2801:
        /* <DEDUP_REMOVED lines=23> */
.L_x_2809:
[----:B------:R0:W5:Y:S02]  /*11b0*/  LDG.E R3, desc[UR36][R22.64] ;  /* 0x0000002416037981 */ /* 0x000164000c1e1900 */
.L_x_2808:
[----:B------:R-:W-:Y:S05]  /*11c0*/  BSYNC.RECONVERGENT B6 ;  /* 0x0000000000067941 */ /* 0x000fea0003800200 */
.L_x_2807:
[----:B-----5:R-:W-:Y:S02]  /*11d0*/  FSET.BF.LE.FTZ.AND R38, R38, R3, PT ;  /* 0x000000032626720a */ /* 0x020fe40003813000 */
[C---:B-1----:R-:W-:Y:S02]  /*11e0*/  LEA R4, P0, R24.reuse, UR42, 0x1 ;  /* 0x0000002a18047c11 */ /* 0x042fe4000f8008ff */
[----:B------:R-:W-:Y:S02]  /*11f0*/  F2FP.F16.F32.PACK_AB R38, RZ, R38 ;  /* 0x00000026ff26723e */ /* 0x000fe400000000ff */
[----:B------:R-:W-:-:S05]  /*1200*/  LEA.HI.X R5, R24, UR43, R35, 0x1, P0 ;  /* 0x0000002b18057c11 */ /* 0x000fca00080f0c23 */
[----:B------:R1:W-:Y:S04]  /*1210*/  STG.E.U16 desc[UR36][R4.64], R38 ;  /* 0x0000002604007986 */ /* 0x0003e8000c101524 */
.L_x_10086:
        /* <DEDUP_REMOVED lines=23> */
.L_x_2812:
[----:B------:R0:W5:Y:S02]  /*1390*/  LDG.E R0, desc[UR36][R22.64] ;  /* 0x0000002416007981 */ /* 0x000164000c1e1900 */
.L_x_2811:
[----:B------:R-:W-:Y:S05]  /*13a0*/  BSYNC.RECONVERGENT B6 ;  /* 0x0000000000067941 */ /* 0x000fea0003800200 */
.L_x_2810:
[----:B-----5:R-:W-:Y:S02]  /*13b0*/  FSET.BF.LE.FTZ.AND R37, R37, R0, PT ;  /* 0x000000002525720a */ /* 0x020fe40003813000 */
[C---:B------:R-:W-:Y:S02]  /*13c0*/  LEA R2, P0, R29.reuse, UR42, 0x1 ;  /* 0x0000002a1d027c11 */ /* 0x040fe4000f8008ff */
[----:B------:R-:W-:Y:S02]  /*13d0*/  F2FP.F16.F32.PACK_AB R37, RZ, R37 ;  /* 0x00000025ff25723e */ /* 0x000fe400000000ff */
[----:B------:R-:W-:-:S05]  /*13e0*/  LEA.HI.X R3, R29, UR43, R16, 0x1, P0 ;  /* 0x0000002b1d037c11 */ /* 0x000fca00080f0c10 */
[----:B------:R2:W-:Y:S04]  /*13f0*/  STG.E.U16 desc[UR36][R2.64], R37 ;  /* 0x0000002502007986 */ /* 0x0005e8000c101524 */
.L_x_10085:
[----:B------:R-:W-:Y:S05]  /*1400*/  BSYNC.RELIABLE B8 ;  /* 0x0000000000087941 */ /* 0x000fea0003800100 */
.L_x_2799:
        /* <DEDUP_REMOVED lines=23> */
.L_x_2815:
[----:B------:R2:W5:Y:S02]  /*1580*/  LDG.E R3, desc[UR36][R16.64] ;  /* 0x0000002410037981 */ /* 0x000564000c1e1900 */
.L_x_2814:
[----:B------:R-:W-:Y:S05]  /*1590*/  BSYNC.RECONVERGENT B6 ;  /* 0x0000000000067941 */ /* 0x000fea0003800200 */
.L_x_2813:
[----:B-----5:R-:W-:Y:S02]  /*15a0*/  FSET.BF.LE.FTZ.AND R36, R36, R3, PT ;  /* 0x000000032424720a */ /* 0x020fe40003813000 */
[C---:B------:R-:W-:Y:S02]  /*15b0*/  LEA R2, P0, R31.reuse, UR42, 0x1 ;  /* 0x0000002a1f027c11 */ /* 0x040fe4000f8008ff */
[----:B------:R-:W-:Y:S02]  /*15c0*/  F2FP.F16.F32.PACK_AB R36, RZ, R36 ;  /* 0x00000024ff24723e */ /* 0x000fe400000000ff */
[----:B------:R-:W-:-:S05]  /*15d0*/  LEA.HI.X R3, R31, UR43, R26, 0x1, P0 ;  /* 0x0000002b1f037c11 */ /* 0x000fca00080f0c1a */
[----:B------:R3:W-:Y:S01]  /*15e0*/  STG.E.U16 desc[UR36][R2.64], R36 ;  /* 0x0000002402007986 */ /* 0x0007e2000c101524 */
[----:B------:R-:W-:Y:S05]  /*15f0*/  BRA `(.L_x_2803) ;  /* 0x0000000000047947 */ /* 0x000fea0003800000 */
.L_x_10087:
[----:B------:R-:W-:Y:S05]  /*1600*/  BREAK.RELIABLE B8 ;  /* 0x0000000000087942 */ /* 0x000fea0003800100 */
.L_x_2803:
[----:B---34-:R-:W-:Y:S05]  /*1610*/  BSYNC.RECONVERGENT B9 ;  /* 0x0000000000097941 */ /* 0x018fea0003800200 */
.L_x_2798:
[----:B------:R-:W-:-:S13]  /*1620*/  ISETP.NE.AND P0, PT, R39, RZ, PT ;  /* 0x000000ff2700720c */ /* 0x000fda0003f05270 */
[----:B------:R-:W-:Y:S05]  /*1630*/  @!P0 BRA `(.L_x_2816) ;  /* 0xffffffe800cc8947 */ /* 0x000fea000383ffff */
[----:B------:R-:W-:Y:S05]  /*1640*/  BSYNC.RECONVERGENT B10 ;  /* 0x00000000000a7941 */ /* 0x000fea0003800200 */
.L_x_2795:
[----:B------:R-:W-:Y:S05]  /*1650*/  EXIT ;  /* 0x000000000000794d */ /* 0x000fea0003800000 */
.L_x_2817:
        /* <DEDUP_REMOVED lines=10> */
.L_x_10582:


//--------------------- .text._ZN2at4cuda57_GLOBAL__N__cd6b329d_24_DistributionBernoulli_cu_7537a20d21kernelPointwiseApply2IZNS_6native9templates4cuda28bernoulli_tensor_cuda_kernelIN3c104HalfEfEEvRKNS_10TensorBaseESB_NS_15PhiloxCudaStateEEUliRS8_SD_SD_SD_RKfSF_SF_SF_E_S8_SE_jLin1ELin1ELi4ELi512ELi2EEEvNS0_6detail10TensorInfoIT0_T2_EENSI_IT1_SK_EESK_T_ --------------------------
	.section	.text._ZN2at4cuda57_GLOBAL__N__cd6b329d_24_DistributionBernoulli_cu_7537a20d21kernelPointwiseApply2IZNS_6native9templates4cuda28bernoulli_tensor_cuda_kernelIN3c104HalfEfEEvRKNS_10TensorBaseESB_NS_15PhiloxCudaStateEEUliRS8_SD_SD_SD_RKfSF_SF_SF_E_S8_SE_jLin1ELin1ELi4ELi512ELi2EEEvNS0_6detail10TensorInfoIT0_T2_EENSI_IT1_SK_EESK_T_,"ax",@progbits
	.align	128
.text._ZN2at4cuda57_GLOBAL__N__cd6b329d_24_DistributionBernoulli_cu_7537a20d21kernelPointwiseApply2IZNS_6native9templates4cuda28bernoulli_tensor_cuda_kernelIN3c104HalfEfEEvRKNS_10TensorBaseESB_NS_15PhiloxCudaStateEEUliRS8_SD_SD_SD_RKfSF_SF_SF_E_S8_SE_jLin1ELin1ELi4ELi512ELi2EEEvNS0_6detail10TensorInfoIT0_T2_EENSI_IT1_SK_EESK_T_:
        .type           _ZN2at4cuda57_GLOBAL__N__cd6b329d_24_DistributionBernoulli_cu_7537a20d21kernelPointwiseApply2IZNS_6native9templates4cuda28bernoulli_tensor_cuda_kernelIN3c104HalfEfEEvRKNS_10TensorBaseESB_NS_15PhiloxCudaStateEEUliRS8_SD_SD_SD_RKfSF_SF_SF_E_S8_SE_jLin1ELin1ELi4ELi512ELi2EEEvNS0_6detail10TensorInfoIT0_T2_EENSI_IT1_SK_EESK_T_,@function
        .size           _ZN2at4cuda57_GLOBAL__N__cd6b329d_24_DistributionBernoulli_cu_7537a20d21kernelPointwiseApply2IZNS_6native9templates4cuda28bernoulli_tensor_cuda_kernelIN3c104HalfEfEEvRKNS_10TensorBaseESB_NS_15PhiloxCudaStateEEUliRS8_SD_SD_SD_RKfSF_SF_SF_E_S8_SE_jLin1ELin1ELi4ELi512ELi2EEEvNS0_6detail10TensorInfoIT0_T2_EENSI_IT1_SK_EESK_T_,(.L_x_10583 - _ZN2at4cuda57_GLOBAL__N__cd6b329d_24_DistributionBernoulli_cu_7537a20d21kernelPointwiseApply2IZNS_6native9templates4cuda28bernoulli_tensor_cuda_kernelIN3c104HalfEfEEvRKNS_10TensorBaseESB_NS_15PhiloxCudaStateEEUliRS8_SD_SD_SD_RKfSF_SF_SF_E_S8_SE_jLin1ELin1ELi4ELi512ELi2EEEvNS0_6detail10TensorInfoIT0_T2_EENSI_IT1_SK_EESK_T_)
        .other          _ZN2at4cuda57_GLOBAL__N__cd6b329d_24_DistributionBernoulli_cu_7537a20d21kernelPointwiseApply2IZNS_6native9templates4cuda28bernoulli_tensor_cuda_kernelIN3c104HalfEfEEvRKNS_10TensorBaseESB_NS_15PhiloxCudaStateEEUliRS8_SD_SD_SD_RKfSF_SF_SF_E_S8_SE_jLin1ELin1ELi4ELi512ELi2EEEvNS0_6detail10TensorInfoIT0_T2_EENSI_IT1_SK_EESK_T_,@"STO_CUDA_ENTRY STV_DEFAULT"
_ZN2at4cuda57_GLOBAL__N__cd6b329d_24_DistributionBernoulli_cu_7537a20d21kernelPointwiseApply2IZNS_6native9templates4cuda28bernoulli_tensor_cuda_kernelIN3c104HalfEfEEvRKNS_10TensorBaseESB_NS_15PhiloxCudaStateEEUliRS8_SD_SD_SD_RKfSF_SF_SF_E_S8_SE_jLin1ELin1ELi4ELi512ELi2EEEvNS0_6detail10TensorInfoIT0_T2_EENSI_IT1_SK_EESK_T_:
        /* <DEDUP_REMOVED lines=13> */
.L_x_2887:
        /* <DEDUP_REMOVED lines=46> */
.L_x_2823:
        /* <DEDUP_REMOVED lines=205> */
.L_x_2822:
[----:B------:R-:W-:-:S07]  /*1080*/  IADD3 R23, PT, PT, R23, 0x4, RZ ;  /* 0x0000000417177810 */ /* 0x000fce0007ffe0ff */
.L_x_2821:
        /* <DEDUP_REMOVED lines=106> */
.L_x_2824:
        /* <DEDUP_REMOVED lines=55> */
.L_x_2825:
        /* <DEDUP_REMOVED lines=27> */
.L_x_2820:
        /* <DEDUP_REMOVED lines=18> */
.L_x_2828:
        /* <DEDUP_REMOVED lines=206> */
.L_x_2827:
        /* <DEDUP_REMOVED lines=106> */
.L_x_2829:
        /* <DEDUP_REMOVED lines=56> */
.L_x_2830:
        /* <DEDUP_REMOVED lines=28> */
.L_x_2826:
[----:B------:R-:W0:Y:S01]  /*3630*/  LDCU UR4, c[0x0][0x4c4] ;  /* 0x00009880ff0477ac */ /* 0x000e220008000800 */
[----:B------:R-:W-:Y:S01]  /*3640*/  IMAD.MOV.U32 R17, RZ, RZ, RZ ;  /* 0x000000ffff117224 */ /* 0x000fe200078e00ff */
[----:B------:R-:W-:Y:S01]  /*3650*/  MOV R25, RZ ;  /* 0x000000ff00197202 */ /* 0x000fe20000000f00 */
[----:B0-----:R-:W-:-:S07]  /*3660*/  IMAD R24, R23, UR4, R24 ;  /* 0x0000000417187c24 */ /* 0x001fce000f8e0218 */
.L_x_2819:
[----:B-1----:R-:W-:Y:S05]  /*3670*/  BSYNC.RECONVERGENT B0 ;  /* 0x0000000000007941 */ /* 0x002fea0003800200 */
.L_x_2818:
        /* <DEDUP_REMOVED lines=23> */
.L_x_2835:
        /* <DEDUP_REMOVED lines=205> */
.L_x_2834:
        /* <DEDUP_REMOVED lines=105> */
.L_x_2836:
        /* <DEDUP_REMOVED lines=55> */
.L_x_2837:
        /* <DEDUP_REMOVED lines=27> */
.L_x_2833:
        /* <DEDUP_REMOVED lines=15> */
.L_x_2840:
        /* <DEDUP_REMOVED lines=206> */
.L_x_2839:
        /* <DEDUP_REMOVED lines=106> */
.L_x_2841:
        /* <DEDUP_REMOVED lines=56> */
.L_x_2842:
        /* <DEDUP_REMOVED lines=28> */
.L_x_2838:
[----:B------:R-:W0:Y:S01]  /*6a20*/  LDCU UR4, c[0x0][0x4c4] ;  /* 0x00009880ff0477ac */ /* 0x000e220008000800 */
[----:B------:R-:W-:Y:S02]  /*6a30*/  HFMA2 R23, -RZ, RZ, 0, 0 ;  /* 0x00000000ff177431 */ /* 0x000fe400000001ff */
[----:B0-----:R-:W-:Y:S02]  /*6a40*/  IMAD R26, R26, UR4, R27 ;  /* 0x000000041a1a7c24 */ /* 0x001fe4000f8e021b */
[----:B------:R-:W-:-:S07]  /*6a50*/  IMAD.MOV.U32 R27, RZ, RZ, RZ ;  /* 0x000000ffff1b7224 */ /* 0x000fce00078e00ff */
.L_x_2832:
[----:B------:R-:W-:Y:S05]  /*6a60*/  BSYNC.RECONVERGENT B0 ;  /* 0x0000000000007941 */ /* 0x000fea0003800200 */
.L_x_2831:
        /* <DEDUP_REMOVED lines=22> */
.L_x_2847:
        /* <DEDUP_REMOVED lines=205> */
.L_x_2846:
        /* <DEDUP_REMOVED lines=106> */
.L_x_2848:
        /* <DEDUP_REMOVED lines=55> */
.L_x_2849:
        /* <DEDUP_REMOVED lines=27> */
.L_x_2845:
        /* <DEDUP_REMOVED lines=15> */
.L_x_2852:
        /* <DEDUP_REMOVED lines=205> */
.L_x_2851:
        /* <DEDUP_REMOVED lines=107> */
.L_x_2853:
        /* <DEDUP_REMOVED lines=56> */
.L_x_2854:
        /* <DEDUP_REMOVED lines=28> */
.L_x_2850:
[----:B------:R-:W0:Y:S01]  /*9e10*/  LDCU UR4, c[0x0][0x4c4] ;  /* 0x00009880ff0477ac */ /* 0x000e220008000800 */
[----:B------:R-:W-:Y:S02]  /*9e20*/  HFMA2 R29, -RZ, RZ, 0, 0 ;  /* 0x00000000ff1d7431 */ /* 0x000fe400000001ff */
[----:B0-----:R-:W-:Y:S02]  /*9e30*/  IMAD R30, R30, UR4, R31 ;  /* 0x000000041e1e7c24 */ /* 0x001fe4000f8e021f */
[----:B------:R-:W-:-:S07]  /*9e40*/  IMAD.MOV.U32 R31, RZ, RZ, RZ ;  /* 0x000000ffff1f7224 */ /* 0x000fce00078e00ff */
.L_x_2844:
[----:B------:R-:W-:Y:S05]  /*9e50*/  BSYNC.RECONVERGENT B0 ;  /* 0x0000000000007941 */ /* 0x000fea0003800200 */
.L_x_2843:
        /* <DEDUP_REMOVED lines=22> */
.L_x_2859:
        /* <DEDUP_REMOVED lines=204> */
.L_x_2858:
        /* <DEDUP_REMOVED lines=105> */
.L_x_2860:
        /* <DEDUP_REMOVED lines=55> */
.L_x_2861:
        /* <DEDUP_REMOVED lines=27> */
.L_x_2857:
        /* <DEDUP_REMOVED lines=15> */
.L_x_2864:
        /* <DEDUP_REMOVED lines=206> */
.L_x_2863:
        /* <DEDUP_REMOVED lines=106> */
.L_x_2865:
        /* <DEDUP_REMOVED lines=56> */
.L_x_2866:
        /* <DEDUP_REMOVED lines=28> */
.L_x_2862:
[----:B------:R-:W0:Y:S01]  /*d1e0*/  LDCU UR4, c[0x0][0x4c4] ;  /* 0x00009880ff0477ac */ /* 0x000e220008000800 */
[----:B------:R-:W-:Y:S01]  /*d1f0*/  IMAD.MOV.U32 R33, RZ, RZ, RZ ;  /* 0x000000ffff217224 */ /* 0x000fe200078e00ff */
[----:B------:R-:W-:Y:S01]  /*d200*/  MOV R13, RZ ;  /* 0x000000ff000d7202 */ /* 0x000fe20000000f00 */
[----:B0-----:R-:W-:-:S07]  /*d210*/  IMAD R12, R14, UR4, R9 ;  /* 0x000000040e0c7c24 */ /* 0x001fce000f8e0209 */
.L_x_2856:
[----:B------:R-:W-:Y:S05]  /*d220*/  BSYNC.RECONVERGENT B0 ;  /* 0x0000000000007941 */ /* 0x000fea0003800200 */
.L_x_2855:
        /* <DEDUP_REMOVED lines=125> */
.L_x_2867:
        /* <DEDUP_REMOVED lines=8> */
.L_x_2868:
        /* <DEDUP_REMOVED lines=19> */
.L_x_10088:
[----:B------:R-:W-:Y:S05]  /*dbb0*/  BRX R2 -0xdbc0                                                                                                                                                                                                                                                                                                                                                                                                                                                                               (*"BRANCH_TARGETS .L_x_10089,.L_x_10090,.L_x_10091"*) ;  /* 0xffffff2402107949 */ /* 0x000fea000383ffff */
.L_x_2871:
        /* <DEDUP_REMOVED lines=31> */
.L_x_2877:
[----:B------:R0:W5:Y:S02]  /*ddb0*/  LDG.E R0, desc[UR36][R36.64] ;  /* 0x0000002424007981 */ /* 0x000164000c1e1900 */
.L_x_2876:
[----:B------:R-:W-:Y:S05]  /*ddc0*/  BSYNC.RECONVERGENT B6 ;  /* 0x0000000000067941 */ /* 0x000fea0003800200 */
.L_x_2875:
[----:B------:R-:W1:Y:S01]  /*ddd0*/  LDCU.64 UR4, c[0x0][0x380] ;  /* 0x00007000ff0477ac */ /* 0x000e620008000a00 */
[----:B-----5:R-:W-:-:S04]  /*dde0*/  FSET.BF.LE.FTZ.AND R0, R41, R0, PT ;  /* 0x000000002900720a */ /* 0x020fc80003813000 */
[----:B------:R-:W-:Y:S02]  /*ddf0*/  F2FP.F16.F32.PACK_AB R0, RZ, R0 ;  /* 0x00000000ff00723e */ /* 0x000fe400000000ff */
[----:B-1----:R-:W-:-:S04]  /*de00*/  LEA R2, P0, R32, UR4, 0x1 ;  /* 0x0000000420027c11 */ /* 0x002fc8000f8008ff */
[----:B------:R-:W-:-:S05]  /*de10*/  LEA.HI.X R3, R32, UR5, R33, 0x1, P0 ;  /* 0x0000000520037c11 */ /* 0x000fca00080f0c21 */
[----:B------:R1:W-:Y:S04]  /*de20*/  STG.E.U16 desc[UR36][R2.64], R0 ;  /* 0x0000000002007986 */ /* 0x0003e8000c101524 */
.L_x_2873:
[----:B------:R-:W-:Y:S05]  /*de30*/  BSYNC.RELIABLE B7 ;  /* 0x0000000000077941 */ /* 0x000fea0003800100 */
.L_x_2872:
        /* <DEDUP_REMOVED lines=24> */
.L_x_2880:
[----:B------:R1:W5:Y:S02]  /*dfc0*/  LDG.E R0, desc[UR36][R32.64] ;  /* 0x0000002420007981 */ /* 0x000364000c1e1900 */
.L_x_2879:
[----:B------:R-:W-:Y:S05]  /*dfd0*/  BSYNC.RECONVERGENT B6 ;  /* 0x0000000000067941 */ /* 0x000fea0003800200 */
.L_x_2878:
[----:B------:R-:W2:Y:S01]  /*dfe0*/  LDCU.64 UR4, c[0x0][0x380] ;  /* 0x00007000ff0477ac */ /* 0x000ea20008000a00 */
[----:B-----5:R-:W-:-:S04]  /*dff0*/  FSET.BF.LE.FTZ.AND R0, R39, R0, PT ;  /* 0x000000002700720a */ /* 0x020fc80003813000 */
[----:B------:R-:W-:Y:S02]  /*e000*/  F2FP.F16.F32.PACK_AB R0, RZ, R0 ;  /* 0x00000000ff00723e */ /* 0x000fe400000000ff */
[----:B--2---:R-:W-:-:S04]  /*e010*/  LEA R2, P0, R28, UR4, 0x1 ;  /* 0x000000041c027c11 */ /* 0x004fc8000f8008ff */
[----:B------:R-:W-:-:S05]  /*e020*/  LEA.HI.X R3, R28, UR5, R29, 0x1, P0 ;  /* 0x000000051c037c11 */ /* 0x000fca00080f0c1d */
[----:B------:R2:W-:Y:S04]  /*e030*/  STG.E.U16 desc[UR36][R2.64], R0 ;  /* 0x0000000002007986 */ /* 0x0005e8000c101524 */
.L_x_10090:
        /* <DEDUP_REMOVED lines=24> */
.L_x_2883:
[----:B------:R2:W5:Y:S02]  /*e1c0*/  LDG.E R3, desc[UR36][R28.64] ;  /* 0x000000241c037981 */ /* 0x000564000c1e1900 */
.L_x_2882:
[----:B------:R-:W-:Y:S05]  /*e1d0*/  BSYNC.RECONVERGENT B6 ;  /* 0x0000000000067941 */ /* 0x000fea0003800200 */
.L_x_2881:
[----:B------:R-:W3:Y:S01]  /*e1e0*/  LDCU.64 UR4, c[0x0][0x380] ;  /* 0x00007000ff0477ac */ /* 0x000ee20008000a00 */
[----:B-----5:R-:W-:-:S04]  /*e1f0*/  FSET.BF.LE.FTZ.AND R38, R38, R3, PT ;  /* 0x000000032626720a */ /* 0x020fc80003813000 */
[----:B------:R-:W-:Y:S02]  /*e200*/  F2FP.F16.F32.PACK_AB R38, RZ, R38 ;  /* 0x00000026ff26723e */ /* 0x000fe400000000ff */
[----:B---3--:R-:W-:-:S04]  /*e210*/  LEA R2, P0, R22, UR4, 0x1 ;  /* 0x0000000416027c11 */ /* 0x008fc8000f8008ff */
[----:B------:R-:W-:-:S05]  /*e220*/  LEA.HI.X R3, R22, UR5, R23, 0x1, P0 ;  /* 0x0000000516037c11 */ /* 0x000fca00080f0c17 */
[----:B------:R3:W-:Y:S04]  /*e230*/  STG.E.U16 desc[UR36][R2.64], R38 ;  /* 0x0000002602007986 */ /* 0x0007e8000c101524 */
.L_x_10089:
[----:B------:R-:W-:Y:S05]  /*e240*/  BSYNC.RELIABLE B8 ;  /* 0x0000000000087941 */ /* 0x000fea0003800100 */
.L_x_2870:
        /* <DEDUP_REMOVED lines=24> */
.L_x_2886:
[----:B------:R4:W5:Y:S02]  /*e3d0*/  LDG.E R0, desc[UR36][R22.64] ;  /* 0x0000002416007981 */ /* 0x000964000c1e1900 */
.L_x_2885:
[----:B------:R-:W-:Y:S05]  /*e3e0*/  BSYNC.RECONVERGENT B6 ;  /* 0x0000000000067941 */ /* 0x000fea0003800200 */
.L_x_2884:
[----:B------:R-:W3:Y:S01]  /*e3f0*/  LDCU.64 UR4, c[0x0][0x380] ;  /* 0x00007000ff0477ac */ /* 0x000ee20008000a00 */
[----:B-----5:R-:W-:-:S04]  /*e400*/  FSET.BF.LE.FTZ.AND R35, R35, R0, PT ;  /* 0x000000002323720a */ /* 0x020fc80003813000 */
[----:B------:R-:W-:Y:S02]  /*e410*/  F2FP.F16.F32.PACK_AB R35, RZ, R35 ;  /* 0x00000023ff23723e */ /* 0x000fe400000000ff */
[----:B---3--:R-:W-:-:S04]  /*e420*/  LEA R2, P0, R16, UR4, 0x1 ;  /* 0x0000000410027c11 */ /* 0x008fc8000f8008ff */
[----:B------:R-:W-:-:S05]  /*e430*/  LEA.HI.X R3, R16, UR5, R17, 0x1, P0 ;  /* 0x0000000510037c11 */ /* 0x000fca00080f0c11 */
[----:B------:R3:W-:Y:S01]  /*e440*/  STG.E.U16 desc[UR36][R2.64], R35 ;  /* 0x0000002302007986 */ /* 0x0007e2000c101524 */
[----:B------:R-:W-:Y:S05]  /*e450*/  BRA `(.L_x_2874) ;  /* 0x0000000000047947 */ /* 0x000fea0003800000 */
.L_x_10091:
[----:B------:R-:W-:Y:S05]  /*e460*/  BREAK.RELIABLE B8 ;  /* 0x0000000000087942 */ /* 0x000fea0003800100 */
.L_x_2874:
[----:B------:R-:W-:Y:S05]  /*e470*/  BSYNC.RECONVERGENT B9 ;  /* 0x0000000000097941 */ /* 0x000fea0003800200 */
.L_x_2869:
        /* <DEDUP_REMOVED lines=8> */
.L_x_2888:
        /* <DEDUP_REMOVED lines=16> */
.L_x_10583:


//--------------------- .text._ZN2at4cuda57_GLOBAL__N__cd6b329d_24_DistributionBernoulli_cu_7537a20d21kernelPointwiseApply2IZNS_6native9templates4cuda28bernoulli_tensor_cuda_kernelIN3c104HalfEfEEvRKNS_10TensorBaseESB_NS_15PhiloxCudaStateEEUliRS8_SD_SD_SD_RKfSF_SF_SF_E_S8_SE_jLin1ELi2ELi4ELi512ELi2EEEvNS0_6detail10TensorInfoIT0_T2_EENSI_IT1_SK_EESK_T_ --------------------------
	.section	.text._ZN2at4cuda57_GLOBAL__N__cd6b329d_24_DistributionBernoulli_cu_7537a20d21kernelPointwiseApply2IZNS_6native9templates4cuda28bernoulli_tensor_cuda_kernelIN3c104HalfEfEEvRKNS_10TensorBaseESB_NS_15PhiloxCudaStateEEUliRS8_SD_SD_SD_RKfSF_SF_SF_E_S8_SE_jLin1ELi2ELi4ELi512ELi2EEEvNS0_6detail10TensorInfoIT0_T2_EENSI_IT1_SK_EESK_T_,"ax",@progbits
	.align	128
.text._ZN2at4cuda57_GLOBAL__N__cd6b329d_24_DistributionBernoulli_cu_7537a20d21kernelPointwiseApply2IZNS_6native9templates4cuda28bernoulli_tensor_cuda_kernelIN3c104HalfEfEEvRKNS_10TensorBaseESB_NS_15PhiloxCudaStateEEUliRS8_SD_SD_SD_RKfSF_SF_SF_E_S8_SE_jLin1ELi2ELi4ELi512ELi2EEEvNS0_6detail10TensorInfoIT0_T2_EENSI_IT1_SK_EESK_T_:
        .type           _ZN2at4cuda57_GLOBAL__N__cd6b329d_24_DistributionBernoulli_cu_7537a20d21kernelPointwiseApply2IZNS_6native9templates4cuda28bernoulli_tensor_cuda_kernelIN3c104HalfEfEEvRKNS_10TensorBaseESB_NS_15PhiloxCudaStateEEUliRS8_SD_SD_SD_RKfSF_SF_SF_E_S8_SE_jLin1ELi2ELi4ELi512ELi2EEEvNS0_6detail10TensorInfoIT0_T2_EENSI_IT1_SK_EESK_T_,@function
        .size           _ZN2at4cuda57_GLOBAL__N__cd6b329d_24_DistributionBernoulli_cu_7537a20d21kernelPointwiseApply2IZNS_6native9templates4cuda28bernoulli_tensor_cuda_kernelIN3c104HalfEfEEvRKNS_10TensorBaseESB_NS_15PhiloxCudaStateEEUliRS8_SD_SD_SD_RKfSF_SF_SF_E_S8_SE_jLin1ELi2ELi4ELi512ELi2EEEvNS0_6detail10TensorInfoIT0_T2_EENSI_IT1_SK_EESK_T_,(.L_x_10584 - _ZN2at4cuda57_GLOBAL__N__cd6b329d_24_DistributionBernoulli_cu_7537a20d21kernelPointwiseApply2IZNS_6native9templates4cuda28bernoulli_tensor_cuda_kernelIN3c104HalfEfEEvRKNS_10TensorBaseESB_NS_15PhiloxCudaStateEEUliRS8_SD_SD_SD_RKfSF_SF_SF_E_S8_SE_jLin1ELi2ELi4ELi512ELi2EEEvNS0_6detail10TensorInfoIT0_T2_EENSI_IT1_SK_EESK_T_)
        .other          _ZN2at4cuda57_GLOBAL__N__cd6b329d_24_DistributionBernoulli_cu_7537a20d21kernelPointwiseApply2IZNS_6native9templates4cuda28bernoulli_tensor_cuda_kernelIN3c104HalfEfEEvRKNS_10TensorBaseESB_NS_15PhiloxCudaStateEEUliRS8_SD_SD_SD_RKfSF_SF_SF_E_S8_SE_jLin1ELi2ELi4ELi512ELi2EEEvNS0_6detail10TensorInfoIT0_T2_EENSI_IT1_SK_EESK_T_,@"STO_CUDA_ENTRY STV_DEFAULT"
_ZN2at4cuda57_GLOBAL__N__cd6b329d_24_DistributionBernoulli_cu_7537a20d21kernelPointwiseApply2IZNS_6native9templates4cuda28bernoulli_tensor_cuda_kernelIN3c104HalfEfEEvRKNS_10TensorBaseESB_NS_15PhiloxCudaStateEEUliRS8_SD_SD_SD_RKfSF_SF_SF_E_S8_SE_jLin1ELi2ELi4ELi512ELi2EEEvNS0_6detail10TensorInfoIT0_T2_EENSI_IT1_SK_EESK_T_:
        /* <DEDUP_REMOVED lines=13> */
.L_x_2938:
        /* <DEDUP_REMOVED lines=34> */
.L_x_2894:
        /* <DEDUP_REMOVED lines=205> */
.L_x_2893:
[----:B------:R-:W-:-:S07]  /*0fc0*/  VIADD R8, R8, 0x4 ;  /* 0x0000000408087836 */ /* 0x000fce0000000000 */
.L_x_2892:
        /* <DEDUP_REMOVED lines=106> */
.L_x_2895:
        /* <DEDUP_REMOVED lines=55> */
.L_x_2896:
        /* <DEDUP_REMOVED lines=27> */
.L_x_2891:
        /* <DEDUP_REMOVED lines=29> */
.L_x_2890:
[----:B-1----:R-:W-:Y:S05]  /*1d60*/  BSYNC.RECONVERGENT B0 ;  /* 0x0000000000007941 */ /* 0x002fea0003800200 */
.L_x_2889:
        /* <DEDUP_REMOVED lines=23> */
.L_x_2901:
        /* <DEDUP_REMOVED lines=205> */
.L_x_2900:
        /* <DEDUP_REMOVED lines=105> */
.L_x_2902:
        /* <DEDUP_REMOVED lines=55> */
.L_x_2903:
        /* <DEDUP_REMOVED lines=27> */
.L_x_2899:
        /* <DEDUP_REMOVED lines=29> */
.L_x_2898:
[----:B------:R-:W-:Y:S05]  /*3930*/  BSYNC.RECONVERGENT B0 ;  /* 0x0000000000007941 */ /* 0x000fea0003800200 */
.L_x_2897:
        /* <DEDUP_REMOVED lines=22> */
.L_x_2908:
        /* <DEDUP_REMOVED lines=205> */
.L_x_2907:
        /* <DEDUP_REMOVED lines=106> */
.L_x_2909:
        /* <DEDUP_REMOVED lines=55> */
.L_x_2910:
        /* <DEDUP_REMOVED lines=27> */
.L_x_2906:
        /* <DEDUP_REMOVED lines=29> */
.L_x_2905:
[----:B------:R-:W-:Y:S05]  /*5500*/  BSYNC.RECONVERGENT B0 ;  /* 0x0000000000007941 */ /* 0x000fea0003800200 */
.L_x_2904:
        /* <DEDUP_REMOVED lines=22> */
.L_x_2915:
        /* <DEDUP_REMOVED lines=205> */
.L_x_2914:
        /* <DEDUP_REMOVED lines=105> */
.L_x_2916:
        /* <DEDUP_REMOVED lines=55> */
.L_x_2917:
        /* <DEDUP_REMOVED lines=27> */
.L_x_2913:
        /* <DEDUP_REMOVED lines=29> */
.L_x_2912:
[----:B------:R-:W-:Y:S05]  /*70c0*/  BSYNC.RECONVERGENT B0 ;  /* 0x0000000000007941 */ /* 0x000fea0003800200 */
.L_x_2911:
        /* <DEDUP_REMOVED lines=125> */
.L_x_2918:
        /* <DEDUP_REMOVED lines=8> */
.L_x_2919:
        /* <DEDUP_REMOVED lines=19> */
.L_x_10092:
[----:B------:R-:W-:Y:S05]  /*7a50*/  BRX R2 -0x7a60                                                                                                                                                                                                                                                                                                                                                                                                                                                                               (*"BRANCH_TARGETS .L_x_10093,.L_x_10094,.L_x_10095"*) ;  /* 0xffffff8402687949 */ /* 0x000fea000383ffff */
.L_x_2922:
        /* <DEDUP_REMOVED lines=31> */
.L_x_2928:
[----:B------:R0:W5:Y:S02]  /*7c50*/  LDG.E R0, desc[UR36][R16.64] ;  /* 0x0000002410007981 */ /* 0x000164000c1e1900 */
.L_x_2927:
[----:B------:R-:W-:Y:S05]  /*7c60*/  BSYNC.RECONVERGENT B6 ;  /* 0x0000000000067941 */ /* 0x000fea0003800200 */
.L_x_2926:
[----:B------:R-:W1:Y:S01]  /*7c70*/  LDCU.64 UR4, c[0x0][0x380] ;  /* 0x00007000ff0477ac */ /* 0x000e620008000a00 */
[----:B-----5:R-:W-:-:S04]  /*7c80*/  FSET.BF.LE.FTZ.AND R0, R41, R0, PT ;  /* 0x000000002900720a */ /* 0x020fc80003813000 */
[----:B------:R-:W-:Y:S02]  /*7c90*/  F2FP.F16.F32.PACK_AB R0, RZ, R0 ;  /* 0x00000000ff00723e */ /* 0x000fe400000000ff */
[----:B-1----:R-:W-:-:S04]  /*7ca0*/  LEA R2, P0, R18, UR4, 0x1 ;  /* 0x0000000412027c11 */ /* 0x002fc8000f8008ff */
[----:B------:R-:W-:-:S05]  /*7cb0*/  LEA.HI.X R3, R18, UR5, R19, 0x1, P0 ;  /* 0x0000000512037c11 */ /* 0x000fca00080f0c13 */
[----:B------:R1:W-:Y:S04]  /*7cc0*/  STG.E.U16 desc[UR36][R2.64], R0 ;  /* 0x0000000002007986 */ /* 0x0003e8000c101524 */
.L_x_2924:
[----:B------:R-:W-:Y:S05]  /*7cd0*/  BSYNC.RELIABLE B7 ;  /* 0x0000000000077941 */ /* 0x000fea0003800100 */
.L_x_2923:
        /* <DEDUP_REMOVED lines=24> */
.L_x_2931:
[----:B------:R0:W5:Y:S02]  /*7e60*/  LDG.E R0, desc[UR36][R16.64] ;  /* 0x0000002410007981 */ /* 0x000164000c1e1900 */
.L_x_2930:
[----:B------:R-:W-:Y:S05]  /*7e70*/  BSYNC.RECONVERGENT B6 ;  /* 0x0000000000067941 */ /* 0x000fea0003800200 */
.L_x_2929:
[----:B------:R-:W1:Y:S01]  /*7e80*/  LDCU.64 UR4, c[0x0][0x380] ;  /* 0x00007000ff0477ac */ /* 0x000e620008000a00 */
[----:B-----5:R-:W-:-:S04]  /*7e90*/  FSET.BF.LE.FTZ.AND R39, R39, R0, PT ;  /* 0x000000002727720a */ /* 0x020fc80003813000 */
[----:B------:R-:W-:Y:S02]  /*7ea0*/  F2FP.F16.F32.PACK_AB R39, RZ, R39 ;  /* 0x00000027ff27723e */ /* 0x000fe400000000ff */
[----:B-1----:R-:W-:-:S04]  /*7eb0*/  LEA R2, P0, R24, UR4, 0x1 ;  /* 0x0000000418027c11 */ /* 0x002fc8000f8008ff */
[----:B------:R-:W-:-:S05]  /*7ec0*/  LEA.HI.X R3, R24, UR5, R25, 0x1, P0 ;  /* 0x0000000518037c11 */ /* 0x000fca00080f0c19 */
[----:B------:R1:W-:Y:S04]  /*7ed0*/  STG.E.U16 desc[UR36][R2.64], R39 ;  /* 0x0000002702007986 */ /* 0x0003e8000c101524 */
.L_x_10094:
        /* <DEDUP_REMOVED lines=24> */
.L_x_2934:
[----:B------:R0:W5:Y:S02]  /*8060*/  LDG.E R3, desc[UR36][R16.64] ;  /* 0x0000002410037981 */ /* 0x000164000c1e1900 */
.L_x_2933:
[----:B------:R-:W-:Y:S05]  /*8070*/  BSYNC.RECONVERGENT B6 ;  /* 0x0000000000067941 */ /* 0x000fea0003800200 */
.L_x_2932:
[----:B------:R-:W1:Y:S01]  /*8080*/  LDCU.64 UR4, c[0x0][0x380] ;  /* 0x00007000ff0477ac */ /* 0x000e620008000a00 */
[----:B-----5:R-:W-:-:S04]  /*8090*/  FSET.BF.LE.FTZ.AND R38, R38, R3, PT ;  /* 0x000000032626720a */ /* 0x020fc80003813000 */
[----:B------:R-:W-:Y:S02]  /*80a0*/  F2FP.F16.F32.PACK_AB R38, RZ, R38 ;  /* 0x00000026ff26723e */ /* 0x000fe400000000ff */
[----:B-1----:R-:W-:-:S04]  /*80b0*/  LEA R2, P0, R28, UR4, 0x1 ;  /* 0x000000041c027c11 */ /* 0x002fc8000f8008ff */
[----:B------:R-:W-:-:S05]  /*80c0*/  LEA.HI.X R3, R28, UR5, R29, 0x1, P0 ;  /* 0x000000051c037c11 */ /* 0x000fca00080f0c1d */
[----:B------:R1:W-:Y:S04]  /*80d0*/  STG.E.U16 desc[UR36][R2.64], R38 ;  /* 0x0000002602007986 */ /* 0x0003e8000c101524 */
.L_x_10093:
[----:B------:R-:W-:Y:S05]  /*80e0*/  BSYNC.RELIABLE B8 ;  /* 0x0000000000087941 */ /* 0x000fea0003800100 */
.L_x_2921:
        /* <DEDUP_REMOVED lines=24> */
.L_x_2937:
[----:B------:R0:W5:Y:S02]  /*8270*/  LDG.E R3, desc[UR36][R16.64] ;  /* 0x0000002410037981 */ /* 0x000164000c1e1900 */
.L_x_2936:
[----:B------:R-:W-:Y:S05]  /*8280*/  BSYNC.RECONVERGENT B6 ;  /* 0x0000000000067941 */ /* 0x000fea0003800200 */
.L_x_2935:
[----:B------:R-:W1:Y:S01]  /*8290*/  LDCU.64 UR4, c[0x0][0x380] ;  /* 0x00007000ff0477ac */ /* 0x000e620008000a00 */
[----:B-----5:R-:W-:-:S04]  /*82a0*/  FSET.BF.LE.FTZ.AND R36, R36, R3, PT ;  /* 0x000000032424720a */ /* 0x020fc80003813000 */
[----:B------:R-:W-:Y:S02]  /*82b0*/  F2FP.F16.F32.PACK_AB R36, RZ, R36 ;  /* 0x00000024ff24723e */ /* 0x000fe400000000ff */
[----:B-1----:R-:W-:-:S04]  /*82c0*/  LEA R2, P0, R32, UR4, 0x1 ;  /* 0x0000000420027c11 */ /* 0x002fc8000f8008ff */
[----:B------:R-:W-:-:S05]  /*82d0*/  LEA.HI.X R3, R32, UR5, R33, 0x1, P0 ;  /* 0x0000000520037c11 */ /* 0x000fca00080f0c21 */
[----:B------:R1:W-:Y:S01]  /*82e0*/  STG.E.U16 desc[UR36][R2.64], R36 ;  /* 0x0000002402007986 */ /* 0x0003e2000c101524 */
[----:B------:R-:W-:Y:S05]  /*82f0*/  BRA `(.L_x_2925) ;  /* 0x0000000000047947 */ /* 0x000fea0003800000 */
.L_x_10095:
[----:B------:R-:W-:Y:S05]  /*8300*/  BREAK.RELIABLE B8 ;  /* 0x0000000000087942 */ /* 0x000fea0003800100 */
.L_x_2925:
[----:B------:R-:W-:Y:S05]  /*8310*/  BSYNC.RECONVERGENT B9 ;  /* 0x0000000000097941 */ /* 0x000fea0003800200 */
.L_x_2920:
        /* <DEDUP_REMOVED lines=8> */
.L_x_2939:
        /* <DEDUP_REMOVED lines=14> */
.L_x_10584:


//--------------------- .text._ZN2at4cuda57_GLOBAL__N__cd6b329d_24_DistributionBernoulli_cu_7537a20d21kernelPointwiseApply2IZNS_6native9templates4cuda28bernoulli_tensor_cuda_kernelIN3c104HalfEfEEvRKNS_10TensorBaseESB_NS_15PhiloxCudaStateEEUliRS8_SD_SD_SD_RKfSF_SF_SF_E_S8_SE_jLin1ELi1ELi4ELi512ELi2EEEvNS0_6detail10TensorInfoIT0_T2_EENSI_IT1_SK_EESK_T_ --------------------------
	.section	.text._ZN2at4cuda57_GLOBAL__N__cd6b329d_24_DistributionBernoulli_cu_7537a20d21kernelPointwiseApply2IZNS_6native9templates4cuda28bernoulli_tensor_cuda_kernelIN3c104HalfEfEEvRKNS_10TensorBaseESB_NS_15PhiloxCudaStateEEUliRS8_SD_SD_SD_RKfSF_SF_SF_E_S8_SE_jLin1ELi1ELi4ELi512ELi2EEEvNS0_6detail10TensorInfoIT0_T2_EENSI_IT1_SK_EESK_T_,"ax",@progbits
	.align	128
.text._ZN2at4cuda57_GLOBAL__N__cd6b329d_24_DistributionBernoulli_cu_7537a20d21kernelPointwiseApply2IZNS_6native9templates4cuda28bernoulli_tensor_cuda_kernelIN3c104HalfEfEEvRKNS_10TensorBaseESB_NS_15PhiloxCudaStateEEUliRS8_SD_SD_SD_RKfSF_SF_SF_E_S8_SE_jLin1ELi1ELi4ELi512ELi2EEEvNS0_6detail10TensorInfoIT0_T2_EENSI_IT1_SK_EESK_T_:
        .type           _ZN2at4cuda57_GLOBAL__N__cd6b329d_24_DistributionBernoulli_cu_7537a20d21kernelPointwiseApply2IZNS_6native9templates4cuda28bernoulli_tensor_cuda_kernelIN3c104HalfEfEEvRKNS_10TensorBaseESB_NS_15PhiloxCudaStateEEUliRS8_SD_SD_SD_RKfSF_SF_SF_E_S8_SE_jLin1ELi1ELi4ELi512ELi2EEEvNS0_6detail10TensorInfoIT0_T2_EENSI_IT1_SK_EESK_T_,@function
        .size           _ZN2at4cuda57_GLOBAL__N__cd6b329d_24_DistributionBernoulli_cu_7537a20d21kernelPointwiseApply2IZNS_6native9templates4cuda28bernoulli_tensor_cuda_kernelIN3c104HalfEfEEvRKNS_10TensorBaseESB_NS_15PhiloxCudaStateEEUliRS8_SD_SD_SD_RKfSF_SF_SF_E_S8_SE_jLin1ELi1ELi4ELi512ELi2EEEvNS0_6detail10TensorInfoIT0_T2_EENSI_IT1_SK_EESK_T_,(.L_x_10585 - _ZN2at4cuda57_GLOBAL__N__cd6b329d_24_DistributionBernoulli_cu_7537a20d21kernelPointwiseApply2IZNS_6native9templates4cuda28bernoulli_tensor_cuda_kernelIN3c104HalfEfEEvRKNS_10TensorBaseESB_NS_15PhiloxCudaStateEEUliRS8_SD_SD_SD_RKfSF_SF_SF_E_S8_SE_jLin1ELi1ELi4ELi512ELi2EEEvNS0_6detail10TensorInfoIT0_T2_EENSI_IT1_SK_EESK_T_)
        .other          _ZN2at4cuda57_GLOBAL__N__cd6b329d_24_DistributionBernoulli_cu_7537a20d21kernelPointwiseApply2IZNS_6native9templates4cuda28bernoulli_tensor_cuda_kernelIN3c104HalfEfEEvRKNS_10TensorBaseESB_NS_15PhiloxCudaStateEEUliRS8_SD_SD_SD_RKfSF_SF_SF_E_S8_SE_jLin1ELi1ELi4ELi512ELi2EEEvNS0_6detail10TensorInfoIT0_T2_EENSI_IT1_SK_EESK_T_,@"STO_CUDA_ENTRY STV_DEFAULT"
_ZN2at4cuda57_GLOBAL__N__cd6b329d_24_DistributionBernoulli_cu_7537a20d21kernelPointwiseApply2IZNS_6native9templates4cuda28bernoulli_tensor_cuda_kernelIN3c104HalfEfEEvRKNS_10TensorBaseESB_NS_15PhiloxCudaStateEEUliRS8_SD_SD_SD_RKfSF_SF_SF_E_S8_SE_jLin1ELi1ELi4ELi512ELi2EEEvNS0_6detail10TensorInfoIT0_T2_EENSI_IT1_SK_EESK_T_:
        /* <DEDUP_REMOVED lines=24> */
.L_x_2989:
        /* <DEDUP_REMOVED lines=26> */
.L_x_2945:
        /* <DEDUP_REMOVED lines=205> */
.L_x_2944:
[----:B------:R-:W-:-:S07]  /*0ff0*/  VIADD R5, R5, 0x4 ;  /* 0x0000000405057836 */ /* 0x000fce0000000000 */
.L_x_2943:
        /* <DEDUP_REMOVED lines=106> */
.L_x_2946:
        /* <DEDUP_REMOVED lines=55> */
.L_x_2947:
        /* <DEDUP_REMOVED lines=27> */
.L_x_2942:
[----:B------:R-:W0:Y:S01]  /*1bc0*/  LDCU UR4, c[0x0][0x3ec] ;  /* 0x00007d80ff0477ac */ /* 0x000e220008000800 */
[----:B------:R-:W-:Y:S02]  /*1bd0*/  IMAD.MOV.U32 R29, RZ, RZ, RZ ;  /* 0x000000ffff1d7224 */ /* 0x000fe400078e00ff */
[----:B0-----:R-:W-:-:S07]  /*1be0*/  IMAD R28, R11, UR4, R28 ;  /* 0x000000040b1c7c24 */ /* 0x001fce000f8e021c */
.L_x_2941:
[----:B------:R-:W-:Y:S05]  /*1bf0*/  BSYNC.RECONVERGENT B0 ;  /* 0x0000000000007941 */ /* 0x000fea0003800200 */
.L_x_2940:
        /* <DEDUP_REMOVED lines=17> */
.L_x_2952:
        /* <DEDUP_REMOVED lines=205> */
.L_x_2951:
        /* <DEDUP_REMOVED lines=106> */
.L_x_2953:
        /* <DEDUP_REMOVED lines=55> */
.L_x_2954:
        /* <DEDUP_REMOVED lines=27> */
.L_x_2950:
[----:B------:R-:W0:Y:S02]  /*35a0*/  LDCU UR4, c[0x0][0x3ec] ;  /* 0x00007d80ff0477ac */ /* 0x000e240008000800 */
[----:B0-----:R-:W-:Y:S02]  /*35b0*/  IMAD R18, R19, UR4, R18 ;  /* 0x0000000413127c24 */ /* 0x001fe4000f8e0212 */
[----:B------:R-:W-:-:S07]  /*35c0*/  HFMA2 R19, -RZ, RZ, 0, 0 ;  /* 0x00000000ff137431 */ /* 0x000fce00000001ff */
.L_x_2949:
[----:B------:R-:W-:Y:S05]  /*35d0*/  BSYNC.RECONVERGENT B0 ;  /* 0x0000000000007941 */ /* 0x000fea0003800200 */
.L_x_2948:
        /* <DEDUP_REMOVED lines=18> */
.L_x_2959:
        /* <DEDUP_REMOVED lines=205> */
.L_x_2958:
        /* <DEDUP_REMOVED lines=106> */
.L_x_2960:
        /* <DEDUP_REMOVED lines=55> */
.L_x_2961:
        /* <DEDUP_REMOVED lines=27> */
.L_x_2957:
[----:B------:R-:W0:Y:S02]  /*4f90*/  LDCU UR4, c[0x0][0x3ec] ;  /* 0x00007d80ff0477ac */ /* 0x000e240008000800 */
[----:B0-----:R-:W-:Y:S02]  /*4fa0*/  IMAD R22, R23, UR4, R22 ;  /* 0x0000000417167c24 */ /* 0x001fe4000f8e0216 */
[----:B------:R-:W-:-:S07]  /*4fb0*/  IMAD.MOV.U32 R23, RZ, RZ, RZ ;  /* 0x000000ffff177224 */ /* 0x000fce00078e00ff */
.L_x_2956:
[----:B------:R-:W-:Y:S05]  /*4fc0*/  BSYNC.RECONVERGENT B0 ;  /* 0x0000000000007941 */ /* 0x000fea0003800200 */
.L_x_2955:
        /* <DEDUP_REMOVED lines=17> */
.L_x_2966:
        /* <DEDUP_REMOVED lines=205> */
.L_x_2965:
        /* <DEDUP_REMOVED lines=106> */
.L_x_2967:
        /* <DEDUP_REMOVED lines=55> */
.L_x_2968:
        /* <DEDUP_REMOVED lines=27> */
.L_x_2964:
[----:B------:R-:W0:Y:S02]  /*6970*/  LDCU UR4, c[0x0][0x3ec] ;  /* 0x00007d80ff0477ac */ /* 0x000e240008000800 */
[----:B0-----:R-:W-:Y:S01]  /*6980*/  IMAD R24, R25, UR4, R24 ;  /* 0x0000000419187c24 */ /* 0x001fe2000f8e0218 */
[----:B------:R-:W-:-:S07]  /*6990*/  MOV R25, RZ ;  /* 0x000000ff00197202 */ /* 0x000fce0000000f00 */
.L_x_2963:
[----:B------:R-:W-:Y:S05]  /*69a0*/  BSYNC.RECONVERGENT B0 ;  /* 0x0000000000007941 */ /* 0x000fea0003800200 */
.L_x_2962:
        /* <DEDUP_REMOVED lines=130> */
.L_x_2969:
        /* <DEDUP_REMOVED lines=8> */
.L_x_2970:
        /* <DEDUP_REMOVED lines=19> */
.L_x_10096:
[----:B------:R-:W-:Y:S05]  /*7380*/  BRX R2 -0x7390                                                                                                                                                                                                                                                                                                                                                                                                                                                                               (*"BRANCH_TARGETS .L_x_10097,.L_x_10098,.L_x_10099"*) ;  /* 0xffffff8c021c7949 */ /* 0x000fea000383ffff */
.L_x_2973:
        /* <DEDUP_REMOVED lines=31> */
.L_x_2979:
[----:B------:R0:W5:Y:S02]  /*7580*/  LDG.E R0, desc[UR36][R26.64] ;  /* 0x000000241a007981 */ /* 0x000164000c1e1900 */
.L_x_2978:
[----:B------:R-:W-:Y:S05]  /*7590*/  BSYNC.RECONVERGENT B6 ;  /* 0x0000000000067941 */ /* 0x000fea0003800200 */
.L_x_2977:
[----:B------:R-:W1:Y:S01]  /*75a0*/  LDCU.64 UR4, c[0x0][0x380] ;  /* 0x00007000ff0477ac */ /* 0x000e620008000a00 */
[----:B-----5:R-:W-:-:S04]  /*75b0*/  FSET.BF.LE.FTZ.AND R0, R37, R0, PT ;  /* 0x000000002500720a */ /* 0x020fc80003813000 */
[----:B------:R-:W-:Y:S02]  /*75c0*/  F2FP.F16.F32.PACK_AB R0, RZ, R0 ;  /* 0x00000000ff00723e */ /* 0x000fe400000000ff */
[----:B-1----:R-:W-:-:S04]  /*75d0*/  LEA R2, P0, R24, UR4, 0x1 ;  /* 0x0000000418027c11 */ /* 0x002fc8000f8008ff */
[----:B------:R-:W-:-:S05]  /*75e0*/  LEA.HI.X R3, R24, UR5, R25, 0x1, P0 ;  /* 0x0000000518037c11 */ /* 0x000fca00080f0c19 */
[----:B------:R1:W-:Y:S04]  /*75f0*/  STG.E.U16 desc[UR36][R2.64], R0 ;  /* 0x0000000002007986 */ /* 0x0003e8000c101524 */
.L_x_2975:
[----:B------:R-:W-:Y:S05]  /*7600*/  BSYNC.RELIABLE B7 ;  /* 0x0000000000077941 */ /* 0x000fea0003800100 */
.L_x_2974:
        /* <DEDUP_REMOVED lines=30> */
.L_x_2982:
[----:B------:R1:W5:Y:S02]  /*77f0*/  LDG.E R0, desc[UR36][R24.64] ;  /* 0x0000002418007981 */ /* 0x000364000c1e1900 */
.L_x_2981:
[----:B------:R-:W-:Y:S05]  /*7800*/  BSYNC.RECONVERGENT B6 ;  /* 0x0000000000067941 */ /* 0x000fea0003800200 */
.L_x_2980:
[----:B------:R-:W2:Y:S01]  /*7810*/  LDCU.64 UR4, c[0x0][0x380] ;  /* 0x00007000ff0477ac */ /* 0x000ea20008000a00 */
[----:B-----5:R-:W-:-:S04]  /*7820*/  FSET.BF.LE.FTZ.AND R35, R35, R0, PT ;  /* 0x000000002323720a */ /* 0x020fc80003813000 */
[----:B------:R-:W-:Y:S02]  /*7830*/  F2FP.F16.F32.PACK_AB R35, RZ, R35 ;  /* 0x00000023ff23723e */ /* 0x000fe400000000ff */
[----:B--2---:R-:W-:-:S04]  /*7840*/  LEA R2, P0, R22, UR4, 0x1 ;  /* 0x0000000416027c11 */ /* 0x004fc8000f8008ff */
[----:B------:R-:W-:-:S05]  /*7850*/  LEA.HI.X R3, R22, UR5, R23, 0x1, P0 ;  /* 0x0000000516037c11 */ /* 0x000fca00080f0c17 */
[----:B------:R2:W-:Y:S04]  /*7860*/  STG.E.U16 desc[UR36][R2.64], R35 ;  /* 0x0000002302007986 */ /* 0x0005e8000c101524 */
.L_x_10098:
        /* <DEDUP_REMOVED lines=29> */
.L_x_2985:
[----:B------:R2:W5:Y:S02]  /*7a40*/  LDG.E R3, desc[UR36][R22.64] ;  /* 0x0000002416037981 */ /* 0x000564000c1e1900 */
.L_x_2984:
[----:B------:R-:W-:Y:S05]  /*7a50*/  BSYNC.RECONVERGENT B6 ;  /* 0x0000000000067941 */ /* 0x000fea0003800200 */
.L_x_2983:
[----:B------:R-:W3:Y:S01]  /*7a60*/  LDCU.64 UR4, c[0x0][0x380] ;  /* 0x00007000ff0477ac */ /* 0x000ee20008000a00 */
[----:B-----5:R-:W-:-:S04]  /*7a70*/  FSET.BF.LE.FTZ.AND R34, R34, R3, PT ;  /* 0x000000032222720a */ /* 0x020fc80003813000 */
[----:B------:R-:W-:Y:S02]  /*7a80*/  F2FP.F16.F32.PACK_AB R34, RZ, R34 ;  /* 0x00000022ff22723e */ /* 0x000fe400000000ff */
[----:B---3--:R-:W-:-:S04]  /*7a90*/  LEA R2, P0, R18, UR4, 0x1 ;  /* 0x0000000412027c11 */ /* 0x008fc8000f8008ff */
[----:B------:R-:W-:-:S05]  /*7aa0*/  LEA.HI.X R3, R18, UR5, R19, 0x1, P0 ;  /* 0x0000000512037c11 */ /* 0x000fca00080f0c13 */
[----:B------:R3:W-:Y:S04]  /*7ab0*/  STG.E.U16 desc[UR36][R2.64], R34 ;  /* 0x0000002202007986 */ /* 0x0007e8000c101524 */
.L_x_10097:
[----:B------:R-:W-:Y:S05]  /*7ac0*/  BSYNC.RELIABLE B8 ;  /* 0x0000000000087941 */ /* 0x000fea0003800100 */
.L_x_2972:
        /* <DEDUP_REMOVED lines=29> */
.L_x_2988:
[----:B------:R3:W5:Y:S02]  /*7ca0*/  LDG.E R0, desc[UR36][R18.64] ;  /* 0x0000002412007981 */ /* 0x000764000c1e1900 */
.L_x_2987:
[----:B------:R-:W-:Y:S05]  /*7cb0*/  BSYNC.RECONVERGENT B6 ;  /* 0x0000000000067941 */ /* 0x000fea0003800200 */
.L_x_2986:
[----:B------:R-:W4:Y:S01]  /*7cc0*/  LDCU.64 UR4, c[0x0][0x380] ;  /* 0x00007000ff0477ac */ /* 0x000f220008000a00 */
[----:B-----5:R-:W-:-:S04]  /*7cd0*/  FSET.BF.LE.FTZ.AND R33, R33, R0, PT ;  /* 0x000000002121720a */ /* 0x020fc80003813000 */
[----:B------:R-:W-:Y:S02]  /*7ce0*/  F2FP.F16.F32.PACK_AB R33, RZ, R33 ;  /* 0x00000021ff21723e */ /* 0x000fe400000000ff */
[----:B----4-:R-:W-:-:S04]  /*7cf0*/  LEA R2, P0, R28, UR4, 0x1 ;  /* 0x000000041c027c11 */ /* 0x010fc8000f8008ff */
[----:B------:R-:W-:-:S05]  /*7d00*/  LEA.HI.X R3, R28, UR5, R29, 0x1, P0 ;  /* 0x000000051c037c11 */ /* 0x000fca00080f0c1d */
[----:B------:R4:W-:Y:S01]  /*7d10*/  STG.E.U16 desc[UR36][R2.64], R33 ;  /* 0x0000002102007986 */ /* 0x0009e2000c101524 */
[----:B------:R-:W-:Y:S05]  /*7d20*/  BRA `(.L_x_2976) ;  /* 0x0000000000047947 */ /* 0x000fea0003800000 */
.L_x_10099:
[----:B------:R-:W-:Y:S05]  /*7d30*/  BREAK.RELIABLE B8 ;  /* 0x0000000000087942 */ /* 0x000fea0003800100 */
.L_x_2976:
[----:B------:R-:W-:Y:S05]  /*7d40*/  BSYNC.RECONVERGENT B9 ;  /* 0x0000000000097941 */ /* 0x000fea0003800200 */
.L_x_2971:
[----:B------:R-:W5:Y:S01]  /*7d50*/  LDCU UR4, c[0x0][0x530] ;  /* 0x0000a600ff0477ac */ /* 0x000f620008000800 */
[----:B------:R-:W-:-:S04]  /*7d60*/  LEA R30, R31, R30, 0x2 ;  /* 0x0000001e1f1e7211 */ /* 0x000fc800078e10ff */
[----:B-----5:R-:W-:-:S13]  /*7d70*/  ISETP.GE.U32.AND P0, PT, R30, UR4, PT ;  /* 0x000000041e007c0c */ /* 0x020fda000bf06070 */
[----:B------:R-:W-:Y:S05]  /*7d80*/  @!P0 BRA `(.L_x_2989) ;  /* 0xffffff8000fc8947 */ /* 0x000fea000383ffff */
[----:B------:R-:W-:Y:S05]  /*7d90*/  EXIT ;  /* 0x000000000000794d */ /* 0x000fea0003800000 */
.L_x_2990:
        /* <DEDUP_REMOVED lines=14> */
.L_x_10585:


//--------------------- .text._ZN2at4cuda57_GLOBAL__N__cd6b329d_24_DistributionBernoulli_cu_7537a20d21kernelPointwiseApply2IZNS_6native9templates4cuda28bernoulli_tensor_cuda_kernelIN3c104HalfEfEEvRKNS_10TensorBaseESB_NS_15PhiloxCudaStateEEUliRS8_SD_SD_SD_RKfSF_SF_SF_E_S8_SE_jLi2ELin1ELi4ELi512ELi2EEEvNS0_6detail10TensorInfoIT0_T2_EENSI_IT1_SK_EESK_T_ --------------------------
	.section	.text._ZN2at4cuda57_GLOBAL__N__cd6b329d_24_DistributionBernoulli_cu_7537a20d21kernelPointwiseApply2IZNS_6native9templates4cuda28bernoulli_tensor_cuda_kernelIN3c104HalfEfEEvRKNS_10TensorBaseESB_NS_15PhiloxCudaStateEEUliRS8_SD_SD_SD_RKfSF_SF_SF_E_S8_SE_jLi2ELin1ELi4ELi512ELi2EEEvNS0_6detail10TensorInfoIT0_T2_EENSI_IT1_SK_EESK_T_,"ax",@progbits
	.align	128
.text._ZN2at4cuda57_GLOBAL__N__cd6b329d_24_DistributionBernoulli_cu_7537a20d21kernelPointwiseApply2IZNS_6native9templates4cuda28bernoulli_tensor_cuda_kernelIN3c104HalfEfEEvRKNS_10TensorBaseESB_NS_15PhiloxCudaStateEEUliRS8_SD_SD_SD_RKfSF_SF_SF_E_S8_SE_jLi2ELin1ELi4ELi512ELi2EEEvNS0_6detail10TensorInfoIT0_T2_EENSI_IT1_SK_EESK_T_:
        .type           _ZN2at4cuda57_GLOBAL__N__cd6b329d_24_DistributionBernoulli_cu_7537a20d21kernelPointwiseApply2IZNS_6native9templates4cuda28bernoulli_tensor_cuda_kernelIN3c104HalfEfEEvRKNS_10TensorBaseESB_NS_15PhiloxCudaStateEEUliRS8_SD_SD_SD_RKfSF_SF_SF_E_S8_SE_jLi2ELin1ELi4ELi512ELi2EEEvNS0_6detail10TensorInfoIT0_T2_EENSI_IT1_SK_EESK_T_,@function
        .size           _ZN2at4cuda57_GLOBAL__N__cd6b329d_24_DistributionBernoulli_cu_7537a20d21kernelPointwiseApply2IZNS_6native9templates4cuda28bernoulli_tensor_cuda_kernelIN3c104HalfEfEEvRKNS_10TensorBaseESB_NS_15PhiloxCudaStateEEUliRS8_SD_SD_SD_RKfSF_SF_SF_E_S8_SE_jLi2ELin1ELi4ELi512ELi2EEEvNS0_6detail10TensorInfoIT0_T2_EENSI_IT1_SK_EESK_T_,(.L_x_10586 - _ZN2at4cuda57_GLOBAL__N__cd6b329d_24_DistributionBernoulli_cu_7537a20d21kernelPointwiseApply2IZNS_6native9templates4cuda28bernoulli_tensor_cuda_kernelIN3c104HalfEfEEvRKNS_10TensorBaseESB_NS_15PhiloxCudaStateEEUliRS8_SD_SD_SD_RKfSF_SF_SF_E_S8_SE_jLi2ELin1ELi4ELi512ELi2EEEvNS0_6detail10TensorInfoIT0_T2_EENSI_IT1_SK_EESK_T_)
        .other          _ZN2at4cuda57_GLOBAL__N__cd6b329d_24_DistributionBernoulli_cu_7537a20d21kernelPointwiseApply2IZNS_6native9templates4cuda28bernoulli_tensor_cuda_kernelIN3c104HalfEfEEvRKNS_10TensorBaseESB_NS_15PhiloxCudaStateEEUliRS8_SD_SD_SD_RKfSF_SF_SF_E_S8_SE_jLi2ELin1ELi4ELi512ELi2EEEvNS0_6detail10TensorInfoIT0_T2_EENSI_IT1_SK_EESK_T_,@"STO_CUDA_ENTRY STV_DEFAULT"
_ZN2at4cuda57_GLOBAL__N__cd6b329d_24_DistributionBernoulli_cu_7537a20d21kernelPointwiseApply2IZNS_6native9templates4cuda28bernoulli_tensor_cuda_kernelIN3c104HalfEfEEvRKNS_10TensorBaseESB_NS_15PhiloxCudaStateEEUliRS8_SD_SD_SD_RKfSF_SF_SF_E_S8_SE_jLi2ELin1ELi4ELi512ELi2EEEvNS0_6detail10TensorInfoIT0_T2_EENSI_IT1_SK_EESK_T_:
        /* <DEDUP_REMOVED lines=13> */
.L_x_3040:
        /* <DEDUP_REMOVED lines=34> */
.L_x_2996:
        /* <DEDUP_REMOVED lines=206> */
.L_x_2995:
[----:B------:R-:W-:-:S07]  /*0fd0*/  IADD3 R8, PT, PT, R8, 0x4, RZ ;  /* 0x0000000408087810 */ /* 0x000fce0007ffe0ff */
.L_x_2994:
        /* <DEDUP_REMOVED lines=107> */
.L_x_2997:
        /* <DEDUP_REMOVED lines=56> */
.L_x_2998:
        /* <DEDUP_REMOVED lines=28> */
.L_x_2993:
        /* <DEDUP_REMOVED lines=29> */
.L_x_2992:
[----:B-1----:R-:W-:Y:S05]  /*1da0*/  BSYNC.RECONVERGENT B0 ;  /* 0x0000000000007941 */ /* 0x002fea0003800200 */
.L_x_2991:
        /* <DEDUP_REMOVED lines=23> */
.L_x_3003:
        /* <DEDUP_REMOVED lines=206> */
.L_x_3002:
        /* <DEDUP_REMOVED lines=106> */
.L_x_3004:
        /* <DEDUP_REMOVED lines=56> */
.L_x_3005:
        /* <DEDUP_REMOVED lines=28> */
.L_x_3001:
        /* <DEDUP_REMOVED lines=29> */
.L_x_3000:
[----:B------:R-:W-:Y:S05]  /*39b0*/  BSYNC.RECONVERGENT B0 ;  /* 0x0000000000007941 */ /* 0x000fea0003800200 */
.L_x_2999:
        /* <DEDUP_REMOVED lines=22> */
.L_x_3010:
        /* <DEDUP_REMOVED lines=206> */
.L_x_3009:
        /* <DEDUP_REMOVED lines=107> */
.L_x_3011:
        /* <DEDUP_REMOVED lines=56> */
.L_x_3012:
        /* <DEDUP_REMOVED lines=28> */
.L_x_3008:
        /* <DEDUP_REMOVED lines=29> */
.L_x_3007:
[----:B------:R-:W-:Y:S05]  /*55c0*/  BSYNC.RECONVERGENT B0 ;  /* 0x0000000000007941 */ /* 0x000fea0003800200 */
.L_x_3006:
        /* <DEDUP_REMOVED lines=22> */
.L_x_3017:
        /* <DEDUP_REMOVED lines=206> */
.L_x_3016:
        /* <DEDUP_REMOVED lines=106> */
.L_x_3018:
        /* <DEDUP_REMOVED lines=56> */
.L_x_3019:
        /* <DEDUP_REMOVED lines=28> */
.L_x_3015:
        /* <DEDUP_REMOVED lines=29> */
.L_x_3014:
[----:B------:R-:W-:Y:S05]  /*71c0*/  BSYNC.RECONVERGENT B0 ;  /* 0x0000000000007941 */ /* 0x000fea0003800200 */
.L_x_3013:
        /* <DEDUP_REMOVED lines=125> */
.L_x_3020:
        /* <DEDUP_REMOVED lines=8> */
.L_x_3021:
        /* <DEDUP_REMOVED lines=19> */
.L_x_10100:
[----:B------:R-:W-:Y:S05]  /*7b50*/  BRX R2 -0x7b60                                                                                                                                                                                                                                                                                                                                                                                                                                                                               (*"BRANCH_TARGETS .L_x_10101,.L_x_10102,.L_x_10103"*) ;  /* 0xffffff8402287949 */ /* 0x000fea000383ffff */
.L_x_3024:
        /* <DEDUP_REMOVED lines=31> */
.L_x_3030:
[----:B------:R0:W5:Y:S02]  /*7d50*/  LDG.E R0, desc[UR36][R16.64] ;  /* 0x0000002410007981 */ /* 0x000164000c1e1900 */
.L_x_3029:
[----:B------:R-:W-:Y:S05]  /*7d60*/  BSYNC.RECONVERGENT B6 ;  /* 0x0000000000067941 */ /* 0x000fea0003800200 */
.L_x_3028:
[----:B------:R-:W1:Y:S01]  /*7d70*/  LDCU.64 UR4, c[0x0][0x380] ;  /* 0x00007000ff0477ac */ /* 0x000e620008000a00 */
[----:B-----5:R-:W-:-:S04]  /*7d80*/  FSET.BF.LE.FTZ.AND R0, R41, R0, PT ;  /* 0x000000002900720a */ /* 0x020fc80003813000 */
[----:B------:R-:W-:Y:S02]  /*7d90*/  F2FP.F16.F32.PACK_AB R0, RZ, R0 ;  /* 0x00000000ff00723e */ /* 0x000fe400000000ff */
[----:B-1----:R-:W-:-:S04]  /*7da0*/  LEA R2, P0, R18, UR4, 0x1 ;  /* 0x0000000412027c11 */ /* 0x002fc8000f8008ff */
[----:B------:R-:W-:-:S05]  /*7db0*/  LEA.HI.X R3, R18, UR5, R19, 0x1, P0 ;  /* 0x0000000512037c11 */ /* 0x000fca00080f0c13 */
[----:B------:R1:W-:Y:S04]  /*7dc0*/  STG.E.U16 desc[UR36][R2.64], R0 ;  /* 0x0000000002007986 */ /* 0x0003e8000c101524 */
.L_x_3026:
[----:B------:R-:W-:Y:S05]  /*7dd0*/  BSYNC.RELIABLE B7 ;  /* 0x0000000000077941 */ /* 0x000fea0003800100 */
.L_x_3025:
        /* <DEDUP_REMOVED lines=24> */
.L_x_3033:
[----:B------:R0:W5:Y:S02]  /*7f60*/  LDG.E R0, desc[UR36][R16.64] ;  /* 0x0000002410007981 */ /* 0x000164000c1e1900 */
.L_x_3032:
[----:B------:R-:W-:Y:S05]  /*7f70*/  BSYNC.RECONVERGENT B6 ;  /* 0x0000000000067941 */ /* 0x000fea0003800200 */
.L_x_3031:
[----:B------:R-:W1:Y:S01]  /*7f80*/  LDCU.64 UR4, c[0x0][0x380] ;  /* 0x00007000ff0477ac */ /* 0x000e620008000a00 */
[----:B-----5:R-:W-:-:S04]  /*7f90*/  FSET.BF.LE.FTZ.AND R39, R39, R0, PT ;  /* 0x000000002727720a */ /* 0x020fc80003813000 */
[----:B------:R-:W-:Y:S02]  /*7fa0*/  F2FP.F16.F32.PACK_AB R39, RZ, R39 ;  /* 0x00000027ff27723e */ /* 0x000fe400000000ff */
[----:B-1----:R-:W-:-:S04]  /*7fb0*/  LEA R2, P0, R24, UR4, 0x1 ;  /* 0x0000000418027c11 */ /* 0x002fc8000f8008ff */
[----:B------:R-:W-:-:S05]  /*7fc0*/  LEA.HI.X R3, R24, UR5, R25, 0x1, P0 ;  /* 0x0000000518037c11 */ /* 0x000fca00080f0c19 */
[----:B------:R1:W-:Y:S04]  /*7fd0*/  STG.E.U16 desc[UR36][R2.64], R39 ;  /* 0x0000002702007986 */ /* 0x0003e8000c101524 */
.L_x_10102:
        /* <DEDUP_REMOVED lines=24> */
.L_x_3036:
[----:B------:R0:W5:Y:S02]  /*8160*/  LDG.E R3, desc[UR36][R16.64] ;  /* 0x0000002410037981 */ /* 0x000164000c1e1900 */
.L_x_3035:
[----:B------:R-:W-:Y:S05]  /*8170*/  BSYNC.RECONVERGENT B6 ;  /* 0x0000000000067941 */ /* 0x000fea0003800200 */
.L_x_3034:
[----:B------:R-:W1:Y:S01]  /*8180*/  LDCU.64 UR4, c[0x0][0x380] ;  /* 0x00007000ff0477ac */ /* 0x000e620008000a00 */
[----:B-----5:R-:W-:-:S04]  /*8190*/  FSET.BF.LE.FTZ.AND R38, R38, R3, PT ;  /* 0x000000032626720a */ /* 0x020fc80003813000 */
[----:B------:R-:W-:Y:S02]  /*81a0*/  F2FP.F16.F32.PACK_AB R38, RZ, R38 ;  /* 0x00000026ff26723e */ /* 0x000fe400000000ff */
[----:B-1----:R-:W-:-:S04]  /*81b0*/  LEA R2, P0, R28, UR4, 0x1 ;  /* 0x000000041c027c11 */ /* 0x002fc8000f8008ff */
[----:B------:R-:W-:-:S05]  /*81c0*/  LEA.HI.X R3, R28, UR5, R29, 0x1, P0 ;  /* 0x000000051c037c11 */ /* 0x000fca00080f0c1d */
[----:B------:R1:W-:Y:S04]  /*81d0*/  STG.E.U16 desc[UR36][R2.64], R38 ;  /* 0x0000002602007986 */ /* 0x0003e8000c101524 */
.L_x_10101:
[----:B------:R-:W-:Y:S05]  /*81e0*/  BSYNC.RELIABLE B8 ;  /* 0x0000000000087941 */ /* 0x000fea0003800100 */
.L_x_3023:
        /* <DEDUP_REMOVED lines=24> */
.L_x_3039:
[----:B------:R0:W5:Y:S02]  /*8370*/  LDG.E R3, desc[UR36][R16.64] ;  /* 0x0000002410037981 */ /* 0x000164000c1e1900 */
.L_x_3038:
[----:B------:R-:W-:Y:S05]  /*8380*/  BSYNC.RECONVERGENT B6 ;  /* 0x0000000000067941 */ /* 0x000fea0003800200 */
.L_x_3037:
[----:B------:R-:W1:Y:S01]  /*8390*/  LDCU.64 UR4, c[0x0][0x380] ;  /* 0x00007000ff0477ac */ /* 0x000e620008000a00 */
[----:B-----5:R-:W-:-:S04]  /*83a0*/  FSET.BF.LE.FTZ.AND R36, R36, R3, PT ;  /* 0x000000032424720a */ /* 0x020fc80003813000 */
[----:B------:R-:W-:Y:S02]  /*83b0*/  F2FP.F16.F32.PACK_AB R36, RZ, R36 ;  /* 0x00000024ff24723e */ /* 0x000fe400000000ff */
[----:B-1----:R-:W-:-:S04]  /*83c0*/  LEA R2, P0, R32, UR4, 0x1 ;  /* 0x0000000420027c11 */ /* 0x002fc8000f8008ff */
[----:B------:R-:W-:-:S05]  /*83d0*/  LEA.HI.X R3, R32, UR5, R33, 0x1, P0 ;  /* 0x0000000520037c11 */ /* 0x000fca00080f0c21 */
[----:B------:R1:W-:Y:S01]  /*83e0*/  STG.E.U16 desc[UR36][R2.64], R36 ;  /* 0x0000002402007986 */ /* 0x0003e2000c101524 */
[----:B------:R-:W-:Y:S05]  /*83f0*/  BRA `(.L_x_3027) ;  /* 0x0000000000047947 */ /* 0x000fea0003800000 */
.L_x_10103:
[----:B------:R-:W-:Y:S05]  /*8400*/  BREAK.RELIABLE B8 ;  /* 0x0000000000087942 */ /* 0x000fea0003800100 */
.L_x_3027:
[----:B------:R-:W-:Y:S05]  /*8410*/  BSYNC.RECONVERGENT B9 ;  /* 0x0000000000097941 */ /* 0x000fea0003800200 */
.L_x_3022:
        /* <DEDUP_REMOVED lines=8> */
.L_x_3041:
        /* <DEDUP_REMOVED lines=14> */
.L_x_10586:


//--------------------- .text._ZN2at4cuda57_GLOBAL__N__cd6b329d_24_DistributionBernoulli_cu_7537a20d21kernelPointwiseApply2IZNS_6native9templates4cuda28bernoulli_tensor_cuda_kernelIN3c104HalfEfEEvRKNS_10TensorBaseESB_NS_15PhiloxCudaStateEEUliRS8_SD_SD_SD_RKfSF_SF_SF_E_S8_SE_jLi2ELi2ELi4ELi512ELi2EEEvNS0_6detail10TensorInfoIT0_T2_EENSI_IT1_SK_EESK_T_ --------------------------
	.section	.text._ZN2at4cuda57_GLOBAL__N__cd6b329d_24_DistributionBernoulli_cu_7537a20d21kernelPointwiseApply2IZNS_6native9templates4cuda28bernoulli_tensor_cuda_kernelIN3c104HalfEfEEvRKNS_10TensorBaseESB_NS_15PhiloxCudaStateEEUliRS8_SD_SD_SD_RKfSF_SF_SF_E_S8_SE_jLi2ELi2ELi4ELi512ELi2EEEvNS0_6detail10TensorInfoIT0_T2_EENSI_IT1_SK_EESK_T_,"ax",@progbits
	.align	128
.text._ZN2at4cuda57_GLOBAL__N__cd6b329d_24_DistributionBernoulli_cu_7537a20d21kernelPointwiseApply2IZNS_6native9templates4cuda28bernoulli_tensor_cuda_kernelIN3c104HalfEfEEvRKNS_10TensorBaseESB_NS_15PhiloxCudaStateEEUliRS8_SD_SD_SD_RKfSF_SF_SF_E_S8_SE_jLi2ELi2ELi4ELi512ELi2EEEvNS0_6detail10TensorInfoIT0_T2_EENSI_IT1_SK_EESK_T_:
        .type           _ZN2at4cuda57_GLOBAL__N__cd6b329d_24_DistributionBernoulli_cu_7537a20d21kernelPointwiseApply2IZNS_6native9templates4cuda28bernoulli_tensor_cuda_kernelIN3c104HalfEfEEvRKNS_10TensorBaseESB_NS_15PhiloxCudaStateEEUliRS8_SD_SD_SD_RKfSF_SF_SF_E_S8_SE_jLi2ELi2ELi4ELi512ELi2EEEvNS0_6detail10TensorInfoIT0_T2_EENSI_IT1_SK_EESK_T_,@function
        .size           _ZN2at4cuda57_GLOBAL__N__cd6b329d_24_DistributionBernoulli_cu_7537a20d21kernelPointwiseApply2IZNS_6native9templates4cuda28bernoulli_tensor_cuda_kernelIN3c104HalfEfEEvRKNS_10TensorBaseESB_NS_15PhiloxCudaStateEEUliRS8_SD_SD_SD_RKfSF_SF_SF_E_S8_SE_jLi2ELi2ELi4ELi512ELi2EEEvNS0_6detail10TensorInfoIT0_T2_EENSI_IT1_SK_EESK_T_,(.L_x_10587 - _ZN2at4cuda57_GLOBAL__N__cd6b329d_24_DistributionBernoulli_cu_7537a20d21kernelPointwiseApply2IZNS_6native9templates4cuda28bernoulli_tensor_cuda_kernelIN3c104HalfEfEEvRKNS_10TensorBaseESB_NS_15PhiloxCudaStateEEUliRS8_SD_SD_SD_RKfSF_SF_SF_E_S8_SE_jLi2ELi2ELi4ELi512ELi2EEEvNS0_6detail10TensorInfoIT0_T2_EENSI_IT1_SK_EESK_T_)
        .other          _ZN2at4cuda57_GLOBAL__N__cd6b329d_24_DistributionBernoulli_cu_7537a20d21kernelPointwiseApply2IZNS_6native9templates4cuda28bernoulli_tensor_cuda_kernelIN3c104HalfEfEEvRKNS_10TensorBaseESB_NS_15PhiloxCudaStateEEUliRS8_SD_SD_SD_RKfSF_SF_SF_E_S8_SE_jLi2ELi2ELi4ELi512ELi2EEEvNS0_6detail10TensorInfoIT0_T2_EENSI_IT1_SK_EESK_T_,@"STO_CUDA_ENTRY STV_DEFAULT"
_ZN2at4cuda57_GLOBAL__N__cd6b329d_24_DistributionBernoulli_cu_7537a20d21kernelPointwiseApply2IZNS_6native9templates4cuda28bernoulli_tensor_cuda_kernelIN3c104HalfEfEEvRKNS_10TensorBaseESB_NS_15PhiloxCudaStateEEUliRS8_SD_SD_SD_RKfSF_SF_SF_E_S8_SE_jLi2ELi2ELi4ELi512ELi2EEEvNS0_6detail10TensorInfoIT0_T2_EENSI_IT1_SK_EESK_T_:
        /* <DEDUP_REMOVED lines=23> */
.L_x_3071:
        /* <DEDUP_REMOVED lines=166> */
.L_x_3044:
[----:B---34-:R-:W-:Y:S05]  /*0bd0*/  BSYNC.RECONVERGENT B0 ;  /* 0x0000000000007941 */ /* 0x018fea0003800200 */
.L_x_3043:
        /* <DEDUP_REMOVED lines=57> */
.L_x_3046:
[----:B------:R-:W-:Y:S05]  /*0f70*/  BSYNC.RECONVERGENT B0 ;  /* 0x0000000000007941 */ /* 0x000fea0003800200 */
.L_x_3045:
        /* <DEDUP_REMOVED lines=49> */
.L_x_3048:
[----:B------:R-:W-:Y:S05]  /*1290*/  BSYNC.RECONVERGENT B0 ;  /* 0x0000000000007941 */ /* 0x000fea0003800200 */
.L_x_3047:
        /* <DEDUP_REMOVED lines=49> */
.L_x_3050:
[----:B------:R-:W-:Y:S05]  /*15b0*/  BSYNC.RECONVERGENT B0 ;  /* 0x0000000000007941 */ /* 0x000fea0003800200 */
.L_x_3049:
        /* <DEDUP_REMOVED lines=12> */
.L_x_3051:
        /* <DEDUP_REMOVED lines=8> */
.L_x_3052:
        /* <DEDUP_REMOVED lines=19> */
.L_x_10104:
[----:B------:R-:W-:Y:S05]  /*1830*/  BRX R2 -0x1840                                                                                                                                                                                                                                                                                                                                                                                                                                                                               (*"BRANCH_TARGETS .L_x_10105,.L_x_10106,.L_x_10107"*) ;  /* 0xffffffe402f07949 */ /* 0x000fea000383ffff */
.L_x_3055:
        /* <DEDUP_REMOVED lines=30> */
.L_x_3061:
[----:B------:R0:W5:Y:S02]  /*1a20*/  LDG.E R3, desc[UR36][R26.64] ;  /* 0x000000241a037981 */ /* 0x000164000c1e1900 */
.L_x_3060:
[----:B------:R-:W-:Y:S05]  /*1a30*/  BSYNC.RECONVERGENT B6 ;  /* 0x0000000000067941 */ /* 0x000fea0003800200 */
.L_x_3059:
[----:B-----5:R-:W-:Y:S02]  /*1a40*/  FSET.BF.LE.FTZ.AND R40, R40, R3, PT ;  /* 0x000000032828720a */ /* 0x020fe40003813000 */
[C---:B------:R-:W-:Y:S02]  /*1a50*/  LEA R2, P0, R16.reuse, UR42, 0x1 ;  /* 0x0000002a10027c11 */ /* 0x040fe4000f8008ff */
[----:B------:R-:W-:Y:S02]  /*1a60*/  F2FP.F16.F32.PACK_AB R40, RZ, R40 ;  /* 0x00000028ff28723e */ /* 0x000fe400000000ff */
[----:B------:R-:W-:-:S05]  /*1a70*/  LEA.HI.X R3, R16, UR43, R17, 0x1, P0 ;  /* 0x0000002b10037c11 */ /* 0x000fca00080f0c11 */
[----:B------:R1:W-:Y:S04]  /*1a80*/  STG.E.U16 desc[UR36][R2.64], R40 ;  /* 0x0000002802007986 */ /* 0x0003e8000c101524 */
.L_x_3057:
[----:B------:R-:W-:Y:S05]  /*1a90*/  BSYNC.RELIABLE B7 ;  /* 0x0000000000077941 */ /* 0x000fea0003800100 */
.L_x_3056:
        /* <DEDUP_REMOVED lines=23> */
.L_x_3064:
[----:B------:R2:W5:Y:S02]  /*1c10*/  LDG.E R0, desc[UR36][R16.64] ;  /* 0x0000002410007981 */ /* 0x000564000c1e1900 */
.L_x_3063:
[----:B------:R-:W-:Y:S05]  /*1c20*/  BSYNC.RECONVERGENT B6 ;  /* 0x0000000000067941 */ /* 0x000fea0003800200 */
.L_x_3062:
[----:B-----5:R-:W-:Y:S02]  /*1c30*/  FSET.BF.LE.FTZ.AND R39, R39, R0, PT ;  /* 0x000000002727720a */ /* 0x020fe40003813000 */
[C---:B-1----:R-:W-:Y:S02]  /*1c40*/  LEA R2, P0, R22.reuse, UR42, 0x1 ;  /* 0x0000002a16027c11 */ /* 0x042fe4000f8008ff */
[----:B------:R-:W-:Y:S02]  /*1c50*/  F2FP.F16.F32.PACK_AB R39, RZ, R39 ;  /* 0x00000027ff27723e */ /* 0x000fe400000000ff */
[----:B------:R-:W-:-:S05]  /*1c60*/  LEA.HI.X R3, R22, UR43, R23, 0x1, P0 ;  /* 0x0000002b16037c11 */ /* 0x000fca00080f0c17 */
[----:B------:R1:W-:Y:S04]  /*1c70*/  STG.E.U16 desc[UR36][R2.64], R39 ;  /* 0x0000002702007986 */ /* 0x0003e8000c101524 */
.L_x_10106:
        /* <DEDUP_REMOVED lines=23> */
.L_x_3067:
[----:B------:R1:W5:Y:S02]  /*1df0*/  LDG.E R3, desc[UR36][R16.64] ;  /* 0x0000002410037981 */ /* 0x000364000c1e1900 */
.L_x_3066:
[----:B------:R-:W-:Y:S05]  /*1e00*/  BSYNC.RECONVERGENT B6 ;  /* 0x0000000000067941 */ /* 0x000fea0003800200 */
.L_x_3065:
[----:B-----5:R-:W-:Y:S02]  /*1e10*/  FSET.BF.LE.FTZ.AND R36, R36, R3, PT ;  /* 0x000000032424720a */ /* 0x020fe40003813000 */
[C---:B------:R-:W-:Y:S02]  /*1e20*/  LEA R2, P0, R30.reuse, UR42, 0x1 ;  /* 0x0000002a1e027c11 */ /* 0x040fe4000f8008ff */
[----:B------:R-:W-:Y:S02]  /*1e30*/  F2FP.F16.F32.PACK_AB R36, RZ, R36 ;  /* 0x00000024ff24723e */ /* 0x000fe400000000ff */
[----:B------:R-:W-:-:S05]  /*1e40*/  LEA.HI.X R3, R30, UR43, R31, 0x1, P0 ;  /* 0x0000002b1e037c11 */ /* 0x000fca00080f0c1f */
[----:B------:R2:W-:Y:S04]  /*1e50*/  STG.E.U16 desc[UR36][R2.64], R36 ;  /* 0x0000002402007986 */ /* 0x0005e8000c101524 */
.L_x_10105:
[----:B------:R-:W-:Y:S05]  /*1e60*/  BSYNC.RELIABLE B8 ;  /* 0x0000000000087941 */ /* 0x000fea0003800100 */
.L_x_3054:
        /* <DEDUP_REMOVED lines=23> */
.L_x_3070:
[----:B------:R1:W5:Y:S02]  /*1fe0*/  LDG.E R0, desc[UR36][R16.64] ;  /* 0x0000002410007981 */ /* 0x000364000c1e1900 */
.L_x_3069:
[----:B------:R-:W-:Y:S05]  /*1ff0*/  BSYNC.RECONVERGENT B6 ;  /* 0x0000000000067941 */ /* 0x000fea0003800200 */
.L_x_3068:
[----:B-----5:R-:W-:Y:S02]  /*2000*/  FSET.BF.LE.FTZ.AND R37, R37, R0, PT ;  /* 0x000000002525720a */ /* 0x020fe40003813000 */
[C---:B--2---:R-:W-:Y:S02]  /*2010*/  LEA R2, P0, R34.reuse, UR42, 0x1 ;  /* 0x0000002a22027c11 */ /* 0x044fe4000f8008ff */
[----:B------:R-:W-:Y:S02]  /*2020*/  F2FP.F16.F32.PACK_AB R37, RZ, R37 ;  /* 0x00000025ff25723e */ /* 0x000fe400000000ff */
[----:B------:R-:W-:-:S05]  /*2030*/  LEA.HI.X R3, R34, UR43, R35, 0x1, P0 ;  /* 0x0000002b22037c11 */ /* 0x000fca00080f0c23 */
[----:B------:R2:W-:Y:S01]  /*2040*/  STG.E.U16 desc[UR36][R2.64], R37 ;  /* 0x0000002502007986 */ /* 0x0005e2000c101524 */
[----:B------:R-:W-:Y:S05]  /*2050*/  BRA `(.L_x_3058) ;  /* 0x0000000000047947 */ /* 0x000fea0003800000 */
.L_x_10107:
[----:B------:R-:W-:Y:S05]  /*2060*/  BREAK.RELIABLE B8 ;  /* 0x0000000000087942 */ /* 0x000fea0003800100 */
.L_x_3058:
[----:B------:R-:W-:Y:S05]  /*2070*/  BSYNC.RECONVERGENT B9 ;  /* 0x0000000000097941 */ /* 0x000fea0003800200 */
.L_x_3053:
[----:B------:R-:W3:Y:S01]  /*2080*/  LDCU UR4, c[0x0][0x360] ;  /* 0x00006c00ff0477ac */ /* 0x000ee20008000800 */
[----:B--2---:R-:W3:Y:S02]  /*2090*/  LDC R3, c[0x0][0x370] ;  /* 0x0000dc00ff037b82 */ /* 0x004ee40000000800 */
[----:B---3--:R-:W-:-:S05]  /*20a0*/  IMAD R3, R3, UR4, RZ ;  /* 0x0000000403037c24 */ /* 0x008fca000f8e02ff */
[----:B------:R-:W-:-:S04]  /*20b0*/  LEA R38, R3, R38, 0x2 ;  /* 0x0000002603267211 */ /* 0x000fc800078e10ff */
[----:B------:R-:W-:-:S13]  /*20c0*/  ISETP.GE.U32.AND P0, PT, R38, UR49, PT ;  /* 0x0000003126007c0c */ /* 0x000fda000bf06070 */
[----:B------:R-:W-:Y:S05]  /*20d0*/  @!P0 BRA `(.L_x_3071) ;  /* 0xffffffe000248947 */ /* 0x000fea000383ffff */
[----:B------:R-:W-:Y:S05]  /*20e0*/  BSYNC.RECONVERGENT B10 ;  /* 0x00000000000a7941 */ /* 0x000fea0003800200 */
.L_x_3042:
[----:B------:R-:W-:Y:S05]  /*20f0*/  EXIT ;  /* 0x000000000000794d */ /* 0x000fea0003800000 */
.L_x_3072:
        /* <DEDUP_REMOVED lines=16> */
.L_x_10587:


//--------------------- .text._ZN2at4cuda57_GLOBAL__N__cd6b329d_24_DistributionBernoulli_cu_7537a20d21kernelPointwiseApply2IZNS_6native9templates4cuda28bernoulli_tensor_cuda_kernelIN3c104HalfEfEEvRKNS_10TensorBaseESB_NS_15PhiloxCudaStateEEUliRS8_SD_SD_SD_RKfSF_SF_SF_E_S8_SE_jLi2ELi1ELi4ELi512ELi2EEEvNS0_6detail10TensorInfoIT0_T2_EENSI_IT1_SK_EESK_T_ --------------------------
	.section	.text._ZN2at4cuda57_GLOBAL__N__cd6b329d_24_DistributionBernoulli_cu_7537a20d21kernelPointwiseApply2IZNS_6native9templates4cuda28bernoulli_tensor_cuda_kernelIN3c104HalfEfEEvRKNS_10TensorBaseESB_NS_15PhiloxCudaStateEEUliRS8_SD_SD_SD_RKfSF_SF_SF_E_S8_SE_jLi2ELi1ELi4ELi512ELi2EEEvNS0_6detail10TensorInfoIT0_T2_EENSI_IT1_SK_EESK_T_,"ax",@progbits
	.align	128
.text._ZN2at4cuda57_GLOBAL__N__cd6b329d_24_DistributionBernoulli_cu_7537a20d21kernelPointwiseApply2IZNS_6native9templates4cuda28bernoulli_tensor_cuda_kernelIN3c104HalfEfEEvRKNS_10TensorBaseESB_NS_15PhiloxCudaStateEEUliRS8_SD_SD_SD_RKfSF_SF_SF_E_S8_SE_jLi2ELi1ELi4ELi512ELi2EEEvNS0_6detail10TensorInfoIT0_T2_EENSI_IT1_SK_EESK_T_:
        .type           _ZN2at4cuda57_GLOBAL__N__cd6b329d_24_DistributionBernoulli_cu_7537a20d21kernelPointwiseApply2IZNS_6native9templates4cuda28bernoulli_tensor_cuda_kernelIN3c104HalfEfEEvRKNS_10TensorBaseESB_NS_15PhiloxCudaStateEEUliRS8_SD_SD_SD_RKfSF_SF_SF_E_S8_SE_jLi2ELi1ELi4ELi512ELi2EEEvNS0_6detail10TensorInfoIT0_T2_EENSI_IT1_SK_EESK_T_,@function
        .size           _ZN2at4cuda57_GLOBAL__N__cd6b329d_24_DistributionBernoulli_cu_7537a20d21kernelPointwiseApply2IZNS_6native9templates4cuda28bernoulli_tensor_cuda_kernelIN3c104HalfEfEEvRKNS_10TensorBaseESB_NS_15PhiloxCudaStateEEUliRS8_SD_SD_SD_RKfSF_SF_SF_E_S8_SE_jLi2ELi1ELi4ELi512ELi2EEEvNS0_6detail10TensorInfoIT0_T2_EENSI_IT1_SK_EESK_T_,(.L_x_10588 - _ZN2at4cuda57_GLOBAL__N__cd6b329d_24_DistributionBernoulli_cu_7537a20d21kernelPointwiseApply2IZNS_6native9templates4cuda28bernoulli_tensor_cuda_kernelIN3c104HalfEfEEvRKNS_10TensorBaseESB_NS_15PhiloxCudaStateEEUliRS8_SD_SD_SD_RKfSF_SF_SF_E_S8_SE_jLi2ELi1ELi4ELi512ELi2EEEvNS0_6detail10TensorInfoIT0_T2_EENSI_IT1_SK_EESK_T_)
        .other          _ZN2at4cuda57_GLOBAL__N__cd6b329d_24_DistributionBernoulli_cu_7537a20d21kernelPointwiseApply2IZNS_6native9templates4cuda28bernoulli_tensor_cuda_kernelIN3c104HalfEfEEvRKNS_10TensorBaseESB_NS_15PhiloxCudaStateEEUliRS8_SD_SD_SD_RKfSF_SF_SF_E_S8_SE_jLi2ELi1ELi4ELi512ELi2EEEvNS0_6detail10TensorInfoIT0_T2_EENSI_IT1_SK_EESK_T_,@"STO_CUDA_ENTRY STV_DEFAULT"
_ZN2at4cuda57_GLOBAL__N__cd6b329d_24_DistributionBernoulli_cu_7537a20d21kernelPointwiseApply2IZNS_6native9templates4cuda28bernoulli_tensor_cuda_kernelIN3c104HalfEfEEvRKNS_10TensorBaseESB_NS_15PhiloxCudaStateEEUliRS8_SD_SD_SD_RKfSF_SF_SF_E_S8_SE_jLi2ELi1ELi4ELi512ELi2EEEvNS0_6detail10TensorInfoIT0_T2_EENSI_IT1_SK_EESK_T_:
        /* <DEDUP_REMOVED lines=23> */
.L_x_3102:
        /* <DEDUP_REMOVED lines=138> */
.L_x_3075:
[----:B------:R-:W-:Y:S05]  /*0a10*/  BSYNC.RECONVERGENT B0 ;  /* 0x0000000000007941 */ /* 0x000fea0003800200 */
.L_x_3074:
        /* <DEDUP_REMOVED lines=38> */
.L_x_3077:
[----:B------:R-:W-:Y:S05]  /*0c80*/  BSYNC.RECONVERGENT B0 ;  /* 0x0000000000007941 */ /* 0x000fea0003800200 */
.L_x_3076:
        /* <DEDUP_REMOVED lines=35> */
.L_x_3079:
[----:B------:R-:W-:Y:S05]  /*0ec0*/  BSYNC.RECONVERGENT B0 ;  /* 0x0000000000007941 */ /* 0x000fea0003800200 */
.L_x_3078:
        /* <DEDUP_REMOVED lines=26> */
.L_x_3081:
[----:B------:R-:W-:Y:S05]  /*1070*/  BSYNC.RECONVERGENT B0 ;  /* 0x0000000000007941 */ /* 0x000fea0003800200 */
.L_x_3080:
        /* <DEDUP_REMOVED lines=12> */
.L_x_3082:
        /* <DEDUP_REMOVED lines=8> */
.L_x_3083:
        /* <DEDUP_REMOVED lines=19> */
.L_x_10108:
[----:B------:R-:W-:Y:S05]  /*12f0*/  BRX R4 -0x1300                                                                                                                                                                                                                                                                                                                                                                                                                                                                               (*"BRANCH_TARGETS .L_x_10109,.L_x_10110,.L_x_10111"*) ;  /* 0xffffffec04407949 */ /* 0x000fea000383ffff */
.L_x_3086:
        /* <DEDUP_REMOVED lines=30> */
.L_x_3092:
[----:B------:R0:W5:Y:S02]  /*14e0*/  LDG.E R0, desc[UR36][R16.64] ;  /* 0x0000002410007981 */ /* 0x000164000c1e1900 */
.L_x_3091:
[----:B------:R-:W-:Y:S05]  /*14f0*/  BSYNC.RECONVERGENT B6 ;  /* 0x0000000000067941 */ /* 0x000fea0003800200 */
.L_x_3090:
[----:B-----5:R-:W-:Y:S02]  /*1500*/  FSET.BF.LE.FTZ.AND R35, R35, R0, PT ;  /* 0x000000002323720a */ /* 0x020fe40003813000 */
[C---:B------:R-:W-:Y:S02]  /*1510*/  LEA R4, P0, R22.reuse, UR42, 0x1 ;  /* 0x0000002a16047c11 */ /* 0x040fe4000f8008ff */
[----:B------:R-:W-:Y:S02]  /*1520*/  F2FP.F16.F32.PACK_AB R35, RZ, R35 ;  /* 0x00000023ff23723e */ /* 0x000fe400000000ff */
[----:B------:R-:W-:-:S05]  /*1530*/  LEA.HI.X R5, R22, UR43, R23, 0x1, P0 ;  /* 0x0000002b16057c11 */ /* 0x000fca00080f0c17 */
[----:B------:R1:W-:Y:S04]  /*1540*/  STG.E.U16 desc[UR36][R4.64], R35 ;  /* 0x0000002304007986 */ /* 0x0003e8000c101524 */
.L_x_3088:
[----:B------:R-:W-:Y:S05]  /*1550*/  BSYNC.RELIABLE B7 ;  /* 0x0000000000077941 */ /* 0x000fea0003800100 */
.L_x_3087:
        /* <DEDUP_REMOVED lines=23> */
.L_x_3095:
[----:B------:R0:W5:Y:S02]  /*16d0*/  LDG.E R3, desc[UR36][R16.64] ;  /* 0x0000002410037981 */ /* 0x000164000c1e1900 */
.L_x_3094:
[----:B------:R-:W-:Y:S05]  /*16e0*/  BSYNC.RECONVERGENT B6 ;  /* 0x0000000000067941 */ /* 0x000fea0003800200 */
.L_x_3093:
[----:B-----5:R-:W-:Y:S02]  /*16f0*/  FSET.BF.LE.FTZ.AND R34, R34, R3, PT ;  /* 0x000000032222720a */ /* 0x020fe40003813000 */
[C---:B-1----:R-:W-:Y:S02]  /*1700*/  LEA R4, P0, R24.reuse, UR42, 0x1 ;  /* 0x0000002a18047c11 */ /* 0x042fe4000f8008ff */
[----:B------:R-:W-:Y:S02]  /*1710*/  F2FP.F16.F32.PACK_AB R34, RZ, R34 ;  /* 0x00000022ff22723e */ /* 0x000fe400000000ff */
[----:B------:R-:W-:-:S05]  /*1720*/  LEA.HI.X R5, R24, UR43, R25, 0x1, P0 ;  /* 0x0000002b18057c11 */ /* 0x000fca00080f0c19 */
[----:B------:R1:W-:Y:S04]  /*1730*/  STG.E.U16 desc[UR36][R4.64], R34 ;  /* 0x0000002204007986 */ /* 0x0003e8000c101524 */
.L_x_10110:
        /* <DEDUP_REMOVED lines=23> */
.L_x_3098:
[----:B------:R0:W5:Y:S02]  /*18b0*/  LDG.E R0, desc[UR36][R16.64] ;  /* 0x0000002410007981 */ /* 0x000164000c1e1900 */
.L_x_3097:
[----:B------:R-:W-:Y:S05]  /*18c0*/  BSYNC.RECONVERGENT B6 ;  /* 0x0000000000067941 */ /* 0x000fea0003800200 */
.L_x_3096:
[----:B-----5:R-:W-:Y:S02]  /*18d0*/  FSET.BF.LE.FTZ.AND R33, R33, R0, PT ;  /* 0x000000002121720a */ /* 0x020fe40003813000 */
[C---:B-1----:R-:W-:Y:S02]  /*18e0*/  LEA R4, P0, R26.reuse, UR42, 0x1 ;  /* 0x0000002a1a047c11 */ /* 0x042fe4000f8008ff */
[----:B------:R-:W-:Y:S02]  /*18f0*/  F2FP.F16.F32.PACK_AB R33, RZ, R33 ;  /* 0x00000021ff21723e */ /* 0x000fe400000000ff */
[----:B------:R-:W-:-:S05]  /*1900*/  LEA.HI.X R5, R26, UR43, R27, 0x1, P0 ;  /* 0x0000002b1a057c11 */ /* 0x000fca00080f0c1b */
[----:B------:R1:W-:Y:S04]  /*1910*/  STG.E.U16 desc[UR36][R4.64], R33 ;  /* 0x0000002104007986 */ /* 0x0003e8000c101524 */
.L_x_10109:
[----:B------:R-:W-:Y:S05]  /*1920*/  BSYNC.RELIABLE B8 ;  /* 0x0000000000087941 */ /* 0x000fea0003800100 */
.L_x_3085:
        /* <DEDUP_REMOVED lines=23> */
.L_x_3101:
[----:B------:R0:W5:Y:S02]  /*1aa0*/  LDG.E R3, desc[UR36][R16.64] ;  /* 0x0000002410037981 */ /* 0x000164000c1e1900 */
.L_x_3100:
[----:B------:R-:W-:Y:S05]  /*1ab0*/  BSYNC.RECONVERGENT B6 ;  /* 0x0000000000067941 */ /* 0x000fea0003800200 */
.L_x_3099:
[----:B-----5:R-:W-:Y:S02]  /*1ac0*/  FSET.BF.LE.FTZ.AND R32, R32, R3, PT ;  /* 0x000000032020720a */ /* 0x020fe40003813000 */
[C---:B-1----:R-:W-:Y:S02]  /*1ad0*/  LEA R4, P0, R36.reuse, UR42, 0x1 ;  /* 0x0000002a24047c11 */ /* 0x042fe4000f8008ff */
[----:B------:R-:W-:Y:S02]  /*1ae0*/  F2FP.F16.F32.PACK_AB R32, RZ, R32 ;  /* 0x00000020ff20723e */ /* 0x000fe400000000ff */
[----:B------:R-:W-:-:S05]  /*1af0*/  LEA.HI.X R5, R36, UR43, R37, 0x1, P0 ;  /* 0x0000002b24057c11 */ /* 0x000fca00080f0c25 */
[----:B------:R1:W-:Y:S01]  /*1b00*/  STG.E.U16 desc[UR36][R4.64], R32 ;  /* 0x0000002004007986 */ /* 0x0003e2000c101524 */
[----:B------:R-:W-:Y:S05]  /*1b10*/  BRA `(.L_x_3089) ;  /* 0x0000000000047947 */ /* 0x000fea0003800000 */
.L_x_10111:
[----:B------:R-:W-:Y:S05]  /*1b20*/  BREAK.RELIABLE B8 ;  /* 0x0000000000087942 */ /* 0x000fea0003800100 */
.L_x_3089:
[----:B------:R-:W-:Y:S05]  /*1b30*/  BSYNC.RECONVERGENT B9 ;  /* 0x0000000000097941 */ /* 0x000fea0003800200 */
.L_x_3084:
[----:B------:R-:W-:-:S05]  /*1b40*/  IMAD R29, R2, 0x4, R29 ;  /* 0x00000004021d7824 */ /* 0x000fca00078e021d */
[----:B------:R-:W-:-:S13]  /*1b50*/  ISETP.GE.U32.AND P0, PT, R29, UR46, PT ;  /* 0x0000002e1d007c0c */ /* 0x000fda000bf06070 */
[----:B------:R-:W-:Y:S05]  /*1b60*/  @!P0 BRA `(.L_x_3102) ;  /* 0xffffffe400808947 */ /* 0x000fea000383ffff */
[----:B------:R-:W-:Y:S05]  /*1b70*/  BSYNC.RECONVERGENT B10 ;  /* 0x00000000000a7941 */ /* 0x000fea0003800200 */
.L_x_3073:
[----:B------:R-:W-:Y:S05]  /*1b80*/  EXIT ;  /* 0x000000000000794d */ /* 0x000fea0003800000 */
.L_x_3103:
        /* <DEDUP_REMOVED lines=15> */
.L_x_10588:


//--------------------- .text._ZN2at4cuda57_GLOBAL__N__cd6b329d_24_DistributionBernoulli_cu_7537a20d21kernelPointwiseApply2IZNS_6native9templates4cuda28bernoulli_tensor_cuda_kernelIN3c104HalfEfEEvRKNS_10TensorBaseESB_NS_15PhiloxCudaStateEEUliRS8_SD_SD_SD_RKfSF_SF_SF_E_S8_SE_jLi1ELin1ELi4ELi512ELi2EEEvNS0_6detail10TensorInfoIT0_T2_EENSI_IT1_SK_EESK_T_ --------------------------
	.section	.text._ZN2at4cuda57_GLOBAL__N__cd6b329d_24_DistributionBernoulli_cu_7537a20d21kernelPointwiseApply2IZNS_6native9templates4cuda28bernoulli_tensor_cuda_kernelIN3c104HalfEfEEvRKNS_10TensorBaseESB_NS_15PhiloxCudaStateEEUliRS8_SD_SD_SD_RKfSF_SF_SF_E_S8_SE_jLi1ELin1ELi4ELi512ELi2EEEvNS0_6detail10TensorInfoIT0_T2_EENSI_IT1_SK_EESK_T_,"ax",@progbits
	.align	128
.text._ZN2at4cuda57_GLOBAL__N__cd6b329d_24_DistributionBernoulli_cu_7537a20d21kernelPointwiseApply2IZNS_6native9templates4cuda28bernoulli_tensor_cuda_kernelIN3c104HalfEfEEvRKNS_10TensorBaseESB_NS_15PhiloxCudaStateEEUliRS8_SD_SD_SD_RKfSF_SF_SF_E_S8_SE_jLi1ELin1ELi4ELi512ELi2EEEvNS0_6detail10TensorInfoIT0_T2_EENSI_IT1_SK_EESK_T_:
        .type           _ZN2at4cuda57_GLOBAL__N__cd6b329d_24_DistributionBernoulli_cu_7537a20d21kernelPointwiseApply2IZNS_6native9templates4cuda28bernoulli_tensor_cuda_kernelIN3c104HalfEfEEvRKNS_10TensorBaseESB_NS_15PhiloxCudaStateEEUliRS8_SD_SD_SD_RKfSF_SF_SF_E_S8_SE_jLi1ELin1ELi4ELi512ELi2EEEvNS0_6detail10TensorInfoIT0_T2_EENSI_IT1_SK_EESK_T_,@function
        .size           _ZN2at4cuda57_GLOBAL__N__cd6b329d_24_DistributionBernoulli_cu_7537a20d21kernelPointwiseApply2IZNS_6native9templates4cuda28bernoulli_tensor_cuda_kernelIN3c104HalfEfEEvRKNS_10TensorBaseESB_NS_15PhiloxCudaStateEEUliRS8_SD_SD_SD_RKfSF_SF_SF_E_S8_SE_jLi1ELin1ELi4ELi512ELi2EEEvNS0_6detail10TensorInfoIT0_T2_EENSI_IT1_SK_EESK_T_,(.L_x_10589 - _ZN2at4cuda57_GLOBAL__N__cd6b329d_24_DistributionBernoulli_cu_7537a20d21kernelPointwiseApply2IZNS_6native9templates4cuda28bernoulli_tensor_cuda_kernelIN3c104HalfEfEEvRKNS_10TensorBaseESB_NS_15PhiloxCudaStateEEUliRS8_SD_SD_SD_RKfSF_SF_SF_E_S8_SE_jLi1ELin1ELi4ELi512ELi2EEEvNS0_6detail10TensorInfoIT0_T2_EENSI_IT1_SK_EESK_T_)
        .other          _ZN2at4cuda57_GLOBAL__N__cd6b329d_24_DistributionBernoulli_cu_7537a20d21kernelPointwiseApply2IZNS_6native9templates4cuda28bernoulli_tensor_cuda_kernelIN3c104HalfEfEEvRKNS_10TensorBaseESB_NS_15PhiloxCudaStateEEUliRS8_SD_SD_SD_RKfSF_SF_SF_E_S8_SE_jLi1ELin1ELi4ELi512ELi2EEEvNS0_6detail10TensorInfoIT0_T2_EENSI_IT1_SK_EESK_T_,@"STO_CUDA_ENTRY STV_DEFAULT"
_ZN2at4cuda57_GLOBAL__N__cd6b329d_24_DistributionBernoulli_cu_7537a20d21kernelPointwiseApply2IZNS_6native9templates4cuda28bernoulli_tensor_cuda_kernelIN3c104HalfEfEEvRKNS_10TensorBaseESB_NS_15PhiloxCudaStateEEUliRS8_SD_SD_SD_RKfSF_SF_SF_E_S8_SE_jLi1ELin1ELi4ELi512ELi2EEEvNS0_6detail10TensorInfoIT0_T2_EENSI_IT1_SK_EESK_T_:
        /* <DEDUP_REMOVED lines=24> */
.L_x_3153:
        /* <DEDUP_REMOVED lines=28> */
.L_x_3109:
        /* <DEDUP_REMOVED lines=206> */
.L_x_3108:
[----:B------:R-:W-:-:S07]  /*1020*/  VIADD R2, R2, 0x4 ;  /* 0x0000000402027836 */ /* 0x000fce0000000000 */
.L_x_3107:
        /* <DEDUP_REMOVED lines=107> */
.L_x_3110:
        /* <DEDUP_REMOVED lines=56> */
.L_x_3111:
        /* <DEDUP_REMOVED lines=28> */
.L_x_3106:
[----:B------:R-:W0:Y:S01]  /*1c20*/  LDCU UR4, c[0x0][0x4c4] ;  /* 0x00009880ff0477ac */ /* 0x000e220008000800 */
[----:B------:R-:W-:Y:S02]  /*1c30*/  HFMA2 R19, -RZ, RZ, 0, 0 ;  /* 0x00000000ff137431 */ /* 0x000fe400000001ff */
[----:B0-----:R-:W-:-:S07]  /*1c40*/  IMAD R18, R7, UR4, R18 ;  /* 0x0000000407127c24 */ /* 0x001fce000f8e0212 */
.L_x_3105:
[----:B------:R-:W-:Y:S05]  /*1c50*/  BSYNC.RECONVERGENT B0 ;  /* 0x0000000000007941 */ /* 0x000fea0003800200 */
.L_x_3104:
        /* <DEDUP_REMOVED lines=18> */
.L_x_3116:
        /* <DEDUP_REMOVED lines=206> */
.L_x_3115:
        /* <DEDUP_REMOVED lines=107> */
.L_x_3117:
        /* <DEDUP_REMOVED lines=56> */
.L_x_3118:
        /* <DEDUP_REMOVED lines=28> */
.L_x_3114:
[----:B------:R-:W0:Y:S02]  /*3650*/  LDCU UR4, c[0x0][0x4c4] ;  /* 0x00009880ff0477ac */ /* 0x000e240008000800 */
[----:B0-----:R-:W-:Y:S02]  /*3660*/  IMAD R22, R22, UR4, R23 ;  /* 0x0000000416167c24 */ /* 0x001fe4000f8e0217 */
[----:B------:R-:W-:-:S07]  /*3670*/  HFMA2 R23, -RZ, RZ, 0, 0 ;  /* 0x00000000ff177431 */ /* 0x000fce00000001ff */
.L_x_3113:
[----:B------:R-:W-:Y:S05]  /*3680*/  BSYNC.RECONVERGENT B0 ;  /* 0x0000000000007941 */ /* 0x000fea0003800200 */
.L_x_3112:
        /* <DEDUP_REMOVED lines=17> */
.L_x_3123:
        /* <DEDUP_REMOVED lines=206> */
.L_x_3122:
        /* <DEDUP_REMOVED lines=107> */
.L_x_3124:
        /* <DEDUP_REMOVED lines=56> */
.L_x_3125:
        /* <DEDUP_REMOVED lines=28> */
.L_x_3121:
[----:B------:R-:W0:Y:S02]  /*5070*/  LDCU UR4, c[0x0][0x4c4] ;  /* 0x00009880ff0477ac */ /* 0x000e240008000800 */
[----:B0-----:R-:W-:Y:S02]  /*5080*/  IMAD R24, R25, UR4, R24 ;  /* 0x0000000419187c24 */ /* 0x001fe4000f8e0218 */
[----:B------:R-:W-:-:S07]  /*5090*/  HFMA2 R25, -RZ, RZ, 0, 0 ;  /* 0x00000000ff197431 */ /* 0x000fce00000001ff */
.L_x_3120:
[----:B------:R-:W-:Y:S05]  /*50a0*/  BSYNC.RECONVERGENT B0 ;  /* 0x0000000000007941 */ /* 0x000fea0003800200 */
.L_x_3119:
        /* <DEDUP_REMOVED lines=17> */
.L_x_3130:
        /* <DEDUP_REMOVED lines=206> */
.L_x_3129:
        /* <DEDUP_REMOVED lines=107> */
.L_x_3131:
        /* <DEDUP_REMOVED lines=56> */
.L_x_3132:
        /* <DEDUP_REMOVED lines=28> */
.L_x_3128:
[----:B------:R-:W0:Y:S01]  /*6a90*/  LDCU UR4, c[0x0][0x4c4] ;  /* 0x00009880ff0477ac */ /* 0x000e220008000800 */
[----:B------:R-:W-:Y:S02]  /*6aa0*/  HFMA2 R5, -RZ, RZ, 0, 0 ;  /* 0x00000000ff057431 */ /* 0x000fe400000001ff */
[----:B0-----:R-:W-:-:S07]  /*6ab0*/  IMAD R4, R2, UR4, R7 ;  /* 0x0000000402047c24 */ /* 0x001fce000f8e0207 */
.L_x_3127:
[----:B------:R-:W-:Y:S05]  /*6ac0*/  BSYNC.RECONVERGENT B0 ;  /* 0x0000000000007941 */ /* 0x000fea0003800200 */
.L_x_3126:
        /* <DEDUP_REMOVED lines=125> */
.L_x_3133:
        /* <DEDUP_REMOVED lines=8> */
.L_x_3134:
        /* <DEDUP_REMOVED lines=18> */
.L_x_10112:
[----:B------:R-:W-:Y:S05]  /*7440*/  BRX R4 -0x7450                                                                                                                                                                                                                                                                                                                                                                                                                                                                               (*"BRANCH_TARGETS .L_x_10113,.L_x_10114,.L_x_10115"*) ;  /* 0xffffff8804ec7949 */ /* 0x000fea000383ffff */
.L_x_3137:
        /* <DEDUP_REMOVED lines=31> */
.L_x_3143:
[----:B------:R0:W5:Y:S02]  /*7640*/  LDG.E R0, desc[UR36][R26.64] ;  /* 0x000000241a007981 */ /* 0x000164000c1e1900 */
.L_x_3142:
[----:B------:R-:W-:Y:S05]  /*7650*/  BSYNC.RECONVERGENT B6 ;  /* 0x0000000000067941 */ /* 0x000fea0003800200 */
.L_x_3141:
[----:B------:R-:W1:Y:S01]  /*7660*/  LDC R5, c[0x0][0x3ec] ;  /* 0x0000fb00ff057b82 */ /* 0x000e620000000800 */
[----:B------:R-:W2:Y:S01]  /*7670*/  LDCU UR4, c[0x0][0x530] ;  /* 0x0000a600ff0477ac */ /* 0x000ea20008000800 */
[----:B-----5:R-:W-:-:S04]  /*7680*/  FSET.BF.LE.FTZ.AND R0, R35, R0, PT ;  /* 0x000000002300720a */ /* 0x020fc80003813000 */
[----:B------:R-:W-:Y:S02]  /*7690*/  F2FP.F16.F32.PACK_AB R0, RZ, R0 ;  /* 0x00000000ff00723e */ /* 0x000fe400000000ff */
        /* <DEDUP_REMOVED lines=8> */
.L_x_3139:
[----:B------:R-:W-:Y:S05]  /*7720*/  BSYNC.RELIABLE B7 ;  /* 0x0000000000077941 */ /* 0x000fea0003800100 */
.L_x_3138:
        /* <DEDUP_REMOVED lines=24> */
.L_x_3146:
[----:B------:R0:W5:Y:S02]  /*78b0*/  LDG.E R0, desc[UR36][R26.64] ;  /* 0x000000241a007981 */ /* 0x000164000c1e1900 */
.L_x_3145:
[----:B------:R-:W-:Y:S05]  /*78c0*/  BSYNC.RECONVERGENT B6 ;  /* 0x0000000000067941 */ /* 0x000fea0003800200 */
.L_x_3144:
        /* <DEDUP_REMOVED lines=12> */
.L_x_10114:
        /* <DEDUP_REMOVED lines=24> */
.L_x_3149:
[----:B------:R2:W5:Y:S02]  /*7b10*/  LDG.E R5, desc[UR36][R24.64] ;  /* 0x0000002418057981 */ /* 0x000564000c1e1900 */
.L_x_3148:
[----:B------:R-:W-:Y:S05]  /*7b20*/  BSYNC.RECONVERGENT B6 ;  /* 0x0000000000067941 */ /* 0x000fea0003800200 */
.L_x_3147:
[----:B------:R-:W3:Y:S01]  /*7b30*/  LDC R7, c[0x0][0x3ec] ;  /* 0x0000fb00ff077b82 */ /* 0x000ee20000000800 */
[----:B------:R-:W4:Y:S01]  /*7b40*/  LDCU UR4, c[0x0][0x530] ;  /* 0x0000a600ff0477ac */ /* 0x000f220008000800 */
[----:B-----5:R-:W-:-:S04]  /*7b50*/  FSET.BF.LE.FTZ.AND R32, R32, R5, PT ;  /* 0x000000052020720a */ /* 0x020fc80003813000 */
[----:B------:R-:W-:Y:S02]  /*7b60*/  F2FP.F16.F32.PACK_AB R32, RZ, R32 ;  /* 0x00000020ff20723e */ /* 0x000fe400000000ff */
[----:B-1----:R-:W1:Y:S01]  /*7b70*/  LDC.64 R2, c[0x0][0x380] ;  /* 0x0000e000ff027b82 */ /* 0x002e620000000a00 */
[----:B----4-:R-:W-:-:S04]  /*7b80*/  IADD3 R0, PT, PT, -R28, UR4, RZ ;  /* 0x000000041c007c10 */ /* 0x010fc8000fffe1ff */
[----:B------:R-:W-:Y:S01]  /*7b90*/  ISETP.GT.AND P0, PT, R0, 0x1, PT ;  /* 0x000000010000780c */ /* 0x000fe20003f04270 */
[----:B---3--:R-:W-:-:S05]  /*7ba0*/  IMAD R5, R28, R7, R7 ;  /* 0x000000071c057224 */ /* 0x008fca00078e0207 */
[----:B------:R-:W-:-:S05]  /*7bb0*/  SEL R5, R5, RZ, P0 ;  /* 0x000000ff05057207 */ /* 0x000fca0000000000 */
[----:B-1----:R-:W-:-:S05]  /*7bc0*/  IMAD.WIDE.U32 R2, R5, 0x2, R2 ;  /* 0x0000000205027825 */ /* 0x002fca00078e0002 */
[----:B------:R1:W-:Y:S02]  /*7bd0*/  STG.E.U16 desc[UR36][R2.64], R32 ;  /* 0x0000002002007986 */ /* 0x0003e4000c101524 */
.L_x_10113:
[----:B------:R-:W-:Y:S05]  /*7be0*/  BSYNC.RELIABLE B8 ;  /* 0x0000000000087941 */ /* 0x000fea0003800100 */
.L_x_3136:
        /* <DEDUP_REMOVED lines=24> */
.L_x_3152:
[----:B------:R3:W5:Y:S02]  /*7d70*/  LDG.E R0, desc[UR36][R22.64] ;  /* 0x0000002416007981 */ /* 0x000764000c1e1900 */
.L_x_3151:
[----:B------:R-:W-:Y:S05]  /*7d80*/  BSYNC.RECONVERGENT B6 ;  /* 0x0000000000067941 */ /* 0x000fea0003800200 */
.L_x_3150:
[----:B------:R-:W1:Y:S01]  /*7d90*/  LDCU UR5, c[0x0][0x530] ;  /* 0x0000a600ff0577ac */ /* 0x000e620008000800 */
[----:B------:R-:W4:Y:S01]  /*7da0*/  LDC.64 R4, c[0x0][0x380] ;  /* 0x0000e000ff047b82 */ /* 0x000f220000000a00 */
[----:B-----5:R-:W-:Y:S01]  /*7db0*/  FSET.BF.LE.FTZ.AND R31, R31, R0, PT ;  /* 0x000000001f1f720a */ /* 0x020fe20003813000 */
[----:B------:R-:W0:Y:S03]  /*7dc0*/  LDCU UR4, c[0x0][0x3ec] ;  /* 0x00007d80ff0477ac */ /* 0x000e260008000800 */
[----:B------:R-:W-:Y:S02]  /*7dd0*/  F2FP.F16.F32.PACK_AB R31, RZ, R31 ;  /* 0x0000001fff1f723e */ /* 0x000fe400000000ff */
        /* <DEDUP_REMOVED lines=8> */
.L_x_10115:
[----:B------:R-:W-:Y:S05]  /*7e60*/  BREAK.RELIABLE B8 ;  /* 0x0000000000087942 */ /* 0x000fea0003800100 */
.L_x_3140:
[----:B------:R-:W-:Y:S05]  /*7e70*/  BSYNC.RECONVERGENT B9 ;  /* 0x0000000000097941 */ /* 0x000fea0003800200 */
.L_x_3135:
[----:B------:R-:W-:-:S04]  /*7e80*/  LEA R28, R29, R28, 0x2 ;  /* 0x0000001c1d1c7211 */ /* 0x000fc800078e10ff */
[----:B------:R-:W-:-:S13]  /*7e90*/  ISETP.GE.U32.AND P0, PT, R28, R3, PT ;  /* 0x000000031c00720c */ /* 0x000fda0003f06070 */
[----:B------:R-:W-:Y:S05]  /*7ea0*/  @!P0 BRA `(.L_x_3153) ;  /* 0xffffff8000b48947 */ /* 0x000fea000383ffff */
[----:B------:R-:W-:Y:S05]  /*7eb0*/  EXIT ;  /* 0x000000000000794d */ /* 0x000fea0003800000 */
.L_x_3154:
        /* <DEDUP_REMOVED lines=12> */
.L_x_10589:


//--------------------- .text._ZN2at4cuda57_GLOBAL__N__cd6b329d_24_DistributionBernoulli_cu_7537a20d21kernelPointwiseApply2IZNS_6native9templates4cuda28bernoulli_tensor_cuda_kernelIN3c104HalfEfEEvRKNS_10TensorBaseESB_NS_15PhiloxCudaStateEEUliRS8_SD_SD_SD_RKfSF_SF_SF_E_S8_SE_jLi1ELi2ELi4ELi512ELi2EEEvNS0_6detail10TensorInfoIT0_T2_EENSI_IT1_SK_EESK_T_ --------------------------
	.section	.text._ZN2at4cuda57_GLOBAL__N__cd6b329d_24_DistributionBernoulli_cu_7537a20d21kernelPointwiseApply2IZNS_6native9templates4cuda28bernoulli_tensor_cuda_kernelIN3c104HalfEfEEvRKNS_10TensorBaseESB_NS_15PhiloxCudaStateEEUliRS8_SD_SD_SD_RKfSF_SF_SF_E_S8_SE_jLi1ELi2ELi4ELi512ELi2EEEvNS0_6detail10TensorInfoIT0_T2_EENSI_IT1_SK_EESK_T_,"ax",@progbits
	.align	128
.text._ZN2at4cuda57_GLOBAL__N__cd6b329d_24_DistributionBernoulli_cu_7537a20d21kernelPointwiseApply2IZNS_6native9templates4cuda28bernoulli_tensor_cuda_kernelIN3c104HalfEfEEvRKNS_10TensorBaseESB_NS_15PhiloxCudaStateEEUliRS8_SD_SD_SD_RKfSF_SF_SF_E_S8_SE_jLi1ELi2ELi4ELi512ELi2EEEvNS0_6detail10TensorInfoIT0_T2_EENSI_IT1_SK_EESK_T_:
        .type           _ZN2at4cuda57_GLOBAL__N__cd6b329d_24_DistributionBernoulli_cu_7537a20d21kernelPointwiseApply2IZNS_6native9templates4cuda28bernoulli_tensor_cuda_kernelIN3c104HalfEfEEvRKNS_10TensorBaseESB_NS_15PhiloxCudaStateEEUliRS8_SD_SD_SD_RKfSF_SF_SF_E_S8_SE_jLi1ELi2ELi4ELi512ELi2EEEvNS0_6detail10TensorInfoIT0_T2_EENSI_IT1_SK_EESK_T_,@function
        .size           _ZN2at4cuda57_GLOBAL__N__cd6b329d_24_DistributionBernoulli_cu_7537a20d21kernelPointwiseApply2IZNS_6native9templates4cuda28bernoulli_tensor_cuda_kernelIN3c104HalfEfEEvRKNS_10TensorBaseESB_NS_15PhiloxCudaStateEEUliRS8_SD_SD_SD_RKfSF_SF_SF_E_S8_SE_jLi1ELi2ELi4ELi512ELi2EEEvNS0_6detail10TensorInfoIT0_T2_EENSI_IT1_SK_EESK_T_,(.L_x_10590 - _ZN2at4cuda57_GLOBAL__N__cd6b329d_24_DistributionBernoulli_cu_7537a20d21kernelPointwiseApply2IZNS_6native9templates4cuda28bernoulli_tensor_cuda_kernelIN3c104HalfEfEEvRKNS_10TensorBaseESB_NS_15PhiloxCudaStateEEUliRS8_SD_SD_SD_RKfSF_SF_SF_E_S8_SE_jLi1ELi2ELi4ELi512ELi2EEEvNS0_6detail10TensorInfoIT0_T2_EENSI_IT1_SK_EESK_T_)
        .other          _ZN2at4cuda57_GLOBAL__N__cd6b329d_24_DistributionBernoulli_cu_7537a20d21kernelPointwiseApply2IZNS_6native9templates4cuda28bernoulli_tensor_cuda_kernelIN3c104HalfEfEEvRKNS_10TensorBaseESB_NS_15PhiloxCudaStateEEUliRS8_SD_SD_SD_RKfSF_SF_SF_E_S8_SE_jLi1ELi2ELi4ELi512ELi2EEEvNS0_6detail10TensorInfoIT0_T2_EENSI_IT1_SK_EESK_T_,@"STO_CUDA_ENTRY STV_DEFAULT"
_ZN2at4cuda57_GLOBAL__N__cd6b329d_24_DistributionBernoulli_cu_7537a20d21kernelPointwiseApply2IZNS_6native9templates4cuda28bernoulli_tensor_cuda_kernelIN3c104HalfEfEEvRKNS_10TensorBaseESB_NS_15PhiloxCudaStateEEUliRS8_SD_SD_SD_RKfSF_SF_SF_E_S8_SE_jLi1ELi2ELi4ELi512ELi2EEEvNS0_6detail10TensorInfoIT0_T2_EENSI_IT1_SK_EESK_T_:
        /* <DEDUP_REMOVED lines=23> */
.L_x_3184:
        /* <DEDUP_REMOVED lines=139> */
.L_x_3157:
[----:B------:R-:W-:Y:S05]  /*0a20*/  BSYNC.RECONVERGENT B0 ;  /* 0x0000000000007941 */ /* 0x000fea0003800200 */
.L_x_3156:
        /* <DEDUP_REMOVED lines=38> */
.L_x_3159:
[----:B------:R-:W-:Y:S05]  /*0c90*/  BSYNC.RECONVERGENT B0 ;  /* 0x0000000000007941 */ /* 0x000fea0003800200 */
.L_x_3158:
        /* <DEDUP_REMOVED lines=34> */
.L_x_3161:
[----:B------:R-:W-:Y:S05]  /*0ec0*/  BSYNC.RECONVERGENT B0 ;  /* 0x0000000000007941 */ /* 0x000fea0003800200 */
.L_x_3160:
        /* <DEDUP_REMOVED lines=26> */
.L_x_3163:
[----:B------:R-:W-:Y:S05]  /*1070*/  BSYNC.RECONVERGENT B0 ;  /* 0x0000000000007941 */ /* 0x000fea0003800200 */
.L_x_3162:
        /* <DEDUP_REMOVED lines=12> */
.L_x_3164:
        /* <DEDUP_REMOVED lines=8> */
.L_x_3165:
        /* <DEDUP_REMOVED lines=18> */
.L_x_10116:
[----:B------:R-:W-:Y:S05]  /*12e0*/  BRX R2 -0x12f0                                                                                                                                                                                                                                                                                                                                                                                                                                                                               (*"BRANCH_TARGETS .L_x_10117,.L_x_10118,.L_x_10119"*) ;  /* 0xffffffec02447949 */ /* 0x000fea000383ffff */
.L_x_3168:
        /* <DEDUP_REMOVED lines=30> */
.L_x_3174:
[----:B------:R0:W5:Y:S02]  /*14d0*/  LDG.E R3, desc[UR36][R16.64] ;  /* 0x0000002410037981 */ /* 0x000164000c1e1900 */
.L_x_3173:
[----:B------:R-:W-:Y:S05]  /*14e0*/  BSYNC.RECONVERGENT B6 ;  /* 0x0000000000067941 */ /* 0x000fea0003800200 */
.L_x_3172:
[----:B-----5:R-:W-:Y:S02]  /*14f0*/  FSET.BF.LE.FTZ.AND R34, R34, R3, PT ;  /* 0x000000032222720a */ /* 0x020fe40003813000 */
[C---:B------:R-:W-:Y:S02]  /*1500*/  LEA R4, P0, R35.reuse, UR42, 0x1 ;  /* 0x0000002a23047c11 */ /* 0x040fe4000f8008ff */
[----:B------:R-:W-:Y:S02]  /*1510*/  F2FP.F16.F32.PACK_AB R34, RZ, R34 ;  /* 0x00000022ff22723e */ /* 0x000fe400000000ff */
[----:B------:R-:W-:-:S05]  /*1520*/  LEA.HI.X R5, R35, UR43, RZ, 0x1, P0 ;  /* 0x0000002b23057c11 */ /* 0x000fca00080f0cff */
[----:B------:R1:W-:Y:S04]  /*1530*/  STG.E.U16 desc[UR36][R4.64], R34 ;  /* 0x0000002204007986 */ /* 0x0003e8000c101524 */
.L_x_3170:
[----:B------:R-:W-:Y:S05]  /*1540*/  BSYNC.RELIABLE B7 ;  /* 0x0000000000077941 */ /* 0x000fea0003800100 */
.L_x_3169:
        /* <DEDUP_REMOVED lines=23> */
.L_x_3177:
[----:B------:R0:W5:Y:S02]  /*16c0*/  LDG.E R3, desc[UR36][R16.64] ;  /* 0x0000002410037981 */ /* 0x000164000c1e1900 */
.L_x_3176:
[----:B------:R-:W-:Y:S05]  /*16d0*/  BSYNC.RECONVERGENT B6 ;  /* 0x0000000000067941 */ /* 0x000fea0003800200 */
.L_x_3175:
[----:B-----5:R-:W-:Y:S02]  /*16e0*/  FSET.BF.LE.FTZ.AND R3, R2, R3, PT ;  /* 0x000000030203720a */ /* 0x020fe40003813000 */
[C---:B------:R-:W-:Y:S02]  /*16f0*/  LEA R2, P0, R30.reuse, UR42, 0x1 ;  /* 0x0000002a1e027c11 */ /* 0x040fe4000f8008ff */
[----:B------:R-:W-:Y:S02]  /*1700*/  F2FP.F16.F32.PACK_AB R0, RZ, R3 ;  /* 0x00000003ff00723e */ /* 0x000fe400000000ff */
[----:B------:R-:W-:-:S05]  /*1710*/  LEA.HI.X R3, R30, UR43, RZ, 0x1, P0 ;  /* 0x0000002b1e037c11 */ /* 0x000fca00080f0cff */
[----:B------:R2:W-:Y:S04]  /*1720*/  STG.E.U16 desc[UR36][R2.64], R0 ;  /* 0x0000000002007986 */ /* 0x0005e8000c101524 */
.L_x_10118:
        /* <DEDUP_REMOVED lines=23> */
.L_x_3180:
[----:B------:R0:W5:Y:S02]  /*18a0*/  LDG.E R3, desc[UR36][R16.64] ;  /* 0x0000002410037981 */ /* 0x000164000c1e1900 */
.L_x_3179:
[----:B------:R-:W-:Y:S05]  /*18b0*/  BSYNC.RECONVERGENT B6 ;  /* 0x0000000000067941 */ /* 0x000fea0003800200 */
.L_x_3178:
[----:B-----5:R-:W-:Y:S02]  /*18c0*/  FSET.BF.LE.FTZ.AND R28, R28, R3, PT ;  /* 0x000000031c1c720a */ /* 0x020fe40003813000 */
[C---:B------:R-:W-:Y:S02]  /*18d0*/  LEA R2, P0, R31.reuse, UR42, 0x1 ;  /* 0x0000002a1f027c11 */ /* 0x040fe4000f8008ff */
[----:B------:R-:W-:Y:S02]  /*18e0*/  F2FP.F16.F32.PACK_AB R28, RZ, R28 ;  /* 0x0000001cff1c723e */ /* 0x000fe400000000ff */
[----:B------:R-:W-:-:S05]  /*18f0*/  LEA.HI.X R3, R31, UR43, RZ, 0x1, P0 ;  /* 0x0000002b1f037c11 */ /* 0x000fca00080f0cff */
[----:B------:R2:W-:Y:S04]  /*1900*/  STG.E.U16 desc[UR36][R2.64], R28 ;  /* 0x0000001c02007986 */ /* 0x0005e8000c101524 */
.L_x_10117:
[----:B------:R-:W-:Y:S05]  /*1910*/  BSYNC.RELIABLE B8 ;  /* 0x0000000000087941 */ /* 0x000fea0003800100 */
.L_x_3167:
        /* <DEDUP_REMOVED lines=23> */
.L_x_3183:
[----:B------:R0:W5:Y:S02]  /*1a90*/  LDG.E R4, desc[UR36][R16.64] ;  /* 0x0000002410047981 */ /* 0x000164000c1e1900 */
.L_x_3182:
[----:B------:R-:W-:Y:S05]  /*1aa0*/  BSYNC.RECONVERGENT B6 ;  /* 0x0000000000067941 */ /* 0x000fea0003800200 */
.L_x_3181:
[----:B--2---:R-:W1:Y:S01]  /*1ab0*/  LDC.64 R2, c[0x0][0x380] ;  /* 0x0000e000ff027b82 */ /* 0x004e620000000a00 */
[----:B------:R-:W-:Y:S01]  /*1ac0*/  IMAD.U32 R0, RZ, RZ, UR46 ;  /* 0x0000002eff007e24 */ /* 0x000fe2000f8e00ff */
[----:B-----5:R-:W-:Y:S01]  /*1ad0*/  FSET.BF.LE.FTZ.AND R29, R29, R4, PT ;  /* 0x000000041d1d720a */ /* 0x020fe20003813000 */
[----:B------:R-:W-:-:S03]  /*1ae0*/  IMAD R4, R33, UR47, RZ ;  /* 0x0000002f21047c24 */ /* 0x000fc6000f8e02ff */
[----:B------:R-:W-:Y:S02]  /*1af0*/  IADD3 R5, PT, PT, -R33, R0, RZ ;  /* 0x0000000021057210 */ /* 0x000fe40007ffe1ff */
[----:B------:R-:W-:Y:S02]  /*1b00*/  F2FP.F16.F32.PACK_AB R29, RZ, R29 ;  /* 0x0000001dff1d723e */ /* 0x000fe400000000ff */
[----:B------:R-:W-:-:S04]  /*1b10*/  ISETP.GT.AND P0, PT, R5, RZ, PT ;  /* 0x000000ff0500720c */ /* 0x000fc80003f04270 */
[----:B------:R-:W-:-:S05]  /*1b20*/  SEL R5, R4, RZ, P0 ;  /* 0x000000ff04057207 */ /* 0x000fca0000000000 */
[----:B-1----:R-:W-:-:S05]  /*1b30*/  IMAD.WIDE.U32 R2, R5, 0x2, R2 ;  /* 0x0000000205027825 */ /* 0x002fca00078e0002 */
[----:B------:R1:W-:Y:S01]  /*1b40*/  STG.E.U16 desc[UR36][R2.64], R29 ;  /* 0x0000001d02007986 */ /* 0x0003e2000c101524 */
[----:B------:R-:W-:Y:S05]  /*1b50*/  BRA `(.L_x_3171) ;  /* 0x0000000000047947 */ /* 0x000fea0003800000 */
.L_x_10119:
[----:B------:R-:W-:Y:S05]  /*1b60*/  BREAK.RELIABLE B8 ;  /* 0x0000000000087942 */ /* 0x000fea0003800100 */
.L_x_3171:
[----:B------:R-:W-:Y:S05]  /*1b70*/  BSYNC.RECONVERGENT B9 ;  /* 0x0000000000097941 */ /* 0x000fea0003800200 */
.L_x_3166:
[----:B------:R-:W-:-:S05]  /*1b80*/  IMAD R33, R32, 0x4, R33 ;  /* 0x0000000420217824 */ /* 0x000fca00078e0221 */
[----:B------:R-:W-:-:S13]  /*1b90*/  ISETP.GE.U32.AND P0, PT, R33, R0, PT ;  /* 0x000000002100720c */ /* 0x000fda0003f06070 */
[----:B------:R-:W-:Y:S05]  /*1ba0*/  @!P0 BRA `(.L_x_3184) ;  /* 0xffffffe400708947 */ /* 0x000fea000383ffff */
[----:B------:R-:W-:Y:S05]  /*1bb0*/  BSYNC.RECONVERGENT B10 ;  /* 0x00000000000a7941 */ /* 0x000fea0003800200 */
.L_x_3155:
[----:B------:R-:W-:Y:S05]  /*1bc0*/  EXIT ;  /* 0x000000000000794d */ /* 0x000fea0003800000 */
.L_x_3185:
        /* <DEDUP_REMOVED lines=11> */
.L_x_10590:


//--------------------- .text._ZN2at4cuda57_GLOBAL__N__cd6b329d_24_DistributionBernoulli_cu_7537a20d21kernelPointwiseApply2IZNS_6native9templates4cuda28bernoulli_tensor_cuda_kernelIN3c104HalfEfEEvRKNS_10TensorBaseESB_NS_15PhiloxCudaStateEEUliRS8_SD_SD_SD_RKfSF_SF_SF_E_S8_SE_jLi1ELi1ELi4ELi512ELi2EEEvNS0_6detail10TensorInfoIT0_T2_EENSI_IT1_SK_EESK_T_ --------------------------
	.section	.text._ZN2at4cuda57_GLOBAL__N__cd6b329d_24_DistributionBernoulli_cu_7537a20d21kernelPointwiseApply2IZNS_6native9templates4cuda28bernoulli_tensor_cuda_kernelIN3c104HalfEfEEvRKNS_10TensorBaseESB_NS_15PhiloxCudaStateEEUliRS8_SD_SD_SD_RKfSF_SF_SF_E_S8_SE_jLi1ELi1ELi4ELi512ELi2EEEvNS0_6detail10TensorInfoIT0_T2_EENSI_IT1_SK_EESK_T_,"ax",@progbits
	.align	128
.text._ZN2at4cuda57_GLOBAL__N__cd6b329d_24_DistributionBernoulli_cu_7537a20d21kernelPointwiseApply2IZNS_6native9templates4cuda28bernoulli_tensor_cuda_kernelIN3c104HalfEfEEvRKNS_10TensorBaseESB_NS_15PhiloxCudaStateEEUliRS8_SD_SD_SD_RKfSF_SF_SF_E_S8_SE_jLi1ELi1ELi4ELi512ELi2EEEvNS0_6detail10TensorInfoIT0_T2_EENSI_IT1_SK_EESK_T_:
        .type           _ZN2at4cuda57_GLOBAL__N__cd6b329d_24_DistributionBernoulli_cu_7537a20d21kernelPointwiseApply2IZNS_6native9templates4cuda28bernoulli_tensor_cuda_kernelIN3c104HalfEfEEvRKNS_10TensorBaseESB_NS_15PhiloxCudaStateEEUliRS8_SD_SD_SD_RKfSF_SF_SF_E_S8_SE_jLi1ELi1ELi4ELi512ELi2EEEvNS0_6detail10TensorInfoIT0_T2_EENSI_IT1_SK_EESK_T_,@function
        .size           _ZN2at4cuda57_GLOBAL__N__cd6b329d_24_DistributionBernoulli_cu_7537a20d21kernelPointwiseApply2IZNS_6native9templates4cuda28bernoulli_tensor_cuda_kernelIN3c104HalfEfEEvRKNS_10TensorBaseESB_NS_15PhiloxCudaStateEEUliRS8_SD_SD_SD_RKfSF_SF_SF_E_S8_SE_jLi1ELi1ELi4ELi512ELi2EEEvNS0_6detail10TensorInfoIT0_T2_EENSI_IT1_SK_EESK_T_,(.L_x_10591 - _ZN2at4cuda57_GLOBAL__N__cd6b329d_24_DistributionBernoulli_cu_7537a20d21kernelPointwiseApply2IZNS_6native9templates4cuda28bernoulli_tensor_cuda_kernelIN3c104HalfEfEEvRKNS_10TensorBaseESB_NS_15PhiloxCudaStateEEUliRS8_SD_SD_SD_RKfSF_SF_SF_E_S8_SE_jLi1ELi1ELi4ELi512ELi2EEEvNS0_6detail10TensorInfoIT0_T2_EENSI_IT1_SK_EESK_T_)
        .other          _ZN2at4cuda57_GLOBAL__N__cd6b329d_24_DistributionBernoulli_cu_7537a20d21kernelPointwiseApply2IZNS_6native9templates4cuda28bernoulli_tensor_cuda_kernelIN3c104HalfEfEEvRKNS_10TensorBaseESB_NS_15PhiloxCudaStateEEUliRS8_SD_SD_SD_RKfSF_SF_SF_E_S8_SE_jLi1ELi1ELi4ELi512ELi2EEEvNS0_6detail10TensorInfoIT0_T2_EENSI_IT1_SK_EESK_T_,@"STO_CUDA_ENTRY STV_DEFAULT"
_ZN2at4cuda57_GLOBAL__N__cd6b329d_24_DistributionBernoulli_cu_7537a20d21kernelPointwiseApply2IZNS_6native9templates4cuda28bernoulli_tensor_cuda_kernelIN3c104HalfEfEEvRKNS_10TensorBaseESB_NS_15PhiloxCudaStateEEUliRS8_SD_SD_SD_RKfSF_SF_SF_E_S8_SE_jLi1ELi1ELi4ELi512ELi2EEEvNS0_6detail10TensorInfoIT0_T2_EENSI_IT1_SK_EESK_T_:
        /* <DEDUP_REMOVED lines=20> */
.L_x_3206:
        /* <DEDUP_REMOVED lines=149> */
.L_x_3186:
        /* <DEDUP_REMOVED lines=8> */
.L_x_3187:
        /* <DEDUP_REMOVED lines=19> */
.L_x_10120:
[----:B------:R-:W-:Y:S05]  /*0c40*/  BRX R2 -0xc50                                                                                                                                                                                                                                                                                                                                                                                                                                                                                (*"BRANCH_TARGETS .L_x_10121,.L_x_10122,.L_x_10123"*) ;  /* 0xfffffff002ec7949 */ /* 0x000fea000383ffff */
.L_x_3190:
        /* <DEDUP_REMOVED lines=30> */
.L_x_3196:
[----:B------:R0:W5:Y:S02]  /*0e30*/  LDG.E R0, desc[UR36][R16.64] ;  /* 0x0000002410007981 */ /* 0x000164000c1e1900 */
.L_x_3195:
[----:B------:R-:W-:Y:S05]  /*0e40*/  BSYNC.RECONVERGENT B6 ;  /* 0x0000000000067941 */ /* 0x000fea0003800200 */
.L_x_3194:
[----:B-----5:R-:W-:Y:S02]  /*0e50*/  FSET.BF.LE.FTZ.AND R33, R33, R0, PT ;  /* 0x000000002121720a */ /* 0x020fe40003813000 */
[C---:B------:R-:W-:Y:S02]  /*0e60*/  LEA R4, P0, R34.reuse, UR42, 0x1 ;  /* 0x0000002a22047c11 */ /* 0x040fe4000f8008ff */
[----:B------:R-:W-:Y:S02]  /*0e70*/  F2FP.F16.F32.PACK_AB R33, RZ, R33 ;  /* 0x00000021ff21723e */ /* 0x000fe400000000ff */
[----:B------:R-:W-:-:S05]  /*0e80*/  LEA.HI.X R5, R34, UR43, RZ, 0x1, P0 ;  /* 0x0000002b22057c11 */ /* 0x000fca00080f0cff */
[----:B------:R1:W-:Y:S04]  /*0e90*/  STG.E.U16 desc[UR36][R4.64], R33 ;  /* 0x0000002104007986 */ /* 0x0003e8000c101524 */
.L_x_3192:
[----:B------:R-:W-:Y:S05]  /*0ea0*/  BSYNC.RELIABLE B7 ;  /* 0x0000000000077941 */ /* 0x000fea0003800100 */
.L_x_3191:
        /* <DEDUP_REMOVED lines=23> */
.L_x_3199:
[----:B------:R0:W5:Y:S02]  /*1020*/  LDG.E R0, desc[UR36][R16.64] ;  /* 0x0000002410007981 */ /* 0x000164000c1e1900 */
.L_x_3198:
[----:B------:R-:W-:Y:S05]  /*1030*/  BSYNC.RECONVERGENT B6 ;  /* 0x0000000000067941 */ /* 0x000fea0003800200 */
.L_x_3197:
[----:B-----5:R-:W-:Y:S02]  /*1040*/  FSET.BF.LE.FTZ.AND R31, R31, R0, PT ;  /* 0x000000001f1f720a */ /* 0x020fe40003813000 */
[C---:B------:R-:W-:Y:S02]  /*1050*/  LEA R2, P0, R22.reuse, UR42, 0x1 ;  /* 0x0000002a16027c11 */ /* 0x040fe4000f8008ff */
[----:B------:R-:W-:Y:S02]  /*1060*/  F2FP.F16.F32.PACK_AB R31, RZ, R31 ;  /* 0x0000001fff1f723e */ /* 0x000fe400000000ff */
[----:B------:R-:W-:-:S05]  /*1070*/  LEA.HI.X R3, R22, UR43, RZ, 0x1, P0 ;  /* 0x0000002b16037c11 */ /* 0x000fca00080f0cff */
[----:B------:R2:W-:Y:S04]  /*1080*/  STG.E.U16 desc[UR36][R2.64], R31 ;  /* 0x0000001f02007986 */ /* 0x0005e8000c101524 */
.L_x_10122:
        /* <DEDUP_REMOVED lines=23> */
.L_x_3202:
[----:B------:R0:W5:Y:S02]  /*1200*/  LDG.E R3, desc[UR36][R16.64] ;  /* 0x0000002410037981 */ /* 0x000164000c1e1900 */
.L_x_3201:
[----:B------:R-:W-:Y:S05]  /*1210*/  BSYNC.RECONVERGENT B6 ;  /* 0x0000000000067941 */ /* 0x000fea0003800200 */
.L_x_3200:
[----:B-----5:R-:W-:Y:S02]  /*1220*/  FSET.BF.LE.FTZ.AND R30, R30, R3, PT ;  /* 0x000000031e1e720a */ /* 0x020fe40003813000 */
[C---:B------:R-:W-:Y:S02]  /*1230*/  LEA R2, P0, R24.reuse, UR42, 0x1 ;  /* 0x0000002a18027c11 */ /* 0x040fe4000f8008ff */
[----:B------:R-:W-:Y:S02]  /*1240*/  F2FP.F16.F32.PACK_AB R30, RZ, R30 ;  /* 0x0000001eff1e723e */ /* 0x000fe400000000ff */
[----:B------:R-:W-:-:S05]  /*1250*/  LEA.HI.X R3, R24, UR43, RZ, 0x1, P0 ;  /* 0x0000002b18037c11 */ /* 0x000fca00080f0cff */
[----:B------:R2:W-:Y:S04]  /*1260*/  STG.E.U16 desc[UR36][R2.64], R30 ;  /* 0x0000001e02007986 */ /* 0x0005e8000c101524 */
.L_x_10121:
[----:B------:R-:W-:Y:S05]  /*1270*/  BSYNC.RELIABLE B8 ;  /* 0x0000000000087941 */ /* 0x000fea0003800100 */
.L_x_3189:
        /* <DEDUP_REMOVED lines=23> */
.L_x_3205:
[----:B------:R0:W5:Y:S02]  /*13f0*/  LDG.E R0, desc[UR36][R16.64] ;  /* 0x0000002410007981 */ /* 0x000164000c1e1900 */
.L_x_3204:
[----:B------:R-:W-:Y:S05]  /*1400*/  BSYNC.RECONVERGENT B6 ;  /* 0x0000000000067941 */ /* 0x000fea0003800200 */
.L_x_3203:
[----:B-----5:R-:W-:Y:S02]  /*1410*/  FSET.BF.LE.FTZ.AND R29, R29, R0, PT ;  /* 0x000000001d1d720a */ /* 0x020fe40003813000 */
[C---:B--2---:R-:W-:Y:S02]  /*1420*/  LEA R2, P0, R26.reuse, UR42, 0x1 ;  /* 0x0000002a1a027c11 */ /* 0x044fe4000f8008ff */
[----:B------:R-:W-:Y:S02]  /*1430*/  F2FP.F16.F32.PACK_AB R29, RZ, R29 ;  /* 0x0000001dff1d723e */ /* 0x000fe400000000ff */
[----:B------:R-:W-:-:S05]  /*1440*/  LEA.HI.X R3, R26, UR43, RZ, 0x1, P0 ;  /* 0x0000002b1a037c11 */ /* 0x000fca00080f0cff */
[----:B------:R2:W-:Y:S01]  /*1450*/  STG.E.U16 desc[UR36][R2.64], R29 ;  /* 0x0000001d02007986 */ /* 0x0005e2000c101524 */
[----:B------:R-:W-:Y:S05]  /*1460*/  BRA `(.L_x_3193) ;  /* 0x0000000000047947 */ /* 0x000fea0003800000 */
.L_x_10123:
[----:B------:R-:W-:Y:S05]  /*1470*/  BREAK.RELIABLE B8 ;  /* 0x0000000000087942 */ /* 0x000fea0003800100 */
.L_x_3193:
[----:B------:R-:W-:Y:S05]  /*1480*/  BSYNC.RECONVERGENT B9 ;  /* 0x0000000000097941 */ /* 0x000fea0003800200 */
.L_x_3188:
[----:B------:R-:W-:-:S13]  /*1490*/  ISETP.NE.AND P0, PT, R32, RZ, PT ;  /* 0x000000ff2000720c */ /* 0x000fda0003f05270 */
[----:B------:R-:W-:Y:S05]  /*14a0*/  @!P0 BRA `(.L_x_3206) ;  /* 0xffffffec00248947 */ /* 0x000fea000383ffff */
[----:B------:R-:W-:Y:S05]  /*14b0*/  EXIT ;  /* 0x000000000000794d */ /* 0x000fea0003800000 */
.L_x_3207:
        /* <DEDUP_REMOVED lines=12> */
.L_x_10591:


//--------------------- .text._ZN2at4cuda57_GLOBAL__N__cd6b329d_24_DistributionBernoulli_cu_7537a20d21kernelPointwiseApply2IZNS_6native9templates4cuda28bernoulli_tensor_cuda_kernelIffEEvRKNS_10TensorBaseES9_NS_15PhiloxCudaStateEEUliRfSB_SB_SB_RKfSD_SD_SD_E_fSC_mLin1ELin1ELi4ELi512ELi2EEEvNS0_6detail10TensorInfoIT0_T2_EENSG_IT1_SI_EESI_T_ --------------------------
	.section	.text._ZN2at4cuda57_GLOBAL__N__cd6b329d_24_DistributionBernoulli_cu_7537a20d21kernelPointwiseApply2IZNS_6native9templates4cuda28bernoulli_tensor_cuda_kernelIffEEvRKNS_10TensorBaseES9_NS_15PhiloxCudaStateEEUliRfSB_SB_SB_RKfSD_SD_SD_E_fSC_mLin1ELin1ELi4ELi512ELi2EEEvNS0_6detail10TensorInfoIT0_T2_EENSG_IT1_SI_EESI_T_,"ax",@progbits
	.align	128
.text._ZN2at4cuda57_GLOBAL__N__cd6b329d_24_DistributionBernoulli_cu_7537a20d21kernelPointwiseApply2IZNS_6native9templates4cuda28bernoulli_tensor_cuda_kernelIffEEvRKNS_10TensorBaseES9_NS_15PhiloxCudaStateEEUliRfSB_SB_SB_RKfSD_SD_SD_E_fSC_mLin1ELin1ELi4ELi512ELi2EEEvNS0_6detail10TensorInfoIT0_T2_EENSG_IT1_SI_EESI_T_:
        .type           _ZN2at4cuda57_GLOBAL__N__cd6b329d_24_DistributionBernoulli_cu_7537a20d21kernelPointwiseApply2IZNS_6native9templates4cuda28bernoulli_tensor_cuda_kernelIffEEvRKNS_10TensorBaseES9_NS_15PhiloxCudaStateEEUliRfSB_SB_SB_RKfSD_SD_SD_E_fSC_mLin1ELin1ELi4ELi512ELi2EEEvNS0_6detail10TensorInfoIT0_T2_EENSG_IT1_SI_EESI_T_,@function
        .size           _ZN2at4cuda57_GLOBAL__N__cd6b329d_24_DistributionBernoulli_cu_7537a20d21kernelPointwiseApply2IZNS_6native9templates4cuda28bernoulli_tensor_cuda_kernelIffEEvRKNS_10TensorBaseES9_NS_15PhiloxCudaStateEEUliRfSB_SB_SB_RKfSD_SD_SD_E_fSC_mLin1ELin1ELi4ELi512ELi2EEEvNS0_6detail10TensorInfoIT0_T2_EENSG_IT1_SI_EESI_T_,(.L_x_10592 - _ZN2at4cuda57_GLOBAL__N__cd6b329d_24_DistributionBernoulli_cu_7537a20d21kernelPointwiseApply2IZNS_6native9templates4cuda28bernoulli_tensor_cuda_kernelIffEEvRKNS_10TensorBaseES9_NS_15PhiloxCudaStateEEUliRfSB_SB_SB_RKfSD_SD_SD_E_fSC_mLin1ELin1ELi4ELi512ELi2EEEvNS0_6detail10TensorInfoIT0_T2_EENSG_IT1_SI_EESI_T_)
        .other          _ZN2at4cuda57_GLOBAL__N__cd6b329d_24_DistributionBernoulli_cu_7537a20d21kernelPointwiseApply2IZNS_6native9templates4cuda28bernoulli_tensor_cuda_kernelIffEEvRKNS_10TensorBaseES9_NS_15PhiloxCudaStateEEUliRfSB_SB_SB_RKfSD_SD_SD_E_fSC_mLin1ELin1ELi4ELi512ELi2EEEvNS0_6detail10TensorInfoIT0_T2_EENSG_IT1_SI_EESI_T_,@"STO_CUDA_ENTRY STV_DEFAULT"
_ZN2at4cuda57_GLOBAL__N__cd6b329d_24_DistributionBernoulli_cu_7537a20d21kernelPointwiseApply2IZNS_6native9templates4cuda28bernoulli_tensor_cuda_kernelIffEEvRKNS_10TensorBaseES9_NS_15PhiloxCudaStateEEUliRfSB_SB_SB_RKfSD_SD_SD_E_fSC_mLin1ELin1ELi4ELi512ELi2EEEvNS0_6detail10TensorInfoIT0_T2_EENSG_IT1_SI_EESI_T_:
        /* <DEDUP_REMOVED lines=18> */
.L_x_3641:
        /* <DEDUP_REMOVED lines=44> */
.L_x_3237:
        /* <DEDUP_REMOVED lines=33> */
.L_x_3214:
[----:B------:R-:W-:Y:S01]  /*05f0*/  IMAD.MOV.U32 R4, RZ, RZ, R16 ;  /* 0x000000ffff047224 */ /* 0x000fe200078e0010 */
[----:B------:R-:W-:Y:S01]  /*0600*/  MOV R5, R13 ;  /* 0x0000000d00057202 */ /* 0x000fe20000000f00 */
[----:B------:R-:W-:Y:S01]  /*0610*/  IMAD.MOV.U32 R2, RZ, RZ, R10 ;  /* 0x000000ffff027224 */ /* 0x000fe200078e000a */
[----:B------:R-:W-:Y:S02]  /*0620*/  MOV R3, R11 ;  /* 0x0000000b00037202 */ /* 0x000fe40000000f00 */
[----:B------:R-:W-:-:S07]  /*0630*/  MOV R0, 0x650 ;  /* 0x0000065000007802 */ /* 0x000fce0000000f00 */
[----:B------:R-:W-:Y:S05]  /*0640*/  CALL.REL.NOINC `($__internal_43_$__cuda_sm20_div_u64) ;  /* 0x000001c400907944 */ /* 0x000fea0003c00000 */
        /* <DEDUP_REMOVED lines=9> */
.L_x_3215:
[----:B------:R-:W-:Y:S05]  /*06e0*/  BSYNC.RECONVERGENT B2 ;  /* 0x0000000000027941 */ /* 0x000fea0003800200 */
.L_x_3213:
        /* <DEDUP_REMOVED lines=41> */
.L_x_3217:
[----:B------:R-:W-:Y:S01]  /*0980*/  MOV R4, R10 ;  /* 0x0000000a00047202 */ /* 0x000fe20000000f00 */
[----:B------:R-:W-:Y:S01]  /*0990*/  IMAD.MOV.U32 R5, RZ, RZ, R11 ;  /* 0x000000ffff057224 */ /* 0x000fe200078e000b */
[----:B------:R-:W-:Y:S01]  /*09a0*/  MOV R2, R12 ;  /* 0x0000000c00027202 */ /* 0x000fe20000000f00 */
[----:B------:R-:W-:Y:S01]  /*09b0*/  IMAD.MOV.U32 R3, RZ, RZ, R13 ;  /* 0x000000ffff037224 */ /* 0x000fe200078e000d */
[----:B------:R-:W-:-:S07]  /*09c0*/  MOV R0, 0x9e0 ;  /* 0x000009e000007802 */ /* 0x000fce0000000f00 */
[----:B------:R-:W-:Y:S05]  /*09d0*/  CALL.REL.NOINC `($__internal_43_$__cuda_sm20_div_u64) ;  /* 0x000001c000ac7944 */ /* 0x000fea0003c00000 */
        /* <DEDUP_REMOVED lines=10> */
.L_x_3218:
[----:B------:R-:W-:Y:S05]  /*0a80*/  BSYNC.RECONVERGENT B2 ;  /* 0x0000000000027941 */ /* 0x000fea0003800200 */
.L_x_3216:
        /* <DEDUP_REMOVED lines=39> */
.L_x_3220:
[----:B------:R-:W-:Y:S01]  /*0d00*/  IMAD.MOV.U32 R4, RZ, RZ, R10 ;  /* 0x000000ffff047224 */ /* 0x000fe200078e000a */
[----:B------:R-:W-:Y:S01]  /*0d10*/  MOV R5, R11 ;  /* 0x0000000b00057202 */ /* 0x000fe20000000f00 */
[----:B------:R-:W-:Y:S01]  /*0d20*/  IMAD.MOV.U32 R2, RZ, RZ, R12 ;  /* 0x000000ffff027224 */ /* 0x000fe200078e000c */
[----:B------:R-:W-:Y:S02]  /*0d30*/  MOV R3, R13 ;  /* 0x0000000d00037202 */ /* 0x000fe40000000f00 */
[----:B------:R-:W-:-:S07]  /*0d40*/  MOV R0, 0xd60 ;  /* 0x00000d6000007802 */ /* 0x000fce0000000f00 */
[----:B------:R-:W-:Y:S05]  /*0d50*/  CALL.REL.NOINC `($__internal_43_$__cuda_sm20_div_u64) ;  /* 0x000001bc00cc7944 */ /* 0x000fea0003c00000 */
        /* <DEDUP_REMOVED lines=10> */
.L_x_3221:
[----:B------:R-:W-:Y:S05]  /*0e00*/  BSYNC.RECONVERGENT B2 ;  /* 0x0000000000027941 */ /* 0x000fea0003800200 */
.L_x_3219:
        /* <DEDUP_REMOVED lines=38> */
.L_x_3223:
        /* <DEDUP_REMOVED lines=16> */
.L_x_3224:
[----:B------:R-:W-:Y:S05]  /*1170*/  BSYNC.RECONVERGENT B2 ;  /* 0x0000000000027941 */ /* 0x000fea0003800200 */
.L_x_3222:
        /* <DEDUP_REMOVED lines=39> */
.L_x_3226:
[----:B------:R-:W-:Y:S01]  /*13f0*/  MOV R4, R10 ;  /* 0x0000000a00047202 */ /* 0x000fe20000000f00 */
[----:B------:R-:W-:Y:S01]  /*1400*/  IMAD.MOV.U32 R5, RZ, RZ, R11 ;  /* 0x000000ffff057224 */ /* 0x000fe200078e000b */
[----:B------:R-:W-:Y:S01]  /*1410*/  MOV R2, R12 ;  /* 0x0000000c00027202 */ /* 0x000fe20000000f00 */
[----:B------:R-:W-:Y:S01]  /*1420*/  IMAD.MOV.U32 R3, RZ, RZ, R13 ;  /* 0x000000ffff037224 */ /* 0x000fe200078e000d */
[----:B------:R-:W-:-:S07]  /*1430*/  MOV R0, 0x1450 ;  /* 0x0000145000007802 */ /* 0x000fce0000000f00 */
[----:B------:R-:W-:Y:S05]  /*1440*/  CALL.REL.NOINC `($__internal_43_$__cuda_sm20_div_u64) ;  /* 0x000001b800107944 */ /* 0x000fea0003c00000 */
        /* <DEDUP_REMOVED lines=10> */
.L_x_3227:
[----:B------:R-:W-:Y:S05]  /*14f0*/  BSYNC.RECONVERGENT B2 ;  /* 0x0000000000027941 */ /* 0x000fea0003800200 */
.L_x_3225:
        /* <DEDUP_REMOVED lines=39> */
.L_x_3229:
        /* <DEDUP_REMOVED lines=16> */
.L_x_3230:
[----:B------:R-:W-:Y:S05]  /*1870*/  BSYNC.RECONVERGENT B2 ;  /* 0x0000000000027941 */ /* 0x000fea0003800200 */
.L_x_3228:
        /* <DEDUP_REMOVED lines=39> */
.L_x_3232:
        /* <DEDUP_REMOVED lines=16> */
.L_x_3233:
[----:B------:R-:W-:Y:S05]  /*1bf0*/  BSYNC.RECONVERGENT B2 ;  /* 0x0000000000027941 */ /* 0x000fea0003800200 */
.L_x_3231:
        /* <DEDUP_REMOVED lines=38> */
.L_x_3235:
        /* <DEDUP_REMOVED lines=17> */
.L_x_3236:
[----:B------:R-:W-:Y:S05]  /*1f70*/  BSYNC.RECONVERGENT B2 ;  /* 0x0000000000027941 */ /* 0x000fea0003800200 */
.L_x_3234:
        /* <DEDUP_REMOVED lines=13> */
.L_x_3212:
[----:B------:R-:W-:-:S07]  /*2050*/  IADD3 R12, PT, PT, R9, 0x4, RZ ;  /* 0x00000004090c7810 */ /* 0x000fce0007ffe0ff */
.L_x_3211:
        /* <DEDUP_REMOVED lines=35> */
.L_x_3240:
[----:B------:R-:W-:Y:S01]  /*2290*/  MOV R4, R16 ;  /* 0x0000001000047202 */ /* 0x000fe20000000f00 */
[----:B------:R-:W-:Y:S01]  /*22a0*/  IMAD.MOV.U32 R5, RZ, RZ, R13 ;  /* 0x000000ffff057224 */ /* 0x000fe200078e000d */
[----:B------:R-:W-:Y:S01]  /*22b0*/  MOV R2, R8 ;  /* 0x0000000800027202 */ /* 0x000fe20000000f00 */
[----:B------:R-:W-:Y:S01]  /*22c0*/  IMAD.MOV.U32 R3, RZ, RZ, R9 ;  /* 0x000000ffff037224 */ /* 0x000fe200078e0009 */
[----:B------:R-:W-:-:S07]  /*22d0*/  MOV R0, 0x22f0 ;  /* 0x000022f000007802 */ /* 0x000fce0000000f00 */
[----:B------:R-:W-:Y:S05]  /*22e0*/  CALL.REL.NOINC `($__internal_43_$__cuda_sm20_div_u64) ;  /* 0x000001a800687944 */ /* 0x000fea0003c00000 */
        /* <DEDUP_REMOVED lines=9> */
.L_x_3241:
[----:B------:R-:W-:Y:S05]  /*2380*/  BSYNC.RECONVERGENT B1 ;  /* 0x0000000000017941 */ /* 0x000fea0003800200 */
.L_x_3239:
        /* <DEDUP_REMOVED lines=41> */
.L_x_3243:
        /* <DEDUP_REMOVED lines=16> */
.L_x_3244:
[----:B------:R-:W-:Y:S05]  /*2720*/  BSYNC.RECONVERGENT B1 ;  /* 0x0000000000017941 */ /* 0x000fea0003800200 */
.L_x_3242:
        /* <DEDUP_REMOVED lines=39> */
.L_x_3246:
        /* <DEDUP_REMOVED lines=16> */
.L_x_3247:
[----:B------:R-:W-:Y:S05]  /*2aa0*/  BSYNC.RECONVERGENT B1 ;  /* 0x0000000000017941 */ /* 0x000fea0003800200 */
.L_x_3245:
        /* <DEDUP_REMOVED lines=38> */
.L_x_3249:
        /* <DEDUP_REMOVED lines=17> */
.L_x_3250:
[----:B------:R-:W-:Y:S05]  /*2e20*/  BSYNC.RECONVERGENT B1 ;  /* 0x0000000000017941 */ /* 0x000fea0003800200 */
.L_x_3248:
        /* <DEDUP_REMOVED lines=10> */
.L_x_3238:
        /* <DEDUP_REMOVED lines=35> */
.L_x_3253:
        /* <DEDUP_REMOVED lines=15> */
.L_x_3254:
[----:B------:R-:W-:Y:S05]  /*31f0*/  BSYNC.RECONVERGENT B1 ;  /* 0x0000000000017941 */ /* 0x000fea0003800200 */
.L_x_3252:
        /* <DEDUP_REMOVED lines=40> */
.L_x_3256:
        /* <DEDUP_REMOVED lines=17> */
.L_x_3257:
[----:B------:R-:W-:Y:S05]  /*3590*/  BSYNC.RECONVERGENT B1 ;  /* 0x0000000000017941 */ /* 0x000fea0003800200 */
.L_x_3255:
        /* <DEDUP_REMOVED lines=10> */
.L_x_3251:
        /* <DEDUP_REMOVED lines=33> */
.L_x_3259:
[----:B------:R-:W-:Y:S01]  /*3850*/  MOV R4, R16 ;  /* 0x0000001000047202 */ /* 0x000fe20000000f00 */
[----:B------:R-:W-:Y:S01]  /*3860*/  IMAD.MOV.U32 R5, RZ, RZ, R13 ;  /* 0x000000ffff057224 */ /* 0x000fe200078e000d */
[----:B------:R-:W-:Y:S01]  /*3870*/  MOV R2, R8 ;  /* 0x0000000800027202 */ /* 0x000fe20000000f00 */
[----:B------:R-:W-:Y:S01]  /*3880*/  IMAD.MOV.U32 R3, RZ, RZ, R9 ;  /* 0x000000ffff037224 */ /* 0x000fe200078e0009 */
[----:B------:R-:W-:-:S07]  /*3890*/  MOV R0, 0x38b0 ;  /* 0x000038b000007802 */ /* 0x000fce0000000f00 */
[----:B------:R-:W-:Y:S05]  /*38a0*/  CALL.REL.NOINC `($__internal_43_$__cuda_sm20_div_u64) ;  /* 0x0000019000f87944 */ /* 0x000fea0003c00000 */
        /* <DEDUP_REMOVED lines=10> */
.L_x_3260:
[----:B------:R-:W-:Y:S05]  /*3950*/  BSYNC.RECONVERGENT B1 ;  /* 0x0000000000017941 */ /* 0x000fea0003800200 */
.L_x_3258:
        /* <DEDUP_REMOVED lines=10> */
.L_x_3210:
        /* <DEDUP_REMOVED lines=23> */
.L_x_3287:
        /* <DEDUP_REMOVED lines=34> */
.L_x_3264:
[----:B------:R-:W-:Y:S01]  /*3d90*/  IMAD.MOV.U32 R4, RZ, RZ, R12 ;  /* 0x000000ffff047224 */ /* 0x000fe200078e000c */
[----:B------:R-:W-:Y:S01]  /*3da0*/  MOV R5, R13 ;  /* 0x0000000d00057202 */ /* 0x000fe20000000f00 */
[----:B------:R-:W-:Y:S01]  /*3db0*/  IMAD.MOV.U32 R2, RZ, RZ, R10 ;  /* 0x000000ffff027224 */ /* 0x000fe200078e000a */
[----:B------:R-:W-:Y:S02]  /*3dc0*/  MOV R3, R11 ;  /* 0x0000000b00037202 */ /* 0x000fe40000000f00 */
[----:B------:R-:W-:-:S07]  /*3dd0*/  MOV R0, 0x3df0 ;  /* 0x00003df000007802 */ /* 0x000fce0000000f00 */
[----:B------:R-:W-:Y:S05]  /*3de0*/  CALL.REL.NOINC `($__internal_43_$__cuda_sm20_div_u64) ;  /* 0x0000018c00a87944 */ /* 0x000fea0003c00000 */
        /* <DEDUP_REMOVED lines=8> */
.L_x_3265:
[----:B------:R-:W-:Y:S05]  /*3e70*/  BSYNC.RECONVERGENT B2 ;  /* 0x0000000000027941 */ /* 0x000fea0003800200 */
.L_x_3263:
        /* <DEDUP_REMOVED lines=37> */
.L_x_3267:
        /* <DEDUP_REMOVED lines=16> */
.L_x_3268:
[----:B------:R-:W-:Y:S05]  /*41d0*/  BSYNC.RECONVERGENT B2 ;  /* 0x0000000000027941 */ /* 0x000fea0003800200 */
.L_x_3266:
        /* <DEDUP_REMOVED lines=38> */
.L_x_3270:
        /* <DEDUP_REMOVED lines=16> */
.L_x_3271:
[----:B------:R-:W-:Y:S05]  /*4540*/  BSYNC.RECONVERGENT B2 ;  /* 0x0000000000027941 */ /* 0x000fea0003800200 */
.L_x_3269:
        /* <DEDUP_REMOVED lines=38> */
.L_x_3273:
        /* <DEDUP_REMOVED lines=16> */
.L_x_3274:
[----:B------:R-:W-:Y:S05]  /*48b0*/  BSYNC.RECONVERGENT B2 ;  /* 0x0000000000027941 */ /* 0x000fea0003800200 */
.L_x_3272:
        /* <DEDUP_REMOVED lines=38> */
.L_x_3276:
        /* <DEDUP_REMOVED lines=16> */
.L_x_3277:
[----:B------:R-:W-:Y:S05]  /*4c20*/  BSYNC.RECONVERGENT B2 ;  /* 0x0000000000027941 */ /* 0x000fea0003800200 */
.L_x_3275:
        /* <DEDUP_REMOVED lines=38> */
.L_x_3279:
        /* <DEDUP_REMOVED lines=16> */
.L_x_3280:
[----:B------:R-:W-:Y:S05]  /*4f90*/  BSYNC.RECONVERGENT B2 ;  /* 0x0000000000027941 */ /* 0x000fea0003800200 */
.L_x_3278:
        /* <DEDUP_REMOVED lines=38> */
.L_x_3282:
        /* <DEDUP_REMOVED lines=16> */
.L_x_3283:
[----:B------:R-:W-:Y:S05]  /*5300*/  BSYNC.RECONVERGENT B2 ;  /* 0x0000000000027941 */ /* 0x000fea0003800200 */
.L_x_3281:
        /* <DEDUP_REMOVED lines=38> */
.L_x_3285:
        /* <DEDUP_REMOVED lines=16> */
.L_x_3286:
[----:B------:R-:W-:Y:S05]  /*5670*/  BSYNC.RECONVERGENT B2 ;  /* 0x0000000000027941 */ /* 0x000fea0003800200 */
.L_x_3284:
        /* <DEDUP_REMOVED lines=8> */
.L_x_3262:
        /* <DEDUP_REMOVED lines=37> */
.L_x_3291:
[----:B------:R-:W-:Y:S01]  /*5950*/  MOV R4, R12 ;  /* 0x0000000c00047202 */ /* 0x000fe20000000f00 */
[----:B------:R-:W-:Y:S01]  /*5960*/  IMAD.MOV.U32 R5, RZ, RZ, R13 ;  /* 0x000000ffff057224 */ /* 0x000fe200078e000d */
[----:B------:R-:W-:Y:S01]  /*5970*/  MOV R2, R10 ;  /* 0x0000000a00027202 */ /* 0x000fe20000000f00 */
[----:B------:R-:W-:Y:S01]  /*5980*/  IMAD.MOV.U32 R3, RZ, RZ, R11 ;  /* 0x000000ffff037224 */ /* 0x000fe200078e000b */
[----:B------:R-:W-:-:S07]  /*5990*/  MOV R0, 0x59b0 ;  /* 0x000059b000007802 */ /* 0x000fce0000000f00 */
[----:B------:R-:W-:Y:S05]  /*59a0*/  CALL.REL.NOINC `($__internal_43_$__cuda_sm20_div_u64) ;  /* 0x0000017000b87944 */ /* 0x000fea0003c00000 */
        /* <DEDUP_REMOVED lines=8> */
.L_x_3292:
[----:B------:R-:W-:Y:S05]  /*5a30*/  BSYNC.RECONVERGENT B2 ;  /* 0x0000000000027941 */ /* 0x000fea0003800200 */
.L_x_3290:
        /* <DEDUP_REMOVED lines=37> */
.L_x_3294:
        /* <DEDUP_REMOVED lines=16> */
.L_x_3295:
[----:B------:R-:W-:Y:S05]  /*5d90*/  BSYNC.RECONVERGENT B2 ;  /* 0x0000000000027941 */ /* 0x000fea0003800200 */
.L_x_3293:
        /* <DEDUP_REMOVED lines=38> */
.L_x_3297:
        /* <DEDUP_REMOVED lines=16> */
.L_x_3298:
[----:B------:R-:W-:Y:S05]  /*6100*/  BSYNC.RECONVERGENT B2 ;  /* 0x0000000000027941 */ /* 0x000fea0003800200 */
.L_x_3296:
        /* <DEDUP_REMOVED lines=38> */
.L_x_3300:
        /* <DEDUP_REMOVED lines=16> */
.L_x_3301:
[----:B------:R-:W-:Y:S05]  /*6470*/  BSYNC.RECONVERGENT B2 ;  /* 0x0000000000027941 */ /* 0x000fea0003800200 */
.L_x_3299:
[----:B------:R-:W0:Y:S01]  /*6480*/  LDC.64 R2, c[0x0][R8+0x450] ;  /* 0x0001140008027b82 */ /* 0x000e220000000a00 */
[----:B------:R-:W-:Y:S02]  /*6490*/  IMAD.MOV.U32 R15, RZ, RZ, R16 ;  /* 0x000000ffff0f7224 */ /* 0x000fe400078e0010 */
[-C--:B0-----:R-:W-:Y:S02]  /*64a0*/  IMAD R0, R3, R4.reuse, RZ ;  /* 0x0000000403007224 */ /* 0x081fe400078e02ff */
[----:B------:R-:W-:-:S04]  /*64b0*/  IMAD.WIDE.U32 R14, R2, R4, R14 ;  /* 0x00000004020e7225 */ /* 0x000fc800078e000e */
[----:B------:R-:W-:-:S05]  /*64c0*/  IMAD R5, R2, R5, R0 ;  /* 0x0000000502057224 */ /* 0x000fca00078e0200 */
[----:B------:R-:W-:-:S07]  /*64d0*/  IADD3 R15, PT, PT, R15, R5, RZ ;  /* 0x000000050f0f7210 */ /* 0x000fce0007ffe0ff */
.L_x_3289:
        /* <DEDUP_REMOVED lines=36> */
.L_x_3304:
        /* <DEDUP_REMOVED lines=14> */
.L_x_3305:
[----:B------:R-:W-:Y:S05]  /*6800*/  BSYNC.RECONVERGENT B2 ;  /* 0x0000000000027941 */ /* 0x000fea0003800200 */
.L_x_3303:
        /* <DEDUP_REMOVED lines=37> */
.L_x_3307:
        /* <DEDUP_REMOVED lines=16> */
.L_x_3308:
[----:B------:R-:W-:Y:S05]  /*6b60*/  BSYNC.RECONVERGENT B2 ;  /* 0x0000000000027941 */ /* 0x000fea0003800200 */
.L_x_3306:
[----:B------:R-:W0:Y:S01]  /*6b70*/  LDC.64 R2, c[0x0][R8+0x450] ;  /* 0x0001140008027b82 */ /* 0x000e220000000a00 */
[----:B------:R-:W-:Y:S01]  /*6b80*/  MOV R15, R16 ;  /* 0x00000010000f7202 */ /* 0x000fe20000000f00 */
[-C--:B0-----:R-:W-:Y:S02]  /*6b90*/  IMAD R0, R3, R4.reuse, RZ ;  /* 0x0000000403007224 */ /* 0x081fe400078e02ff */
[----:B------:R-:W-:-:S04]  /*6ba0*/  IMAD.WIDE.U32 R14, R2, R4, R14 ;  /* 0x00000004020e7225 */ /* 0x000fc800078e000e */
[----:B------:R-:W-:-:S04]  /*6bb0*/  IMAD R5, R2, R5, R0 ;  /* 0x0000000502057224 */ /* 0x000fc800078e0200 */
[----:B------:R-:W-:-:S07]  /*6bc0*/  IMAD.IADD R15, R15, 0x1, R5 ;  /* 0x000000010f0f7824 */ /* 0x000fce00078e0205 */
.L_x_3302:
        /* <DEDUP_REMOVED lines=34> */
.L_x_3310:
        /* <DEDUP_REMOVED lines=14> */
.L_x_3311:
[----:B------:R-:W-:Y:S05]  /*6ed0*/  BSYNC.RECONVERGENT B2 ;  /* 0x0000000000027941 */ /* 0x000fea0003800200 */
.L_x_3309:
[----:B------:R-:W0:Y:S02]  /*6ee0*/  LDC.64 R10, c[0x0][R10+0x450] ;  /* 0x000114000a0a7b82 */ /* 0x000e240000000a00 */
[-C--:B0-----:R-:W-:Y:S02]  /*6ef0*/  IMAD R0, R11, R4.reuse, RZ ;  /* 0x000000040b007224 */ /* 0x081fe400078e02ff */
[----:B------:R-:W-:-:S04]  /*6f00*/  IMAD.WIDE.U32 R14, R10, R4, R14 ;  /* 0x000000040a0e7225 */ /* 0x000fc800078e000e */
[----:B------:R-:W-:-:S05]  /*6f10*/  IMAD R5, R10, R5, R0 ;  /* 0x000000050a057224 */ /* 0x000fca00078e0200 */
[----:B------:R-:W-:-:S07]  /*6f20*/  IADD3 R15, PT, PT, R15, R5, RZ ;  /* 0x000000050f0f7210 */ /* 0x000fce0007ffe0ff */
.L_x_3288:
[----:B------:R-:W-:Y:S05]  /*6f30*/  BSYNC.RECONVERGENT B1 ;  /* 0x0000000000017941 */ /* 0x000fea0003800200 */
.L_x_3261:
[----:B------:R-:W0:Y:S02]  /*6f40*/  LDCU.64 UR4, c[0x0][0x5f0] ;  /* 0x0000be00ff0477ac */ /* 0x000e240008000a00 */
[----:B0-----:R-:W-:Y:S02]  /*6f50*/  IMAD R5, R13, UR4, RZ ;  /* 0x000000040d057c24 */ /* 0x001fe4000f8e02ff */
[----:B------:R-:W-:-:S04]  /*6f60*/  IMAD.WIDE.U32 R2, R12, UR4, R14 ;  /* 0x000000040c027c25 */ /* 0x000fc8000f8e000e */
[----:B------:R-:W-:Y:S02]  /*6f70*/  IMAD R5, R12, UR5, R5 ;  /* 0x000000050c057c24 */ /* 0x000fe4000f8e0205 */
[----:B------:R-:W-:-:S03]  /*6f80*/  IMAD.MOV.U32 R42, RZ, RZ, R2 ;  /* 0x000000ffff2a7224 */ /* 0x000fc600078e0002 */
[----:B------:R-:W-:-:S07]  /*6f90*/  IADD3 R45, PT, PT, R3, R5, RZ ;  /* 0x00000005032d7210 */ /* 0x000fce0007ffe0ff */
.L_x_3209:
[----:B------:R-:W-:Y:S05]  /*6fa0*/  BSYNC.RECONVERGENT B0 ;  /* 0x0000000000007941 */ /* 0x000fea0003800200 */
.L_x_3208:
        /* <DEDUP_REMOVED lines=25> */
.L_x_3340:
        /* <DEDUP_REMOVED lines=33> */
.L_x_3317:
        /* <DEDUP_REMOVED lines=16> */
.L_x_3318:
[----:B------:R-:W-:Y:S05]  /*7450*/  BSYNC.RECONVERGENT B2 ;  /* 0x0000000000027941 */ /* 0x000fea0003800200 */
.L_x_3316:
        /* <DEDUP_REMOVED lines=38> */
.L_x_3320:
        /* <DEDUP_REMOVED lines=16> */
.L_x_3321:
[----:B------:R-:W-:Y:S05]  /*77c0*/  BSYNC.RECONVERGENT B2 ;  /* 0x0000000000027941 */ /* 0x000fea0003800200 */
.L_x_3319:
        /* <DEDUP_REMOVED lines=39> */
.L_x_3323:
        /* <DEDUP_REMOVED lines=16> */
.L_x_3324:
[----:B------:R-:W-:Y:S05]  /*7b40*/  BSYNC.RECONVERGENT B2 ;  /* 0x0000000000027941 */ /* 0x000fea0003800200 */
.L_x_3322:
        /* <DEDUP_REMOVED lines=39> */
.L_x_3326:
        /* <DEDUP_REMOVED lines=16> */
.L_x_3327:
[----:B------:R-:W-:Y:S05]  /*7ec0*/  BSYNC.RECONVERGENT B2 ;  /* 0x0000000000027941 */ /* 0x000fea0003800200 */
.L_x_3325:
        /* <DEDUP_REMOVED lines=39> */
.L_x_3329:
        /* <DEDUP_REMOVED lines=16> */
.L_x_3330:
[----:B------:R-:W-:Y:S05]  /*8240*/  BSYNC.RECONVERGENT B2 ;  /* 0x0000000000027941 */ /* 0x000fea0003800200 */
.L_x_3328:
        /* <DEDUP_REMOVED lines=39> */
.L_x_3332:
        /* <DEDUP_REMOVED lines=16> */
.L_x_3333:
[----:B------:R-:W-:Y:S05]  /*85c0*/  BSYNC.RECONVERGENT B2 ;  /* 0x0000000000027941 */ /* 0x000fea0003800200 */
.L_x_3331:
        /* <DEDUP_REMOVED lines=39> */
.L_x_3335:
        /* <DEDUP_REMOVED lines=16> */
.L_x_3336:
[----:B------:R-:W-:Y:S05]  /*8940*/  BSYNC.RECONVERGENT B2 ;  /* 0x0000000000027941 */ /* 0x000fea0003800200 */
.L_x_3334:
        /* <DEDUP_REMOVED lines=39> */
.L_x_3338:
        /* <DEDUP_REMOVED lines=17> */
.L_x_3339:
[----:B------:R-:W-:Y:S05]  /*8cd0*/  BSYNC.RECONVERGENT B2 ;  /* 0x0000000000027941 */ /* 0x000fea0003800200 */
.L_x_3337:
        /* <DEDUP_REMOVED lines=12> */
.L_x_3315:
        /* <DEDUP_REMOVED lines=35> */
.L_x_3343:
        /* <DEDUP_REMOVED lines=16> */
.L_x_3344:
[----:B------:R-:W-:Y:S05]  /*90d0*/  BSYNC.RECONVERGENT B1 ;  /* 0x0000000000017941 */ /* 0x000fea0003800200 */
.L_x_3342:
        /* <DEDUP_REMOVED lines=39> */
.L_x_3346:
        /* <DEDUP_REMOVED lines=16> */
.L_x_3347:
[----:B------:R-:W-:Y:S05]  /*9450*/  BSYNC.RECONVERGENT B1 ;  /* 0x0000000000017941 */ /* 0x000fea0003800200 */
.L_x_3345:
        /* <DEDUP_REMOVED lines=40> */
.L_x_3349:
        /* <DEDUP_REMOVED lines=16> */
.L_x_3350:
[----:B------:R-:W-:Y:S05]  /*97e0*/  BSYNC.RECONVERGENT B1 ;  /* 0x0000000000017941 */ /* 0x000fea0003800200 */
.L_x_3348:
        /* <DEDUP_REMOVED lines=39> */
.L_x_3352:
        /* <DEDUP_REMOVED lines=17> */
.L_x_3353:
[----:B------:R-:W-:Y:S05]  /*9b70*/  BSYNC.RECONVERGENT B1 ;  /* 0x0000000000017941 */ /* 0x000fea0003800200 */
.L_x_3351:
        /* <DEDUP_REMOVED lines=10> */
.L_x_3341:
        /* <DEDUP_REMOVED lines=35> */
.L_x_3356:
        /* <DEDUP_REMOVED lines=16> */
.L_x_3357:
[----:B------:R-:W-:Y:S05]  /*9f50*/  BSYNC.RECONVERGENT B1 ;  /* 0x0000000000017941 */ /* 0x000fea0003800200 */
.L_x_3355:
        /* <DEDUP_REMOVED lines=38> */
.L_x_3359:
        /* <DEDUP_REMOVED lines=17> */
.L_x_3360:
[----:B------:R-:W-:Y:S05]  /*a2d0*/  BSYNC.RECONVERGENT B1 ;  /* 0x0000000000017941 */ /* 0x000fea0003800200 */
.L_x_3358:
        /* <DEDUP_REMOVED lines=10> */
.L_x_3354:
        /* <DEDUP_REMOVED lines=33> */
.L_x_3362:
        /* <DEDUP_REMOVED lines=16> */
.L_x_3363:
[----:B------:R-:W-:Y:S05]  /*a690*/  BSYNC.RECONVERGENT B1 ;  /* 0x0000000000017941 */ /* 0x000fea0003800200 */
.L_x_3361:
[----:B------:R-:W-:Y:S02]  /*a6a0*/  UMOV UR4, 0xd0 ;  /* 0x000000d000047882 */ /* 0x000fe40000000000 */
[----:B------:R-:W-:-:S06]  /*a6b0*/  LEA R2, R14, UR4, 0x3 ;  /* 0x000000040e027c11 */ /* 0x000fcc000f8e18ff */
[----:B------:R-:W0:Y:S02]  /*a6c0*/  LDC.64 R2, c[0x0][R2+0x380] ;  /* 0x0000e00002027b82 */ /* 0x000e240000000a00 */
[-C--:B0-----:R-:W-:Y:S02]  /*a6d0*/  IMAD R0, R3, R4.reuse, RZ ;  /* 0x0000000403007224 */ /* 0x081fe400078e02ff */
[----:B------:R-:W-:-:S04]  /*a6e0*/  IMAD.WIDE.U32 R12, R2, R4, R12 ;  /* 0x00000004020c7225 */ /* 0x000fc800078e000c */
[----:B------:R-:W-:-:S05]  /*a6f0*/  IMAD R5, R2, R5, R0 ;  /* 0x0000000502057224 */ /* 0x000fca00078e0200 */
[----:B------:R-:W-:-:S07]  /*a700*/  IADD3 R13, PT, PT, R13, R5, RZ ;  /* 0x000000050d0d7210 */ /* 0x000fce0007ffe0ff */
.L_x_3314:
        /* <DEDUP_REMOVED lines=17> */
.L_x_3390:
        /* <DEDUP_REMOVED lines=34> */
.L_x_3367:
        /* <DEDUP_REMOVED lines=17> */
.L_x_3368:
[----:B------:R-:W-:Y:S05]  /*ab50*/  BSYNC.RECONVERGENT B2 ;  /* 0x0000000000027941 */ /* 0x000fea0003800200 */
.L_x_3366:
        /* <DEDUP_REMOVED lines=39> */
.L_x_3370:
        /* <DEDUP_REMOVED lines=16> */
.L_x_3371:
[----:B------:R-:W-:Y:S05]  /*aed0*/  BSYNC.RECONVERGENT B2 ;  /* 0x0000000000027941 */ /* 0x000fea0003800200 */
.L_x_3369:
        /* <DEDUP_REMOVED lines=38> */
.L_x_3373:
        /* <DEDUP_REMOVED lines=16> */
.L_x_3374:
[----:B------:R-:W-:Y:S05]  /*b240*/  BSYNC.RECONVERGENT B2 ;  /* 0x0000000000027941 */ /* 0x000fea0003800200 */
.L_x_3372:
        /* <DEDUP_REMOVED lines=38> */
.L_x_3376:
        /* <DEDUP_REMOVED lines=16> */
.L_x_3377:
[----:B------:R-:W-:Y:S05]  /*b5b0*/  BSYNC.RECONVERGENT B2 ;  /* 0x0000000000027941 */ /* 0x000fea0003800200 */
.L_x_3375:
        /* <DEDUP_REMOVED lines=38> */
.L_x_3379:
        /* <DEDUP_REMOVED lines=16> */
.L_x_3380:
[----:B------:R-:W-:Y:S05]  /*b920*/  BSYNC.RECONVERGENT B2 ;  /* 0x0000000000027941 */ /* 0x000fea0003800200 */
.L_x_3378:
        /* <DEDUP_REMOVED lines=38> */
.L_x_3382:
        /* <DEDUP_REMOVED lines=16> */
.L_x_3383:
[----:B------:R-:W-:Y:S05]  /*bc90*/  BSYNC.RECONVERGENT B2 ;  /* 0x0000000000027941 */ /* 0x000fea0003800200 */
.L_x_3381:
        /* <DEDUP_REMOVED lines=38> */
.L_x_3385:
        /* <DEDUP_REMOVED lines=16> */
.L_x_3386:
[----:B------:R-:W-:Y:S05]  /*c000*/  BSYNC.RECONVERGENT B2 ;  /* 0x0000000000027941 */ /* 0x000fea0003800200 */
.L_x_3384:
        /* <DEDUP_REMOVED lines=38> */
.L_x_3388:
        /* <DEDUP_REMOVED lines=17> */
.L_x_3389:
[----:B------:R-:W-:Y:S05]  /*c380*/  BSYNC.RECONVERGENT B2 ;  /* 0x0000000000027941 */ /* 0x000fea0003800200 */
.L_x_3387:
        /* <DEDUP_REMOVED lines=10> */
.L_x_3365:
        /* <DEDUP_REMOVED lines=36> */
.L_x_3394:
        /* <DEDUP_REMOVED lines=16> */
.L_x_3395:
[----:B------:R-:W-:Y:S05]  /*c770*/  BSYNC.RECONVERGENT B2 ;  /* 0x0000000000027941 */ /* 0x000fea0003800200 */
.L_x_3393:
        /* <DEDUP_REMOVED lines=39> */
.L_x_3397:
        /* <DEDUP_REMOVED lines=16> */
.L_x_3398:
[----:B------:R-:W-:Y:S05]  /*caf0*/  BSYNC.RECONVERGENT B2 ;  /* 0x0000000000027941 */ /* 0x000fea0003800200 */
.L_x_3396:
        /* <DEDUP_REMOVED lines=39> */
.L_x_3400:
        /* <DEDUP_REMOVED lines=16> */
.L_x_3401:
[----:B------:R-:W-:Y:S05]  /*ce70*/  BSYNC.RECONVERGENT B2 ;  /* 0x0000000000027941 */ /* 0x000fea0003800200 */
.L_x_3399:
        /* <DEDUP_REMOVED lines=37> */
.L_x_3403:
        /* <DEDUP_REMOVED lines=17> */
.L_x_3404:
[----:B------:R-:W-:Y:S05]  /*d1e0*/  BSYNC.RECONVERGENT B2 ;  /* 0x0000000000027941 */ /* 0x000fea0003800200 */
.L_x_3402:
        /* <DEDUP_REMOVED lines=8> */
.L_x_3392:
        /* <DEDUP_REMOVED lines=36> */
.L_x_3407:
        /* <DEDUP_REMOVED lines=17> */
.L_x_3408:
[----:B------:R-:W-:Y:S05]  /*d5c0*/  BSYNC.RECONVERGENT B2 ;  /* 0x0000000000027941 */ /* 0x000fea0003800200 */
.L_x_3406:
        /* <DEDUP_REMOVED lines=36> */
.L_x_3410:
        /* <DEDUP_REMOVED lines=16> */
.L_x_3411:
[----:B------:R-:W-:Y:S05]  /*d910*/  BSYNC.RECONVERGENT B2 ;  /* 0x0000000000027941 */ /* 0x000fea0003800200 */
.L_x_3409:
[----:B------:R-:W0:Y:S01]  /*d920*/  LDC.64 R2, c[0x0][R8+0x450] ;  /* 0x0001140008027b82 */ /* 0x000e220000000a00 */
[----:B------:R-:W-:Y:S02]  /*d930*/  IMAD.MOV.U32 R17, RZ, RZ, R23 ;  /* 0x000000ffff117224 */ /* 0x000fe400078e0017 */
[-C--:B0-----:R-:W-:Y:S02]  /*d940*/  IMAD R0, R3, R4.reuse, RZ ;  /* 0x0000000403007224 */ /* 0x081fe400078e02ff */
[----:B------:R-:W-:-:S04]  /*d950*/  IMAD.WIDE.U32 R16, R2, R4, R16 ;  /* 0x0000000402107225 */ /* 0x000fc800078e0010 */
[----:B------:R-:W-:-:S05]  /*d960*/  IMAD R5, R2, R5, R0 ;  /* 0x0000000502057224 */ /* 0x000fca00078e0200 */
[----:B------:R-:W-:-:S07]  /*d970*/  IADD3 R17, PT, PT, R17, R5, RZ ;  /* 0x0000000511117210 */ /* 0x000fce0007ffe0ff */
.L_x_3405:
        /* <DEDUP_REMOVED lines=34> */
.L_x_3413:
[----:B------:R-:W-:Y:S01]  /*dba0*/  IMAD.MOV.U32 R4, RZ, RZ, R11 ;  /* 0x000000ffff047224 */ /* 0x000fe200078e000b */
[----:B------:R-:W-:Y:S01]  /*dbb0*/  MOV R5, R10 ;  /* 0x0000000a00057202 */ /* 0x000fe20000000f00 */
[----:B------:R-:W-:Y:S01]  /*dbc0*/  IMAD.MOV.U32 R2, RZ, RZ, R8 ;  /* 0x000000ffff027224 */ /* 0x000fe200078e0008 */
[----:B------:R-:W-:Y:S02]  /*dbd0*/  MOV R3, R9 ;  /* 0x0000000900037202 */ /* 0x000fe40000000f00 */
[----:B------:R-:W-:-:S07]  /*dbe0*/  MOV R0, 0xdc00 ;  /* 0x0000dc0000007802 */ /* 0x000fce0000000f00 */
[----:B------:R-:W-:Y:S05]  /*dbf0*/  CALL.REL.NOINC `($__internal_43_$__cuda_sm20_div_u64) ;  /* 0x000000f000247944 */ /* 0x000fea0003c00000 */
        /* <DEDUP_REMOVED lines=11> */
.L_x_3414:
[----:B------:R-:W-:Y:S05]  /*dcb0*/  BSYNC.RECONVERGENT B2 ;  /* 0x0000000000027941 */ /* 0x000fea0003800200 */
.L_x_3412:
[----:B------:R-:W0:Y:S02]  /*dcc0*/  LDC.64 R12, c[0x0][R12+0x450] ;  /* 0x000114000c0c7b82 */ /* 0x000e240000000a00 */
[-C--:B0-----:R-:W-:Y:S02]  /*dcd0*/  IMAD R0, R13, R9.reuse, RZ ;  /* 0x000000090d007224 */ /* 0x081fe400078e02ff */
[----:B------:R-:W-:-:S04]  /*dce0*/  IMAD.WIDE.U32 R16, R12, R9, R16 ;  /* 0x000000090c107225 */ /* 0x000fc800078e0010 */
[----:B------:R-:W-:-:S05]  /*dcf0*/  IMAD R5, R12, R5, R0 ;  /* 0x000000050c057224 */ /* 0x000fca00078e0200 */
[----:B------:R-:W-:-:S07]  /*dd00*/  IADD3 R17, PT, PT, R17, R5, RZ ;  /* 0x0000000511117210 */ /* 0x000fce0007ffe0ff */
.L_x_3391:
[----:B------:R-:W-:Y:S05]  /*dd10*/  BSYNC.RECONVERGENT B1 ;  /* 0x0000000000017941 */ /* 0x000fea0003800200 */
.L_x_3364:
[----:B------:R-:W0:Y:S02]  /*dd20*/  LDCU.64 UR4, c[0x0][0x5f0] ;  /* 0x0000be00ff0477ac */ /* 0x000e240008000a00 */
[----:B0-----:R-:W-:Y:S02]  /*dd30*/  IMAD R10, R10, UR4, RZ ;  /* 0x000000040a0a7c24 */ /* 0x001fe4000f8e02ff */
[----:B------:R-:W-:-:S04]  /*dd40*/  IMAD.WIDE.U32 R2, R11, UR4, R16 ;  /* 0x000000040b027c25 */ /* 0x000fc8000f8e0010 */
[----:B------:R-:W-:Y:S02]  /*dd50*/  IMAD R11, R11, UR5, R10 ;  /* 0x000000050b0b7c24 */ /* 0x000fe4000f8e020a */
[----:B------:R-:W-:-:S03]  /*dd60*/  IMAD.MOV.U32 R34, RZ, RZ, R2 ;  /* 0x000000ffff227224 */ /* 0x000fc600078e0002 */
[----:B------:R-:W-:-:S07]  /*dd70*/  IADD3 R41, PT, PT, R3, R11, RZ ;  /* 0x0000000b03297210 */ /* 0x000fce0007ffe0ff */
.L_x_3313:
[----:B------:R-:W-:Y:S05]  /*dd80*/  BSYNC.RECONVERGENT B0 ;  /* 0x0000000000007941 */ /* 0x000fea0003800200 */
.L_x_3312:
        /* <DEDUP_REMOVED lines=24> */
.L_x_3443:
        /* <DEDUP_REMOVED lines=33> */
.L_x_3420:
        /* <DEDUP_REMOVED lines=16> */
.L_x_3421:
[----:B------:R-:W-:Y:S05]  /*e220*/  BSYNC.RECONVERGENT B2 ;  /* 0x0000000000027941 */ /* 0x000fea0003800200 */
.L_x_3419:
        /* <DEDUP_REMOVED lines=38> */
.L_x_3423:
        /* <DEDUP_REMOVED lines=16> */
.L_x_3424:
[----:B------:R-:W-:Y:S05]  /*e590*/  BSYNC.RECONVERGENT B2 ;  /* 0x0000000000027941 */ /* 0x000fea0003800200 */
.L_x_3422:
        /* <DEDUP_REMOVED lines=39> */
.L_x_3426:
        /* <DEDUP_REMOVED lines=16> */
.L_x_3427:
[----:B------:R-:W-:Y:S05]  /*e910*/  BSYNC.RECONVERGENT B2 ;  /* 0x0000000000027941 */ /* 0x000fea0003800200 */
.L_x_3425:
        /* <DEDUP_REMOVED lines=39> */
.L_x_3429:
        /* <DEDUP_REMOVED lines=16> */
.L_x_3430:
[----:B------:R-:W-:Y:S05]  /*ec90*/  BSYNC.RECONVERGENT B2 ;  /* 0x0000000000027941 */ /* 0x000fea0003800200 */
.L_x_3428:
        /* <DEDUP_REMOVED lines=39> */
.L_x_3432:
        /* <DEDUP_REMOVED lines=16> */
.L_x_3433:
[----:B------:R-:W-:Y:S05]  /*f010*/  BSYNC.RECONVERGENT B2 ;  /* 0x0000000000027941 */ /* 0x000fea0003800200 */
.L_x_3431:
        /* <DEDUP_REMOVED lines=39> */
.L_x_3435:
        /* <DEDUP_REMOVED lines=16> */
.L_x_3436:
[----:B------:R-:W-:Y:S05]  /*f390*/  BSYNC.RECONVERGENT B2 ;  /* 0x0000000000027941 */ /* 0x000fea0003800200 */
.L_x_3434:
        /* <DEDUP_REMOVED lines=39> */
.L_x_3438:
        /* <DEDUP_REMOVED lines=16> */
.L_x_3439:
[----:B------:R-:W-:Y:S05]  /*f710*/  BSYNC.RECONVERGENT B2 ;  /* 0x0000000000027941 */ /* 0x000fea0003800200 */
.L_x_3437:
        /* <DEDUP_REMOVED lines=39> */
.L_x_3441:
        /* <DEDUP_REMOVED lines=17> */
.L_x_3442:
[----:B------:R-:W-:Y:S05]  /*faa0*/  BSYNC.RECONVERGENT B2 ;  /* 0x0000000000027941 */ /* 0x000fea0003800200 */
.L_x_3440:
        /* <DEDUP_REMOVED lines=12> */
.L_x_3418:
        /* <DEDUP_REMOVED lines=35> */
.L_x_3446:
        /* <DEDUP_REMOVED lines=16> */
.L_x_3447:
[----:B------:R-:W-:Y:S05]  /*fea0*/  BSYNC.RECONVERGENT B1 ;  /* 0x0000000000017941 */ /* 0x000fea0003800200 */
.L_x_3445:
        /* <DEDUP_REMOVED lines=38> */
.L_x_3449:
        /* <DEDUP_REMOVED lines=16> */
.L_x_3450:
[----:B------:R-:W-:Y:S05]  /*10210*/  BSYNC.RECONVERGENT B1 ;  /* 0x0000000000017941 */ /* 0x000fea0003800200 */
.L_x_3448:
        /* <DEDUP_REMOVED lines=39> */
.L_x_3452:
        /* <DEDUP_REMOVED lines=16> */
.L_x_3453:
[----:B------:R-:W-:Y:S05]  /*10590*/  BSYNC.RECONVERGENT B1 ;  /* 0x0000000000017941 */ /* 0x000fea0003800200 */
.L_x_3451:
        /* <DEDUP_REMOVED lines=39> */
.L_x_3455:
        /* <DEDUP_REMOVED lines=17> */
.L_x_3456:
[----:B------:R-:W-:Y:S05]  /*10920*/  BSYNC.RECONVERGENT B1 ;  /* 0x0000000000017941 */ /* 0x000fea0003800200 */
.L_x_3454:
        /* <DEDUP_REMOVED lines=10> */
.L_x_3444:
        /* <DEDUP_REMOVED lines=37> */
.L_x_3459:
        /* <DEDUP_REMOVED lines=16> */
.L_x_3460:
[----:B------:R-:W-:Y:S05]  /*10d20*/  BSYNC.RECONVERGENT B1 ;  /* 0x0000000000017941 */ /* 0x000fea0003800200 */
.L_x_3458:
        /* <DEDUP_REMOVED lines=38> */
.L_x_3462:
        /* <DEDUP_REMOVED lines=17> */
.L_x_3463:
[----:B------:R-:W-:Y:S05]  /*110a0*/  BSYNC.RECONVERGENT B1 ;  /* 0x0000000000017941 */ /* 0x000fea0003800200 */
.L_x_3461:
        /* <DEDUP_REMOVED lines=10> */
.L_x_3457:
        /* <DEDUP_REMOVED lines=33> */
.L_x_3465:
        /* <DEDUP_REMOVED lines=16> */
.L_x_3466:
[----:B------:R-:W-:Y:S05]  /*11460*/  BSYNC.RECONVERGENT B1 ;  /* 0x0000000000017941 */ /* 0x000fea0003800200 */
.L_x_3464:
        /* <DEDUP_REMOVED lines=8> */
.L_x_3417:
        /* <DEDUP_REMOVED lines=17> */
.L_x_3493:
        /* <DEDUP_REMOVED lines=34> */
.L_x_3470:
        /* <DEDUP_REMOVED lines=17> */
.L_x_3471:
[----:B------:R-:W-:Y:S05]  /*11930*/  BSYNC.RECONVERGENT B2 ;  /* 0x0000000000027941 */ /* 0x000fea0003800200 */
.L_x_3469:
        /* <DEDUP_REMOVED lines=39> */
.L_x_3473:
        /* <DEDUP_REMOVED lines=16> */
.L_x_3474:
[----:B------:R-:W-:Y:S05]  /*11cb0*/  BSYNC.RECONVERGENT B2 ;  /* 0x0000000000027941 */ /* 0x000fea0003800200 */
.L_x_3472:
        /* <DEDUP_REMOVED lines=38> */
.L_x_3476:
        /* <DEDUP_REMOVED lines=16> */
.L_x_3477:
[----:B------:R-:W-:Y:S05]  /*12020*/  BSYNC.RECONVERGENT B2 ;  /* 0x0000000000027941 */ /* 0x000fea0003800200 */
.L_x_3475:
        /* <DEDUP_REMOVED lines=38> */
.L_x_3479:
        /* <DEDUP_REMOVED lines=16> */
.L_x_3480:
[----:B------:R-:W-:Y:S05]  /*12390*/  BSYNC.RECONVERGENT B2 ;  /* 0x0000000000027941 */ /* 0x000fea0003800200 */
.L_x_3478:
        /* <DEDUP_REMOVED lines=38> */
.L_x_3482:
        /* <DEDUP_REMOVED lines=16> */
.L_x_3483:
[----:B------:R-:W-:Y:S05]  /*12700*/  BSYNC.RECONVERGENT B2 ;  /* 0x0000000000027941 */ /* 0x000fea0003800200 */
.L_x_3481:
        /* <DEDUP_REMOVED lines=38> */
.L_x_3485:
        /* <DEDUP_REMOVED lines=16> */
.L_x_3486:
[----:B------:R-:W-:Y:S05]  /*12a70*/  BSYNC.RECONVERGENT B2 ;  /* 0x0000000000027941 */ /* 0x000fea0003800200 */
.L_x_3484:
        /* <DEDUP_REMOVED lines=38> */
.L_x_3488:
        /* <DEDUP_REMOVED lines=16> */
.L_x_3489:
[----:B------:R-:W-:Y:S05]  /*12de0*/  BSYNC.RECONVERGENT B2 ;  /* 0x0000000000027941 */ /* 0x000fea0003800200 */
.L_x_3487:
        /* <DEDUP_REMOVED lines=38> */
.L_x_3491:
        /* <DEDUP_REMOVED lines=17> */
.L_x_3492:
[----:B------:R-:W-:Y:S05]  /*13160*/  BSYNC.RECONVERGENT B2 ;  /* 0x0000000000027941 */ /* 0x000fea0003800200 */
.L_x_3490:
        /* <DEDUP_REMOVED lines=10> */
.L_x_3468:
        /* <DEDUP_REMOVED lines=36> */
.L_x_3497:
        /* <DEDUP_REMOVED lines=16> */
.L_x_3498:
[----:B------:R-:W-:Y:S05]  /*13550*/  BSYNC.RECONVERGENT B2 ;  /* 0x0000000000027941 */ /* 0x000fea0003800200 */
.L_x_3496:
        /* <DEDUP_REMOVED lines=39> */
.L_x_3500:
        /* <DEDUP_REMOVED lines=16> */
.L_x_3501:
[----:B------:R-:W-:Y:S05]  /*138d0*/  BSYNC.RECONVERGENT B2 ;  /* 0x0000000000027941 */ /* 0x000fea0003800200 */
.L_x_3499:
        /* <DEDUP_REMOVED lines=39> */
.L_x_3503:
        /* <DEDUP_REMOVED lines=16> */
.L_x_3504:
[----:B------:R-:W-:Y:S05]  /*13c50*/  BSYNC.RECONVERGENT B2 ;  /* 0x0000000000027941 */ /* 0x000fea0003800200 */
.L_x_3502:
        /* <DEDUP_REMOVED lines=37> */
.L_x_3506:
        /* <DEDUP_REMOVED lines=17> */
.L_x_3507:
[----:B------:R-:W-:Y:S05]  /*13fc0*/  BSYNC.RECONVERGENT B2 ;  /* 0x0000000000027941 */ /* 0x000fea0003800200 */
.L_x_3505:
        /* <DEDUP_REMOVED lines=8> */
.L_x_3495:
        /* <DEDUP_REMOVED lines=38> */
.L_x_3510:
        /* <DEDUP_REMOVED lines=17> */
.L_x_3511:
[----:B------:R-:W-:Y:S05]  /*143c0*/  BSYNC.RECONVERGENT B2 ;  /* 0x0000000000027941 */ /* 0x000fea0003800200 */
.L_x_3509:
        /* <DEDUP_REMOVED lines=36> */
.L_x_3513:
        /* <DEDUP_REMOVED lines=17> */
.L_x_3514:
[----:B------:R-:W-:Y:S05]  /*14720*/  BSYNC.RECONVERGENT B2 ;  /* 0x0000000000027941 */ /* 0x000fea0003800200 */
.L_x_3512:
        /* <DEDUP_REMOVED lines=8> */
.L_x_3508:
        /* <DEDUP_REMOVED lines=34> */
.L_x_3516:
        /* <DEDUP_REMOVED lines=17> */
.L_x_3517:
[----:B------:R-:W-:Y:S05]  /*14ae0*/  BSYNC.RECONVERGENT B2 ;  /* 0x0000000000027941 */ /* 0x000fea0003800200 */
.L_x_3515:
[----:B------:R-:W0:Y:S02]  /*14af0*/  LDC.64 R12, c[0x0][R12+0x450] ;  /* 0x000114000c0c7b82 */ /* 0x000e240000000a00 */
[-C--:B0-----:R-:W-:Y:S02]  /*14b00*/  IMAD R0, R13, R9.reuse, RZ ;  /* 0x000000090d007224 */ /* 0x081fe400078e02ff */
[----:B------:R-:W-:-:S04]  /*14b10*/  IMAD.WIDE.U32 R2, R12, R9, R16 ;  /* 0x000000090c027225 */ /* 0x000fc800078e0010 */
[----:B------:R-:W-:Y:S01]  /*14b20*/  IMAD R5, R12, R5, R0 ;  /* 0x000000050c057224 */ /* 0x000fe200078e0200 */
[----:B------:R-:W-:-:S03]  /*14b30*/  MOV R16, R2 ;  /* 0x0000000200107202 */ /* 0x000fc60000000f00 */
[----:B------:R-:W-:-:S07]  /*14b40*/  IMAD.IADD R17, R3, 0x1, R5 ;  /* 0x0000000103117824 */ /* 0x000fce00078e0205 */
.L_x_3494:
[----:B------:R-:W-:Y:S05]  /*14b50*/  BSYNC.RECONVERGENT B1 ;  /* 0x0000000000017941 */ /* 0x000fea0003800200 */
.L_x_3467:
[----:B------:R-:W0:Y:S02]  /*14b60*/  LDCU.64 UR4, c[0x0][0x5f0] ;  /* 0x0000be00ff0477ac */ /* 0x000e240008000a00 */
[----:B0-----:R-:W-:Y:S02]  /*14b70*/  IMAD R10, R10, UR4, RZ ;  /* 0x000000040a0a7c24 */ /* 0x001fe4000f8e02ff */
[----:B------:R-:W-:-:S04]  /*14b80*/  IMAD.WIDE.U32 R2, R11, UR4, R16 ;  /* 0x000000040b027c25 */ /* 0x000fc8000f8e0010 */
[----:B------:R-:W-:Y:S01]  /*14b90*/  IMAD R11, R11, UR5, R10 ;  /* 0x000000050b0b7c24 */ /* 0x000fe2000f8e020a */
[----:B------:R-:W-:-:S03]  /*14ba0*/  MOV R28, R2 ;  /* 0x00000002001c7202 */ /* 0x000fc60000000f00 */
[----:B------:R-:W-:-:S07]  /*14bb0*/  IMAD.IADD R31, R3, 0x1, R11 ;  /* 0x00000001031f7824 */ /* 0x000fce00078e020b */
.L_x_3416:
[----:B------:R-:W-:Y:S05]  /*14bc0*/  BSYNC.RECONVERGENT B0 ;  /* 0x0000000000007941 */ /* 0x000fea0003800200 */
.L_x_3415:
        /* <DEDUP_REMOVED lines=23> */
.L_x_3546:
        /* <DEDUP_REMOVED lines=33> */
.L_x_3523:
        /* <DEDUP_REMOVED lines=16> */
.L_x_3524:
[----:B------:R-:W-:Y:S05]  /*15050*/  BSYNC.RECONVERGENT B2 ;  /* 0x0000000000027941 */ /* 0x000fea0003800200 */
.L_x_3522:
        /* <DEDUP_REMOVED lines=38> */
.L_x_3526:
        /* <DEDUP_REMOVED lines=16> */
.L_x_3527:
[----:B------:R-:W-:Y:S05]  /*153c0*/  BSYNC.RECONVERGENT B2 ;  /* 0x0000000000027941 */ /* 0x000fea0003800200 */
.L_x_3525:
        /* <DEDUP_REMOVED lines=39> */
.L_x_3529:
        /* <DEDUP_REMOVED lines=16> */
.L_x_3530:
[----:B------:R-:W-:Y:S05]  /*15740*/  BSYNC.RECONVERGENT B2 ;  /* 0x0000000000027941 */ /* 0x000fea0003800200 */
.L_x_3528:
        /* <DEDUP_REMOVED lines=39> */
.L_x_3532:
        /* <DEDUP_REMOVED lines=16> */
.L_x_3533:
[----:B------:R-:W-:Y:S05]  /*15ac0*/  BSYNC.RECONVERGENT B2 ;  /* 0x0000000000027941 */ /* 0x000fea0003800200 */
.L_x_3531:
        /* <DEDUP_REMOVED lines=39> */
.L_x_3535:
        /* <DEDUP_REMOVED lines=16> */
.L_x_3536:
[----:B------:R-:W-:Y:S05]  /*15e40*/  BSYNC.RECONVERGENT B2 ;  /* 0x0000000000027941 */ /* 0x000fea0003800200 */
.L_x_3534:
        /* <DEDUP_REMOVED lines=39> */
.L_x_3538:
        /* <DEDUP_REMOVED lines=16> */
.L_x_3539:
[----:B------:R-:W-:Y:S05]  /*161c0*/  BSYNC.RECONVERGENT B2 ;  /* 0x0000000000027941 */ /* 0x000fea0003800200 */
.L_x_3537:
        /* <DEDUP_REMOVED lines=39> */
.L_x_3541:
        /* <DEDUP_REMOVED lines=16> */
.L_x_3542:
[----:B------:R-:W-:Y:S05]  /*16540*/  BSYNC.RECONVERGENT B2 ;  /* 0x0000000000027941 */ /* 0x000fea0003800200 */
.L_x_3540:
        /* <DEDUP_REMOVED lines=39> */
.L_x_3544:
        /* <DEDUP_REMOVED lines=17> */
.L_x_3545:
[----:B------:R-:W-:Y:S05]  /*168d0*/  BSYNC.RECONVERGENT B2 ;  /* 0x0000000000027941 */ /* 0x000fea0003800200 */
.L_x_3543:
        /* <DEDUP_REMOVED lines=12> */
.L_x_3521:
        /* <DEDUP_REMOVED lines=35> */
.L_x_3549:
        /* <DEDUP_REMOVED lines=16> */
.L_x_3550:
[----:B------:R-:W-:Y:S05]  /*16cd0*/  BSYNC.RECONVERGENT B1 ;  /* 0x0000000000017941 */ /* 0x000fea0003800200 */
.L_x_3548:
        /* <DEDUP_REMOVED lines=38> */
.L_x_3552:
        /* <DEDUP_REMOVED lines=16> */
.L_x_3553:
[----:B------:R-:W-:Y:S05]  /*17040*/  BSYNC.RECONVERGENT B1 ;  /* 0x0000000000017941 */ /* 0x000fea0003800200 */
.L_x_3551:
        /* <DEDUP_REMOVED lines=39> */
.L_x_3555:
        /* <DEDUP_REMOVED lines=16> */
.L_x_3556:
[----:B------:R-:W-:Y:S05]  /*173c0*/  BSYNC.RECONVERGENT B1 ;  /* 0x0000000000017941 */ /* 0x000fea0003800200 */
.L_x_3554:
        /* <DEDUP_REMOVED lines=39> */
.L_x_3558:
        /* <DEDUP_REMOVED lines=17> */
.L_x_3559:
[----:B------:R-:W-:Y:S05]  /*17750*/  BSYNC.RECONVERGENT B1 ;  /* 0x0000000000017941 */ /* 0x000fea0003800200 */
.L_x_3557:
        /* <DEDUP_REMOVED lines=10> */
.L_x_3547:
        /* <DEDUP_REMOVED lines=35> */
.L_x_3562:
        /* <DEDUP_REMOVED lines=16> */
.L_x_3563:
[----:B------:R-:W-:Y:S05]  /*17b30*/  BSYNC.RECONVERGENT B1 ;  /* 0x0000000000017941 */ /* 0x000fea0003800200 */
.L_x_3561:
        /* <DEDUP_REMOVED lines=38> */
.L_x_3565:
        /* <DEDUP_REMOVED lines=17> */
.L_x_3566:
[----:B------:R-:W-:Y:S05]  /*17eb0*/  BSYNC.RECONVERGENT B1 ;  /* 0x0000000000017941 */ /* 0x000fea0003800200 */
.L_x_3564:
        /* <DEDUP_REMOVED lines=10> */
.L_x_3560:
        /* <DEDUP_REMOVED lines=35> */
.L_x_3568:
        /* <DEDUP_REMOVED lines=16> */
.L_x_3569:
[----:B------:R-:W-:Y:S05]  /*18290*/  BSYNC.RECONVERGENT B1 ;  /* 0x0000000000017941 */ /* 0x000fea0003800200 */
.L_x_3567:
[----:B------:R-:W-:Y:S02]  /*182a0*/  UMOV UR4, 0xd0 ;  /* 0x000000d000047882 */ /* 0x000fe40000000000 */
[----:B------:R-:W-:-:S06]  /*182b0*/  LEA R2, R12, UR4, 0x3 ;  /* 0x000000040c027c11 */ /* 0x000fcc000f8e18ff */
[----:B------:R-:W0:Y:S02]  /*182c0*/  LDC.64 R2, c[0x0][R2+0x380] ;  /* 0x0000e00002027b82 */ /* 0x000e240000000a00 */
[-C--:B0-----:R-:W-:Y:S02]  /*182d0*/  IMAD R0, R3, R4.reuse, RZ ;  /* 0x0000000403007224 */ /* 0x081fe400078e02ff */
[----:B------:R-:W-:-:S04]  /*182e0*/  IMAD.WIDE.U32 R16, R2, R4, R16 ;  /* 0x0000000402107225 */ /* 0x000fc800078e0010 */
[----:B------:R-:W-:-:S04]  /*182f0*/  IMAD R5, R2, R5, R0 ;  /* 0x0000000502057224 */ /* 0x000fc800078e0200 */
[----:B------:R-:W-:-:S07]  /*18300*/  IMAD.IADD R17, R17, 0x1, R5 ;  /* 0x0000000111117824 */ /* 0x000fce00078e0205 */
.L_x_3520:
        /* <DEDUP_REMOVED lines=16> */
.L_x_3596:
        /* <DEDUP_REMOVED lines=34> */
.L_x_3573:
        /* <DEDUP_REMOVED lines=17> */
.L_x_3574:
[----:B------:R-:W-:Y:S05]  /*18740*/  BSYNC.RECONVERGENT B2 ;  /* 0x0000000000027941 */ /* 0x000fea0003800200 */
.L_x_3572:
        /* <DEDUP_REMOVED lines=39> */
.L_x_3576:
        /* <DEDUP_REMOVED lines=16> */
.L_x_3577:
[----:B------:R-:W-:Y:S05]  /*18ac0*/  BSYNC.RECONVERGENT B2 ;  /* 0x0000000000027941 */ /* 0x000fea0003800200 */
.L_x_3575:
        /* <DEDUP_REMOVED lines=38> */
.L_x_3579:
        /* <DEDUP_REMOVED lines=16> */
.L_x_3580:
[----:B------:R-:W-:Y:S05]  /*18e30*/  BSYNC.RECONVERGENT B2 ;  /* 0x0000000000027941 */ /* 0x000fea0003800200 */
.L_x_3578:
        /* <DEDUP_REMOVED lines=38> */
.L_x_3582:
        /* <DEDUP_REMOVED lines=16> */
.L_x_3583:
[----:B------:R-:W-:Y:S05]  /*191a0*/  BSYNC.RECONVERGENT B2 ;  /* 0x0000000000027941 */ /* 0x000fea0003800200 */
.L_x_3581:
        /* <DEDUP_REMOVED lines=38> */
.L_x_3585:
        /* <DEDUP_REMOVED lines=16> */
.L_x_3586:
[----:B------:R-:W-:Y:S05]  /*19510*/  BSYNC.RECONVERGENT B2 ;  /* 0x0000000000027941 */ /* 0x000fea0003800200 */
.L_x_3584:
        /* <DEDUP_REMOVED lines=38> */
.L_x_3588:
[----:B------:R-:W-:Y:S01]  /*19780*/  MOV R4, R12 ;  /* 0x0000000c00047202 */ /* 0x000fe20000000f00 */
[----:B------:R-:W-:Y:S01]  /*19790*/  IMAD.MOV.U32 R5, RZ, RZ, R13 ;  /* 0x000000ffff057224 */ /* 0x000fe200078e000d */
[----:B------:R-:W-:Y:S02]  /*197a0*/  MOV R2, R14 ;  /* 0x0000000e00027202 */ /* 0x000fe40000000f00 */
[----:B------:R-:W-:Y:S02]  /*197b0*/  MOV R3, R15 ;  /* 0x0000000f00037202 */ /* 0x000fe40000000f00 */
[----:B------:R-:W-:-:S07]  /*197c0*/  MOV R0, 0x197e0 ;  /* 0x000197e000007802 */ /* 0x000fce0000000f00 */
[----:B------:R-:W-:Y:S05]  /*197d0*/  CALL.REL.NOINC `($__internal_43_$__cuda_sm20_div_u64) ;  /* 0x00000034002c7944 */ /* 0x000fea0003c00000 */
        /* <DEDUP_REMOVED lines=10> */
.L_x_3589:
[----:B------:R-:W-:Y:S05]  /*19880*/  BSYNC.RECONVERGENT B2 ;  /* 0x0000000000027941 */ /* 0x000fea0003800200 */
.L_x_3587:
        /* <DEDUP_REMOVED lines=38> */
.L_x_3591:
        /* <DEDUP_REMOVED lines=16> */
.L_x_3592:
[----:B------:R-:W-:Y:S05]  /*19bf0*/  BSYNC.RECONVERGENT B2 ;  /* 0x0000000000027941 */ /* 0x000fea0003800200 */
.L_x_3590:
        /* <DEDUP_REMOVED lines=38> */
.L_x_3594:
[----:B------:R-:W-:Y:S01]  /*19e60*/  MOV R4, R14 ;  /* 0x0000000e00047202 */ /* 0x000fe20000000f00 */
[----:B------:R-:W-:Y:S01]  /*19e70*/  IMAD.MOV.U32 R5, RZ, RZ, R15 ;  /* 0x000000ffff057224 */ /* 0x000fe200078e000f */
[----:B------:R-:W-:Y:S02]  /*19e80*/  MOV R2, R16 ;  /* 0x0000001000027202 */ /* 0x000fe40000000f00 */
[----:B------:R-:W-:Y:S02]  /*19e90*/  MOV R3, R17 ;  /* 0x0000001100037202 */ /* 0x000fe40000000f00 */
[----:B------:R-:W-:-:S07]  /*19ea0*/  MOV R0, 0x19ec0 ;  /* 0x00019ec000007802 */ /* 0x000fce0000000f00 */
[----:B------:R-:W-:Y:S05]  /*19eb0*/  CALL.REL.NOINC `($__internal_43_$__cuda_sm20_div_u64) ;  /* 0x0000002c00747944 */ /* 0x000fea0003c00000 */
        /* <DEDUP_REMOVED lines=11> */
.L_x_3595:
[----:B------:R-:W-:Y:S05]  /*19f70*/  BSYNC.RECONVERGENT B2 ;  /* 0x0000000000027941 */ /* 0x000fea0003800200 */
.L_x_3593:
        /* <DEDUP_REMOVED lines=10> */
.L_x_3571:
        /* <DEDUP_REMOVED lines=36> */
.L_x_3600:
[----:B------:R-:W-:Y:S01]  /*1a260*/  MOV R4, R11 ;  /* 0x0000000b00047202 */ /* 0x000fe20000000f00 */
[----:B------:R-:W-:Y:S01]  /*1a270*/  IMAD.MOV.U32 R2, RZ, RZ, R12 ;  /* 0x000000ffff027224 */ /* 0x000fe200078e000c */
[----:B------:R-:W-:Y:S02]  /*1a280*/  MOV R5, R10 ;  /* 0x0000000a00057202 */ /* 0x000fe40000000f00 */
[----:B------:R-:W-:Y:S02]  /*1a290*/  MOV R3, R13 ;  /* 0x0000000d00037202 */ /* 0x000fe40000000f00 */
        /* <DEDUP_REMOVED lines=12> */
.L_x_3601:
[----:B------:R-:W-:Y:S05]  /*1a360*/  BSYNC.RECONVERGENT B2 ;  /* 0x0000000000027941 */ /* 0x000fea0003800200 */
.L_x_3599:
        /* <DEDUP_REMOVED lines=37> */
.L_x_3603:
        /* <DEDUP_REMOVED lines=16> */
.L_x_3604:
[----:B------:R-:W-:Y:S05]  /*1a6c0*/  BSYNC.RECONVERGENT B2 ;  /* 0x0000000000027941 */ /* 0x000fea0003800200 */
.L_x_3602:
        /* <DEDUP_REMOVED lines=39> */
.L_x_3606:
        /* <DEDUP_REMOVED lines=16> */
.L_x_3607:
[----:B------:R-:W-:Y:S05]  /*1aa40*/  BSYNC.RECONVERGENT B2 ;  /* 0x0000000000027941 */ /* 0x000fea0003800200 */
.L_x_3605:
        /* <DEDUP_REMOVED lines=37> */
.L_x_3609:
        /* <DEDUP_REMOVED lines=16> */
.L_x_3610:
[----:B------:R-:W-:Y:S05]  /*1ada0*/  BSYNC.RECONVERGENT B2 ;  /* 0x0000000000027941 */ /* 0x000fea0003800200 */
.L_x_3608:
[----:B------:R-:W0:Y:S01]  /*1adb0*/  LDC.64 R2, c[0x0][R8+0x450] ;  /* 0x0001140008027b82 */ /* 0x000e220000000a00 */
[----:B------:R-:W-:Y:S01]  /*1adc0*/  MOV R17, R23 ;  /* 0x0000001700117202 */ /* 0x000fe20000000f00 */
[-C--:B0-----:R-:W-:Y:S02]  /*1add0*/  IMAD R0, R3, R4.reuse, RZ ;  /* 0x0000000403007224 */ /* 0x081fe400078e02ff */
[----:B------:R-:W-:-:S04]  /*1ade0*/  IMAD.WIDE.U32 R16, R2, R4, R16 ;  /* 0x0000000402107225 */ /* 0x000fc800078e0010 */
[----:B------:R-:W-:-:S05]  /*1adf0*/  IMAD R5, R2, R5, R0 ;  /* 0x0000000502057224 */ /* 0x000fca00078e0200 */
[----:B------:R-:W-:-:S07]  /*1ae00*/  IADD3 R17, PT, PT, R17, R5, RZ ;  /* 0x0000000511117210 */ /* 0x000fce0007ffe0ff */
.L_x_3598:
        /* <DEDUP_REMOVED lines=39> */
.L_x_3613:
        /* <DEDUP_REMOVED lines=17> */
.L_x_3614:
[----:B------:R-:W-:Y:S05]  /*1b190*/  BSYNC.RECONVERGENT B2 ;  /* 0x0000000000027941 */ /* 0x000fea0003800200 */
.L_x_3612:
        /* <DEDUP_REMOVED lines=36> */
.L_x_3616:
        /* <DEDUP_REMOVED lines=16> */
.L_x_3617:
[----:B------:R-:W-:Y:S05]  /*1b4e0*/  BSYNC.RECONVERGENT B2 ;  /* 0x0000000000027941 */ /* 0x000fea0003800200 */
.L_x_3615:
[----:B------:R-:W0:Y:S01]  /*1b4f0*/  LDC.64 R2, c[0x0][R8+0x450] ;  /* 0x0001140008027b82 */ /* 0x000e220000000a00 */
[----:B------:R-:W-:Y:S01]  /*1b500*/  MOV R17, R23 ;  /* 0x0000001700117202 */ /* 0x000fe20000000f00 */
[-C--:B0-----:R-:W-:Y:S02]  /*1b510*/  IMAD R0, R3, R4.reuse, RZ ;  /* 0x0000000403007224 */ /* 0x081fe400078e02ff */
[----:B------:R-:W-:-:S04]  /*1b520*/  IMAD.WIDE.U32 R16, R2, R4, R16 ;  /* 0x0000000402107225 */ /* 0x000fc800078e0010 */
[----:B------:R-:W-:-:S05]  /*1b530*/  IMAD R5, R2, R5, R0 ;  /* 0x0000000502057224 */ /* 0x000fca00078e0200 */
[----:B------:R-:W-:-:S07]  /*1b540*/  IADD3 R17, PT, PT, R17, R5, RZ ;  /* 0x0000000511117210 */ /* 0x000fce0007ffe0ff */
.L_x_3611:
        /* <DEDUP_REMOVED lines=34> */
.L_x_3619:
        /* <DEDUP_REMOVED lines=17> */
.L_x_3620:
[----:B------:R-:W-:Y:S05]  /*1b880*/  BSYNC.RECONVERGENT B2 ;  /* 0x0000000000027941 */ /* 0x000fea0003800200 */
.L_x_3618:
[----:B------:R-:W0:Y:S02]  /*1b890*/  LDC.64 R12, c[0x0][R12+0x450] ;  /* 0x000114000c0c7b82 */ /* 0x000e240000000a00 */
[-C--:B0-----:R-:W-:Y:S02]  /*1b8a0*/  IMAD R0, R13, R9.reuse, RZ ;  /* 0x000000090d007224 */ /* 0x081fe400078e02ff */
[----:B------:R-:W-:-:S04]  /*1b8b0*/  IMAD.WIDE.U32 R16, R12, R9, R16 ;  /* 0x000000090c107225 */ /* 0x000fc800078e0010 */
[----:B------:R-:W-:-:S05]  /*1b8c0*/  IMAD R5, R12, R5, R0 ;  /* 0x000000050c057224 */ /* 0x000fca00078e0200 */
[----:B------:R-:W-:-:S07]  /*1b8d0*/  IADD3 R17, PT, PT, R17, R5, RZ ;  /* 0x0000000511117210 */ /* 0x000fce0007ffe0ff */
.L_x_3597:
[----:B------:R-:W-:Y:S05]  /*1b8e0*/  BSYNC.RECONVERGENT B1 ;  /* 0x0000000000017941 */ /* 0x000fea0003800200 */
.L_x_3570:
[----:B------:R-:W0:Y:S02]  /*1b8f0*/  LDCU.64 UR4, c[0x0][0x5f0] ;  /* 0x0000be00ff0477ac */ /* 0x000e240008000a00 */
[----:B0-----:R-:W-:Y:S02]  /*1b900*/  IMAD R10, R10, UR4, RZ ;  /* 0x000000040a0a7c24 */ /* 0x001fe4000f8e02ff */
[----:B------:R-:W-:-:S04]  /*1b910*/  IMAD.WIDE.U32 R2, R11, UR4, R16 ;  /* 0x000000040b027c25 */ /* 0x000fc8000f8e0010 */
[----:B------:R-:W-:Y:S02]  /*1b920*/  IMAD R11, R11, UR5, R10 ;  /* 0x000000050b0b7c24 */ /* 0x000fe4000f8e020a */
[----:B------:R-:W-:-:S03]  /*1b930*/  IMAD.MOV.U32 R0, RZ, RZ, R2 ;  /* 0x000000ffff007224 */ /* 0x000fc600078e0002 */
[----:B------:R-:W-:-:S07]  /*1b940*/  IADD3 R2, PT, PT, R3, R11, RZ ;  /* 0x0000000b03027210 */ /* 0x000fce0007ffe0ff */
.L_x_3519:
[----:B------:R-:W-:Y:S05]  /*1b950*/  BSYNC.RECONVERGENT B0 ;  /* 0x0000000000007941 */ /* 0x000fea0003800200 */
.L_x_3518:
        /* <DEDUP_REMOVED lines=134> */
.L_x_3621:
        /* <DEDUP_REMOVED lines=8> */
.L_x_3622:
        /* <DEDUP_REMOVED lines=19> */
.L_x_10124:
[----:B------:R-:W-:Y:S05]  /*1c370*/  BRX R2 -0x1c380                                                                                                                                                                                                                                                                                                                                                                                                                                                                             (*"BRANCH_TARGETS .L_x_10125,.L_x_10126,.L_x_10127"*) ;  /* 0xfffffe3c02207949 */ /* 0x000fea000383ffff */
.L_x_3625:
        /* <DEDUP_REMOVED lines=31> */
.L_x_3631:
[----:B------:R0:W5:Y:S02]  /*1c570*/  LDG.E R0, desc[UR36][R16.64] ;  /* 0x0000002410007981 */ /* 0x000164000c1e1900 */
.L_x_3630:
[----:B------:R-:W-:Y:S05]  /*1c580*/  BSYNC.RECONVERGENT B9 ;  /* 0x0000000000097941 */ /* 0x000fea0003800200 */
.L_x_3629:
[----:B------:R-:W1:Y:S01]  /*1c590*/  LDCU.64 UR4, c[0x0][0x380] ;  /* 0x00007000ff0477ac */ /* 0x000e620008000a00 */
[----:B-----5:R-:W-:Y:S02]  /*1c5a0*/  FSET.BF.LE.FTZ.AND R5, R25, R0, PT ;  /* 0x000000001905720a */ /* 0x020fe40003813000 */
[----:B-1----:R-:W-:-:S04]  /*1c5b0*/  LEA R2, P0, R26, UR4, 0x2 ;  /* 0x000000041a027c11 */ /* 0x002fc8000f8010ff */
[----:B------:R-:W-:-:S05]  /*1c5c0*/  LEA.HI.X R3, R26, UR5, R27, 0x2, P0 ;  /* 0x000000051a037c11 */ /* 0x000fca00080f141b */
[----:B------:R1:W-:Y:S04]  /*1c5d0*/  STG.E desc[UR36][R2.64], R5 ;  /* 0x0000000502007986 */ /* 0x0003e8000c101924 */
.L_x_3627:
[----:B------:R-:W-:Y:S05]  /*1c5e0*/  BSYNC.RELIABLE B8 ;  /* 0x0000000000087941 */ /* 0x000fea0003800100 */
.L_x_3626:
        /* <DEDUP_REMOVED lines=24> */
.L_x_3634:
[----:B------:R0:W5:Y:S02]  /*1c770*/  LDG.E R5, desc[UR36][R16.64] ;  /* 0x0000002410057981 */ /* 0x000164000c1e1900 */
.L_x_3633:
[----:B------:R-:W-:Y:S05]  /*1c780*/  BSYNC.RECONVERGENT B8 ;  /* 0x0000000000087941 */ /* 0x000fea0003800200 */
.L_x_3632:
[----:B------:R-:W1:Y:S01]  /*1c790*/  LDCU.64 UR4, c[0x0][0x380] ;  /* 0x00007000ff0477ac */ /* 0x000e620008000a00 */
[----:B-----5:R-:W-:Y:S02]  /*1c7a0*/  FSET.BF.LE.FTZ.AND R5, R24, R5, PT ;  /* 0x000000051805720a */ /* 0x020fe40003813000 */
[----:B-1----:R-:W-:-:S04]  /*1c7b0*/  LEA R2, P0, R32, UR4, 0x2 ;  /* 0x0000000420027c11 */ /* 0x002fc8000f8010ff */
[----:B------:R-:W-:-:S05]  /*1c7c0*/  LEA.HI.X R3, R32, UR5, R36, 0x2, P0 ;  /* 0x0000000520037c11 */ /* 0x000fca00080f1424 */
[----:B------:R1:W-:Y:S04]  /*1c7d0*/  STG.E desc[UR36][R2.64], R5 ;  /* 0x0000000502007986 */ /* 0x0003e8000c101924 */
.L_x_10126:
        /* <DEDUP_REMOVED lines=24> */
.L_x_3637:
[----:B------:R0:W5:Y:S02]  /*1c960*/  LDG.E R0, desc[UR36][R16.64] ;  /* 0x0000002410007981 */ /* 0x000164000c1e1900 */
.L_x_3636:
[----:B------:R-:W-:Y:S05]  /*1c970*/  BSYNC.RECONVERGENT B8 ;  /* 0x0000000000087941 */ /* 0x000fea0003800200 */
.L_x_3635:
[----:B------:R-:W1:Y:S01]  /*1c980*/  LDCU.64 UR4, c[0x0][0x380] ;  /* 0x00007000ff0477ac */ /* 0x000e620008000a00 */
[----:B-----5:R-:W-:Y:S02]  /*1c990*/  FSET.BF.LE.FTZ.AND R23, R23, R0, PT ;  /* 0x000000001717720a */ /* 0x020fe40003813000 */
[----:B-1----:R-:W-:-:S04]  /*1c9a0*/  LEA R2, P0, R39, UR4, 0x2 ;  /* 0x0000000427027c11 */ /* 0x002fc8000f8010ff */
[----:B------:R-:W-:-:S05]  /*1c9b0*/  LEA.HI.X R3, R39, UR5, R44, 0x2, P0 ;  /* 0x0000000527037c11 */ /* 0x000fca00080f142c */
[----:B------:R1:W-:Y:S04]  /*1c9c0*/  STG.E desc[UR36][R2.64], R23 ;  /* 0x0000001702007986 */ /* 0x0003e8000c101924 */
.L_x_10125:
[----:B------:R-:W-:Y:S05]  /*1c9d0*/  BSYNC.RELIABLE B6 ;  /* 0x0000000000067941 */ /* 0x000fea0003800100 */
.L_x_3624:
        /* <DEDUP_REMOVED lines=24> */
.L_x_3640:
[----:B------:R0:W5:Y:S02]  /*1cb60*/  LDG.E R0, desc[UR36][R16.64] ;  /* 0x0000002410007981 */ /* 0x000164000c1e1900 */
.L_x_3639:
[----:B------:R-:W-:Y:S05]  /*1cb70*/  BSYNC.RECONVERGENT B8 ;  /* 0x0000000000087941 */ /* 0x000fea0003800200 */
.L_x_3638:
[----:B------:R-:W1:Y:S01]  /*1cb80*/  LDCU.64 UR4, c[0x0][0x380] ;  /* 0x00007000ff0477ac */ /* 0x000e620008000a00 */
[----:B-----5:R-:W-:Y:S02]  /*1cb90*/  FSET.BF.LE.FTZ.AND R19, R19, R0, PT ;  /* 0x000000001313720a */ /* 0x020fe40003813000 */
[----:B-1----:R-:W-:-:S04]  /*1cba0*/  LEA R2, P0, R43, UR4, 0x2 ;  /* 0x000000042b027c11 */ /* 0x002fc8000f8010ff */
[----:B------:R-:W-:-:S05]  /*1cbb0*/  LEA.HI.X R3, R43, UR5, R46, 0x2, P0 ;  /* 0x000000052b037c11 */ /* 0x000fca00080f142e */
[----:B------:R1:W-:Y:S01]  /*1cbc0*/  STG.E desc[UR36][R2.64], R19 ;  /* 0x0000001302007986 */ /* 0x0003e2000c101924 */
[----:B------:R-:W-:Y:S05]  /*1cbd0*/  BRA `(.L_x_3628) ;  /* 0x0000000000047947 */ /* 0x000fea0003800000 */
.L_x_10127:
[----:B------:R-:W-:Y:S05]  /*1cbe0*/  BREAK.RELIABLE B6 ;  /* 0x0000000000067942 */ /* 0x000fea0003800100 */
.L_x_3628:
[----:B------:R-:W-:Y:S05]  /*1cbf0*/  BSYNC.RECONVERGENT B7 ;  /* 0x0000000000077941 */ /* 0x000fea0003800200 */
.L_x_3623:
        /* <DEDUP_REMOVED lines=9> */
        .weak           $__internal_43_$__cuda_sm20_div_u64
        .type           $__internal_43_$__cuda_sm20_div_u64,@function
        .size           $__internal_43_$__cuda_sm20_div_u64,(.L_x_10592 - $__internal_43_$__cuda_sm20_div_u64)
$__internal_43_$__cuda_sm20_div_u64:
        /* <DEDUP_REMOVED lines=67> */
[----:B------:R-:W-:Y:S06]  /*1d0c0*/  RET.REL.NODEC R4 `(_ZN2at4cuda57_GLOBAL__N__cd6b329d_24_DistributionBernoulli_cu_7537a20d21kernelPointwiseApply2IZNS_6native9templates4cuda28bernoulli_tensor_cuda_kernelIffEEvRKNS_10TensorBaseES9_NS_15PhiloxCudaStateEEUliRfSB_SB_SB_RKfSD_SD_SD_E_fSC_mLin1ELin1ELi4ELi512ELi2EEEvNS0_6detail10TensorInfoIT0_T2_EENSG_IT1_SI_EESI_T_) ;  /* 0xfffffe2c04cc7950 */ /* 0x000fec0003c3ffff */
.L_x_3642:
        /* <DEDUP_REMOVED lines=11> */
.L_x_10592:


//--------------------- .text._ZN2at4cuda57_GLOBAL__N__cd6b329d_24_DistributionBernoulli_cu_7537a20d21kernelPointwiseApply2IZNS_6native9templates4cuda28bernoulli_tensor_cuda_kernelIffEEvRKNS_10TensorBaseES9_NS_15PhiloxCudaStateEEUliRfSB_SB_SB_RKfSD_SD_SD_E_fSC_mLi1ELi1ELi4ELi512ELi2EEEvNS0_6detail10TensorInfoIT0_T2_EENSG_IT1_SI_EESI_T_ --------------------------
	.section	.text._ZN2at4cuda57_GLOBAL__N__cd6b329d_24_DistributionBernoulli_cu_7537a20d21kernelPointwiseApply2IZNS_6native9templates4cuda28bernoulli_tensor_cuda_kernelIffEEvRKNS_10TensorBaseES9_NS_15PhiloxCudaStateEEUliRfSB_SB_SB_RKfSD_SD_SD_E_fSC_mLi1ELi1ELi4ELi512ELi2EEEvNS0_6detail10TensorInfoIT0_T2_EENSG_IT1_SI_EESI_T_,"ax",@progbits
	.align	128
.text._ZN2at4cuda57_GLOBAL__N__cd6b329d_24_DistributionBernoulli_cu_7537a20d21kernelPointwiseApply2IZNS_6native9templates4cuda28bernoulli_tensor_cuda_kernelIffEEvRKNS_10TensorBaseES9_NS_15PhiloxCudaStateEEUliRfSB_SB_SB_RKfSD_SD_SD_E_fSC_mLi1ELi1ELi4ELi512ELi2EEEvNS0_6detail10TensorInfoIT0_T2_EENSG_IT1_SI_EESI_T_:
        .type           _ZN2at4cuda57_GLOBAL__N__cd6b329d_24_DistributionBernoulli_cu_7537a20d21kernelPointwiseApply2IZNS_6native9templates4cuda28bernoulli_tensor_cuda_kernelIffEEvRKNS_10TensorBaseES9_NS_15PhiloxCudaStateEEUliRfSB_SB_SB_RKfSD_SD_SD_E_fSC_mLi1ELi1ELi4ELi512ELi2EEEvNS0_6detail10TensorInfoIT0_T2_EENSG_IT1_SI_EESI_T_,@function
        .size           _ZN2at4cuda57_GLOBAL__N__cd6b329d_24_DistributionBernoulli_cu_7537a20d21kernelPointwiseApply2IZNS_6native9templates4cuda28bernoulli_tensor_cuda_kernelIffEEvRKNS_10TensorBaseES9_NS_15PhiloxCudaStateEEUliRfSB_SB_SB_RKfSD_SD_SD_E_fSC_mLi1ELi1ELi4ELi512ELi2EEEvNS0_6detail10TensorInfoIT0_T2_EENSG_IT1_SI_EESI_T_,(.L_x_10594 - _ZN2at4cuda57_GLOBAL__N__cd6b329d_24_DistributionBernoulli_cu_7537a20d21kernelPointwiseApply2IZNS_6native9templates4cuda28bernoulli_tensor_cuda_kernelIffEEvRKNS_10TensorBaseES9_NS_15PhiloxCudaStateEEUliRfSB_SB_SB_RKfSD_SD_SD_E_fSC_mLi1ELi1ELi4ELi512ELi2EEEvNS0_6detail10TensorInfoIT0_T2_EENSG_IT1_SI_EESI_T_)
        .other          _ZN2at4cuda57_GLOBAL__N__cd6b329d_24_DistributionBernoulli_cu_7537a20d21kernelPointwiseApply2IZNS_6native9templates4cuda28bernoulli_tensor_cuda_kernelIffEEvRKNS_10TensorBaseES9_NS_15PhiloxCudaStateEEUliRfSB_SB_SB_RKfSD_SD_SD_E_fSC_mLi1ELi1ELi4ELi512ELi2EEEvNS0_6detail10TensorInfoIT0_T2_EENSG_IT1_SI_EESI_T_,@"STO_CUDA_ENTRY STV_DEFAULT"
_ZN2at4cuda57_GLOBAL__N__cd6b329d_24_DistributionBernoulli_cu_7537a20d21kernelPointwiseApply2IZNS_6native9templates4cuda28bernoulli_tensor_cuda_kernelIffEEvRKNS_10TensorBaseES9_NS_15PhiloxCudaStateEEUliRfSB_SB_SB_RKfSD_SD_SD_E_fSC_mLi1ELi1ELi4ELi512ELi2EEEvNS0_6detail10TensorInfoIT0_T2_EENSG_IT1_SI_EESI_T_:
        /* <DEDUP_REMOVED lines=23> */
.L_x_3664:
        /* <DEDUP_REMOVED lines=171> */
.L_x_3644:
        /* <DEDUP_REMOVED lines=8> */
.L_x_3645:
        /* <DEDUP_REMOVED lines=19> */
.L_x_10128:
[----:B---34-:R-:W-:Y:S05]  /*0dd0*/  BRX R4 -0xde0                                                                                                                                                                                                                                                                                                                                                                                                                                                                                (*"BRANCH_TARGETS .L_x_10129,.L_x_10130,.L_x_10131"*) ;  /* 0xfffffff004887949 */ /* 0x018fea000383ffff */
.L_x_3648:
        /* <DEDUP_REMOVED lines=30> */
.L_x_3654:
[----:B------:R0:W5:Y:S02]  /*0fc0*/  LDG.E R3, desc[UR36][R22.64] ;  /* 0x0000002416037981 */ /* 0x000164000c1e1900 */
.L_x_3653:
[----:B----4-:R-:W-:Y:S05]  /*0fd0*/  BSYNC.RECONVERGENT B6 ;  /* 0x0000000000067941 */ /* 0x010fea0003800200 */
.L_x_3652:
[----:B------:R-:W-:Y:S02]  /*0fe0*/  LEA R4, P0, R42, UR42, 0x2 ;  /* 0x0000002a2a047c11 */ /* 0x000fe4000f8010ff */
[----:B-----5:R-:W-:Y:S02]  /*0ff0*/  FSET.BF.LE.FTZ.AND R3, R40, R3, PT ;  /* 0x000000032803720a */ /* 0x020fe40003813000 */
[----:B------:R-:W-:-:S05]  /*1000*/  LEA.HI.X R5, R42, UR43, R41, 0x2, P0 ;  /* 0x0000002b2a057c11 */ /* 0x000fca00080f1429 */
[----:B------:R1:W-:Y:S04]  /*1010*/  STG.E desc[UR36][R4.64], R3 ;  /* 0x0000000304007986 */ /* 0x0003e8000c101924 */
.L_x_3650:
[----:B---34-:R-:W-:Y:S05]  /*1020*/  BSYNC.RELIABLE B7 ;  /* 0x0000000000077941 */ /* 0x018fea0003800100 */
.L_x_3649:
        /* <DEDUP_REMOVED lines=23> */
.L_x_3657:
[----:B------:R0:W5:Y:S02]  /*11a0*/  LDG.E R3, desc[UR36][R22.64] ;  /* 0x0000002416037981 */ /* 0x000164000c1e1900 */
.L_x_3656:
[----:B------:R-:W-:Y:S05]  /*11b0*/  BSYNC.RECONVERGENT B6 ;  /* 0x0000000000067941 */ /* 0x000fea0003800200 */
.L_x_3655:
[----:B------:R-:W-:Y:S02]  /*11c0*/  LEA R4, P0, R24, UR42, 0x2 ;  /* 0x0000002a18047c11 */ /* 0x000fe4000f8010ff */
[----:B-----5:R-:W-:Y:S02]  /*11d0*/  FSET.BF.LE.FTZ.AND R3, R38, R3, PT ;  /* 0x000000032603720a */ /* 0x020fe40003813000 */
[----:B------:R-:W-:-:S05]  /*11e0*/  LEA.HI.X R5, R24, UR43, R35, 0x2, P0 ;  /* 0x0000002b18057c11 */ /* 0x000fca00080f1423 */
[----:B------:R1:W-:Y:S04]  /*11f0*/  STG.E desc[UR36][R4.64], R3 ;  /* 0x0000000304007986 */ /* 0x0003e8000c101924 */
.L_x_10130:
        /* <DEDUP_REMOVED lines=23> */
.L_x_3660:
[----:B------:R0:W5:Y:S02]  /*1370*/  LDG.E R0, desc[UR36][R22.64] ;  /* 0x0000002416007981 */ /* 0x000164000c1e1900 */
.L_x_3659:
[----:B------:R-:W-:Y:S05]  /*1380*/  BSYNC.RECONVERGENT B6 ;  /* 0x0000000000067941 */ /* 0x000fea0003800200 */
.L_x_3658:
[----:B------:R-:W-:Y:S02]  /*1390*/  LEA R2, P0, R29, UR42, 0x2 ;  /* 0x0000002a1d027c11 */ /* 0x000fe4000f8010ff */
[----:B-----5:R-:W-:Y:S02]  /*13a0*/  FSET.BF.LE.FTZ.AND R37, R37, R0, PT ;  /* 0x000000002525720a */ /* 0x020fe40003813000 */
[----:B-1----:R-:W-:-:S05]  /*13b0*/  LEA.HI.X R3, R29, UR43, R16, 0x2, P0 ;  /* 0x0000002b1d037c11 */ /* 0x002fca00080f1410 */
[----:B------:R1:W-:Y:S04]  /*13c0*/  STG.E desc[UR36][R2.64], R37 ;  /* 0x0000002502007986 */ /* 0x0003e8000c101924 */
.L_x_10129:
[----:B------:R-:W-:Y:S05]  /*13d0*/  BSYNC.RELIABLE B8 ;  /* 0x0000000000087941 */ /* 0x000fea0003800100 */
.L_x_3647:
        /* <DEDUP_REMOVED lines=23> */
.L_x_3663:
[----:B------:R2:W5:Y:S02]  /*1550*/  LDG.E R5, desc[UR36][R16.64] ;  /* 0x0000002410057981 */ /* 0x000564000c1e1900 */
.L_x_3662:
[----:B------:R-:W-:Y:S05]  /*1560*/  BSYNC.RECONVERGENT B6 ;  /* 0x0000000000067941 */ /* 0x000fea0003800200 */
.L_x_3661:
[C---:B-1----:R-:W-:Y:S02]  /*1570*/  LEA R2, P0, R31.reuse, UR42, 0x2 ;  /* 0x0000002a1f027c11 */ /* 0x042fe4000f8010ff */
[----:B-----5:R-:W-:Y:S02]  /*1580*/  FSET.BF.LE.FTZ.AND R5, R36, R5, PT ;  /* 0x000000052405720a */ /* 0x020fe40003813000 */
[----:B------:R-:W-:-:S05]  /*1590*/  LEA.HI.X R3, R31, UR43, R26, 0x2, P0 ;  /* 0x0000002b1f037c11 */ /* 0x000fca00080f141a */
[----:B------:R1:W-:Y:S01]  /*15a0*/  STG.E desc[UR36][R2.64], R5 ;  /* 0x0000000502007986 */ /* 0x0003e2000c101924 */
[----:B------:R-:W-:Y:S05]  /*15b0*/  BRA `(.L_x_3651) ;  /* 0x0000000000047947 */ /* 0x000fea0003800000 */
.L_x_10131:
[----:B------:R-:W-:Y:S05]  /*15c0*/  BREAK.RELIABLE B8 ;  /* 0x0000000000087942 */ /* 0x000fea0003800100 */
.L_x_3651:
[----:B---34-:R-:W-:Y:S05]  /*15d0*/  BSYNC.RECONVERGENT B9 ;  /* 0x0000000000097941 */ /* 0x018fea0003800200 */
.L_x_3646:
[----:B------:R-:W-:-:S13]  /*15e0*/  ISETP.NE.AND P0, PT, R39, RZ, PT ;  /* 0x000000ff2700720c */ /* 0x000fda0003f05270 */
[----:B------:R-:W-:Y:S05]  /*15f0*/  @!P0 BRA `(.L_x_3664) ;  /* 0xffffffe800dc8947 */ /* 0x000fea000383ffff */
[----:B------:R-:W-:Y:S05]  /*1600*/  BSYNC.RECONVERGENT B10 ;  /* 0x00000000000a7941 */ /* 0x000fea0003800200 */
.L_x_3643:
[----:B------:R-:W-:Y:S05]  /*1610*/  EXIT ;  /* 0x000000000000794d */ /* 0x000fea0003800000 */
.L_x_3665:
        /* <DEDUP_REMOVED lines=14> */
.L_x_10594:


//--------------------- .text._ZN2at4cuda57_GLOBAL__N__cd6b329d_24_DistributionBernoulli_cu_7537a20d21kernelPointwiseApply2IZNS_6native9templates4cuda28bernoulli_tensor_cuda_kernelIffEEvRKNS_10TensorBaseES9_NS_15PhiloxCudaStateEEUliRfSB_SB_SB_RKfSD_SD_SD_E_fSC_jLin1ELin1ELi4ELi512ELi2EEEvNS0_6detail10TensorInfoIT0_T2_EENSG_IT1_SI_EESI_T_ --------------------------
	.section	.text._ZN2at4cuda57_GLOBAL__N__cd6b329d_24_DistributionBernoulli_cu_7537a20d21kernelPointwiseApply2IZNS_6native9templates4cuda28bernoulli_tensor_cuda_kernelIffEEvRKNS_10TensorBaseES9_NS_15PhiloxCudaStateEEUliRfSB_SB_SB_RKfSD_SD_SD_E_fSC_jLin1ELin1ELi4ELi512ELi2EEEvNS0_6detail10TensorInfoIT0_T2_EENSG_IT1_SI_EESI_T_,"ax",@progbits
	.align	128
.text._ZN2at4cuda57_GLOBAL__N__cd6b329d_24_DistributionBernoulli_cu_7537a20d21kernelPointwiseApply2IZNS_6native9templates4cuda28bernoulli_tensor_cuda_kernelIffEEvRKNS_10TensorBaseES9_NS_15PhiloxCudaStateEEUliRfSB_SB_SB_RKfSD_SD_SD_E_fSC_jLin1ELin1ELi4ELi512ELi2EEEvNS0_6detail10TensorInfoIT0_T2_EENSG_IT1_SI_EESI_T_:
        .type           _ZN2at4cuda57_GLOBAL__N__cd6b329d_24_DistributionBernoulli_cu_7537a20d21kernelPointwiseApply2IZNS_6native9templates4cuda28bernoulli_tensor_cuda_kernelIffEEvRKNS_10TensorBaseES9_NS_15PhiloxCudaStateEEUliRfSB_SB_SB_RKfSD_SD_SD_E_fSC_jLin1ELin1ELi4ELi512ELi2EEEvNS0_6detail10TensorInfoIT0_T2_EENSG_IT1_SI_EESI_T_,@function
        .size           _ZN2at4cuda57_GLOBAL__N__cd6b329d_24_DistributionBernoulli_cu_7537a20d21kernelPointwiseApply2IZNS_6native9templates4cuda28bernoulli_tensor_cuda_kernelIffEEvRKNS_10TensorBaseES9_NS_15PhiloxCudaStateEEUliRfSB_SB_SB_RKfSD_SD_SD_E_fSC_jLin1ELin1ELi4ELi512ELi2EEEvNS0_6detail10TensorInfoIT0_T2_EENSG_IT1_SI_EESI_T_,(.L_x_10595 - _ZN2at4cuda57_GLOBAL__N__cd6b329d_24_DistributionBernoulli_cu_7537a20d21kernelPointwiseApply2IZNS_6native9templates4cuda28bernoulli_tensor_cuda_kernelIffEEvRKNS_10TensorBaseES9_NS_15PhiloxCudaStateEEUliRfSB_SB_SB_RKfSD_SD_SD_E_fSC_jLin1ELin1ELi4ELi512ELi2EEEvNS0_6detail10TensorInfoIT0_T2_EENSG_IT1_SI_EESI_T_)
        .other          _ZN2at4cuda57_GLOBAL__N__cd6b329d_24_DistributionBernoulli_cu_7537a20d21kernelPointwiseApply2IZNS_6native9templates4cuda28bernoulli_tensor_cuda_kernelIffEEvRKNS_10TensorBaseES9_NS_15PhiloxCudaStateEEUliRfSB_SB_SB_RKfSD_SD_SD_E_fSC_jLin1ELin1ELi4ELi512ELi2EEEvNS0_6detail10TensorInfoIT0_T2_EENSG_IT1_SI_EESI_T_,@"STO_CUDA_ENTRY STV_DEFAULT"
_ZN2at4cuda57_GLOBAL__N__cd6b329d_24_DistributionBernoulli_cu_7537a20d21kernelPointwiseApply2IZNS_6native9templates4cuda28bernoulli_tensor_cuda_kernelIffEEvRKNS_10TensorBaseES9_NS_15PhiloxCudaStateEEUliRfSB_SB_SB_RKfSD_SD_SD_E_fSC_jLin1ELin1ELi4ELi512ELi2EEEvNS0_6detail10TensorInfoIT0_T2_EENSG_IT1_SI_EESI_T_:
        /* <DEDUP_REMOVED lines=13> */
.L_x_3735:
        /* <DEDUP_REMOVED lines=46> */
.L_x_3671:
        /* <DEDUP_REMOVED lines=205> */
.L_x_3670:
[----:B------:R-:W-:-:S07]  /*1080*/  IADD3 R23, PT, PT, R23, 0x4, RZ ;  /* 0x0000000417177810 */ /* 0x000fce0007ffe0ff */
.L_x_3669:
        /* <DEDUP_REMOVED lines=106> */
.L_x_3672:
        /* <DEDUP_REMOVED lines=55> */
.L_x_3673:
        /* <DEDUP_REMOVED lines=27> */
.L_x_3668:
        /* <DEDUP_REMOVED lines=18> */
.L_x_3676:
        /* <DEDUP_REMOVED lines=206> */
.L_x_3675:
        /* <DEDUP_REMOVED lines=106> */
.L_x_3677:
        /* <DEDUP_REMOVED lines=56> */
.L_x_3678:
        /* <DEDUP_REMOVED lines=28> */
.L_x_3674:
[----:B------:R-:W0:Y:S01]  /*3630*/  LDCU UR4, c[0x0][0x4c4] ;  /* 0x00009880ff0477ac */ /* 0x000e220008000800 */
[----:B------:R-:W-:Y:S01]  /*3640*/  IMAD.MOV.U32 R17, RZ, RZ, RZ ;  /* 0x000000ffff117224 */ /* 0x000fe200078e00ff */
[----:B------:R-:W-:Y:S01]  /*3650*/  MOV R25, RZ ;  /* 0x000000ff00197202 */ /* 0x000fe20000000f00 */
[----:B0-----:R-:W-:-:S07]  /*3660*/  IMAD R24, R23, UR4, R24 ;  /* 0x0000000417187c24 */ /* 0x001fce000f8e0218 */
.L_x_3667:
[----:B-1----:R-:W-:Y:S05]  /*3670*/  BSYNC.RECONVERGENT B0 ;  /* 0x0000000000007941 */ /* 0x002fea0003800200 */
.L_x_3666:
        /* <DEDUP_REMOVED lines=23> */
.L_x_3683:
        /* <DEDUP_REMOVED lines=205> */
.L_x_3682:
        /* <DEDUP_REMOVED lines=105> */
.L_x_3684:
        /* <DEDUP_REMOVED lines=55> */
.L_x_3685:
        /* <DEDUP_REMOVED lines=27> */
.L_x_3681:
        /* <DEDUP_REMOVED lines=15> */
.L_x_3688:
        /* <DEDUP_REMOVED lines=206> */
.L_x_3687:
        /* <DEDUP_REMOVED lines=106> */
.L_x_3689:
        /* <DEDUP_REMOVED lines=56> */
.L_x_3690:
        /* <DEDUP_REMOVED lines=28> */
.L_x_3686:
[----:B------:R-:W0:Y:S01]  /*6a20*/  LDCU UR4, c[0x0][0x4c4] ;  /* 0x00009880ff0477ac */ /* 0x000e220008000800 */
[----:B------:R-:W-:Y:S02]  /*6a30*/  HFMA2 R23, -RZ, RZ, 0, 0 ;  /* 0x00000000ff177431 */ /* 0x000fe400000001ff */
[----:B0-----:R-:W-:Y:S02]  /*6a40*/  IMAD R26, R26, UR4, R27 ;  /* 0x000000041a1a7c24 */ /* 0x001fe4000f8e021b */
[----:B------:R-:W-:-:S07]  /*6a50*/  IMAD.MOV.U32 R27, RZ, RZ, RZ ;  /* 0x000000ffff1b7224 */ /* 0x000fce00078e00ff */
.L_x_3680:
[----:B------:R-:W-:Y:S05]  /*6a60*/  BSYNC.RECONVERGENT B0 ;  /* 0x0000000000007941 */ /* 0x000fea0003800200 */
.L_x_3679:
        /* <DEDUP_REMOVED lines=22> */
.L_x_3695:
        /* <DEDUP_REMOVED lines=205> */
.L_x_3694:
        /* <DEDUP_REMOVED lines=106> */
.L_x_3696:
        /* <DEDUP_REMOVED lines=55> */
.L_x_3697:
        /* <DEDUP_REMOVED lines=27> */
.L_x_3693:
        /* <DEDUP_REMOVED lines=15> */
.L_x_3700:
        /* <DEDUP_REMOVED lines=205> */
.L_x_3699:
        /* <DEDUP_REMOVED lines=107> */
.L_x_3701:
        /* <DEDUP_REMOVED lines=56> */
.L_x_3702:
        /* <DEDUP_REMOVED lines=28> */
.L_x_3698:
[----:B------:R-:W0:Y:S01]  /*9e10*/  LDCU UR4, c[0x0][0x4c4] ;  /* 0x00009880ff0477ac */ /* 0x000e220008000800 */
[----:B------:R-:W-:Y:S02]  /*9e20*/  HFMA2 R29, -RZ, RZ, 0, 0 ;  /* 0x00000000ff1d7431 */ /* 0x000fe400000001ff */
[----:B0-----:R-:W-:Y:S02]  /*9e30*/  IMAD R30, R30, UR4, R31 ;  /* 0x000000041e1e7c24 */ /* 0x001fe4000f8e021f */
[----:B------:R-:W-:-:S07]  /*9e40*/  IMAD.MOV.U32 R31, RZ, RZ, RZ ;  /* 0x000000ffff1f7224 */ /* 0x000fce00078e00ff */
.L_x_3692:
[----:B------:R-:W-:Y:S05]  /*9e50*/  BSYNC.RECONVERGENT B0 ;  /* 0x0000000000007941 */ /* 0x000fea0003800200 */
.L_x_3691:
        /* <DEDUP_REMOVED lines=22> */
.L_x_3707:
        /* <DEDUP_REMOVED lines=204> */
.L_x_3706:
        /* <DEDUP_REMOVED lines=105> */
.L_x_3708:
        /* <DEDUP_REMOVED lines=55> */
.L_x_3709:
        /* <DEDUP_REMOVED lines=27> */
.L_x_3705:
        /* <DEDUP_REMOVED lines=15> */
.L_x_3712:
        /* <DEDUP_REMOVED lines=206> */
.L_x_3711:
        /* <DEDUP_REMOVED lines=57> */
[----:B------:R-:W-:Y:S01]  /*c990*/  @P1 IADD3 R33, PT, PT, -R2, R33, RZ ;  /* 0x0000002102211210 */ /* 0x000fe20007ffe1ff */
[----:B------:R-:W-:Y:S01]  /*c9a0*/  @P1 VIADD R13, R13, 0x1 ;  /* 0x000000010d0d1836 */ /* 0x000fe20000000000 */
[----:B---3--:R-:W0:Y:S02]  /*c9b0*/  I2F.U32.RP R38, R10 ;  /* 0x0000000a00267306 */ /* 0x008e240000209000 */
[----:B------:R-:W-:Y:S02]  /*c9c0*/  ISETP.GE.U32.AND P2, PT, R33, R2, PT ;  /* 0x000000022100720c */ /* 0x000fe40003f46070 */
[----:B------:R-:W-:-:S05]  /*c9d0*/  IADD3 R33, PT, PT, RZ, -R6, RZ ;  /* 0x80000006ff217210 */ /* 0x000fca0007ffe0ff */
[----:B----4-:R-:W-:-:S04]  /*c9e0*/  IMAD R33, R33, R37, RZ ;  /* 0x0000002521217224 */ /* 0x010fc800078e02ff */
[----:B------:R-:W-:Y:S02]  /*c9f0*/  IMAD.HI.U32 R20, R37, R33, R36 ;  /* 0x0000002125147227 */ /* 0x000fe400078e0024 */
[----:B------:R-:W-:Y:S01]  /*ca00*/  @P2 IADD3 R13, PT, PT, R13, 0x1, RZ ;  /* 0x000000010d0d2810 */ /* 0x000fe20007ffe0ff */
[----:B0-----:R-:W0:Y:S01]  /*ca10*/  MUFU.RCP R38, R38 ;  /* 0x0000002600267308 */ /* 0x001e220000001000 */
[----:B------:R-:W-:Y:S02]  /*ca20*/  @!P3 LOP3.LUT R13, RZ, R2, RZ, 0x33, !PT ;  /* 0x00000002ff0db212 */ /* 0x000fe400078e33ff */
[----:B------:R-:W-:-:S03]  /*ca30*/  ISETP.NE.U32.AND P3, PT, R6, RZ, PT ;  /* 0x000000ff0600720c */ /* 0x000fc60003f65070 */
[----:B------:R-:W-:-:S04]  /*ca40*/  IMAD.HI.U32 R33, R20, R13, RZ ;  /* 0x0000000d14217227 */ /* 0x000fc800078e00ff */
[----:B------:R-:W-:-:S04]  /*ca50*/  IMAD.MOV R35, RZ, RZ, -R33 ;  /* 0x000000ffff237224 */ /* 0x000fc800078e0a21 */
[----:B------:R-:W-:Y:S01]  /*ca60*/  IMAD R35, R6, R35, R13 ;  /* 0x0000002306237224 */ /* 0x000fe200078e020d */
[----:B0-----:R-:W-:-:S04]  /*ca70*/  IADD3 R36, PT, PT, R38, 0xffffffe, RZ ;  /* 0x0ffffffe26247810 */ /* 0x001fc80007ffe0ff */
[----:B------:R-:W-:Y:S01]  /*ca80*/  ISETP.GE.U32.AND P1, PT, R35, R6, PT ;  /* 0x000000062300720c */ /* 0x000fe20003f26070 */
[----:B------:R0:W3:Y:S02]  /*ca90*/  F2I.FTZ.U32.TRUNC.NTZ R37, R36 ;  /* 0x0000002400257305 */ /* 0x0000e4000021f000 */
[----:B0-----:R-:W-:-:S10]  /*caa0*/  IMAD.MOV.U32 R36, RZ, RZ, RZ ;  /* 0x000000ffff247224 */ /* 0x001fd400078e00ff */
[----:B------:R-:W-:Y:S02]  /*cab0*/  @P1 IADD3 R35, PT, PT, -R6, R35, RZ ;  /* 0x0000002306231210 */ /* 0x000fe40007ffe1ff */
[----:B------:R-:W-:Y:S02]  /*cac0*/  @P1 IADD3 R33, PT, PT, R33, 0x1, RZ ;  /* 0x0000000121211810 */ /* 0x000fe40007ffe0ff */
[----:B------:R-:W-:Y:S01]  /*cad0*/  ISETP.GE.U32.AND P2, PT, R35, R6, PT ;  /* 0x000000062300720c */ /* 0x000fe20003f46070 */
[----:B------:R-:W-:-:S04]  /*cae0*/  IMAD.MOV R35, RZ, RZ, -R10 ;  /* 0x000000ffff237224 */ /* 0x000fc800078e0a0a */
[----:B---3--:R-:W-:-:S04]  /*caf0*/  IMAD R35, R35, R37, RZ ;  /* 0x0000002523237224 */ /* 0x008fc800078e02ff */
[----:B------:R-:W-:-:S04]  /*cb00*/  IMAD.HI.U32 R20, R37, R35, R36 ;  /* 0x0000002325147227 */ /* 0x000fc800078e0024 */
        /* <DEDUP_REMOVED lines=25> */
.L_x_3713:
        /* <DEDUP_REMOVED lines=56> */
.L_x_3714:
        /* <DEDUP_REMOVED lines=28> */
.L_x_3710:
[----:B------:R-:W0:Y:S01]  /*d1e0*/  LDCU UR4, c[0x0][0x4c4] ;  /* 0x00009880ff0477ac */ /* 0x000e220008000800 */
[----:B------:R-:W-:Y:S01]  /*d1f0*/  IMAD.MOV.U32 R33, RZ, RZ, RZ ;  /* 0x000000ffff217224 */ /* 0x000fe200078e00ff */
[----:B------:R-:W-:Y:S01]  /*d200*/  MOV R13, RZ ;  /* 0x000000ff000d7202 */ /* 0x000fe20000000f00 */
[----:B0-----:R-:W-:-:S07]  /*d210*/  IMAD R12, R14, UR4, R9 ;  /* 0x000000040e0c7c24 */ /* 0x001fce000f8e0209 */
.L_x_3704:
[----:B------:R-:W-:Y:S05]  /*d220*/  BSYNC.RECONVERGENT B0 ;  /* 0x0000000000007941 */ /* 0x000fea0003800200 */
.L_x_3703:
        /* <DEDUP_REMOVED lines=125> */
.L_x_3715:
        /* <DEDUP_REMOVED lines=8> */
.L_x_3716:
        /* <DEDUP_REMOVED lines=19> */
.L_x_10132:
[----:B------:R-:W-:Y:S05]  /*dbb0*/  BRX R2 -0xdbc0                                                                                                                                                                                                                                                                                                                                                                                                                                                                               (*"BRANCH_TARGETS .L_x_10133,.L_x_10134,.L_x_10135"*) ;  /* 0xffffff2402107949 */ /* 0x000fea000383ffff */
.L_x_3719:
        /* <DEDUP_REMOVED lines=31> */
.L_x_3725:
[----:B------:R0:W5:Y:S02]  /*ddb0*/  LDG.E R0, desc[UR36][R36.64] ;  /* 0x0000002424007981 */ /* 0x000164000c1e1900 */
.L_x_3724:
[----:B------:R-:W-:Y:S05]  /*ddc0*/  BSYNC.RECONVERGENT B6 ;  /* 0x0000000000067941 */ /* 0x000fea0003800200 */
.L_x_3723:
[----:B------:R-:W1:Y:S01]  /*ddd0*/  LDCU.64 UR4, c[0x0][0x380] ;  /* 0x00007000ff0477ac */ /* 0x000e620008000a00 */
[----:B-----5:R-:W-:Y:S02]  /*dde0*/  FSET.BF.LE.FTZ.AND R5, R41, R0, PT ;  /* 0x000000002905720a */ /* 0x020fe40003813000 */
[----:B-1----:R-:W-:-:S04]  /*ddf0*/  LEA R2, P0, R32, UR4, 0x2 ;  /* 0x0000000420027c11 */ /* 0x002fc8000f8010ff */
[----:B------:R-:W-:-:S05]  /*de00*/  LEA.HI.X R3, R32, UR5, R33, 0x2, P0 ;  /* 0x0000000520037c11 */ /* 0x000fca00080f1421 */
[----:B------:R1:W-:Y:S04]  /*de10*/  STG.E desc[UR36][R2.64], R5 ;  /* 0x0000000502007986 */ /* 0x0003e8000c101924 */
.L_x_3721:
[----:B------:R-:W-:Y:S05]  /*de20*/  BSYNC.RELIABLE B7 ;  /* 0x0000000000077941 */ /* 0x000fea0003800100 */
.L_x_3720:
        /* <DEDUP_REMOVED lines=24> */
.L_x_3728:
[----:B------:R2:W5:Y:S02]  /*dfb0*/  LDG.E R0, desc[UR36][R32.64] ;  /* 0x0000002420007981 */ /* 0x000564000c1e1900 */
.L_x_3727:
[----:B------:R-:W-:Y:S05]  /*dfc0*/  BSYNC.RECONVERGENT B6 ;  /* 0x0000000000067941 */ /* 0x000fea0003800200 */
.L_x_3726:
[----:B------:R-:W3:Y:S01]  /*dfd0*/  LDCU.64 UR4, c[0x0][0x380] ;  /* 0x00007000ff0477ac */ /* 0x000ee20008000a00 */
[----:B-1---5:R-:W-:Y:S02]  /*dfe0*/  FSET.BF.LE.FTZ.AND R5, R39, R0, PT ;  /* 0x000000002705720a */ /* 0x022fe40003813000 */
[----:B---3--:R-:W-:-:S04]  /*dff0*/  LEA R2, P0, R28, UR4, 0x2 ;  /* 0x000000041c027c11 */ /* 0x008fc8000f8010ff */
[----:B------:R-:W-:-:S05]  /*e000*/  LEA.HI.X R3, R28, UR5, R29, 0x2, P0 ;  /* 0x000000051c037c11 */ /* 0x000fca00080f141d */
[----:B------:R1:W-:Y:S04]  /*e010*/  STG.E desc[UR36][R2.64], R5 ;  /* 0x0000000502007986 */ /* 0x0003e8000c101924 */
.L_x_10134:
        /* <DEDUP_REMOVED lines=24> */
.L_x_3731:
[----:B------:R1:W5:Y:S02]  /*e1a0*/  LDG.E R5, desc[UR36][R28.64] ;  /* 0x000000241c057981 */ /* 0x000364000c1e1900 */
.L_x_3730:
[----:B------:R-:W-:Y:S05]  /*e1b0*/  BSYNC.RECONVERGENT B6 ;  /* 0x0000000000067941 */ /* 0x000fea0003800200 */
.L_x_3729:
[----:B------:R-:W3:Y:S01]  /*e1c0*/  LDCU.64 UR4, c[0x0][0x380] ;  /* 0x00007000ff0477ac */ /* 0x000ee20008000a00 */
[----:B-----5:R-:W-:Y:S02]  /*e1d0*/  FSET.BF.LE.FTZ.AND R5, R38, R5, PT ;  /* 0x000000052605720a */ /* 0x020fe40003813000 */
[----:B---3--:R-:W-:-:S04]  /*e1e0*/  LEA R2, P0, R22, UR4, 0x2 ;  /* 0x0000000416027c11 */ /* 0x008fc8000f8010ff */
[----:B------:R-:W-:-:S05]  /*e1f0*/  LEA.HI.X R3, R22, UR5, R23, 0x2, P0 ;  /* 0x0000000516037c11 */ /* 0x000fca00080f1417 */
[----:B------:R3:W-:Y:S04]  /*e200*/  STG.E desc[UR36][R2.64], R5 ;  /* 0x0000000502007986 */ /* 0x0007e8000c101924 */
.L_x_10133:
[----:B------:R-:W-:Y:S05]  /*e210*/  BSYNC.RELIABLE B8 ;  /* 0x0000000000087941 */ /* 0x000fea0003800100 */
.L_x_3718:
        /* <DEDUP_REMOVED lines=24> */
.L_x_3734:
[----:B------:R4:W5:Y:S02]  /*e3a0*/  LDG.E R0, desc[UR36][R22.64] ;  /* 0x0000002416007981 */ /* 0x000964000c1e1900 */
.L_x_3733:
[----:B------:R-:W-:Y:S05]  /*e3b0*/  BSYNC.RECONVERGENT B6 ;  /* 0x0000000000067941 */ /* 0x000fea0003800200 */
.L_x_3732:
[----:B------:R-:W3:Y:S01]  /*e3c0*/  LDCU.64 UR4, c[0x0][0x380] ;  /* 0x00007000ff0477ac */ /* 0x000ee20008000a00 */
[----:B-----5:R-:W-:Y:S02]  /*e3d0*/  FSET.BF.LE.FTZ.AND R35, R35, R0, PT ;  /* 0x000000002323720a */ /* 0x020fe40003813000 */
[----:B---3--:R-:W-:-:S04]  /*e3e0*/  LEA R2, P0, R16, UR4, 0x2 ;  /* 0x0000000410027c11 */ /* 0x008fc8000f8010ff */
[----:B------:R-:W-:-:S05]  /*e3f0*/  LEA.HI.X R3, R16, UR5, R17, 0x2, P0 ;  /* 0x0000000510037c11 */ /* 0x000fca00080f1411 */
[----:B------:R3:W-:Y:S01]  /*e400*/  STG.E desc[UR36][R2.64], R35 ;  /* 0x0000002302007986 */ /* 0x0007e2000c101924 */
[----:B------:R-:W-:Y:S05]  /*e410*/  BRA `(.L_x_3722) ;  /* 0x0000000000047947 */ /* 0x000fea0003800000 */
.L_x_10135:
[----:B------:R-:W-:Y:S05]  /*e420*/  BREAK.RELIABLE B8 ;  /* 0x0000000000087942 */ /* 0x000fea0003800100 */
.L_x_3722:
[----:B------:R-:W-:Y:S05]  /*e430*/  BSYNC.RECONVERGENT B9 ;  /* 0x0000000000097941 */ /* 0x000fea0003800200 */
.L_x_3717:
        /* <DEDUP_REMOVED lines=8> */
.L_x_3736:
        /* <DEDUP_REMOVED lines=12> */
.L_x_10595:


//--------------------- .text._ZN2at4cuda57_GLOBAL__N__cd6b329d_24_DistributionBernoulli_cu_7537a20d21kernelPointwiseApply2IZNS_6native9templates4cuda28bernoulli_tensor_cuda_kernelIffEEvRKNS_10TensorBaseES9_NS_15PhiloxCudaStateEEUliRfSB_SB_SB_RKfSD_SD_SD_E_fSC_jLin1ELi2ELi4ELi512ELi2EEEvNS0_6detail10TensorInfoIT0_T2_EENSG_IT1_SI_EESI_T_ --------------------------
	.section	.text._ZN2at4cuda57_GLOBAL__N__cd6b329d_24_DistributionBernoulli_cu_7537a20d21kernelPointwiseApply2IZNS_6native9templates4cuda28bernoulli_tensor_cuda_kernelIffEEvRKNS_10TensorBaseES9_NS_15PhiloxCudaStateEEUliRfSB_SB_SB_RKfSD_SD_SD_E_fSC_jLin1ELi2ELi4ELi512ELi2EEEvNS0_6detail10TensorInfoIT0_T2_EENSG_IT1_SI_EESI_T_,"ax",@progbits
	.align	128
.text._ZN2at4cuda57_GLOBAL__N__cd6b329d_24_DistributionBernoulli_cu_7537a20d21kernelPointwiseApply2IZNS_6native9templates4cuda28bernoulli_tensor_cuda_kernelIffEEvRKNS_10TensorBaseES9_NS_15PhiloxCudaStateEEUliRfSB_SB_SB_RKfSD_SD_SD_E_fSC_jLin1ELi2ELi4ELi512ELi2EEEvNS0_6detail10TensorInfoIT0_T2_EENSG_IT1_SI_EESI_T_:
        .type           _ZN2at4cuda57_GLOBAL__N__cd6b329d_24_DistributionBernoulli_cu_7537a20d21kernelPointwiseApply2IZNS_6native9templates4cuda28bernoulli_tensor_cuda_kernelIffEEvRKNS_10TensorBaseES9_NS_15PhiloxCudaStateEEUliRfSB_SB_SB_RKfSD_SD_SD_E_fSC_jLin1ELi2ELi4ELi512ELi2EEEvNS0_6detail10TensorInfoIT0_T2_EENSG_IT1_SI_EESI_T_,@function
        .size           _ZN2at4cuda57_GLOBAL__N__cd6b329d_24_DistributionBernoulli_cu_7537a20d21kernelPointwiseApply2IZNS_6native9templates4cuda28bernoulli_tensor_cuda_kernelIffEEvRKNS_10TensorBaseES9_NS_15PhiloxCudaStateEEUliRfSB_SB_SB_RKfSD_SD_SD_E_fSC_jLin1ELi2ELi4ELi512ELi2EEEvNS0_6detail10TensorInfoIT0_T2_EENSG_IT1_SI_EESI_T_,(.L_x_10596 - _ZN2at4cuda57_GLOBAL__N__cd6b329d_24_DistributionBernoulli_cu_7537a20d21kernelPointwiseApply2IZNS_6native9templates4cuda28bernoulli_tensor_cuda_kernelIffEEvRKNS_10TensorBaseES9_NS_15PhiloxCudaStateEEUliRfSB_SB_SB_RKfSD_SD_SD_E_fSC_jLin1ELi2ELi4ELi512ELi2EEEvNS0_6detail10TensorInfoIT0_T2_EENSG_IT1_SI_EESI_T_)
        .other          _ZN2at4cuda57_GLOBAL__N__cd6b329d_24_DistributionBernoulli_cu_7537a20d21kernelPointwiseApply2IZNS_6native9templates4cuda28bernoulli_tensor_cuda_kernelIffEEvRKNS_10TensorBaseES9_NS_15PhiloxCudaStateEEUliRfSB_SB_SB_RKfSD_SD_SD_E_fSC_jLin1ELi2ELi4ELi512ELi2EEEvNS0_6detail10TensorInfoIT0_T2_EENSG_IT1_SI_EESI_T_,@"STO_CUDA_ENTRY STV_DEFAULT"
_ZN2at4cuda57_GLOBAL__N__cd6b329d_24_DistributionBernoulli_cu_7537a20d21kernelPointwiseApply2IZNS_6native9templates4cuda28bernoulli_tensor_cuda_kernelIffEEvRKNS_10TensorBaseES9_NS_15PhiloxCudaStateEEUliRfSB_SB_SB_RKfSD_SD_SD_E_fSC_jLin1ELi2ELi4ELi512ELi2EEEvNS0_6detail10TensorInfoIT0_T2_EENSG_IT1_SI_EESI_T_:
        /* <DEDUP_REMOVED lines=13> */
.L_x_3786:
        /* <DEDUP_REMOVED lines=34> */
.L_x_3742:
        /* <DEDUP_REMOVED lines=205> */
.L_x_3741:
[----:B------:R-:W-:-:S07]  /*0fc0*/  VIADD R8, R8, 0x4 ;  /* 0x0000000408087836 */ /* 0x000fce0000000000 */
.L_x_3740:
        /* <DEDUP_REMOVED lines=106> */
.L_x_3743:
        /* <DEDUP_REMOVED lines=55> */
.L_x_3744:
        /* <DEDUP_REMOVED lines=27> */
.L_x_3739:
        /* <DEDUP_REMOVED lines=29> */
.L_x_3738:
[----:B-1----:R-:W-:Y:S05]  /*1d60*/  BSYNC.RECONVERGENT B0 ;  /* 0x0000000000007941 */ /* 0x002fea0003800200 */
.L_x_3737:
        /* <DEDUP_REMOVED lines=23> */
.L_x_3749:
        /* <DEDUP_REMOVED lines=205> */
.L_x_3748:
        /* <DEDUP_REMOVED lines=105> */
.L_x_3750:
        /* <DEDUP_REMOVED lines=55> */
.L_x_3751:
        /* <DEDUP_REMOVED lines=27> */
.L_x_3747:
        /* <DEDUP_REMOVED lines=29> */
.L_x_3746:
[----:B------:R-:W-:Y:S05]  /*3930*/  BSYNC.RECONVERGENT B0 ;  /* 0x0000000000007941 */ /* 0x000fea0003800200 */
.L_x_3745:
        /* <DEDUP_REMOVED lines=22> */
.L_x_3756:
        /* <DEDUP_REMOVED lines=205> */
.L_x_3755:
        /* <DEDUP_REMOVED lines=106> */
.L_x_3757:
        /* <DEDUP_REMOVED lines=55> */
.L_x_3758:
        /* <DEDUP_REMOVED lines=27> */
.L_x_3754:
        /* <DEDUP_REMOVED lines=29> */
.L_x_3753:
[----:B------:R-:W-:Y:S05]  /*5500*/  BSYNC.RECONVERGENT B0 ;  /* 0x0000000000007941 */ /* 0x000fea0003800200 */
.L_x_3752:
        /* <DEDUP_REMOVED lines=22> */
.L_x_3763:
        /* <DEDUP_REMOVED lines=205> */
.L_x_3762:
        /* <DEDUP_REMOVED lines=105> */
.L_x_3764:
        /* <DEDUP_REMOVED lines=55> */
.L_x_3765:
        /* <DEDUP_REMOVED lines=26> */
[----:B0-----:R-:W-:-:S07]  /*6ee0*/  IMAD R19, R2, R4, R19 ;  /* 0x0000000402137224 */ /* 0x001fce00078e0213 */
.L_x_3761:
        /* <DEDUP_REMOVED lines=29> */
.L_x_3760:
[----:B------:R-:W-:Y:S05]  /*70c0*/  BSYNC.RECONVERGENT B0 ;  /* 0x0000000000007941 */ /* 0x000fea0003800200 */
.L_x_3759:
        /* <DEDUP_REMOVED lines=125> */
.L_x_3766:
        /* <DEDUP_REMOVED lines=8> */
.L_x_3767:
        /* <DEDUP_REMOVED lines=19> */
.L_x_10136:
[----:B------:R-:W-:Y:S05]  /*7a50*/  BRX R2 -0x7a60                                                                                                                                                                                                                                                                                                                                                                                                                                                                               (*"BRANCH_TARGETS .L_x_10137,.L_x_10138,.L_x_10139"*) ;  /* 0xffffff8402687949 */ /* 0x000fea000383ffff */
.L_x_3770:
        /* <DEDUP_REMOVED lines=31> */
.L_x_3776:
[----:B------:R0:W5:Y:S02]  /*7c50*/  LDG.E R0, desc[UR36][R16.64] ;  /* 0x0000002410007981 */ /* 0x000164000c1e1900 */
.L_x_3775:
[----:B------:R-:W-:Y:S05]  /*7c60*/  BSYNC.RECONVERGENT B6 ;  /* 0x0000000000067941 */ /* 0x000fea0003800200 */
.L_x_3774:
[----:B------:R-:W1:Y:S01]  /*7c70*/  LDCU.64 UR4, c[0x0][0x380] ;  /* 0x00007000ff0477ac */ /* 0x000e620008000a00 */
[----:B-----5:R-:W-:Y:S02]  /*7c80*/  FSET.BF.LE.FTZ.AND R5, R41, R0, PT ;  /* 0x000000002905720a */ /* 0x020fe40003813000 */
[----:B-1----:R-:W-:-:S04]  /*7c90*/  LEA R2, P0, R18, UR4, 0x2 ;  /* 0x0000000412027c11 */ /* 0x002fc8000f8010ff */
[----:B------:R-:W-:-:S05]  /*7ca0*/  LEA.HI.X R3, R18, UR5, R19, 0x2, P0 ;  /* 0x0000000512037c11 */ /* 0x000fca00080f1413 */
[----:B------:R1:W-:Y:S04]  /*7cb0*/  STG.E desc[UR36][R2.64], R5 ;  /* 0x0000000502007986 */ /* 0x0003e8000c101924 */
.L_x_3772:
[----:B------:R-:W-:Y:S05]  /*7cc0*/  BSYNC.RELIABLE B7 ;  /* 0x0000000000077941 */ /* 0x000fea0003800100 */
.L_x_3771:
        /* <DEDUP_REMOVED lines=24> */
.L_x_3779:
[----:B------:R0:W5:Y:S02]  /*7e50*/  LDG.E R0, desc[UR36][R16.64] ;  /* 0x0000002410007981 */ /* 0x000164000c1e1900 */
.L_x_3778:
[----:B------:R-:W-:Y:S05]  /*7e60*/  BSYNC.RECONVERGENT B6 ;  /* 0x0000000000067941 */ /* 0x000fea0003800200 */
.L_x_3777:
[----:B------:R-:W1:Y:S01]  /*7e70*/  LDCU.64 UR4, c[0x0][0x380] ;  /* 0x00007000ff0477ac */ /* 0x000e620008000a00 */
[----:B-----5:R-:W-:Y:S02]  /*7e80*/  FSET.BF.LE.FTZ.AND R39, R39, R0, PT ;  /* 0x000000002727720a */ /* 0x020fe40003813000 */
[----:B-1----:R-:W-:-:S04]  /*7e90*/  LEA R2, P0, R24, UR4, 0x2 ;  /* 0x0000000418027c11 */ /* 0x002fc8000f8010ff */
[----:B------:R-:W-:-:S05]  /*7ea0*/  LEA.HI.X R3, R24, UR5, R25, 0x2, P0 ;  /* 0x0000000518037c11 */ /* 0x000fca00080f1419 */
[----:B------:R1:W-:Y:S04]  /*7eb0*/  STG.E desc[UR36][R2.64], R39 ;  /* 0x0000002702007986 */ /* 0x0003e8000c101924 */
.L_x_10138:
        /* <DEDUP_REMOVED lines=24> */
.L_x_3782:
[----:B------:R0:W5:Y:S02]  /*8040*/  LDG.E R5, desc[UR36][R16.64] ;  /* 0x0000002410057981 */ /* 0x000164000c1e1900 */
.L_x_3781:
[----:B------:R-:W-:Y:S05]  /*8050*/  BSYNC.RECONVERGENT B6 ;  /* 0x0000000000067941 */ /* 0x000fea0003800200 */
.L_x_3780:
[----:B------:R-:W1:Y:S01]  /*8060*/  LDCU.64 UR4, c[0x0][0x380] ;  /* 0x00007000ff0477ac */ /* 0x000e620008000a00 */
[----:B-----5:R-:W-:Y:S02]  /*8070*/  FSET.BF.LE.FTZ.AND R5, R38, R5, PT ;  /* 0x000000052605720a */ /* 0x020fe40003813000 */
[----:B-1----:R-:W-:-:S04]  /*8080*/  LEA R2, P0, R28, UR4, 0x2 ;  /* 0x000000041c027c11 */ /* 0x002fc8000f8010ff */
[----:B------:R-:W-:-:S05]  /*8090*/  LEA.HI.X R3, R28, UR5, R29, 0x2, P0 ;  /* 0x000000051c037c11 */ /* 0x000fca00080f141d */
[----:B------:R1:W-:Y:S04]  /*80a0*/  STG.E desc[UR36][R2.64], R5 ;  /* 0x0000000502007986 */ /* 0x0003e8000c101924 */
.L_x_10137:
[----:B------:R-:W-:Y:S05]  /*80b0*/  BSYNC.RELIABLE B8 ;  /* 0x0000000000087941 */ /* 0x000fea0003800100 */
.L_x_3769:
        /* <DEDUP_REMOVED lines=24> */
.L_x_3785:
[----:B------:R0:W5:Y:S02]  /*8240*/  LDG.E R5, desc[UR36][R16.64] ;  /* 0x0000002410057981 */ /* 0x000164000c1e1900 */
.L_x_3784:
[----:B------:R-:W-:Y:S05]  /*8250*/  BSYNC.RECONVERGENT B6 ;  /* 0x0000000000067941 */ /* 0x000fea0003800200 */
.L_x_3783:
[----:B------:R-:W1:Y:S01]  /*8260*/  LDCU.64 UR4, c[0x0][0x380] ;  /* 0x00007000ff0477ac */ /* 0x000e620008000a00 */
[----:B-----5:R-:W-:Y:S02]  /*8270*/  FSET.BF.LE.FTZ.AND R5, R36, R5, PT ;  /* 0x000000052405720a */ /* 0x020fe40003813000 */
[----:B-1----:R-:W-:-:S04]  /*8280*/  LEA R2, P0, R32, UR4, 0x2 ;  /* 0x0000000420027c11 */ /* 0x002fc8000f8010ff */
[----:B------:R-:W-:-:S05]  /*8290*/  LEA.HI.X R3, R32, UR5, R33, 0x2, P0 ;  /* 0x0000000520037c11 */ /* 0x000fca00080f1421 */
[----:B------:R1:W-:Y:S01]  /*82a0*/  STG.E desc[UR36][R2.64], R5 ;  /* 0x0000000502007986 */ /* 0x0003e2000c101924 */
[----:B------:R-:W-:Y:S05]  /*82b0*/  BRA `(.L_x_3773) ;  /* 0x0000000000047947 */ /* 0x000fea0003800000 */
.L_x_10139:
[----:B------:R-:W-:Y:S05]  /*82c0*/  BREAK.RELIABLE B8 ;  /* 0x0000000000087942 */ /* 0x000fea0003800100 */
.L_x_3773:
[----:B------:R-:W-:Y:S05]  /*82d0*/  BSYNC.RECONVERGENT B9 ;  /* 0x0000000000097941 */ /* 0x000fea0003800200 */
.L_x_3768:
        /* <DEDUP_REMOVED lines=8> */
.L_x_3787:
        /* <DEDUP_REMOVED lines=10> */
.L_x_10596:


//--------------------- .text._ZN2at4cuda57_GLOBAL__N__cd6b329d_24_DistributionBernoulli_cu_7537a20d21kernelPointwiseApply2IZNS_6native9templates4cuda28bernoulli_tensor_cuda_kernelIffEEvRKNS_10TensorBaseES9_NS_15PhiloxCudaStateEEUliRfSB_SB_SB_RKfSD_SD_SD_E_fSC_jLin1ELi1ELi4ELi512ELi2EEEvNS0_6detail10TensorInfoIT0_T2_EENSG_IT1_SI_EESI_T_ --------------------------
	.section	.text._ZN2at4cuda57_GLOBAL__N__cd6b329d_24_DistributionBernoulli_cu_7537a20d21kernelPointwiseApply2IZNS_6native9templates4cuda28bernoulli_tensor_cuda_kernelIffEEvRKNS_10TensorBaseES9_NS_15PhiloxCudaStateEEUliRfSB_SB_SB_RKfSD_SD_SD_E_fSC_jLin1ELi1ELi4ELi512ELi2EEEvNS0_6detail10TensorInfoIT0_T2_EENSG_IT1_SI_EESI_T_,"ax",@progbits
	.align	128
.text._ZN2at4cuda57_GLOBAL__N__cd6b329d_24_DistributionBernoulli_cu_7537a20d21kernelPointwiseApply2IZNS_6native9templates4cuda28bernoulli_tensor_cuda_kernelIffEEvRKNS_10TensorBaseES9_NS_15PhiloxCudaStateEEUliRfSB_SB_SB_RKfSD_SD_SD_E_fSC_jLin1ELi1ELi4ELi512ELi2EEEvNS0_6detail10TensorInfoIT0_T2_EENSG_IT1_SI_EESI_T_:
        .type           _ZN2at4cuda57_GLOBAL__N__cd6b329d_24_DistributionBernoulli_cu_7537a20d21kernelPointwiseApply2IZNS_6native9templates4cuda28bernoulli_tensor_cuda_kernelIffEEvRKNS_10TensorBaseES9_NS_15PhiloxCudaStateEEUliRfSB_SB_SB_RKfSD_SD_SD_E_fSC_jLin1ELi1ELi4ELi512ELi2EEEvNS0_6detail10TensorInfoIT0_T2_EENSG_IT1_SI_EESI_T_,@function
        .size           _ZN2at4cuda57_GLOBAL__N__cd6b329d_24_DistributionBernoulli_cu_7537a20d21kernelPointwiseApply2IZNS_6native9templates4cuda28bernoulli_tensor_cuda_kernelIffEEvRKNS_10TensorBaseES9_NS_15PhiloxCudaStateEEUliRfSB_SB_SB_RKfSD_SD_SD_E_fSC_jLin1ELi1ELi4ELi512ELi2EEEvNS0_6detail10TensorInfoIT0_T2_EENSG_IT1_SI_EESI_T_,(.L_x_10597 - _ZN2at4cuda57_GLOBAL__N__cd6b329d_24_DistributionBernoulli_cu_7537a20d21kernelPointwiseApply2IZNS_6native9templates4cuda28bernoulli_tensor_cuda_kernelIffEEvRKNS_10TensorBaseES9_NS_15PhiloxCudaStateEEUliRfSB_SB_SB_RKfSD_SD_SD_E_fSC_jLin1ELi1ELi4ELi512ELi2EEEvNS0_6detail10TensorInfoIT0_T2_EENSG_IT1_SI_EESI_T_)
        .other          _ZN2at4cuda57_GLOBAL__N__cd6b329d_24_DistributionBernoulli_cu_7537a20d21kernelPointwiseApply2IZNS_6native9templates4cuda28bernoulli_tensor_cuda_kernelIffEEvRKNS_10TensorBaseES9_NS_15PhiloxCudaStateEEUliRfSB_SB_SB_RKfSD_SD_SD_E_fSC_jLin1ELi1ELi4ELi512ELi2EEEvNS0_6detail10TensorInfoIT0_T2_EENSG_IT1_SI_EESI_T_,@"STO_CUDA_ENTRY STV_DEFAULT"
_ZN2at4cuda57_GLOBAL__N__cd6b329d_24_DistributionBernoulli_cu_7537a20d21kernelPointwiseApply2IZNS_6native9templates4cuda28bernoulli_tensor_cuda_kernelIffEEvRKNS_10TensorBaseES9_NS_15PhiloxCudaStateEEUliRfSB_SB_SB_RKfSD_SD_SD_E_fSC_jLin1ELi1ELi4ELi512ELi2EEEvNS0_6detail10TensorInfoIT0_T2_EENSG_IT1_SI_EESI_T_:
        /* <DEDUP_REMOVED lines=24> */
.L_x_3837:
        /* <DEDUP_REMOVED lines=26> */
.L_x_3793:
        /* <DEDUP_REMOVED lines=205> */
.L_x_3792:
[----:B------:R-:W-:-:S07]  /*0ff0*/  VIADD R5, R5, 0x4 ;  /* 0x0000000405057836 */ /* 0x000fce0000000000 */
.L_x_3791:
        /* <DEDUP_REMOVED lines=106> */
.L_x_3794:
        /* <DEDUP_REMOVED lines=55> */
.L_x_3795:
        /* <DEDUP_REMOVED lines=27> */
.L_x_3790:
[----:B------:R-:W0:Y:S01]  /*1bc0*/  LDCU UR4, c[0x0][0x3ec] ;  /* 0x00007d80ff0477ac */ /* 0x000e220008000800 */
[----:B------:R-:W-:Y:S02]  /*1bd0*/  IMAD.MOV.U32 R29, RZ, RZ, RZ ;  /* 0x000000ffff1d7224 */ /* 0x000fe400078e00ff */
[----:B0-----:R-:W-:-:S07]  /*1be0*/  IMAD R28, R11, UR4, R28 ;  /* 0x000000040b1c7c24 */ /* 0x001fce000f8e021c */
.L_x_3789:
[----:B------:R-:W-:Y:S05]  /*1bf0*/  BSYNC.RECONVERGENT B0 ;  /* 0x0000000000007941 */ /* 0x000fea0003800200 */
.L_x_3788:
        /* <DEDUP_REMOVED lines=17> */
.L_x_3800:
        /* <DEDUP_REMOVED lines=205> */
.L_x_3799:
        /* <DEDUP_REMOVED lines=106> */
.L_x_3801:
        /* <DEDUP_REMOVED lines=55> */
.L_x_3802:
        /* <DEDUP_REMOVED lines=27> */
.L_x_3798:
[----:B------:R-:W0:Y:S02]  /*35a0*/  LDCU UR4, c[0x0][0x3ec] ;  /* 0x00007d80ff0477ac */ /* 0x000e240008000800 */
[----:B0-----:R-:W-:Y:S02]  /*35b0*/  IMAD R18, R19, UR4, R18 ;  /* 0x0000000413127c24 */ /* 0x001fe4000f8e0212 */
[----:B------:R-:W-:-:S07]  /*35c0*/  HFMA2 R19, -RZ, RZ, 0, 0 ;  /* 0x00000000ff137431 */ /* 0x000fce00000001ff */
.L_x_3797:
[----:B------:R-:W-:Y:S05]  /*35d0*/  BSYNC.RECONVERGENT B0 ;  /* 0x0000000000007941 */ /* 0x000fea0003800200 */
.L_x_3796:
        /* <DEDUP_REMOVED lines=18> */
.L_x_3807:
        /* <DEDUP_REMOVED lines=205> */
.L_x_3806:
        /* <DEDUP_REMOVED lines=106> */
.L_x_3808:
        /* <DEDUP_REMOVED lines=55> */
.L_x_3809:
        /* <DEDUP_REMOVED lines=27> */
.L_x_3805:
[----:B------:R-:W0:Y:S02]  /*4f90*/  LDCU UR4, c[0x0][0x3ec] ;  /* 0x00007d80ff0477ac */ /* 0x000e240008000800 */
[----:B0-----:R-:W-:Y:S02]  /*4fa0*/  IMAD R22, R23, UR4, R22 ;  /* 0x0000000417167c24 */ /* 0x001fe4000f8e0216 */
[----:B------:R-:W-:-:S07]  /*4fb0*/  IMAD.MOV.U32 R23, RZ, RZ, RZ ;  /* 0x000000ffff177224 */ /* 0x000fce00078e00ff */
.L_x_3804:
[----:B------:R-:W-:Y:S05]  /*4fc0*/  BSYNC.RECONVERGENT B0 ;  /* 0x0000000000007941 */ /* 0x000fea0003800200 */
.L_x_3803:
        /* <DEDUP_REMOVED lines=17> */
.L_x_3814:
        /* <DEDUP_REMOVED lines=205> */
.L_x_3813:
        /* <DEDUP_REMOVED lines=44> */
[----:B------:R-:W-:Y:S01]  /*6070*/  IMAD.SHL.U32 R13, R6, 0x4, RZ ;  /* 0x00000004060d7824 */ /* 0x000fe200078e00ff */
[----:B------:R-:W-:Y:S02]  /*6080*/  @P2 IADD3 R11, PT, PT, R11, 0x1, RZ ;  /* 0x000000010b0b2810 */ /* 0x000fe40007ffe0ff */
[----:B------:R-:W-:Y:S01]  /*6090*/  @!P3 LOP3.LUT R11, RZ, R8, RZ, 0x33, !PT ;  /* 0x00000008ff0bb212 */ /* 0x000fe200078e33ff */
[----:B------:R4:W5:Y:S01]  /*60a0*/  LDC R12, c[0x0][R13+0x388] ;  /* 0x0000e2000d0c7b82 */ /* 0x0009620000000800 */
[----:B------:R-:W-:-:S03]  /*60b0*/  ISETP.NE.U32.AND P3, PT, R4, RZ, PT ;  /* 0x000000ff0400720c */ /* 0x000fc60003f65070 */
[----:B------:R-:W-:Y:S01]  /*60c0*/  IMAD.HI.U32 R14, R2, R11, RZ ;  /* 0x0000000b020e7227 */ /* 0x000fe200078e00ff */
[----:B---3--:R-:W-:-:S03]  /*60d0*/  IADD3 R2, PT, PT, R20, 0xffffffe, RZ ;  /* 0x0ffffffe14027810 */ /* 0x008fc60007ffe0ff */
[----:B----4-:R-:W3:Y:S01]  /*60e0*/  LDC R13, c[0x0][R13+0x3ec] ;  /* 0x0000fb000d0d7b82 */ /* 0x010ee20000000800 */
[----:B------:R-:W-:Y:S01]  /*60f0*/  IADD3 R15, PT, PT, -R14, RZ, RZ ;  /* 0x000000ff0e0f7210 */ /* 0x000fe20007ffe1ff */
[----:B------:R4:W0:Y:S04]  /*6100*/  F2I.FTZ.U32.TRUNC.NTZ R3, R2 ;  /* 0x0000000200037305 */ /* 0x000828000021f000 */
[----:B------:R-:W-:-:S05]  /*6110*/  IMAD R15, R4, R15, R11 ;  /* 0x0000000f040f7224 */ /* 0x000fca00078e020b */
[----:B------:R-:W-:Y:S01]  /*6120*/  ISETP.GE.U32.AND P1, PT, R15, R4, PT ;  /* 0x000000040f00720c */ /* 0x000fe20003f26070 */
[----:B----4-:R-:W-:-:S12]  /*6130*/  HFMA2 R2, -RZ, RZ, 0, 0 ;  /* 0x00000000ff027431 */ /* 0x010fd800000001ff */
[----:B------:R-:W-:Y:S01]  /*6140*/  @P1 IMAD.IADD R15, R15, 0x1, -R4 ;  /* 0x000000010f0f1824 */ /* 0x000fe200078e0a04 */
[----:B------:R-:W-:-:S04]  /*6150*/  @P1 IADD3 R14, PT, PT, R14, 0x1, RZ ;  /* 0x000000010e0e1810 */ /* 0x000fc80007ffe0ff */
[----:B------:R-:W-:Y:S02]  /*6160*/  ISETP.GE.U32.AND P2, PT, R15, R4, PT ;  /* 0x000000040f00720c */ /* 0x000fe40003f46070 */
[----:B------:R-:W-:-:S05]  /*6170*/  IADD3 R15, PT, PT, RZ, -R9, RZ ;  /* 0x80000009ff0f7210 */ /* 0x000fca0007ffe0ff */
[----:B0-----:R-:W-:Y:S01]  /*6180*/  IMAD R15, R15, R3, RZ ;  /* 0x000000030f0f7224 */ /* 0x001fe200078e02ff */
[----:B-----5:R-:W0:Y:S03]  /*6190*/  I2F.U32.RP R20, R12 ;  /* 0x0000000c00147306 */ /* 0x020e260000209000 */
[----:B------:R-:W-:Y:S01]  /*61a0*/  IMAD.HI.U32 R3, R3, R15, R2 ;  /* 0x0000000f03037227 */ /* 0x000fe200078e0002 */
[----:B------:R-:W-:-:S03]  /*61b0*/  IADD3 R21, PT, PT, RZ, -R12, RZ ;  /* 0x8000000cff157210 */ /* 0x000fc60007ffe0ff */
[----:B------:R-:W-:Y:S01]  /*61c0*/  @P2 VIADD R14, R14, 0x1 ;  /* 0x000000010e0e2836 */ /* 0x000fe20000000000 */
[----:B------:R-:W-:Y:S02]  /*61d0*/  @!P3 LOP3.LUT R14, RZ, R4, RZ, 0x33, !PT ;  /* 0x00000004ff0eb212 */ /* 0x000fe400078e33ff */
[----:B------:R-:W-:-:S03]  /*61e0*/  ISETP.NE.U32.AND P3, PT, R9, RZ, PT ;  /* 0x000000ff0900720c */ /* 0x000fc60003f65070 */
[----:B------:R-:W-:Y:S01]  /*61f0*/  IMAD.HI.U32 R15, R3, R14, RZ ;  /* 0x0000000e030f7227 */ /* 0x000fe200078e00ff */
[----:B0-----:R-:W0:Y:S04]  /*6200*/  MUFU.RCP R20, R20 ;  /* 0x0000001400147308 */ /* 0x001e280000001000 */
[----:B------:R-:W-:-:S05]  /*6210*/  IADD3 R2, PT, PT, -R15, RZ, RZ ;  /* 0x000000ff0f027210 */ /* 0x000fca0007ffe1ff */
[----:B------:R-:W-:-:S05]  /*6220*/  IMAD R2, R9, R2, R14 ;  /* 0x0000000209027224 */ /* 0x000fca00078e020e */
[----:B------:R-:W-:Y:S01]  /*6230*/  ISETP.GE.U32.AND P1, PT, R2, R9, PT ;  /* 0x000000090200720c */ /* 0x000fe20003f26070 */
[----:B0-----:R-:W-:-:S06]  /*6240*/  VIADD R3, R20, 0xffffffe ;  /* 0x0ffffffe14037836 */ /* 0x001fcc0000000000 */
[----:B------:R-:W0:Y:S06]  /*6250*/  F2I.FTZ.U32.TRUNC.NTZ R3, R3 ;  /* 0x0000000300037305 */ /* 0x000e2c000021f000 */
[----:B------:R-:W-:Y:S01]  /*6260*/  @P1 IADD3 R2, PT, PT, -R9, R2, RZ ;  /* 0x0000000209021210 */ /* 0x000fe20007ffe1ff */
[----:B------:R-:W-:-:S03]  /*6270*/  @P1 VIADD R15, R15, 0x1 ;  /* 0x000000010f0f1836 */ /* 0x000fc60000000000 */
[----:B------:R-:W-:Y:S02]  /*6280*/  ISETP.GE.U32.AND P2, PT, R2, R9, PT ;  /* 0x000000090200720c */ /* 0x000fe40003f46070 */
[----:B------:R-:W-:Y:S01]  /*6290*/  MOV R2, RZ ;  /* 0x000000ff00027202 */ /* 0x000fe20000000f00 */
[----:B0-----:R-:W-:-:S10]  /*62a0*/  IMAD R21, R21, R3, RZ ;  /* 0x0000000315157224 */ /* 0x001fd400078e02ff */
[----:B------:R-:W-:Y:S01]  /*62b0*/  @P2 IADD3 R15, PT, PT, R15, 0x1, RZ ;  /* 0x000000010f0f2810 */ /* 0x000fe20007ffe0ff */
[----:B------:R-:W-:Y:S01]  /*62c0*/  IMAD.HI.U32 R2, R3, R21, R2 ;  /* 0x0000001503027227 */ /* 0x000fe200078e0002 */
        /* <DEDUP_REMOVED lines=24> */
.L_x_3815:
        /* <DEDUP_REMOVED lines=55> */
.L_x_3816:
        /* <DEDUP_REMOVED lines=27> */
.L_x_3812:
[----:B------:R-:W0:Y:S02]  /*6970*/  LDCU UR4, c[0x0][0x3ec] ;  /* 0x00007d80ff0477ac */ /* 0x000e240008000800 */
[----:B0-----:R-:W-:Y:S01]  /*6980*/  IMAD R24, R25, UR4, R24 ;  /* 0x0000000419187c24 */ /* 0x001fe2000f8e0218 */
[----:B------:R-:W-:-:S07]  /*6990*/  MOV R25, RZ ;  /* 0x000000ff00197202 */ /* 0x000fce0000000f00 */
.L_x_3811:
[----:B------:R-:W-:Y:S05]  /*69a0*/  BSYNC.RECONVERGENT B0 ;  /* 0x0000000000007941 */ /* 0x000fea0003800200 */
.L_x_3810:
        /* <DEDUP_REMOVED lines=130> */
.L_x_3817:
        /* <DEDUP_REMOVED lines=8> */
.L_x_3818:
        /* <DEDUP_REMOVED lines=19> */
.L_x_10140:
[----:B------:R-:W-:Y:S05]  /*7380*/  BRX R2 -0x7390                                                                                                                                                                                                                                                                                                                                                                                                                                                                               (*"BRANCH_TARGETS .L_x_10141,.L_x_10142,.L_x_10143"*) ;  /* 0xffffff8c021c7949 */ /* 0x000fea000383ffff */
.L_x_3821:
        /* <DEDUP_REMOVED lines=31> */
.L_x_3827:
[----:B------:R0:W5:Y:S02]  /*7580*/  LDG.E R0, desc[UR36][R26.64] ;  /* 0x000000241a007981 */ /* 0x000164000c1e1900 */
.L_x_3826:
[----:B------:R-:W-:Y:S05]  /*7590*/  BSYNC.RECONVERGENT B6 ;  /* 0x0000000000067941 */ /* 0x000fea0003800200 */
.L_x_3825:
[----:B------:R-:W1:Y:S01]  /*75a0*/  LDCU.64 UR4, c[0x0][0x380] ;  /* 0x00007000ff0477ac */ /* 0x000e620008000a00 */
[----:B-----5:R-:W-:Y:S02]  /*75b0*/  FSET.BF.LE.FTZ.AND R5, R37, R0, PT ;  /* 0x000000002505720a */ /* 0x020fe40003813000 */
[----:B-1----:R-:W-:-:S04]  /*75c0*/  LEA R2, P0, R24, UR4, 0x2 ;  /* 0x0000000418027c11 */ /* 0x002fc8000f8010ff */
[----:B------:R-:W-:-:S05]  /*75d0*/  LEA.HI.X R3, R24, UR5, R25, 0x2, P0 ;  /* 0x0000000518037c11 */ /* 0x000fca00080f1419 */
[----:B------:R1:W-:Y:S04]  /*75e0*/  STG.E desc[UR36][R2.64], R5 ;  /* 0x0000000502007986 */ /* 0x0003e8000c101924 */
.L_x_3823:
[----:B------:R-:W-:Y:S05]  /*75f0*/  BSYNC.RELIABLE B7 ;  /* 0x0000000000077941 */ /* 0x000fea0003800100 */
.L_x_3822:
        /* <DEDUP_REMOVED lines=30> */
.L_x_3830:
[----:B------:R1:W5:Y:S02]  /*77e0*/  LDG.E R0, desc[UR36][R24.64] ;  /* 0x0000002418007981 */ /* 0x000364000c1e1900 */
.L_x_3829:
[----:B------:R-:W-:Y:S05]  /*77f0*/  BSYNC.RECONVERGENT B6 ;  /* 0x0000000000067941 */ /* 0x000fea0003800200 */
.L_x_3828:
[----:B------:R-:W2:Y:S01]  /*7800*/  LDCU.64 UR4, c[0x0][0x380] ;  /* 0x00007000ff0477ac */ /* 0x000ea20008000a00 */
[----:B-----5:R-:W-:Y:S02]  /*7810*/  FSET.BF.LE.FTZ.AND R35, R35, R0, PT ;  /* 0x000000002323720a */ /* 0x020fe40003813000 */
[----:B--2---:R-:W-:-:S04]  /*7820*/  LEA R2, P0, R22, UR4, 0x2 ;  /* 0x0000000416027c11 */ /* 0x004fc8000f8010ff */
[----:B------:R-:W-:-:S05]  /*7830*/  LEA.HI.X R3, R22, UR5, R23, 0x2, P0 ;  /* 0x0000000516037c11 */ /* 0x000fca00080f1417 */
[----:B------:R2:W-:Y:S04]  /*7840*/  STG.E desc[UR36][R2.64], R35 ;  /* 0x0000002302007986 */ /* 0x0005e8000c101924 */
.L_x_10142:
        /* <DEDUP_REMOVED lines=29> */
.L_x_3833:
[----:B------:R2:W5:Y:S02]  /*7a20*/  LDG.E R5, desc[UR36][R22.64] ;  /* 0x0000002416057981 */ /* 0x000564000c1e1900 */
.L_x_3832:
[----:B------:R-:W-:Y:S05]  /*7a30*/  BSYNC.RECONVERGENT B6 ;  /* 0x0000000000067941 */ /* 0x000fea0003800200 */
.L_x_3831:
[----:B------:R-:W3:Y:S01]  /*7a40*/  LDCU.64 UR4, c[0x0][0x380] ;  /* 0x00007000ff0477ac */ /* 0x000ee20008000a00 */
[----:B-----5:R-:W-:Y:S02]  /*7a50*/  FSET.BF.LE.FTZ.AND R5, R34, R5, PT ;  /* 0x000000052205720a */ /* 0x020fe40003813000 */
[----:B---3--:R-:W-:-:S04]  /*7a60*/  LEA R2, P0, R18, UR4, 0x2 ;  /* 0x0000000412027c11 */ /* 0x008fc8000f8010ff */
[----:B------:R-:W-:-:S05]  /*7a70*/  LEA.HI.X R3, R18, UR5, R19, 0x2, P0 ;  /* 0x0000000512037c11 */ /* 0x000fca00080f1413 */
[----:B------:R3:W-:Y:S04]  /*7a80*/  STG.E desc[UR36][R2.64], R5 ;  /* 0x0000000502007986 */ /* 0x0007e8000c101924 */
.L_x_10141:
[----:B------:R-:W-:Y:S05]  /*7a90*/  BSYNC.RELIABLE B8 ;  /* 0x0000000000087941 */ /* 0x000fea0003800100 */
.L_x_3820:
        /* <DEDUP_REMOVED lines=29> */
.L_x_3836:
[----:B------:R3:W5:Y:S02]  /*7c70*/  LDG.E R0, desc[UR36][R18.64] ;  /* 0x0000002412007981 */ /* 0x000764000c1e1900 */
.L_x_3835:
[----:B------:R-:W-:Y:S05]  /*7c80*/  BSYNC.RECONVERGENT B6 ;  /* 0x0000000000067941 */ /* 0x000fea0003800200 */
.L_x_3834:
[----:B------:R-:W4:Y:S01]  /*7c90*/  LDCU.64 UR4, c[0x0][0x380] ;  /* 0x00007000ff0477ac */ /* 0x000f220008000a00 */
[----:B-----5:R-:W-:Y:S02]  /*7ca0*/  FSET.BF.LE.FTZ.AND R33, R33, R0, PT ;  /* 0x000000002121720a */ /* 0x020fe40003813000 */
[----:B----4-:R-:W-:-:S04]  /*7cb0*/  LEA R2, P0, R28, UR4, 0x2 ;  /* 0x000000041c027c11 */ /* 0x010fc8000f8010ff */
[----:B------:R-:W-:-:S05]  /*7cc0*/  LEA.HI.X R3, R28, UR5, R29, 0x2, P0 ;  /* 0x000000051c037c11 */ /* 0x000fca00080f141d */
[----:B------:R4:W-:Y:S01]  /*7cd0*/  STG.E desc[UR36][R2.64], R33 ;  /* 0x0000002102007986 */ /* 0x0009e2000c101924 */
[----:B------:R-:W-:Y:S05]  /*7ce0*/  BRA `(.L_x_3824) ;  /* 0x0000000000047947 */ /* 0x000fea0003800000 */
.L_x_10143:
[----:B------:R-:W-:Y:S05]  /*7cf0*/  BREAK.RELIABLE B8 ;  /* 0x0000000000087942 */ /* 0x000fea0003800100 */
.L_x_3824:
[----:B------:R-:W-:Y:S05]  /*7d00*/  BSYNC.RECONVERGENT B9 ;  /* 0x0000000000097941 */ /* 0x000fea0003800200 */
.L_x_3819:
[----:B------:R-:W5:Y:S01]  /*7d10*/  LDCU UR4, c[0x0][0x530] ;  /* 0x0000a600ff0477ac */ /* 0x000f620008000800 */
[----:B------:R-:W-:-:S04]  /*7d20*/  LEA R30, R31, R30, 0x2 ;  /* 0x0000001e1f1e7211 */ /* 0x000fc800078e10ff */
[----:B-----5:R-:W-:-:S13]  /*7d30*/  ISETP.GE.U32.AND P0, PT, R30, UR4, PT ;  /* 0x000000041e007c0c */ /* 0x020fda000bf06070 */
[----:B------:R-:W-:Y:S05]  /*7d40*/  @!P0 BRA `(.L_x_3837) ;  /* 0xffffff84000c8947 */ /* 0x000fea000383ffff */
[----:B------:R-:W-:Y:S05]  /*7d50*/  EXIT ;  /* 0x000000000000794d */ /* 0x000fea0003800000 */
.L_x_3838:
        /* <DEDUP_REMOVED lines=10> */
.L_x_10597:


//--------------------- .text._ZN2at4cuda57_GLOBAL__N__cd6b329d_24_DistributionBernoulli_cu_7537a20d21kernelPointwiseApply2IZNS_6native9templates4cuda28bernoulli_tensor_cuda_kernelIffEEvRKNS_10TensorBaseES9_NS_15PhiloxCudaStateEEUliRfSB_SB_SB_RKfSD_SD_SD_E_fSC_jLi2ELin1ELi4ELi512ELi2EEEvNS0_6detail10TensorInfoIT0_T2_EENSG_IT1_SI_EESI_T_ --------------------------
	.section	.text._ZN2at4cuda57_GLOBAL__N__cd6b329d_24_DistributionBernoulli_cu_7537a20d21kernelPointwiseApply2IZNS_6native9templates4cuda28bernoulli_tensor_cuda_kernelIffEEvRKNS_10TensorBaseES9_NS_15PhiloxCudaStateEEUliRfSB_SB_SB_RKfSD_SD_SD_E_fSC_jLi2ELin1ELi4ELi512ELi2EEEvNS0_6detail10TensorInfoIT0_T2_EENSG_IT1_SI_EESI_T_,"ax",@progbits
	.align	128
.text._ZN2at4cuda57_GLOBAL__N__cd6b329d_24_DistributionBernoulli_cu_7537a20d21kernelPointwiseApply2IZNS_6native9templates4cuda28bernoulli_tensor_cuda_kernelIffEEvRKNS_10TensorBaseES9_NS_15PhiloxCudaStateEEUliRfSB_SB_SB_RKfSD_SD_SD_E_fSC_jLi2ELin1ELi4ELi512ELi2EEEvNS0_6detail10TensorInfoIT0_T2_EENSG_IT1_SI_EESI_T_:
        .type           _ZN2at4cuda57_GLOBAL__N__cd6b329d_24_DistributionBernoulli_cu_7537a20d21kernelPointwiseApply2IZNS_6native9templates4cuda28bernoulli_tensor_cuda_kernelIffEEvRKNS_10TensorBaseES9_NS_15PhiloxCudaStateEEUliRfSB_SB_SB_RKfSD_SD_SD_E_fSC_jLi2ELin1ELi4ELi512ELi2EEEvNS0_6detail10TensorInfoIT0_T2_EENSG_IT1_SI_EESI_T_,@function
        .size           _ZN2at4cuda57_GLOBAL__N__cd6b329d_24_DistributionBernoulli_cu_7537a20d21kernelPointwiseApply2IZNS_6native9templates4cuda28bernoulli_tensor_cuda_kernelIffEEvRKNS_10TensorBaseES9_NS_15PhiloxCudaStateEEUliRfSB_SB_SB_RKfSD_SD_SD_E_fSC_jLi2ELin1ELi4ELi512ELi2EEEvNS0_6detail10TensorInfoIT0_T2_EENSG_IT1_SI_EESI_T_,(.L_x_10598 - _ZN2at4cuda57_GLOBAL__N__cd6b329d_24_DistributionBernoulli_cu_7537a20d21kernelPointwiseApply2IZNS_6native9templates4cuda28bernoulli_tensor_cuda_kernelIffEEvRKNS_10TensorBaseES9_NS_15PhiloxCudaStateEEUliRfSB_SB_SB_RKfSD_SD_SD_E_fSC_jLi2ELin1ELi4ELi512ELi2EEEvNS0_6detail10TensorInfoIT0_T2_EENSG_IT1_SI_EESI_T_)
        .other          _ZN2at4cuda57_GLOBAL__N__cd6b329d_24_DistributionBernoulli_cu_7537a20d21kernelPointwiseApply2IZNS_6native9templates4cuda28bernoulli_tensor_cuda_kernelIffEEvRKNS_10TensorBaseES9_NS_15PhiloxCudaStateEEUliRfSB_SB_SB_RKfSD_SD_SD_E_fSC_jLi2ELin1ELi4ELi512ELi2EEEvNS0_6detail10TensorInfoIT0_T2_EENSG_IT1_SI_EESI_T_,@"STO_CUDA_ENTRY STV_DEFAULT"
_ZN2at4cuda57_GLOBAL__N__cd6b329d_24_DistributionBernoulli_cu_7537a20d21kernelPointwiseApply2IZNS_6native9templates4cuda28bernoulli_tensor_cuda_kernelIffEEvRKNS_10TensorBaseES9_NS_15PhiloxCudaStateEEUliRfSB_SB_SB_RKfSD_SD_SD_E_fSC_jLi2ELin1ELi4ELi512ELi2EEEvNS0_6detail10TensorInfoIT0_T2_EENSG_IT1_SI_EESI_T_:
        /* <DEDUP_REMOVED lines=13> */
.L_x_3888:
        /* <DEDUP_REMOVED lines=34> */
.L_x_3844:
[C---:B------:R-:W-:Y:S01]  /*02f0*/  VIADD R31, R8.reuse, 0x3 ;  /* 0x00000003081f7836 */ /* 0x040fe20000000000 */
[----:B------:R-:W-:Y:S01]  /*0300*/  UMOV UR4, 0xd8 ;  /* 0x000000d800047882 */ /* 0x000fe20000000000 */
[C---:B------:R-:W-:Y:S01]  /*0310*/  VIADD R28, R8.reuse, 0x2 ;  /* 0x00000002081c7836 */ /* 0x040fe20000000000 */
[C---:B------:R-:W-:Y:S01]  /*0320*/  LEA R25, R8.reuse, UR4, 0x2 ;  /* 0x0000000408197c11 */ /* 0x040fe2000f8e10ff */
[C---:B------:R-:W-:Y:S01]  /*0330*/  VIADD R29, R8.reuse, 0x1 ;  /* 0x00000001081d7836 */ /* 0x040fe20000000000 */
[----:B------:R-:W-:Y:S01]  /*0340*/  LEA R31, R31, UR4, 0x2 ;  /* 0x000000041f1f7c11 */ /* 0x000fe2000f8e10ff */
[----:B------:R-:W-:Y:S01]  /*0350*/  VIADD R40, R8, 0xfffffffd ;  /* 0xfffffffd08287836 */ /* 0x000fe20000000000 */
[----:B------:R-:W-:Y:S02]  /*0360*/  LEA R28, R28, UR4, 0x2 ;  /* 0x000000041c1c7c11 */ /* 0x000fe4000f8e10ff */
[----:B------:R0:W2:Y:S01]  /*0370*/  LDC R10, c[0x0][R31+0x388] ;  /* 0x0000e2001f0a7b82 */ /* 0x0000a20000000800 */
[----:B------:R-:W-:-:S02]  /*0380*/  LEA R29, R29, UR4, 0x2 ;  /* 0x000000041d1d7c11 */ /* 0x000fc4000f8e10ff */
[----:B------:R-:W-:Y:S02]  /*0390*/  IADD3 R24, PT, PT, R8, -0x1, RZ ;  /* 0xffffffff08187810 */ /* 0x000fe40007ffe0ff */
[----:B------:R-:W-:Y:S02]  /*03a0*/  LEA R40, R40, UR4, 0x2 ;  /* 0x0000000428287c11 */ /* 0x000fe4000f8e10ff */
[----:B------:R-:W-:Y:S01]  /*03b0*/  LEA R24, R24, UR4, 0x2 ;  /* 0x0000000418187c11 */ /* 0x000fe2000f8e10ff */
[----:B------:R3:W4:Y:S01]  /*03c0*/  LDC R16, c[0x0][R28+0x388] ;  /* 0x0000e2001c107b82 */ /* 0x0007220000000800 */
[----:B------:R-:W-:Y:S02]  /*03d0*/  IADD3 R32, PT, PT, R8, -0x4, RZ ;  /* 0xfffffffc08207810 */ /* 0x000fe40007ffe0ff */
[----:B------:R-:W-:Y:S02]  /*03e0*/  IADD3 R9, PT, PT, R9, 0x8, RZ ;  /* 0x0000000809097810 */ /* 0x000fe40007ffe0ff */
        /* <DEDUP_REMOVED lines=71> */
[C---:B------:R-:W-:Y:S02]  /*0860*/  IADD3 R21, PT, PT, R8.reuse, -0x2, RZ ;  /* 0xfffffffe08157810 */ /* 0x040fe40007ffe0ff */
[----:B------:R-:W-:Y:S02]  /*0870*/  IADD3 R8, PT, PT, R8, -0x8, RZ ;  /* 0xfffffff808087810 */ /* 0x000fe40007ffe0ff */
        /* <DEDUP_REMOVED lines=99> */
[----:B------:R-:W-:Y:S01]  /*0eb0*/  ISETP.NE.AND P0, PT, R9, RZ, PT ;  /* 0x000000ff0900720c */ /* 0x000fe20003f05270 */
[----:B------:R-:W-:Y:S01]  /*0ec0*/  IMAD R18, R18, R3, R23 ;  /* 0x0000000312127224 */ /* 0x000fe200078e0217 */
[----:B------:R-:W-:Y:S01]  /*0ed0*/  IADD3 R3, PT, PT, -R41, RZ, RZ ;  /* 0x000000ff29037210 */ /* 0x000fe20007ffe1ff */
[----:B------:R-:W-:-:S04]  /*0ee0*/  IMAD R25, R12, R25, R28 ;  /* 0x000000190c197224 */ /* 0x000fc800078e021c */
        /* <DEDUP_REMOVED lines=14> */
.L_x_3843:
[----:B------:R-:W-:-:S07]  /*0fd0*/  IADD3 R8, PT, PT, R8, 0x4, RZ ;  /* 0x0000000408087810 */ /* 0x000fce0007ffe0ff */
.L_x_3842:
        /* <DEDUP_REMOVED lines=107> */
.L_x_3845:
        /* <DEDUP_REMOVED lines=56> */
.L_x_3846:
        /* <DEDUP_REMOVED lines=28> */
.L_x_3841:
        /* <DEDUP_REMOVED lines=29> */
.L_x_3840:
[----:B-1----:R-:W-:Y:S05]  /*1da0*/  BSYNC.RECONVERGENT B0 ;  /* 0x0000000000007941 */ /* 0x002fea0003800200 */
.L_x_3839:
        /* <DEDUP_REMOVED lines=23> */
.L_x_3851:
        /* <DEDUP_REMOVED lines=206> */
.L_x_3850:
        /* <DEDUP_REMOVED lines=106> */
.L_x_3852:
        /* <DEDUP_REMOVED lines=56> */
.L_x_3853:
        /* <DEDUP_REMOVED lines=28> */
.L_x_3849:
        /* <DEDUP_REMOVED lines=29> */
.L_x_3848:
[----:B------:R-:W-:Y:S05]  /*39b0*/  BSYNC.RECONVERGENT B0 ;  /* 0x0000000000007941 */ /* 0x000fea0003800200 */
.L_x_3847:
        /* <DEDUP_REMOVED lines=22> */
.L_x_3858:
        /* <DEDUP_REMOVED lines=206> */
.L_x_3857:
        /* <DEDUP_REMOVED lines=107> */
.L_x_3859:
        /* <DEDUP_REMOVED lines=56> */
.L_x_3860:
        /* <DEDUP_REMOVED lines=28> */
.L_x_3856:
        /* <DEDUP_REMOVED lines=29> */
.L_x_3855:
[----:B------:R-:W-:Y:S05]  /*55c0*/  BSYNC.RECONVERGENT B0 ;  /* 0x0000000000007941 */ /* 0x000fea0003800200 */
.L_x_3854:
        /* <DEDUP_REMOVED lines=22> */
.L_x_3865:
        /* <DEDUP_REMOVED lines=206> */
.L_x_3864:
        /* <DEDUP_REMOVED lines=106> */
.L_x_3866:
        /* <DEDUP_REMOVED lines=56> */
.L_x_3867:
        /* <DEDUP_REMOVED lines=28> */
.L_x_3863:
        /* <DEDUP_REMOVED lines=29> */
.L_x_3862:
[----:B------:R-:W-:Y:S05]  /*71c0*/  BSYNC.RECONVERGENT B0 ;  /* 0x0000000000007941 */ /* 0x000fea0003800200 */
.L_x_3861:
        /* <DEDUP_REMOVED lines=125> */
.L_x_3868:
        /* <DEDUP_REMOVED lines=8> */
.L_x_3869:
        /* <DEDUP_REMOVED lines=19> */
.L_x_10144:
[----:B------:R-:W-:Y:S05]  /*7b50*/  BRX R2 -0x7b60                                                                                                                                                                                                                                                                                                                                                                                                                                                                               (*"BRANCH_TARGETS .L_x_10145,.L_x_10146,.L_x_10147"*) ;  /* 0xffffff8402287949 */ /* 0x000fea000383ffff */
.L_x_3872:
        /* <DEDUP_REMOVED lines=31> */
.L_x_3878:
[----:B------:R0:W5:Y:S02]  /*7d50*/  LDG.E R0, desc[UR36][R16.64] ;  /* 0x0000002410007981 */ /* 0x000164000c1e1900 */
.L_x_3877:
[----:B------:R-:W-:Y:S05]  /*7d60*/  BSYNC.RECONVERGENT B6 ;  /* 0x0000000000067941 */ /* 0x000fea0003800200 */
.L_x_3876:
[----:B------:R-:W1:Y:S01]  /*7d70*/  LDCU.64 UR4, c[0x0][0x380] ;  /* 0x00007000ff0477ac */ /* 0x000e620008000a00 */
[----:B-----5:R-:W-:Y:S02]  /*7d80*/  FSET.BF.LE.FTZ.AND R5, R41, R0, PT ;  /* 0x000000002905720a */ /* 0x020fe40003813000 */
[----:B-1----:R-:W-:-:S04]  /*7d90*/  LEA R2, P0, R18, UR4, 0x2 ;  /* 0x0000000412027c11 */ /* 0x002fc8000f8010ff */
[----:B------:R-:W-:-:S05]  /*7da0*/  LEA.HI.X R3, R18, UR5, R19, 0x2, P0 ;  /* 0x0000000512037c11 */ /* 0x000fca00080f1413 */
[----:B------:R1:W-:Y:S04]  /*7db0*/  STG.E desc[UR36][R2.64], R5 ;  /* 0x0000000502007986 */ /* 0x0003e8000c101924 */
.L_x_3874:
[----:B------:R-:W-:Y:S05]  /*7dc0*/  BSYNC.RELIABLE B7 ;  /* 0x0000000000077941 */ /* 0x000fea0003800100 */
.L_x_3873:
        /* <DEDUP_REMOVED lines=24> */
.L_x_3881:
[----:B------:R0:W5:Y:S02]  /*7f50*/  LDG.E R0, desc[UR36][R16.64] ;  /* 0x0000002410007981 */ /* 0x000164000c1e1900 */
.L_x_3880:
[----:B------:R-:W-:Y:S05]  /*7f60*/  BSYNC.RECONVERGENT B6 ;  /* 0x0000000000067941 */ /* 0x000fea0003800200 */
.L_x_3879:
[----:B------:R-:W1:Y:S01]  /*7f70*/  LDCU.64 UR4, c[0x0][0x380] ;  /* 0x00007000ff0477ac */ /* 0x000e620008000a00 */
[----:B-----5:R-:W-:Y:S02]  /*7f80*/  FSET.BF.LE.FTZ.AND R39, R39, R0, PT ;  /* 0x000000002727720a */ /* 0x020fe40003813000 */
[----:B-1----:R-:W-:-:S04]  /*7f90*/  LEA R2, P0, R24, UR4, 0x2 ;  /* 0x0000000418027c11 */ /* 0x002fc8000f8010ff */
[----:B------:R-:W-:-:S05]  /*7fa0*/  LEA.HI.X R3, R24, UR5, R25, 0x2, P0 ;  /* 0x0000000518037c11 */ /* 0x000fca00080f1419 */
[----:B------:R1:W-:Y:S04]  /*7fb0*/  STG.E desc[UR36][R2.64], R39 ;  /* 0x0000002702007986 */ /* 0x0003e8000c101924 */
.L_x_10146:
        /* <DEDUP_REMOVED lines=24> */
.L_x_3884:
[----:B------:R0:W5:Y:S02]  /*8140*/  LDG.E R5, desc[UR36][R16.64] ;  /* 0x0000002410057981 */ /* 0x000164000c1e1900 */
.L_x_3883:
[----:B------:R-:W-:Y:S05]  /*8150*/  BSYNC.RECONVERGENT B6 ;  /* 0x0000000000067941 */ /* 0x000fea0003800200 */
.L_x_3882:
[----:B------:R-:W1:Y:S01]  /*8160*/  LDCU.64 UR4, c[0x0][0x380] ;  /* 0x00007000ff0477ac */ /* 0x000e620008000a00 */
[----:B-----5:R-:W-:Y:S02]  /*8170*/  FSET.BF.LE.FTZ.AND R5, R38, R5, PT ;  /* 0x000000052605720a */ /* 0x020fe40003813000 */
[----:B-1----:R-:W-:-:S04]  /*8180*/  LEA R2, P0, R28, UR4, 0x2 ;  /* 0x000000041c027c11 */ /* 0x002fc8000f8010ff */
[----:B------:R-:W-:-:S05]  /*8190*/  LEA.HI.X R3, R28, UR5, R29, 0x2, P0 ;  /* 0x000000051c037c11 */ /* 0x000fca00080f141d */
[----:B------:R1:W-:Y:S04]  /*81a0*/  STG.E desc[UR36][R2.64], R5 ;  /* 0x0000000502007986 */ /* 0x0003e8000c101924 */
.L_x_10145:
[----:B------:R-:W-:Y:S05]  /*81b0*/  BSYNC.RELIABLE B8 ;  /* 0x0000000000087941 */ /* 0x000fea0003800100 */
.L_x_3871:
        /* <DEDUP_REMOVED lines=24> */
.L_x_3887:
[----:B------:R0:W5:Y:S02]  /*8340*/  LDG.E R5, desc[UR36][R16.64] ;  /* 0x0000002410057981 */ /* 0x000164000c1e1900 */
.L_x_3886:
[----:B------:R-:W-:Y:S05]  /*8350*/  BSYNC.RECONVERGENT B6 ;  /* 0x0000000000067941 */ /* 0x000fea0003800200 */
.L_x_3885:
[----:B------:R-:W1:Y:S01]  /*8360*/  LDCU.64 UR4, c[0x0][0x380] ;  /* 0x00007000ff0477ac */ /* 0x000e620008000a00 */
[----:B-----5:R-:W-:Y:S02]  /*8370*/  FSET.BF.LE.FTZ.AND R5, R36, R5, PT ;  /* 0x000000052405720a */ /* 0x020fe40003813000 */
[----:B-1----:R-:W-:-:S04]  /*8380*/  LEA R2, P0, R32, UR4, 0x2 ;  /* 0x0000000420027c11 */ /* 0x002fc8000f8010ff */
[----:B------:R-:W-:-:S05]  /*8390*/  LEA.HI.X R3, R32, UR5, R33, 0x2, P0 ;  /* 0x0000000520037c11 */ /* 0x000fca00080f1421 */
[----:B------:R1:W-:Y:S01]  /*83a0*/  STG.E desc[UR36][R2.64], R5 ;  /* 0x0000000502007986 */ /* 0x0003e2000c101924 */
[----:B------:R-:W-:Y:S05]  /*83b0*/  BRA `(.L_x_3875) ;  /* 0x0000000000047947 */ /* 0x000fea0003800000 */
.L_x_10147:
[----:B------:R-:W-:Y:S05]  /*83c0*/  BREAK.RELIABLE B8 ;  /* 0x0000000000087942 */ /* 0x000fea0003800100 */
.L_x_3875:
[----:B------:R-:W-:Y:S05]  /*83d0*/  BSYNC.RECONVERGENT B9 ;  /* 0x0000000000097941 */ /* 0x000fea0003800200 */
.L_x_3870:
        /* <DEDUP_REMOVED lines=8> */
.L_x_3889:
        /* <DEDUP_REMOVED lines=10> */
.L_x_10598:


//--------------------- .text._ZN2at4cuda57_GLOBAL__N__cd6b329d_24_DistributionBernoulli_cu_7537a20d21kernelPointwiseApply2IZNS_6native9templates4cuda28bernoulli_tensor_cuda_kernelIffEEvRKNS_10TensorBaseES9_NS_15PhiloxCudaStateEEUliRfSB_SB_SB_RKfSD_SD_SD_E_fSC_jLi2ELi2ELi4ELi512ELi2EEEvNS0_6detail10TensorInfoIT0_T2_EENSG_IT1_SI_EESI_T_ --------------------------
	.section	.text._ZN2at4cuda57_GLOBAL__N__cd6b329d_24_DistributionBernoulli_cu_7537a20d21kernelPointwiseApply2IZNS_6native9templates4cuda28bernoulli_tensor_cuda_kernelIffEEvRKNS_10TensorBaseES9_NS_15PhiloxCudaStateEEUliRfSB_SB_SB_RKfSD_SD_SD_E_fSC_jLi2ELi2ELi4ELi512ELi2EEEvNS0_6detail10TensorInfoIT0_T2_EENSG_IT1_SI_EESI_T_,"ax",@progbits
	.align	128
.text._ZN2at4cuda57_GLOBAL__N__cd6b329d_24_DistributionBernoulli_cu_7537a20d21kernelPointwiseApply2IZNS_6native9templates4cuda28bernoulli_tensor_cuda_kernelIffEEvRKNS_10TensorBaseES9_NS_15PhiloxCudaStateEEUliRfSB_SB_SB_RKfSD_SD_SD_E_fSC_jLi2ELi2ELi4ELi512ELi2EEEvNS0_6detail10TensorInfoIT0_T2_EENSG_IT1_SI_EESI_T_:
        .type           _ZN2at4cuda57_GLOBAL__N__cd6b329d_24_DistributionBernoulli_cu_7537a20d21kernelPointwiseApply2IZNS_6native9templates4cuda28bernoulli_tensor_cuda_kernelIffEEvRKNS_10TensorBaseES9_NS_15PhiloxCudaStateEEUliRfSB_SB_SB_RKfSD_SD_SD_E_fSC_jLi2ELi2ELi4ELi512ELi2EEEvNS0_6detail10TensorInfoIT0_T2_EENSG_IT1_SI_EESI_T_,@function
        .size           _ZN2at4cuda57_GLOBAL__N__cd6b329d_24_DistributionBernoulli_cu_7537a20d21kernelPointwiseApply2IZNS_6native9templates4cuda28bernoulli_tensor_cuda_kernelIffEEvRKNS_10TensorBaseES9_NS_15PhiloxCudaStateEEUliRfSB_SB_SB_RKfSD_SD_SD_E_fSC_jLi2ELi2ELi4ELi512ELi2EEEvNS0_6detail10TensorInfoIT0_T2_EENSG_IT1_SI_EESI_T_,(.L_x_10599 - _ZN2at4cuda57_GLOBAL__N__cd6b329d_24_DistributionBernoulli_cu_7537a20d21kernelPointwiseApply2IZNS_6native9templates4cuda28bernoulli_tensor_cuda_kernelIffEEvRKNS_10TensorBaseES9_NS_15PhiloxCudaStateEEUliRfSB_SB_SB_RKfSD_SD_SD_E_fSC_jLi2ELi2ELi4ELi512ELi2EEEvNS0_6detail10TensorInfoIT0_T2_EENSG_IT1_SI_EESI_T_)
        .other          _ZN2at4cuda57_GLOBAL__N__cd6b329d_24_DistributionBernoulli_cu_7537a20d21kernelPointwiseApply2IZNS_6native9templates4cuda28bernoulli_tensor_cuda_kernelIffEEvRKNS_10TensorBaseES9_NS_15PhiloxCudaStateEEUliRfSB_SB_SB_RKfSD_SD_SD_E_fSC_jLi2ELi2ELi4ELi512ELi2EEEvNS0_6detail10TensorInfoIT0_T2_EENSG_IT1_SI_EESI_T_,@"STO_CUDA_ENTRY STV_DEFAULT"
_ZN2at4cuda57_GLOBAL__N__cd6b329d_24_DistributionBernoulli_cu_7537a20d21kernelPointwiseApply2IZNS_6native9templates4cuda28bernoulli_tensor_cuda_kernelIffEEvRKNS_10TensorBaseES9_NS_15PhiloxCudaStateEEUliRfSB_SB_SB_RKfSD_SD_SD_E_fSC_jLi2ELi2ELi4ELi512ELi2EEEvNS0_6detail10TensorInfoIT0_T2_EENSG_IT1_SI_EESI_T_:
        /* <DEDUP_REMOVED lines=23> */
.L_x_3919:
[----:B------:R-:W-:Y:S01]  /*0170*/  ISETP.NE.AND P0, PT, RZ, UR38, PT ;  /* 0x00000026ff007c0c */ /* 0x000fe2000bf05270 */
[----:B------:R-:W1:-:S12]  /*0180*/  LDC.64 R2, c[0x0][0x538] ;  /* 0x00014e00ff027b82 */ /* 0x000e580000000a00 */
[----:B0-----:R-:W0:Y:S08]  /*0190*/  @P0 LDC.64 R4, c[0x0][0x540] ;  /* 0x00015000ff040b82 */ /* 0x001e300000000a00 */
[----:B------:R-:W5:Y:S01]  /*01a0*/  LDC R26, c[0x0][0x540] ;  /* 0x00015000ff1a7b82 */ /* 0x000f620000000800 */
[----:B-12---:R-:W2:Y:S07]  /*01b0*/  @P0 LDG.E.64 R2, desc[UR36][R2.64] ;  /* 0x0000002402020981 */ /* 0x006eae000c1e1b00 */
        /* <DEDUP_REMOVED lines=161> */
.L_x_3892:
[----:B---34-:R-:W-:Y:S05]  /*0bd0*/  BSYNC.RECONVERGENT B0 ;  /* 0x0000000000007941 */ /* 0x018fea0003800200 */
.L_x_3891:
        /* <DEDUP_REMOVED lines=57> */
.L_x_3894:
[----:B------:R-:W-:Y:S05]  /*0f70*/  BSYNC.RECONVERGENT B0 ;  /* 0x0000000000007941 */ /* 0x000fea0003800200 */
.L_x_3893:
        /* <DEDUP_REMOVED lines=49> */
.L_x_3896:
[----:B------:R-:W-:Y:S05]  /*1290*/  BSYNC.RECONVERGENT B0 ;  /* 0x0000000000007941 */ /* 0x000fea0003800200 */
.L_x_3895:
        /* <DEDUP_REMOVED lines=49> */
.L_x_3898:
[----:B------:R-:W-:Y:S05]  /*15b0*/  BSYNC.RECONVERGENT B0 ;  /* 0x0000000000007941 */ /* 0x000fea0003800200 */
.L_x_3897:
        /* <DEDUP_REMOVED lines=12> */
.L_x_3899:
        /* <DEDUP_REMOVED lines=8> */
.L_x_3900:
        /* <DEDUP_REMOVED lines=19> */
.L_x_10148:
[----:B------:R-:W-:Y:S05]  /*1830*/  BRX R2 -0x1840                                                                                                                                                                                                                                                                                                                                                                                                                                                                               (*"BRANCH_TARGETS .L_x_10149,.L_x_10150,.L_x_10151"*) ;  /* 0xffffffe402f07949 */ /* 0x000fea000383ffff */
.L_x_3903:
        /* <DEDUP_REMOVED lines=30> */
.L_x_3909:
[----:B------:R0:W5:Y:S02]  /*1a20*/  LDG.E R5, desc[UR36][R26.64] ;  /* 0x000000241a057981 */ /* 0x000164000c1e1900 */
.L_x_3908:
[----:B------:R-:W-:Y:S05]  /*1a30*/  BSYNC.RECONVERGENT B6 ;  /* 0x0000000000067941 */ /* 0x000fea0003800200 */
.L_x_3907:
[----:B------:R-:W-:Y:S02]  /*1a40*/  LEA R2, P0, R16, UR42, 0x2 ;  /* 0x0000002a10027c11 */ /* 0x000fe4000f8010ff */
[----:B-----5:R-:W-:Y:S02]  /*1a50*/  FSET.BF.LE.FTZ.AND R5, R40, R5, PT ;  /* 0x000000052805720a */ /* 0x020fe40003813000 */
[----:B------:R-:W-:-:S05]  /*1a60*/  LEA.HI.X R3, R16, UR43, R17, 0x2, P0 ;  /* 0x0000002b10037c11 */ /* 0x000fca00080f1411 */
[----:B------:R1:W-:Y:S04]  /*1a70*/  STG.E desc[UR36][R2.64], R5 ;  /* 0x0000000502007986 */ /* 0x0003e8000c101924 */
.L_x_3905:
[----:B------:R-:W-:Y:S05]  /*1a80*/  BSYNC.RELIABLE B7 ;  /* 0x0000000000077941 */ /* 0x000fea0003800100 */
.L_x_3904:
        /* <DEDUP_REMOVED lines=23> */
.L_x_3912:
[----:B------:R2:W5:Y:S02]  /*1c00*/  LDG.E R0, desc[UR36][R16.64] ;  /* 0x0000002410007981 */ /* 0x000564000c1e1900 */
.L_x_3911:
[----:B------:R-:W-:Y:S05]  /*1c10*/  BSYNC.RECONVERGENT B6 ;  /* 0x0000000000067941 */ /* 0x000fea0003800200 */
.L_x_3910:
[C---:B-1----:R-:W-:Y:S02]  /*1c20*/  LEA R2, P0, R22.reuse, UR42, 0x2 ;  /* 0x0000002a16027c11 */ /* 0x042fe4000f8010ff */
[----:B-----5:R-:W-:Y:S02]  /*1c30*/  FSET.BF.LE.FTZ.AND R39, R39, R0, PT ;  /* 0x000000002727720a */ /* 0x020fe40003813000 */
[----:B------:R-:W-:-:S05]  /*1c40*/  LEA.HI.X R3, R22, UR43, R23, 0x2, P0 ;  /* 0x0000002b16037c11 */ /* 0x000fca00080f1417 */
[----:B------:R1:W-:Y:S04]  /*1c50*/  STG.E desc[UR36][R2.64], R39 ;  /* 0x0000002702007986 */ /* 0x0003e8000c101924 */
.L_x_10150:
        /* <DEDUP_REMOVED lines=23> */
.L_x_3915:
[----:B------:R2:W5:Y:S02]  /*1dd0*/  LDG.E R5, desc[UR36][R16.64] ;  /* 0x0000002410057981 */ /* 0x000564000c1e1900 */
.L_x_3914:
[----:B------:R-:W-:Y:S05]  /*1de0*/  BSYNC.RECONVERGENT B6 ;  /* 0x0000000000067941 */ /* 0x000fea0003800200 */
.L_x_3913:
[----:B-1----:R-:W-:Y:S02]  /*1df0*/  LEA R2, P0, R30, UR42, 0x2 ;  /* 0x0000002a1e027c11 */ /* 0x002fe4000f8010ff */
[----:B-----5:R-:W-:Y:S02]  /*1e00*/  FSET.BF.LE.FTZ.AND R5, R36, R5, PT ;  /* 0x000000052405720a */ /* 0x020fe40003813000 */
[----:B------:R-:W-:-:S05]  /*1e10*/  LEA.HI.X R3, R30, UR43, R31, 0x2, P0 ;  /* 0x0000002b1e037c11 */ /* 0x000fca00080f141f */
[----:B------:R1:W-:Y:S04]  /*1e20*/  STG.E desc[UR36][R2.64], R5 ;  /* 0x0000000502007986 */ /* 0x0003e8000c101924 */
.L_x_10149:
[----:B------:R-:W-:Y:S05]  /*1e30*/  BSYNC.RELIABLE B8 ;  /* 0x0000000000087941 */ /* 0x000fea0003800100 */
.L_x_3902:
        /* <DEDUP_REMOVED lines=9> */
[----:B------:R-:W-:Y:S02]  /*1ed0*/  HFMA2 R12, -RZ, RZ, 0, 5.9604644775390625e-08 ;  /* 0x00000001ff0c7431 */ /* 0x000fe400000001ff */
[----:B------:R-:W-:Y:S01]  /*1ee0*/  IMAD.MOV.U32 R8, RZ, RZ, 0x27f ;  /* 0x0000027fff087424 */ /* 0x000fe200078e00ff */
[----:B-1----:R1:W3:Y:S01]  /*1ef0*/  LDC.64 R2, c[0x4][R0] ;  /* 0x0100000000027b82 */ /* 0x0022e20000000a00 */
[----:B------:R-:W4:Y:S01]  /*1f00*/  LDCU.64 UR6, c[0x4][0x178] ;  /* 0x01002f00ff0677ac */ /* 0x000f220008000a00 */
[----:B------:R-:W-:Y:S01]  /*1f10*/  IMAD.MOV.U32 R13, RZ, RZ, RZ ;  /* 0x000000ffff0d7224 */ /* 0x000fe200078e00ff */
[----:B------:R-:W5:Y:S01]  /*1f20*/  LDCU.64 UR8, c[0x4][0x78] ;  /* 0x01000f00ff0877ac */ /* 0x000f620008000a00 */
[----:B--2---:R-:W-:Y:S01]  /*1f30*/  IMAD.U32 R4, RZ, RZ, UR4 ;  /* 0x00000004ff047e24 */ /* 0x004fe2000f8e00ff */
[----:B------:R-:W-:Y:S01]  /*1f40*/  MOV R5, UR5 ;  /* 0x0000000500057c02 */ /* 0x000fe20008000f00 */
[----:B----4-:R-:W-:Y:S01]  /*1f50*/  IMAD.U32 R6, RZ, RZ, UR6 ;  /* 0x00000006ff067e24 */ /* 0x010fe2000f8e00ff */
[----:B------:R-:W-:Y:S01]  /*1f60*/  MOV R7, UR7 ;  /* 0x0000000700077c02 */ /* 0x000fe20008000f00 */
[----:B-----5:R-:W-:Y:S01]  /*1f70*/  IMAD.U32 R10, RZ, RZ, UR8 ;  /* 0x00000008ff0a7e24 */ /* 0x020fe2000f8e00ff */
[----:B-1----:R-:W-:-:S07]  /*1f80*/  MOV R11, UR9 ;  /* 0x00000009000b7c02 */ /* 0x002fce0008000f00 */
[----:B------:R-:W-:-:S07]  /*1f90*/  LEPC R20, `(.L_x_3918) ;  /* 0x000000001014794e */ /* 0x000fce0000000000 */
[----:B0--3--:R-:W-:Y:S05]  /*1fa0*/  CALL.ABS.NOINC R2 ;  /* 0x0000000002007343 */ /* 0x009fea0003c00000 */
.L_x_3918:
[----:B------:R2:W5:Y:S02]  /*1fb0*/  LDG.E R0, desc[UR36][R16.64] ;  /* 0x0000002410007981 */ /* 0x000564000c1e1900 */
.L_x_3917:
[----:B------:R-:W-:Y:S05]  /*1fc0*/  BSYNC.RECONVERGENT B6 ;  /* 0x0000000000067941 */ /* 0x000fea0003800200 */
.L_x_3916:
[C---:B-1----:R-:W-:Y:S02]  /*1fd0*/  LEA R2, P0, R34.reuse, UR42, 0x2 ;  /* 0x0000002a22027c11 */ /* 0x042fe4000f8010ff */
[----:B-----5:R-:W-:Y:S02]  /*1fe0*/  FSET.BF.LE.FTZ.AND R37, R37, R0, PT ;  /* 0x000000002525720a */ /* 0x020fe40003813000 */
[----:B------:R-:W-:-:S05]  /*1ff0*/  LEA.HI.X R3, R34, UR43, R35, 0x2, P0 ;  /* 0x0000002b22037c11 */ /* 0x000fca00080f1423 */
[----:B------:R1:W-:Y:S01]  /*2000*/  STG.E desc[UR36][R2.64], R37 ;  /* 0x0000002502007986 */ /* 0x0003e2000c101924 */
[----:B------:R-:W-:Y:S05]  /*2010*/  BRA `(.L_x_3906) ;  /* 0x0000000000047947 */ /* 0x000fea0003800000 */
.L_x_10151:
[----:B------:R-:W-:Y:S05]  /*2020*/  BREAK.RELIABLE B8 ;  /* 0x0000000000087942 */ /* 0x000fea0003800100 */
.L_x_3906:
[----:B------:R-:W-:Y:S05]  /*2030*/  BSYNC.RECONVERGENT B9 ;  /* 0x0000000000097941 */ /* 0x000fea0003800200 */
.L_x_3901:
[----:B------:R-:W3:Y:S01]  /*2040*/  LDCU UR4, c[0x0][0x360] ;  /* 0x00006c00ff0477ac */ /* 0x000ee20008000800 */
[----:B-1----:R-:W3:Y:S02]  /*2050*/  LDC R3, c[0x0][0x370] ;  /* 0x0000dc00ff037b82 */ /* 0x002ee40000000800 */
[----:B---3--:R-:W-:-:S05]  /*2060*/  IMAD R3, R3, UR4, RZ ;  /* 0x0000000403037c24 */ /* 0x008fca000f8e02ff */
[----:B------:R-:W-:-:S04]  /*2070*/  LEA R38, R3, R38, 0x2 ;  /* 0x0000002603267211 */ /* 0x000fc800078e10ff */
[----:B------:R-:W-:-:S13]  /*2080*/  ISETP.GE.U32.AND P0, PT, R38, UR49, PT ;  /* 0x0000003126007c0c */ /* 0x000fda000bf06070 */
[----:B------:R-:W-:Y:S05]  /*2090*/  @!P0 BRA `(.L_x_3919) ;  /* 0xffffffe000348947 */ /* 0x000fea000383ffff */
[----:B------:R-:W-:Y:S05]  /*20a0*/  BSYNC.RECONVERGENT B10 ;  /* 0x00000000000a7941 */ /* 0x000fea0003800200 */
.L_x_3890:
[----:B------:R-:W-:Y:S05]  /*20b0*/  EXIT ;  /* 0x000000000000794d */ /* 0x000fea0003800000 */
.L_x_3920:
        /* <DEDUP_REMOVED lines=12> */
.L_x_10599:


//--------------------- .text._ZN2at4cuda57_GLOBAL__N__cd6b329d_24_DistributionBernoulli_cu_7537a20d21kernelPointwiseApply2IZNS_6native9templates4cuda28bernoulli_tensor_cuda_kernelIffEEvRKNS_10TensorBaseES9_NS_15PhiloxCudaStateEEUliRfSB_SB_SB_RKfSD_SD_SD_E_fSC_jLi2ELi1ELi4ELi512ELi2EEEvNS0_6detail10TensorInfoIT0_T2_EENSG_IT1_SI_EESI_T_ --------------------------
	.section	.text._ZN2at4cuda57_GLOBAL__N__cd6b329d_24_DistributionBernoulli_cu_7537a20d21kernelPointwiseApply2IZNS_6native9templates4cuda28bernoulli_tensor_cuda_kernelIffEEvRKNS_10TensorBaseES9_NS_15PhiloxCudaStateEEUliRfSB_SB_SB_RKfSD_SD_SD_E_fSC_jLi2ELi1ELi4ELi512ELi2EEEvNS0_6detail10TensorInfoIT0_T2_EENSG_IT1_SI_EESI_T_,"ax",@progbits
	.align	128
.text._ZN2at4cuda57_GLOBAL__N__cd6b329d_24_DistributionBernoulli_cu_7537a20d21kernelPointwiseApply2IZNS_6native9templates4cuda28bernoulli_tensor_cuda_kernelIffEEvRKNS_10TensorBaseES9_NS_15PhiloxCudaStateEEUliRfSB_SB_SB_RKfSD_SD_SD_E_fSC_jLi2ELi1ELi4ELi512ELi2EEEvNS0_6detail10TensorInfoIT0_T2_EENSG_IT1_SI_EESI_T_:
        .type           _ZN2at4cuda57_GLOBAL__N__cd6b329d_24_DistributionBernoulli_cu_7537a20d21kernelPointwiseApply2IZNS_6native9templates4cuda28bernoulli_tensor_cuda_kernelIffEEvRKNS_10TensorBaseES9_NS_15PhiloxCudaStateEEUliRfSB_SB_SB_RKfSD_SD_SD_E_fSC_jLi2ELi1ELi4ELi512ELi2EEEvNS0_6detail10TensorInfoIT0_T2_EENSG_IT1_SI_EESI_T_,@function
        .size           _ZN2at4cuda57_GLOBAL__N__cd6b329d_24_DistributionBernoulli_cu_7537a20d21kernelPointwiseApply2IZNS_6native9templates4cuda28bernoulli_tensor_cuda_kernelIffEEvRKNS_10TensorBaseES9_NS_15PhiloxCudaStateEEUliRfSB_SB_SB_RKfSD_SD_SD_E_fSC_jLi2ELi1ELi4ELi512ELi2EEEvNS0_6detail10TensorInfoIT0_T2_EENSG_IT1_SI_EESI_T_,(.L_x_10600 - _ZN2at4cuda57_GLOBAL__N__cd6b329d_24_DistributionBernoulli_cu_7537a20d21kernelPointwiseApply2IZNS_6native9templates4cuda28bernoulli_tensor_cuda_kernelIffEEvRKNS_10TensorBaseES9_NS_15PhiloxCudaStateEEUliRfSB_SB_SB_RKfSD_SD_SD_E_fSC_jLi2ELi1ELi4ELi512ELi2EEEvNS0_6detail10TensorInfoIT0_T2_EENSG_IT1_SI_EESI_T_)
        .other          _ZN2at4cuda57_GLOBAL__N__cd6b329d_24_DistributionBernoulli_cu_7537a20d21kernelPointwiseApply2IZNS_6native9templates4cuda28bernoulli_tensor_cuda_kernelIffEEvRKNS_10TensorBaseES9_NS_15PhiloxCudaStateEEUliRfSB_SB_SB_RKfSD_SD_SD_E_fSC_jLi2ELi1ELi4ELi512ELi2EEEvNS0_6detail10TensorInfoIT0_T2_EENSG_IT1_SI_EESI_T_,@"STO_CUDA_ENTRY STV_DEFAULT"
_ZN2at4cuda57_GLOBAL__N__cd6b329d_24_DistributionBernoulli_cu_7537a20d21kernelPointwiseApply2IZNS_6native9templates4cuda28bernoulli_tensor_cuda_kernelIffEEvRKNS_10TensorBaseES9_NS_15PhiloxCudaStateEEUliRfSB_SB_SB_RKfSD_SD_SD_E_fSC_jLi2ELi1ELi4ELi512ELi2EEEvNS0_6detail10TensorInfoIT0_T2_EENSG_IT1_SI_EESI_T_:
        /* <DEDUP_REMOVED lines=23> */
.L_x_3950:
        /* <DEDUP_REMOVED lines=138> */
.L_x_3923:
[----:B------:R-:W-:Y:S05]  /*0a10*/  BSYNC.RECONVERGENT B0 ;  /* 0x0000000000007941 */ /* 0x000fea0003800200 */
.L_x_3922:
        /* <DEDUP_REMOVED lines=38> */
.L_x_3925:
[----:B------:R-:W-:Y:S05]  /*0c80*/  BSYNC.RECONVERGENT B0 ;  /* 0x0000000000007941 */ /* 0x000fea0003800200 */
.L_x_3924:
        /* <DEDUP_REMOVED lines=35> */
.L_x_3927:
[----:B------:R-:W-:Y:S05]  /*0ec0*/  BSYNC.RECONVERGENT B0 ;  /* 0x0000000000007941 */ /* 0x000fea0003800200 */
.L_x_3926:
        /* <DEDUP_REMOVED lines=26> */
.L_x_3929:
[----:B------:R-:W-:Y:S05]  /*1070*/  BSYNC.RECONVERGENT B0 ;  /* 0x0000000000007941 */ /* 0x000fea0003800200 */
.L_x_3928:
        /* <DEDUP_REMOVED lines=12> */
.L_x_3930:
[----:B------:R-:W-:Y:S01]  /*1140*/  ISETP.NE.AND P0, PT, R20, 0x3, PT ;  /* 0x000000031400780c */ /* 0x000fe20003f05270 */
[----:B------:R-:W-:Y:S02]  /*1150*/  IMAD.MOV.U32 R6, RZ, RZ, R21 ;  /* 0x000000ffff067224 */ /* 0x000fe400078e0015 */
[----:B------:R-:W-:Y:S02]  /*1160*/  IMAD.MOV.U32 R14, RZ, RZ, R4 ;  /* 0x000000ffff0e7224 */ /* 0x000fe400078e0004 */
[----:B------:R-:W-:-:S08]  /*1170*/  IMAD.MOV.U32 R7, RZ, RZ, R8 ;  /* 0x000000ffff077224 */ /* 0x000fd000078e0008 */
[----:B------:R-:W-:Y:S01]  /*1180*/  @P0 MOV R6, R4 ;  /* 0x0000000400060202 */ /* 0x000fe20000000f00 */
[----:B------:R-:W-:Y:S01]  /*1190*/  @P0 IMAD.MOV.U32 R12, RZ, RZ, R8 ;  /* 0x000000ffff0c0224 */ /* 0x000fe200078e0008 */
[----:B------:R-:W-:Y:S01]  /*11a0*/  @P0 MOV R7, R21 ;  /* 0x0000001500070202 */ /* 0x000fe20000000f00 */
[----:B------:R-:W-:-:S07]  /*11b0*/  @P0 IMAD.MOV.U32 R14, RZ, RZ, R3 ;  /* 0x000000ffff0e0224 */ /* 0x000fce00078e0003 */
.L_x_3931:
        /* <DEDUP_REMOVED lines=19> */
.L_x_10152:
[----:B------:R-:W-:Y:S05]  /*12f0*/  BRX R4 -0x1300                                                                                                                                                                                                                                                                                                                                                                                                                                                                               (*"BRANCH_TARGETS .L_x_10153,.L_x_10154,.L_x_10155"*) ;  /* 0xffffffec04407949 */ /* 0x000fea000383ffff */
.L_x_3934:
        /* <DEDUP_REMOVED lines=30> */
.L_x_3940:
[----:B------:R0:W5:Y:S02]  /*14e0*/  LDG.E R0, desc[UR36][R16.64] ;  /* 0x0000002410007981 */ /* 0x000164000c1e1900 */
.L_x_3939:
[----:B------:R-:W-:Y:S05]  /*14f0*/  BSYNC.RECONVERGENT B6 ;  /* 0x0000000000067941 */ /* 0x000fea0003800200 */
.L_x_3938:
[C---:B------:R-:W-:Y:S02]  /*1500*/  LEA R4, P0, R22.reuse, UR42, 0x2 ;  /* 0x0000002a16047c11 */ /* 0x040fe4000f8010ff */
[----:B-----5:R-:W-:Y:S02]  /*1510*/  FSET.BF.LE.FTZ.AND R35, R35, R0, PT ;  /* 0x000000002323720a */ /* 0x020fe40003813000 */
[----:B------:R-:W-:-:S05]  /*1520*/  LEA.HI.X R5, R22, UR43, R23, 0x2, P0 ;  /* 0x0000002b16057c11 */ /* 0x000fca00080f1417 */
[----:B------:R1:W-:Y:S04]  /*1530*/  STG.E desc[UR36][R4.64], R35 ;  /* 0x0000002304007986 */ /* 0x0003e8000c101924 */
.L_x_3936:
[----:B------:R-:W-:Y:S05]  /*1540*/  BSYNC.RELIABLE B7 ;  /* 0x0000000000077941 */ /* 0x000fea0003800100 */
.L_x_3935:
        /* <DEDUP_REMOVED lines=23> */
.L_x_3943:
[----:B------:R0:W5:Y:S02]  /*16c0*/  LDG.E R3, desc[UR36][R16.64] ;  /* 0x0000002410037981 */ /* 0x000164000c1e1900 */
.L_x_3942:
[----:B------:R-:W-:Y:S05]  /*16d0*/  BSYNC.RECONVERGENT B6 ;  /* 0x0000000000067941 */ /* 0x000fea0003800200 */
.L_x_3941:
[----:B-1----:R-:W-:Y:S02]  /*16e0*/  LEA R4, P0, R24, UR42, 0x2 ;  /* 0x0000002a18047c11 */ /* 0x002fe4000f8010ff */
[----:B-----5:R-:W-:Y:S02]  /*16f0*/  FSET.BF.LE.FTZ.AND R3, R34, R3, PT ;  /* 0x000000032203720a */ /* 0x020fe40003813000 */
[----:B------:R-:W-:-:S05]  /*1700*/  LEA.HI.X R5, R24, UR43, R25, 0x2, P0 ;  /* 0x0000002b18057c11 */ /* 0x000fca00080f1419 */
[----:B------:R1:W-:Y:S04]  /*1710*/  STG.E desc[UR36][R4.64], R3 ;  /* 0x0000000304007986 */ /* 0x0003e8000c101924 */
.L_x_10154:
        /* <DEDUP_REMOVED lines=23> */
.L_x_3946:
[----:B------:R0:W5:Y:S02]  /*1890*/  LDG.E R0, desc[UR36][R16.64] ;  /* 0x0000002410007981 */ /* 0x000164000c1e1900 */
.L_x_3945:
[----:B------:R-:W-:Y:S05]  /*18a0*/  BSYNC.RECONVERGENT B6 ;  /* 0x0000000000067941 */ /* 0x000fea0003800200 */
.L_x_3944:
[C---:B-1----:R-:W-:Y:S02]  /*18b0*/  LEA R4, P0, R26.reuse, UR42, 0x2 ;  /* 0x0000002a1a047c11 */ /* 0x042fe4000f8010ff */
[----:B-----5:R-:W-:Y:S02]  /*18c0*/  FSET.BF.LE.FTZ.AND R33, R33, R0, PT ;  /* 0x000000002121720a */ /* 0x020fe40003813000 */
[----:B------:R-:W-:-:S05]  /*18d0*/  LEA.HI.X R5, R26, UR43, R27, 0x2, P0 ;  /* 0x0000002b1a057c11 */ /* 0x000fca00080f141b */
[----:B------:R1:W-:Y:S04]  /*18e0*/  STG.E desc[UR36][R4.64], R33 ;  /* 0x0000002104007986 */ /* 0x0003e8000c101924 */
.L_x_10153:
[----:B------:R-:W-:Y:S05]  /*18f0*/  BSYNC.RELIABLE B8 ;  /* 0x0000000000087941 */ /* 0x000fea0003800100 */
.L_x_3933:
        /* <DEDUP_REMOVED lines=23> */
.L_x_3949:
[----:B------:R0:W5:Y:S02]  /*1a70*/  LDG.E R3, desc[UR36][R16.64] ;  /* 0x0000002410037981 */ /* 0x000164000c1e1900 */
.L_x_3948:
[----:B------:R-:W-:Y:S05]  /*1a80*/  BSYNC.RECONVERGENT B6 ;  /* 0x0000000000067941 */ /* 0x000fea0003800200 */
.L_x_3947:
[----:B-1----:R-:W-:Y:S02]  /*1a90*/  LEA R4, P0, R36, UR42, 0x2 ;  /* 0x0000002a24047c11 */ /* 0x002fe4000f8010ff */
[----:B-----5:R-:W-:Y:S02]  /*1aa0*/  FSET.BF.LE.FTZ.AND R3, R32, R3, PT ;  /* 0x000000032003720a */ /* 0x020fe40003813000 */
[----:B------:R-:W-:-:S05]  /*1ab0*/  LEA.HI.X R5, R36, UR43, R37, 0x2, P0 ;  /* 0x0000002b24057c11 */ /* 0x000fca00080f1425 */
[----:B------:R1:W-:Y:S01]  /*1ac0*/  STG.E desc[UR36][R4.64], R3 ;  /* 0x0000000304007986 */ /* 0x0003e2000c101924 */
[----:B------:R-:W-:Y:S05]  /*1ad0*/  BRA `(.L_x_3937) ;  /* 0x0000000000047947 */ /* 0x000fea0003800000 */
.L_x_10155:
[----:B------:R-:W-:Y:S05]  /*1ae0*/  BREAK.RELIABLE B8 ;  /* 0x0000000000087942 */ /* 0x000fea0003800100 */
.L_x_3937:
[----:B------:R-:W-:Y:S05]  /*1af0*/  BSYNC.RECONVERGENT B9 ;  /* 0x0000000000097941 */ /* 0x000fea0003800200 */
.L_x_3932:
[----:B------:R-:W-:-:S05]  /*1b00*/  IMAD R29, R2, 0x4, R29 ;  /* 0x00000004021d7824 */ /* 0x000fca00078e021d */
[----:B------:R-:W-:-:S13]  /*1b10*/  ISETP.GE.U32.AND P0, PT, R29, UR46, PT ;  /* 0x0000002e1d007c0c */ /* 0x000fda000bf06070 */
[----:B------:R-:W-:Y:S05]  /*1b20*/  @!P0 BRA `(.L_x_3950) ;  /* 0xffffffe400908947 */ /* 0x000fea000383ffff */
[----:B------:R-:W-:Y:S05]  /*1b30*/  BSYNC.RECONVERGENT B10 ;  /* 0x00000000000a7941 */ /* 0x000fea0003800200 */
.L_x_3921:
[----:B------:R-:W-:Y:S05]  /*1b40*/  EXIT ;  /* 0x000000000000794d */ /* 0x000fea0003800000 */
.L_x_3951:
        /* <DEDUP_REMOVED lines=11> */
.L_x_10600:


//--------------------- .text._ZN2at4cuda57_GLOBAL__N__cd6b329d_24_DistributionBernoulli_cu_7537a20d21kernelPointwiseApply2IZNS_6native9templates4cuda28bernoulli_tensor_cuda_kernelIffEEvRKNS_10TensorBaseES9_NS_15PhiloxCudaStateEEUliRfSB_SB_SB_RKfSD_SD_SD_E_fSC_jLi1ELin1ELi4ELi512ELi2EEEvNS0_6detail10TensorInfoIT0_T2_EENSG_IT1_SI_EESI_T_ --------------------------
	.section	.text._ZN2at4cuda57_GLOBAL__N__cd6b329d_24_DistributionBernoulli_cu_7537a20d21kernelPointwiseApply2IZNS_6native9templates4cuda28bernoulli_tensor_cuda_kernelIffEEvRKNS_10TensorBaseES9_NS_15PhiloxCudaStateEEUliRfSB_SB_SB_RKfSD_SD_SD_E_fSC_jLi1ELin1ELi4ELi512ELi2EEEvNS0_6detail10TensorInfoIT0_T2_EENSG_IT1_SI_EESI_T_,"ax",@progbits
	.align	128
.text._ZN2at4cuda57_GLOBAL__N__cd6b329d_24_DistributionBernoulli_cu_7537a20d21kernelPointwiseApply2IZNS_6native9templates4cuda28bernoulli_tensor_cuda_kernelIffEEvRKNS_10TensorBaseES9_NS_15PhiloxCudaStateEEUliRfSB_SB_SB_RKfSD_SD_SD_E_fSC_jLi1ELin1ELi4ELi512ELi2EEEvNS0_6detail10TensorInfoIT0_T2_EENSG_IT1_SI_EESI_T_:
        .type           _ZN2at4cuda57_GLOBAL__N__cd6b329d_24_DistributionBernoulli_cu_7537a20d21kernelPointwiseApply2IZNS_6native9templates4cuda28bernoulli_tensor_cuda_kernelIffEEvRKNS_10TensorBaseES9_NS_15PhiloxCudaStateEEUliRfSB_SB_SB_RKfSD_SD_SD_E_fSC_jLi1ELin1ELi4ELi512ELi2EEEvNS0_6detail10TensorInfoIT0_T2_EENSG_IT1_SI_EESI_T_,@function
        .size           _ZN2at4cuda57_GLOBAL__N__cd6b329d_24_DistributionBernoulli_cu_7537a20d21kernelPointwiseApply2IZNS_6native9templates4cuda28bernoulli_tensor_cuda_kernelIffEEvRKNS_10TensorBaseES9_NS_15PhiloxCudaStateEEUliRfSB_SB_SB_RKfSD_SD_SD_E_fSC_jLi1ELin1ELi4ELi512ELi2EEEvNS0_6detail10TensorInfoIT0_T2_EENSG_IT1_SI_EESI_T_,(.L_x_10601 - _ZN2at4cuda57_GLOBAL__N__cd6b329d_24_DistributionBernoulli_cu_7537a20d21kernelPointwiseApply2IZNS_6native9templates4cuda28bernoulli_tensor_cuda_kernelIffEEvRKNS_10TensorBaseES9_NS_15PhiloxCudaStateEEUliRfSB_SB_SB_RKfSD_SD_SD_E_fSC_jLi1ELin1ELi4ELi512ELi2EEEvNS0_6detail10TensorInfoIT0_T2_EENSG_IT1_SI_EESI_T_)
        .other          _ZN2at4cuda57_GLOBAL__N__cd6b329d_24_DistributionBernoulli_cu_7537a20d21kernelPointwiseApply2IZNS_6native9templates4cuda28bernoulli_tensor_cuda_kernelIffEEvRKNS_10TensorBaseES9_NS_15PhiloxCudaStateEEUliRfSB_SB_SB_RKfSD_SD_SD_E_fSC_jLi1ELin1ELi4ELi512ELi2EEEvNS0_6detail10TensorInfoIT0_T2_EENSG_IT1_SI_EESI_T_,@"STO_CUDA_ENTRY STV_DEFAULT"
_ZN2at4cuda57_GLOBAL__N__cd6b329d_24_DistributionBernoulli_cu_7537a20d21kernelPointwiseApply2IZNS_6native9templates4cuda28bernoulli_tensor_cuda_kernelIffEEvRKNS_10TensorBaseES9_NS_15PhiloxCudaStateEEUliRfSB_SB_SB_RKfSD_SD_SD_E_fSC_jLi1ELin1ELi4ELi512ELi2EEEvNS0_6detail10TensorInfoIT0_T2_EENSG_IT1_SI_EESI_T_:
        /* <DEDUP_REMOVED lines=24> */
.L_x_4001:
        /* <DEDUP_REMOVED lines=28> */
.L_x_3957:
        /* <DEDUP_REMOVED lines=35> */
[----:B------:R-:W-:Y:S01]  /*0570*/  IMAD.HI.U32 R22, R5, R9, R4 ;  /* 0x0000000905167227 */ /* 0x000fe200078e0004 */
[----:B------:R-:W-:-:S04]  /*0580*/  IADD3 R4, PT, PT, R13, 0xffffffe, RZ ;  /* 0x0ffffffe0d047810 */ /* 0x000fc80007ffe0ff */
[----:B------:R0:W-:Y:S01]  /*0590*/  F2I.FTZ.U32.TRUNC.NTZ R5, R4 ;  /* 0x0000000400057305 */ /* 0x0001e2000021f000 */
[----:B------:R-:W-:-:S04]  /*05a0*/  IMAD.HI.U32 R11, R22, R7, RZ ;  /* 0x00000007160b7227 */ /* 0x000fc800078e00ff */
[----:B------:R-:W-:-:S04]  /*05b0*/  IMAD.MOV R9, RZ, RZ, -R11 ;  /* 0x000000ffff097224 */ /* 0x000fc800078e0a0b */
[----:B------:R-:W-:Y:S02]  /*05c0*/  IMAD R9, R6, R9, R7 ;  /* 0x0000000906097224 */ /* 0x000fe400078e0207 */
[----:B0-----:R-:W-:-:S03]  /*05d0*/  IMAD.MOV.U32 R4, RZ, RZ, RZ ;  /* 0x000000ffff047224 */ /* 0x001fc600078e00ff */
[----:B------:R-:W-:Y:S01]  /*05e0*/  ISETP.GE.U32.AND P0, PT, R9, R6, PT ;  /* 0x000000060900720c */ /* 0x000fe20003f06070 */
[----:B-----5:R-:W0:-:S12]  /*05f0*/  I2F.U32.RP R22, R8 ;  /* 0x0000000800167306 */ /* 0x020e180000209000 */
[----:B------:R-:W-:Y:S02]  /*0600*/  @P0 IMAD.IADD R9, R9, 0x1, -R6 ;  /* 0x0000000109090824 */ /* 0x000fe400078e0a06 */
[----:B------:R-:W-:-:S03]  /*0610*/  @P0 VIADD R11, R11, 0x1 ;  /* 0x000000010b0b0836 */ /* 0x000fc60000000000 */
[----:B------:R-:W-:Y:S02]  /*0620*/  ISETP.GE.U32.AND P1, PT, R9, R6, PT ;  /* 0x000000060900720c */ /* 0x000fe40003f26070 */
[----:B------:R-:W-:Y:S01]  /*0630*/  IADD3 R9, PT, PT, RZ, -R12, RZ ;  /* 0x8000000cff097210 */ /* 0x000fe20007ffe0ff */
[----:B0-----:R-:W-:Y:S04]  /*0640*/  MUFU.RCP R22, R22 ;  /* 0x0000001600167308 */ /* 0x001fe80000001000 */
[----:B------:R-:W-:-:S04]  /*0650*/  IMAD R9, R9, R5, RZ ;  /* 0x0000000509097224 */ /* 0x000fc800078e02ff */
[----:B------:R-:W-:Y:S02]  /*0660*/  IMAD.HI.U32 R4, R5, R9, R4 ;  /* 0x0000000905047227 */ /* 0x000fe400078e0004 */
[----:B------:R-:W-:Y:S02]  /*0670*/  @P1 IADD3 R11, PT, PT, R11, 0x1, RZ ;  /* 0x000000010b0b1810 */ /* 0x000fe40007ffe0ff */
[----:B------:R-:W-:Y:S02]  /*0680*/  @!P2 LOP3.LUT R11, RZ, R6, RZ, 0x33, !PT ;  /* 0x00000006ff0ba212 */ /* 0x000fe400078e33ff */
[----:B------:R-:W-:-:S03]  /*0690*/  ISETP.NE.U32.AND P2, PT, R12, RZ, PT ;  /* 0x000000ff0c00720c */ /* 0x000fc60003f45070 */
[----:B------:R-:W-:-:S04]  /*06a0*/  IMAD.HI.U32 R9, R4, R11, RZ ;  /* 0x0000000b04097227 */ /* 0x000fc800078e00ff */
[----:B------:R-:W-:Y:S01]  /*06b0*/  VIADD R4, R19, 0xffffffe ;  /* 0x0ffffffe13047836 */ /* 0x000fe20000000000 */
[----:B------:R-:W-:-:S03]  /*06c0*/  IADD3 R13, PT, PT, -R9, RZ, RZ ;  /* 0x000000ff090d7210 */ /* 0x000fc60007ffe1ff */
[----:B------:R0:W2:Y:S02]  /*06d0*/  F2I.FTZ.U32.TRUNC.NTZ R5, R4 ;  /* 0x0000000400057305 */ /* 0x0000a4000021f000 */
[----:B------:R-:W-:-:S05]  /*06e0*/  IMAD R13, R12, R13, R11 ;  /* 0x0000000d0c0d7224 */ /* 0x000fca00078e020b */
[----:B------:R-:W-:Y:S01]  /*06f0*/  ISETP.GE.U32.AND P0, PT, R13, R12, PT ;  /* 0x0000000c0d00720c */ /* 0x000fe20003f06070 */
[----:B0-----:R-:W-:-:S12]  /*0700*/  HFMA2 R4, -RZ, RZ, 0, 0 ;  /* 0x00000000ff047431 */ /* 0x001fd800000001ff */
[----:B------:R-:W-:Y:S01]  /*0710*/  @P0 IADD3 R13, PT, PT, -R12, R13, RZ ;  /* 0x0000000d0c0d0210 */ /* 0x000fe20007ffe1ff */
        /* <DEDUP_REMOVED lines=144> */
.L_x_3956:
[----:B------:R-:W-:-:S07]  /*1020*/  VIADD R2, R2, 0x4 ;  /* 0x0000000402027836 */ /* 0x000fce0000000000 */
.L_x_3955:
        /* <DEDUP_REMOVED lines=107> */
.L_x_3958:
        /* <DEDUP_REMOVED lines=56> */
.L_x_3959:
        /* <DEDUP_REMOVED lines=28> */
.L_x_3954:
[----:B------:R-:W0:Y:S01]  /*1c20*/  LDCU UR4, c[0x0][0x4c4] ;  /* 0x00009880ff0477ac */ /* 0x000e220008000800 */
[----:B------:R-:W-:Y:S02]  /*1c30*/  HFMA2 R19, -RZ, RZ, 0, 0 ;  /* 0x00000000ff137431 */ /* 0x000fe400000001ff */
[----:B0-----:R-:W-:-:S07]  /*1c40*/  IMAD R18, R7, UR4, R18 ;  /* 0x0000000407127c24 */ /* 0x001fce000f8e0212 */
.L_x_3953:
[----:B------:R-:W-:Y:S05]  /*1c50*/  BSYNC.RECONVERGENT B0 ;  /* 0x0000000000007941 */ /* 0x000fea0003800200 */
.L_x_3952:
        /* <DEDUP_REMOVED lines=18> */
.L_x_3964:
        /* <DEDUP_REMOVED lines=206> */
.L_x_3963:
        /* <DEDUP_REMOVED lines=107> */
.L_x_3965:
        /* <DEDUP_REMOVED lines=56> */
.L_x_3966:
        /* <DEDUP_REMOVED lines=28> */
.L_x_3962:
[----:B------:R-:W0:Y:S02]  /*3650*/  LDCU UR4, c[0x0][0x4c4] ;  /* 0x00009880ff0477ac */ /* 0x000e240008000800 */
[----:B0-----:R-:W-:Y:S02]  /*3660*/  IMAD R22, R22, UR4, R23 ;  /* 0x0000000416167c24 */ /* 0x001fe4000f8e0217 */
[----:B------:R-:W-:-:S07]  /*3670*/  HFMA2 R23, -RZ, RZ, 0, 0 ;  /* 0x00000000ff177431 */ /* 0x000fce00000001ff */
.L_x_3961:
[----:B------:R-:W-:Y:S05]  /*3680*/  BSYNC.RECONVERGENT B0 ;  /* 0x0000000000007941 */ /* 0x000fea0003800200 */
.L_x_3960:
        /* <DEDUP_REMOVED lines=17> */
.L_x_3971:
        /* <DEDUP_REMOVED lines=206> */
.L_x_3970:
        /* <DEDUP_REMOVED lines=107> */
.L_x_3972:
        /* <DEDUP_REMOVED lines=56> */
.L_x_3973:
        /* <DEDUP_REMOVED lines=28> */
.L_x_3969:
[----:B------:R-:W0:Y:S02]  /*5070*/  LDCU UR4, c[0x0][0x4c4] ;  /* 0x00009880ff0477ac */ /* 0x000e240008000800 */
[----:B0-----:R-:W-:Y:S02]  /*5080*/  IMAD R24, R25, UR4, R24 ;  /* 0x0000000419187c24 */ /* 0x001fe4000f8e0218 */
[----:B------:R-:W-:-:S07]  /*5090*/  HFMA2 R25, -RZ, RZ, 0, 0 ;  /* 0x00000000ff197431 */ /* 0x000fce00000001ff */
.L_x_3968:
[----:B------:R-:W-:Y:S05]  /*50a0*/  BSYNC.RECONVERGENT B0 ;  /* 0x0000000000007941 */ /* 0x000fea0003800200 */
.L_x_3967:
        /* <DEDUP_REMOVED lines=17> */
.L_x_3978:
        /* <DEDUP_REMOVED lines=206> */
.L_x_3977:
        /* <DEDUP_REMOVED lines=107> */
.L_x_3979:
        /* <DEDUP_REMOVED lines=56> */
.L_x_3980:
        /* <DEDUP_REMOVED lines=28> */
.L_x_3976:
[----:B------:R-:W0:Y:S01]  /*6a90*/  LDCU UR4, c[0x0][0x4c4] ;  /* 0x00009880ff0477ac */ /* 0x000e220008000800 */
[----:B------:R-:W-:Y:S02]  /*6aa0*/  HFMA2 R5, -RZ, RZ, 0, 0 ;  /* 0x00000000ff057431 */ /* 0x000fe400000001ff */
[----:B0-----:R-:W-:-:S07]  /*6ab0*/  IMAD R4, R2, UR4, R7 ;  /* 0x0000000402047c24 */ /* 0x001fce000f8e0207 */
.L_x_3975:
[----:B------:R-:W-:Y:S05]  /*6ac0*/  BSYNC.RECONVERGENT B0 ;  /* 0x0000000000007941 */ /* 0x000fea0003800200 */
.L_x_3974:
        /* <DEDUP_REMOVED lines=125> */
.L_x_3981:
        /* <DEDUP_REMOVED lines=8> */
.L_x_3982:
        /* <DEDUP_REMOVED lines=18> */
.L_x_10156:
[----:B------:R-:W-:Y:S05]  /*7440*/  BRX R4 -0x7450                                                                                                                                                                                                                                                                                                                                                                                                                                                                               (*"BRANCH_TARGETS .L_x_10157,.L_x_10158,.L_x_10159"*) ;  /* 0xffffff8804ec7949 */ /* 0x000fea000383ffff */
.L_x_3985:
        /* <DEDUP_REMOVED lines=31> */
.L_x_3991:
[----:B------:R0:W5:Y:S02]  /*7640*/  LDG.E R0, desc[UR36][R26.64] ;  /* 0x000000241a007981 */ /* 0x000164000c1e1900 */
.L_x_3990:
[----:B------:R-:W-:Y:S05]  /*7650*/  BSYNC.RECONVERGENT B6 ;  /* 0x0000000000067941 */ /* 0x000fea0003800200 */
.L_x_3989:
[----:B------:R-:W1:Y:S01]  /*7660*/  LDC R5, c[0x0][0x3ec] ;  /* 0x0000fb00ff057b82 */ /* 0x000e620000000800 */
[----:B------:R-:W2:Y:S07]  /*7670*/  LDCU UR4, c[0x0][0x530] ;  /* 0x0000a600ff0477ac */ /* 0x000eae0008000800 */
[----:B------:R-:W3:Y:S01]  /*7680*/  LDC.64 R2, c[0x0][0x380] ;  /* 0x0000e000ff027b82 */ /* 0x000ee20000000a00 */
[----:B--2---:R-:W-:-:S04]  /*7690*/  IADD3 R6, PT, PT, -R28, UR4, RZ ;  /* 0x000000041c067c10 */ /* 0x004fc8000fffe1ff */
[----:B------:R-:W-:Y:S01]  /*76a0*/  ISETP.GT.AND P0, PT, R6, 0x3, PT ;  /* 0x000000030600780c */ /* 0x000fe20003f04270 */
[----:B-1----:R-:W-:-:S04]  /*76b0*/  IMAD R4, R28, R5, R5 ;  /* 0x000000051c047224 */ /* 0x002fc800078e0205 */
[----:B------:R-:W-:Y:S01]  /*76c0*/  IMAD R4, R5, 0x2, R4 ;  /* 0x0000000205047824 */ /* 0x000fe200078e0204 */
[----:B-----5:R-:W-:-:S04]  /*76d0*/  FSET.BF.LE.FTZ.AND R5, R35, R0, PT ;  /* 0x000000002305720a */ /* 0x020fc80003813000 */
[----:B------:R-:W-:-:S05]  /*76e0*/  SEL R7, R4, RZ, P0 ;  /* 0x000000ff04077207 */ /* 0x000fca0000000000 */
[----:B---3--:R-:W-:-:S05]  /*76f0*/  IMAD.WIDE.U32 R2, R7, 0x4, R2 ;  /* 0x0000000407027825 */ /* 0x008fca00078e0002 */
[----:B------:R1:W-:Y:S02]  /*7700*/  STG.E desc[UR36][R2.64], R5 ;  /* 0x0000000502007986 */ /* 0x0003e4000c101924 */
.L_x_3987:
[----:B------:R-:W-:Y:S05]  /*7710*/  BSYNC.RELIABLE B7 ;  /* 0x0000000000077941 */ /* 0x000fea0003800100 */
.L_x_3986:
        /* <DEDUP_REMOVED lines=24> */
.L_x_3994:
[----:B------:R0:W5:Y:S02]  /*78a0*/  LDG.E R0, desc[UR36][R26.64] ;  /* 0x000000241a007981 */ /* 0x000164000c1e1900 */
.L_x_3993:
[----:B------:R-:W-:Y:S05]  /*78b0*/  BSYNC.RECONVERGENT B6 ;  /* 0x0000000000067941 */ /* 0x000fea0003800200 */
.L_x_3992:
[----:B-1----:R-:W1:Y:S01]  /*78c0*/  LDC R5, c[0x0][0x3ec] ;  /* 0x0000fb00ff057b82 */ /* 0x002e620000000800 */
[----:B------:R-:W2:Y:S01]  /*78d0*/  LDCU UR4, c[0x0][0x530] ;  /* 0x0000a600ff0477ac */ /* 0x000ea20008000800 */
[----:B-----5:R-:W-:-:S06]  /*78e0*/  FSET.BF.LE.FTZ.AND R33, R33, R0, PT ;  /* 0x000000002121720a */ /* 0x020fcc0003813000 */
[----:B------:R-:W3:Y:S01]  /*78f0*/  LDC.64 R2, c[0x0][0x380] ;  /* 0x0000e000ff027b82 */ /* 0x000ee20000000a00 */
[----:B--2---:R-:W-:-:S04]  /*7900*/  IADD3 R6, PT, PT, -R28, UR4, RZ ;  /* 0x000000041c067c10 */ /* 0x004fc8000fffe1ff */
[----:B------:R-:W-:Y:S01]  /*7910*/  ISETP.GT.AND P0, PT, R6, 0x2, PT ;  /* 0x000000020600780c */ /* 0x000fe20003f04270 */
[----:B-1----:R-:W-:-:S04]  /*7920*/  IMAD R4, R28, R5, R5 ;  /* 0x000000051c047224 */ /* 0x002fc800078e0205 */
[----:B------:R-:W-:-:S05]  /*7930*/  IMAD.IADD R5, R4, 0x1, R5 ;  /* 0x0000000104057824 */ /* 0x000fca00078e0205 */
[----:B------:R-:W-:-:S05]  /*7940*/  SEL R5, R5, RZ, P0 ;  /* 0x000000ff05057207 */ /* 0x000fca0000000000 */
[----:B---3--:R-:W-:-:S05]  /*7950*/  IMAD.WIDE.U32 R2, R5, 0x4, R2 ;  /* 0x0000000405027825 */ /* 0x008fca00078e0002 */
[----:B------:R1:W-:Y:S02]  /*7960*/  STG.E desc[UR36][R2.64], R33 ;  /* 0x0000002102007986 */ /* 0x0003e4000c101924 */
.L_x_10158:
        /* <DEDUP_REMOVED lines=24> */
.L_x_3997:
[----:B------:R2:W5:Y:S02]  /*7af0*/  LDG.E R5, desc[UR36][R24.64] ;  /* 0x0000002418057981 */ /* 0x000564000c1e1900 */
.L_x_3996:
[----:B------:R-:W-:Y:S05]  /*7b00*/  BSYNC.RECONVERGENT B6 ;  /* 0x0000000000067941 */ /* 0x000fea0003800200 */
.L_x_3995:
[----:B------:R-:W3:Y:S01]  /*7b10*/  LDC R7, c[0x0][0x3ec] ;  /* 0x0000fb00ff077b82 */ /* 0x000ee20000000800 */
[----:B------:R-:W4:Y:S01]  /*7b20*/  LDCU UR4, c[0x0][0x530] ;  /* 0x0000a600ff0477ac */ /* 0x000f220008000800 */
[----:B-----5:R-:W-:-:S06]  /*7b30*/  FSET.BF.LE.FTZ.AND R5, R32, R5, PT ;  /* 0x000000052005720a */ /* 0x020fcc0003813000 */
[----:B-1----:R-:W1:Y:S01]  /*7b40*/  LDC.64 R2, c[0x0][0x380] ;  /* 0x0000e000ff027b82 */ /* 0x002e620000000a00 */
[----:B----4-:R-:W-:-:S04]  /*7b50*/  IADD3 R0, PT, PT, -R28, UR4, RZ ;  /* 0x000000041c007c10 */ /* 0x010fc8000fffe1ff */
[----:B------:R-:W-:Y:S01]  /*7b60*/  ISETP.GT.AND P0, PT, R0, 0x1, PT ;  /* 0x000000010000780c */ /* 0x000fe20003f04270 */
[----:B---3--:R-:W-:-:S05]  /*7b70*/  IMAD R7, R28, R7, R7 ;  /* 0x000000071c077224 */ /* 0x008fca00078e0207 */
[----:B------:R-:W-:-:S05]  /*7b80*/  SEL R7, R7, RZ, P0 ;  /* 0x000000ff07077207 */ /* 0x000fca0000000000 */
[----:B-1----:R-:W-:-:S05]  /*7b90*/  IMAD.WIDE.U32 R2, R7, 0x4, R2 ;  /* 0x0000000407027825 */ /* 0x002fca00078e0002 */
[----:B------:R1:W-:Y:S02]  /*7ba0*/  STG.E desc[UR36][R2.64], R5 ;  /* 0x0000000502007986 */ /* 0x0003e4000c101924 */
.L_x_10157:
[----:B------:R-:W-:Y:S05]  /*7bb0*/  BSYNC.RELIABLE B8 ;  /* 0x0000000000087941 */ /* 0x000fea0003800100 */
.L_x_3984:
        /* <DEDUP_REMOVED lines=24> */
.L_x_4000:
[----:B------:R3:W5:Y:S02]  /*7d40*/  LDG.E R0, desc[UR36][R22.64] ;  /* 0x0000002416007981 */ /* 0x000764000c1e1900 */
.L_x_3999:
[----:B------:R-:W-:Y:S05]  /*7d50*/  BSYNC.RECONVERGENT B6 ;  /* 0x0000000000067941 */ /* 0x000fea0003800200 */
.L_x_3998:
[----:B------:R-:W4:Y:S01]  /*7d60*/  LDCU UR5, c[0x0][0x530] ;  /* 0x0000a600ff0577ac */ /* 0x000f220008000800 */
[----:B-1----:R-:W1:Y:S01]  /*7d70*/  LDC.64 R4, c[0x0][0x380] ;  /* 0x0000e000ff047b82 */ /* 0x002e620000000a00 */
[----:B-----5:R-:W-:Y:S01]  /*7d80*/  FSET.BF.LE.FTZ.AND R31, R31, R0, PT ;  /* 0x000000001f1f720a */ /* 0x020fe20003813000 */
[----:B------:R-:W0:Y:S01]  /*7d90*/  LDCU UR4, c[0x0][0x3ec] ;  /* 0x00007d80ff0477ac */ /* 0x000e220008000800 */
[----:B----4-:R-:W-:Y:S01]  /*7da0*/  MOV R3, UR5 ;  /* 0x0000000500037c02 */ /* 0x010fe20008000f00 */
[----:B0-----:R-:W-:-:S04]  /*7db0*/  IMAD R2, R28, UR4, RZ ;  /* 0x000000041c027c24 */ /* 0x001fc8000f8e02ff */
[----:B------:R-:W-:-:S05]  /*7dc0*/  IMAD.IADD R6, R3, 0x1, -R28 ;  /* 0x0000000103067824 */ /* 0x000fca00078e0a1c */
[----:B------:R-:W-:-:S04]  /*7dd0*/  ISETP.GT.AND P0, PT, R6, RZ, PT ;  /* 0x000000ff0600720c */ /* 0x000fc80003f04270 */
[----:B------:R-:W-:-:S05]  /*7de0*/  SEL R7, R2, RZ, P0 ;  /* 0x000000ff02077207 */ /* 0x000fca0000000000 */
[----:B-1----:R-:W-:-:S05]  /*7df0*/  IMAD.WIDE.U32 R4, R7, 0x4, R4 ;  /* 0x0000000407047825 */ /* 0x002fca00078e0004 */
[----:B------:R0:W-:Y:S01]  /*7e00*/  STG.E desc[UR36][R4.64], R31 ;  /* 0x0000001f04007986 */ /* 0x0001e2000c101924 */
[----:B------:R-:W-:Y:S05]  /*7e10*/  BRA `(.L_x_3988) ;  /* 0x0000000000047947 */ /* 0x000fea0003800000 */
.L_x_10159:
[----:B------:R-:W-:Y:S05]  /*7e20*/  BREAK.RELIABLE B8 ;  /* 0x0000000000087942 */ /* 0x000fea0003800100 */
.L_x_3988:
[----:B------:R-:W-:Y:S05]  /*7e30*/  BSYNC.RECONVERGENT B9 ;  /* 0x0000000000097941 */ /* 0x000fea0003800200 */
.L_x_3983:
[----:B------:R-:W-:-:S04]  /*7e40*/  LEA R28, R29, R28, 0x2 ;  /* 0x0000001c1d1c7211 */ /* 0x000fc800078e10ff */
[----:B------:R-:W-:-:S13]  /*7e50*/  ISETP.GE.U32.AND P0, PT, R28, R3, PT ;  /* 0x000000031c00720c */ /* 0x000fda0003f06070 */
[----:B------:R-:W-:Y:S05]  /*7e60*/  @!P0 BRA `(.L_x_4001) ;  /* 0xffffff8000c48947 */ /* 0x000fea000383ffff */
[----:B------:R-:W-:Y:S05]  /*7e70*/  EXIT ;  /* 0x000000000000794d */ /* 0x000fea0003800000 */
.L_x_4002:
        /* <DEDUP_REMOVED lines=16> */
.L_x_10601:


//--------------------- .text._ZN2at4cuda57_GLOBAL__N__cd6b329d_24_DistributionBernoulli_cu_7537a20d21kernelPointwiseApply2IZNS_6native9templates4cuda28bernoulli_tensor_cuda_kernelIffEEvRKNS_10TensorBaseES9_NS_15PhiloxCudaStateEEUliRfSB_SB_SB_RKfSD_SD_SD_E_fSC_jLi1ELi2ELi4ELi512ELi2EEEvNS0_6detail10TensorInfoIT0_T2_EENSG_IT1_SI_EESI_T_ --------------------------
	.section	.text._ZN2at4cuda57_GLOBAL__N__cd6b329d_24_DistributionBernoulli_cu_7537a20d21kernelPointwiseApply2IZNS_6native9templates4cuda28bernoulli_tensor_cuda_kernelIffEEvRKNS_10TensorBaseES9_NS_15PhiloxCudaStateEEUliRfSB_SB_SB_RKfSD_SD_SD_E_fSC_jLi1ELi2ELi4ELi512ELi2EEEvNS0_6detail10TensorInfoIT0_T2_EENSG_IT1_SI_EESI_T_,"ax",@progbits
	.align	128
.text._ZN2at4cuda57_GLOBAL__N__cd6b329d_24_DistributionBernoulli_cu_7537a20d21kernelPointwiseApply2IZNS_6native9templates4cuda28bernoulli_tensor_cuda_kernelIffEEvRKNS_10TensorBaseES9_NS_15PhiloxCudaStateEEUliRfSB_SB_SB_RKfSD_SD_SD_E_fSC_jLi1ELi2ELi4ELi512ELi2EEEvNS0_6detail10TensorInfoIT0_T2_EENSG_IT1_SI_EESI_T_:
        .type           _ZN2at4cuda57_GLOBAL__N__cd6b329d_24_DistributionBernoulli_cu_7537a20d21kernelPointwiseApply2IZNS_6native9templates4cuda28bernoulli_tensor_cuda_kernelIffEEvRKNS_10TensorBaseES9_NS_15PhiloxCudaStateEEUliRfSB_SB_SB_RKfSD_SD_SD_E_fSC_jLi1ELi2ELi4ELi512ELi2EEEvNS0_6detail10TensorInfoIT0_T2_EENSG_IT1_SI_EESI_T_,@function
        .size           _ZN2at4cuda57_GLOBAL__N__cd6b329d_24_DistributionBernoulli_cu_7537a20d21kernelPointwiseApply2IZNS_6native9templates4cuda28bernoulli_tensor_cuda_kernelIffEEvRKNS_10TensorBaseES9_NS_15PhiloxCudaStateEEUliRfSB_SB_SB_RKfSD_SD_SD_E_fSC_jLi1ELi2ELi4ELi512ELi2EEEvNS0_6detail10TensorInfoIT0_T2_EENSG_IT1_SI_EESI_T_,(.L_x_10602 - _ZN2at4cuda57_GLOBAL__N__cd6b329d_24_DistributionBernoulli_cu_7537a20d21kernelPointwiseApply2IZNS_6native9templates4cuda28bernoulli_tensor_cuda_kernelIffEEvRKNS_10TensorBaseES9_NS_15PhiloxCudaStateEEUliRfSB_SB_SB_RKfSD_SD_SD_E_fSC_jLi1ELi2ELi4ELi512ELi2EEEvNS0_6detail10TensorInfoIT0_T2_EENSG_IT1_SI_EESI_T_)
        .other          _ZN2at4cuda57_GLOBAL__N__cd6b329d_24_DistributionBernoulli_cu_7537a20d21kernelPointwiseApply2IZNS_6native9templates4cuda28bernoulli_tensor_cuda_kernelIffEEvRKNS_10TensorBaseES9_NS_15PhiloxCudaStateEEUliRfSB_SB_SB_RKfSD_SD_SD_E_fSC_jLi1ELi2ELi4ELi512ELi2EEEvNS0_6detail10TensorInfoIT0_T2_EENSG_IT1_SI_EESI_T_,@"STO_CUDA_ENTRY STV_DEFAULT"
_ZN2at4cuda57_GLOBAL__N__cd6b329d_24_DistributionBernoulli_cu_7537a20d21kernelPointwiseApply2IZNS_6native9templates4cuda28bernoulli_tensor_cuda_kernelIffEEvRKNS_10TensorBaseES9_NS_15PhiloxCudaStateEEUliRfSB_SB_SB_RKfSD_SD_SD_E_fSC_jLi1ELi2ELi4ELi512ELi2EEEvNS0_6detail10TensorInfoIT0_T2_EENSG_IT1_SI_EESI_T_:
        /* <DEDUP_REMOVED lines=23> */
.L_x_4032:
        /* <DEDUP_REMOVED lines=139> */
.L_x_4005:
[----:B------:R-:W-:Y:S05]  /*0a20*/  BSYNC.RECONVERGENT B0 ;  /* 0x0000000000007941 */ /* 0x000fea0003800200 */
.L_x_4004:
        /* <DEDUP_REMOVED lines=38> */
.L_x_4007:
[----:B------:R-:W-:Y:S05]  /*0c90*/  BSYNC.RECONVERGENT B0 ;  /* 0x0000000000007941 */ /* 0x000fea0003800200 */
.L_x_4006:
[----:B------:R-:W-:Y:S01]  /*0ca0*/  IADD3 R15, PT, PT, R31, R16, RZ ;  /* 0x000000101f0f7210 */ /* 0x000fe20007ffe0ff */
[----:B------:R-:W-:Y:S01]  /*0cb0*/  BSSY.RECONVERGENT B0, `(.L_x_4008) ;  /* 0x0000021000007945 */ /* 0x000fe20003800200 */
[----:B------:R-:W-:Y:S02]  /*0cc0*/  ISETP.GT.AND P5, PT, R17, 0x1, PT ;  /* 0x000000011100780c */ /* 0x000fe40003fa4270 */
[----:B------:R-:W-:Y:S02]  /*0cd0*/  CS2R R4, SRZ ;  /* 0x0000000000047805 */ /* 0x000fe4000001ff00 */
[----:B------:R-:W-:Y:S01]  /*0ce0*/  ISETP.GT.AND P3, PT, R20, 0x1, PT ;  /* 0x000000011400780c */ /* 0x000fe20003f64270 */
[----:B------:R-:W-:Y:S01]  /*0cf0*/  IMAD.IADD R35, R15, 0x1, R16 ;  /* 0x000000010f237824 */ /* 0x000fe200078e0210 */
[----:B------:R-:W-:Y:S02]  /*0d00*/  VIMNMX R17, PT, PT, R17, 0x4, PT ;  /* 0x0000000411117848 */ /* 0x000fe40003fe0100 */
[----:B------:R-:W-:-:S02]  /*0d10*/  CS2R R22, SRZ ;  /* 0x0000000000167805 */ /* 0x000fc4000001ff00 */
[----:B------:R-:W-:Y:S01]  /*0d20*/  SEL R31, R31, RZ, P5 ;  /* 0x000000ff1f1f7207 */ /* 0x000fe20002800000 */
        /* <DEDUP_REMOVED lines=25> */
.L_x_4009:
[----:B------:R-:W-:Y:S05]  /*0ec0*/  BSYNC.RECONVERGENT B0 ;  /* 0x0000000000007941 */ /* 0x000fea0003800200 */
.L_x_4008:
[----:B------:R-:W-:Y:S04]  /*0ed0*/  BSSY.RECONVERGENT B0, `(.L_x_4010) ;  /* 0x000001a000007945 */ /* 0x000fe80003800200 */
[----:B------:R-:W-:Y:S05]  /*0ee0*/  @!P2 BRA `(.L_x_4011) ;  /* 0x000000000060a947 */ /* 0x000fea0003800000 */
        /* <DEDUP_REMOVED lines=24> */
.L_x_4011:
[----:B------:R-:W-:Y:S05]  /*1070*/  BSYNC.RECONVERGENT B0 ;  /* 0x0000000000007941 */ /* 0x000fea0003800200 */
.L_x_4010:
        /* <DEDUP_REMOVED lines=12> */
.L_x_4012:
        /* <DEDUP_REMOVED lines=8> */
.L_x_4013:
        /* <DEDUP_REMOVED lines=18> */
.L_x_10160:
[----:B------:R-:W-:Y:S05]  /*12e0*/  BRX R2 -0x12f0                                                                                                                                                                                                                                                                                                                                                                                                                                                                               (*"BRANCH_TARGETS .L_x_10161,.L_x_10162,.L_x_10163"*) ;  /* 0xffffffec02447949 */ /* 0x000fea000383ffff */
.L_x_4016:
        /* <DEDUP_REMOVED lines=30> */
.L_x_4022:
[----:B------:R0:W5:Y:S02]  /*14d0*/  LDG.E R3, desc[UR36][R16.64] ;  /* 0x0000002410037981 */ /* 0x000164000c1e1900 */
.L_x_4021:
[----:B------:R-:W-:Y:S05]  /*14e0*/  BSYNC.RECONVERGENT B6 ;  /* 0x0000000000067941 */ /* 0x000fea0003800200 */
.L_x_4020:
[C---:B------:R-:W-:Y:S02]  /*14f0*/  LEA R4, P0, R35.reuse, UR42, 0x2 ;  /* 0x0000002a23047c11 */ /* 0x040fe4000f8010ff */
[----:B-----5:R-:W-:Y:S02]  /*1500*/  FSET.BF.LE.FTZ.AND R3, R34, R3, PT ;  /* 0x000000032203720a */ /* 0x020fe40003813000 */
[----:B------:R-:W-:-:S05]  /*1510*/  LEA.HI.X R5, R35, UR43, RZ, 0x2, P0 ;  /* 0x0000002b23057c11 */ /* 0x000fca00080f14ff */
[----:B------:R1:W-:Y:S04]  /*1520*/  STG.E desc[UR36][R4.64], R3 ;  /* 0x0000000304007986 */ /* 0x0003e8000c101924 */
.L_x_4018:
[----:B------:R-:W-:Y:S05]  /*1530*/  BSYNC.RELIABLE B7 ;  /* 0x0000000000077941 */ /* 0x000fea0003800100 */
.L_x_4017:
        /* <DEDUP_REMOVED lines=23> */
.L_x_4025:
[----:B------:R0:W5:Y:S02]  /*16b0*/  LDG.E R3, desc[UR36][R16.64] ;  /* 0x0000002410037981 */ /* 0x000164000c1e1900 */
.L_x_4024:
[----:B------:R-:W-:Y:S05]  /*16c0*/  BSYNC.RECONVERGENT B6 ;  /* 0x0000000000067941 */ /* 0x000fea0003800200 */
.L_x_4023:
[----:B------:R-:W-:Y:S02]  /*16d0*/  LEA R4, P0, R30, UR42, 0x2 ;  /* 0x0000002a1e047c11 */ /* 0x000fe4000f8010ff */
[----:B-----5:R-:W-:Y:S02]  /*16e0*/  FSET.BF.LE.FTZ.AND R3, R2, R3, PT ;  /* 0x000000030203720a */ /* 0x020fe40003813000 */
[----:B------:R-:W-:-:S05]  /*16f0*/  LEA.HI.X R5, R30, UR43, RZ, 0x2, P0 ;  /* 0x0000002b1e057c11 */ /* 0x000fca00080f14ff */
[----:B------:R1:W-:Y:S04]  /*1700*/  STG.E desc[UR36][R4.64], R3 ;  /* 0x0000000304007986 */ /* 0x0003e8000c101924 */
.L_x_10162:
        /* <DEDUP_REMOVED lines=23> */
.L_x_4028:
[----:B------:R0:W5:Y:S02]  /*1880*/  LDG.E R5, desc[UR36][R16.64] ;  /* 0x0000002410057981 */ /* 0x000164000c1e1900 */
.L_x_4027:
[----:B------:R-:W-:Y:S05]  /*1890*/  BSYNC.RECONVERGENT B6 ;  /* 0x0000000000067941 */ /* 0x000fea0003800200 */
.L_x_4026:
[C---:B------:R-:W-:Y:S02]  /*18a0*/  LEA R2, P0, R31.reuse, UR42, 0x2 ;  /* 0x0000002a1f027c11 */ /* 0x040fe4000f8010ff */
[----:B-----5:R-:W-:Y:S02]  /*18b0*/  FSET.BF.LE.FTZ.AND R5, R28, R5, PT ;  /* 0x000000051c05720a */ /* 0x020fe40003813000 */
[----:B------:R-:W-:-:S05]  /*18c0*/  LEA.HI.X R3, R31, UR43, RZ, 0x2, P0 ;  /* 0x0000002b1f037c11 */ /* 0x000fca00080f14ff */
[----:B------:R1:W-:Y:S04]  /*18d0*/  STG.E desc[UR36][R2.64], R5 ;  /* 0x0000000502007986 */ /* 0x0003e8000c101924 */
.L_x_10161:
[----:B------:R-:W-:Y:S05]  /*18e0*/  BSYNC.RELIABLE B8 ;  /* 0x0000000000087941 */ /* 0x000fea0003800100 */
.L_x_4015:
        /* <DEDUP_REMOVED lines=23> */
.L_x_4031:
[----:B------:R0:W5:Y:S02]  /*1a60*/  LDG.E R4, desc[UR36][R16.64] ;  /* 0x0000002410047981 */ /* 0x000164000c1e1900 */
.L_x_4030:
[----:B------:R-:W-:Y:S05]  /*1a70*/  BSYNC.RECONVERGENT B6 ;  /* 0x0000000000067941 */ /* 0x000fea0003800200 */
.L_x_4029:
[----:B-1----:R-:W1:Y:S01]  /*1a80*/  LDC.64 R2, c[0x0][0x380] ;  /* 0x0000e000ff027b82 */ /* 0x002e620000000a00 */
[----:B------:R-:W-:Y:S01]  /*1a90*/  IMAD.U32 R0, RZ, RZ, UR46 ;  /* 0x0000002eff007e24 */ /* 0x000fe2000f8e00ff */
[----:B-----5:R-:W-:Y:S01]  /*1aa0*/  FSET.BF.LE.FTZ.AND R29, R29, R4, PT ;  /* 0x000000041d1d720a */ /* 0x020fe20003813000 */
[----:B------:R-:W-:-:S03]  /*1ab0*/  IMAD R5, R33, UR47, RZ ;  /* 0x0000002f21057c24 */ /* 0x000fc6000f8e02ff */
[----:B------:R-:W-:-:S04]  /*1ac0*/  IADD3 R6, PT, PT, -R33, R0, RZ ;  /* 0x0000000021067210 */ /* 0x000fc80007ffe1ff */
[----:B------:R-:W-:-:S04]  /*1ad0*/  ISETP.GT.AND P0, PT, R6, RZ, PT ;  /* 0x000000ff0600720c */ /* 0x000fc80003f04270 */
[----:B------:R-:W-:-:S05]  /*1ae0*/  SEL R5, R5, RZ, P0 ;  /* 0x000000ff05057207 */ /* 0x000fca0000000000 */
[----:B-1----:R-:W-:-:S05]  /*1af0*/  IMAD.WIDE.U32 R2, R5, 0x4, R2 ;  /* 0x0000000405027825 */ /* 0x002fca00078e0002 */
[----:B------:R1:W-:Y:S01]  /*1b00*/  STG.E desc[UR36][R2.64], R29 ;  /* 0x0000001d02007986 */ /* 0x0003e2000c101924 */
[----:B------:R-:W-:Y:S05]  /*1b10*/  BRA `(.L_x_4019) ;  /* 0x0000000000047947 */ /* 0x000fea0003800000 */
.L_x_10163:
[----:B------:R-:W-:Y:S05]  /*1b20*/  BREAK.RELIABLE B8 ;  /* 0x0000000000087942 */ /* 0x000fea0003800100 */
.L_x_4019:
[----:B------:R-:W-:Y:S05]  /*1b30*/  BSYNC.RECONVERGENT B9 ;  /* 0x0000000000097941 */ /* 0x000fea0003800200 */
.L_x_4014:
[----:B------:R-:W-:-:S05]  /*1b40*/  IMAD R33, R32, 0x4, R33 ;  /* 0x0000000420217824 */ /* 0x000fca00078e0221 */
[----:B------:R-:W-:-:S13]  /*1b50*/  ISETP.GE.U32.AND P0, PT, R33, R0, PT ;  /* 0x000000002100720c */ /* 0x000fda0003f06070 */
[----:B------:R-:W-:Y:S05]  /*1b60*/  @!P0 BRA `(.L_x_4032) ;  /* 0xffffffe400808947 */ /* 0x000fea000383ffff */
[----:B------:R-:W-:Y:S05]  /*1b70*/  BSYNC.RECONVERGENT B10 ;  /* 0x00000000000a7941 */ /* 0x000fea0003800200 */
.L_x_4003:
[----:B------:R-:W-:Y:S05]  /*1b80*/  EXIT ;  /* 0x000000000000794d */ /* 0x000fea0003800000 */
.L_x_4033:
        /* <DEDUP_REMOVED lines=15> */
.L_x_10602:


//--------------------- .text._ZN2at4cuda57_GLOBAL__N__cd6b329d_24_DistributionBernoulli_cu_7537a20d21kernelPointwiseApply2IZNS_6native9templates4cuda28bernoulli_tensor_cuda_kernelIffEEvRKNS_10TensorBaseES9_NS_15PhiloxCudaStateEEUliRfSB_SB_SB_RKfSD_SD_SD_E_fSC_jLi1ELi1ELi4ELi512ELi2EEEvNS0_6detail10TensorInfoIT0_T2_EENSG_IT1_SI_EESI_T_ --------------------------
	.section	.text._ZN2at4cuda57_GLOBAL__N__cd6b329d_24_DistributionBernoulli_cu_7537a20d21kernelPointwiseApply2IZNS_6native9templates4cuda28bernoulli_tensor_cuda_kernelIffEEvRKNS_10TensorBaseES9_NS_15PhiloxCudaStateEEUliRfSB_SB_SB_RKfSD_SD_SD_E_fSC_jLi1ELi1ELi4ELi512ELi2EEEvNS0_6detail10TensorInfoIT0_T2_EENSG_IT1_SI_EESI_T_,"ax",@progbits
	.align	128
.text._ZN2at4cuda57_GLOBAL__N__cd6b329d_24_DistributionBernoulli_cu_7537a20d21kernelPointwiseApply2IZNS_6native9templates4cuda28bernoulli_tensor_cuda_kernelIffEEvRKNS_10TensorBaseES9_NS_15PhiloxCudaStateEEUliRfSB_SB_SB_RKfSD_SD_SD_E_fSC_jLi1ELi1ELi4ELi512ELi2EEEvNS0_6detail10TensorInfoIT0_T2_EENSG_IT1_SI_EESI_T_:
        .type           _ZN2at4cuda57_GLOBAL__N__cd6b329d_24_DistributionBernoulli_cu_7537a20d21kernelPointwiseApply2IZNS_6native9templates4cuda28bernoulli_tensor_cuda_kernelIffEEvRKNS_10TensorBaseES9_NS_15PhiloxCudaStateEEUliRfSB_SB_SB_RKfSD_SD_SD_E_fSC_jLi1ELi1ELi4ELi512ELi2EEEvNS0_6detail10TensorInfoIT0_T2_EENSG_IT1_SI_EESI_T_,@function
        .size           _ZN2at4cuda57_GLOBAL__N__cd6b329d_24_DistributionBernoulli_cu_7537a20d21kernelPointwiseApply2IZNS_6native9templates4cuda28bernoulli_tensor_cuda_kernelIffEEvRKNS_10TensorBaseES9_NS_15PhiloxCudaStateEEUliRfSB_SB_SB_RKfSD_SD_SD_E_fSC_jLi1ELi1ELi4ELi512ELi2EEEvNS0_6detail10TensorInfoIT0_T2_EENSG_IT1_SI_EESI_T_,(.L_x_10603 - _ZN2at4cuda57_GLOBAL__N__cd6b329d_24_DistributionBernoulli_cu_7537a20d21kernelPointwiseApply2IZNS_6native9templates4cuda28bernoulli_tensor_cuda_kernelIffEEvRKNS_10TensorBaseES9_NS_15PhiloxCudaStateEEUliRfSB_SB_SB_RKfSD_SD_SD_E_fSC_jLi1ELi1ELi4ELi512ELi2EEEvNS0_6detail10TensorInfoIT0_T2_EENSG_IT1_SI_EESI_T_)
        .other          _ZN2at4cuda57_GLOBAL__N__cd6b329d_24_DistributionBernoulli_cu_7537a20d21kernelPointwiseApply2IZNS_6native9templates4cuda28bernoulli_tensor_cuda_kernelIffEEvRKNS_10TensorBaseES9_NS_15PhiloxCudaStateEEUliRfSB_SB_SB_RKfSD_SD_SD_E_fSC_jLi1ELi1ELi4ELi512ELi2EEEvNS0_6detail10TensorInfoIT0_T2_EENSG_IT1_SI_EESI_T_,@"STO_CUDA_ENTRY STV_DEFAULT"
_ZN2at4cuda57_GLOBAL__N__cd6b329d_24_DistributionBernoulli_cu_7537a20d21kernelPointwiseApply2IZNS_6native9templates4cuda28bernoulli_tensor_cuda_kernelIffEEvRKNS_10TensorBaseES9_NS_15PhiloxCudaStateEEUliRfSB_SB_SB_RKfSD_SD_SD_E_fSC_jLi1ELi1ELi4ELi512ELi2EEEvNS0_6detail10TensorInfoIT0_T2_EENSG_IT1_SI_EESI_T_:
        /* <DEDUP_REMOVED lines=20> */
.L_x_4054:
        /* <DEDUP_REMOVED lines=74> */
[----:B------:R-:W-:Y:S01]  /*05e0*/  IADD3 R9, PT, PT, R3, 0x646e171e, RZ ;  /* 0x646e171e03097810 */ /* 0x000fe20007ffe0ff */
[----:B------:R-:W-:Y:S01]  /*05f0*/  VIADD R7, R2, 0xb54cda56 ;  /* 0xb54cda5602077836 */ /* 0x000fe20000000000 */
[----:B------:R-:W-:Y:S01]  /*0600*/  LOP3.LUT R20, R15, R16, R11, 0x96, !PT ;  /* 0x000000100f147212 */ /* 0x000fe200078e960b */
        /* <DEDUP_REMOVED lines=47> */
[----:B------:R-:W-:Y:S02]  /*0900*/  LEA R28, R27, R28, 0x2 ;  /* 0x0000001c1b1c7211 */ /* 0x000fe400078e10ff */
[C---:B------:R-:W-:Y:S01]  /*0910*/  SEL R24, R2.reuse, RZ, P3 ;  /* 0x000000ff02187207 */ /* 0x040fe20001800000 */
[----:B------:R-:W-:Y:S01]  /*0920*/  VIADD R2, R2, UR44 ;  /* 0x0000002c02027c36 */ /* 0x000fe20008000000 */
[C---:B------:R-:W-:Y:S01]  /*0930*/  SEL R23, R13.reuse, RZ, P3 ;  /* 0x000000ff0d177207 */ /* 0x040fe20001800000 */
[----:B------:R-:W-:Y:S01]  /*0940*/  VIADD R13, R13, UR45 ;  /* 0x0000002d0d0d7c36 */ /* 0x000fe20008000000 */
        /* <DEDUP_REMOVED lines=12> */
[----:B------:R-:W-:Y:S01]  /*0a10*/  IMAD.MOV.U32 R7, RZ, RZ, R3 ;  /* 0x000000ffff077224 */ /* 0x000fe200078e0003 */
[----:B------:R-:W-:-:S11]  /*0a20*/  MOV R10, R8 ;  /* 0x00000008000a7202 */ /* 0x000fd60000000f00 */
[----:B------:R-:W-:Y:S05]  /*0a30*/  @!P0 BRA `(.L_x_4035) ;  /* 0x0000000000348947 */ /* 0x000fea0003800000 */
[----:B------:R-:W-:Y:S02]  /*0a40*/  IMAD.MOV.U32 R12, RZ, RZ, R6 ;  /* 0x000000ffff0c7224 */ /* 0x000fe400078e0006 */
[----:B------:R-:W-:Y:S02]  /*0a50*/  IMAD.MOV.U32 R7, RZ, RZ, R8 ;  /* 0x000000ffff077224 */ /* 0x000fe400078e0008 */
[----:B------:R-:W-:Y:S02]  /*0a60*/  IMAD.MOV.U32 R10, RZ, RZ, R14 ;  /* 0x000000ffff0a7224 */ /* 0x000fe400078e000e */
[----:B------:R-:W-:Y:S01]  /*0a70*/  IMAD.MOV.U32 R6, RZ, RZ, R3 ;  /* 0x000000ffff067224 */ /* 0x000fe200078e0003 */
[----:B------:R-:W-:Y:S06]  /*0a80*/  BRA `(.L_x_4035) ;  /* 0x0000000000207947 */ /* 0x000fec0003800000 */
.L_x_4034:
        /* <DEDUP_REMOVED lines=8> */
.L_x_4035:
        /* <DEDUP_REMOVED lines=19> */
.L_x_10164:
[----:B------:R-:W-:Y:S05]  /*0c40*/  BRX R2 -0xc50                                                                                                                                                                                                                                                                                                                                                                                                                                                                                (*"BRANCH_TARGETS .L_x_10165,.L_x_10166,.L_x_10167"*) ;  /* 0xfffffff002ec7949 */ /* 0x000fea000383ffff */
.L_x_4038:
        /* <DEDUP_REMOVED lines=30> */
.L_x_4044:
[----:B------:R0:W5:Y:S02]  /*0e30*/  LDG.E R0, desc[UR36][R16.64] ;  /* 0x0000002410007981 */ /* 0x000164000c1e1900 */
.L_x_4043:
[----:B------:R-:W-:Y:S05]  /*0e40*/  BSYNC.RECONVERGENT B6 ;  /* 0x0000000000067941 */ /* 0x000fea0003800200 */
.L_x_4042:
[C---:B------:R-:W-:Y:S02]  /*0e50*/  LEA R4, P0, R34.reuse, UR42, 0x2 ;  /* 0x0000002a22047c11 */ /* 0x040fe4000f8010ff */
[----:B-----5:R-:W-:Y:S02]  /*0e60*/  FSET.BF.LE.FTZ.AND R33, R33, R0, PT ;  /* 0x000000002121720a */ /* 0x020fe40003813000 */
[----:B------:R-:W-:-:S05]  /*0e70*/  LEA.HI.X R5, R34, UR43, RZ, 0x2, P0 ;  /* 0x0000002b22057c11 */ /* 0x000fca00080f14ff */
[----:B------:R1:W-:Y:S04]  /*0e80*/  STG.E desc[UR36][R4.64], R33 ;  /* 0x0000002104007986 */ /* 0x0003e8000c101924 */
.L_x_4040:
[----:B------:R-:W-:Y:S05]  /*0e90*/  BSYNC.RELIABLE B7 ;  /* 0x0000000000077941 */ /* 0x000fea0003800100 */
.L_x_4039:
        /* <DEDUP_REMOVED lines=15> */
[----:B-1----:R-:W-:Y:S01]  /*0f90*/  MOV R4, UR4 ;  /* 0x0000000400047c02 */ /* 0x002fe20008000f00 */
[----:B------:R-:W-:-:S02]  /*0fa0*/  IMAD.U32 R5, RZ, RZ, UR5 ;  /* 0x00000005ff057e24 */ /* 0x000fc4000f8e00ff */
[----:B0-----:R-:W-:Y:S02]  /*0fb0*/  IMAD.U32 R6, RZ, RZ, UR6 ;  /* 0x00000006ff067e24 */ /* 0x001fe4000f8e00ff */
[----:B------:R-:W-:Y:S02]  /*0fc0*/  IMAD.U32 R7, RZ, RZ, UR7 ;  /* 0x00000007ff077e24 */ /* 0x000fe4000f8e00ff */
[----:B---3--:R-:W-:Y:S02]  /*0fd0*/  IMAD.U32 R10, RZ, RZ, UR8 ;  /* 0x00000008ff0a7e24 */ /* 0x008fe4000f8e00ff */
[----:B------:R-:W-:-:S07]  /*0fe0*/  IMAD.U32 R11, RZ, RZ, UR9 ;  /* 0x00000009ff0b7e24 */ /* 0x000fce000f8e00ff */
[----:B------:R-:W-:-:S07]  /*0ff0*/  LEPC R20, `(.L_x_4047) ;  /* 0x000000001014794e */ /* 0x000fce0000000000 */
[----:B--2---:R-:W-:Y:S05]  /*1000*/  CALL.ABS.NOINC R2 ;  /* 0x0000000002007343 */ /* 0x004fea0003c00000 */
.L_x_4047:
[----:B------:R0:W5:Y:S02]  /*1010*/  LDG.E R0, desc[UR36][R16.64] ;  /* 0x0000002410007981 */ /* 0x000164000c1e1900 */
.L_x_4046:
[----:B------:R-:W-:Y:S05]  /*1020*/  BSYNC.RECONVERGENT B6 ;  /* 0x0000000000067941 */ /* 0x000fea0003800200 */
.L_x_4045:
[C---:B------:R-:W-:Y:S02]  /*1030*/  LEA R2, P0, R22.reuse, UR42, 0x2 ;  /* 0x0000002a16027c11 */ /* 0x040fe4000f8010ff */
[----:B-----5:R-:W-:Y:S02]  /*1040*/  FSET.BF.LE.FTZ.AND R31, R31, R0, PT ;  /* 0x000000001f1f720a */ /* 0x020fe40003813000 */
[----:B------:R-:W-:-:S05]  /*1050*/  LEA.HI.X R3, R22, UR43, RZ, 0x2, P0 ;  /* 0x0000002b16037c11 */ /* 0x000fca00080f14ff */
[----:B------:R2:W-:Y:S04]  /*1060*/  STG.E desc[UR36][R2.64], R31 ;  /* 0x0000001f02007986 */ /* 0x0005e8000c101924 */
.L_x_10166:
[----:B0-----:R-:W-:-:S04]  /*1070*/  LEA R16, P0, R23, UR40, 0x2 ;  /* 0x0000002817107c11 */ /* 0x001fc8000f8010ff */
[----:B------:R-:W-:-:S05]  /*1080*/  LEA.HI.X R17, R23, UR41, RZ, 0x2, P0 ;  /* 0x0000002917117c11 */ /* 0x000fca00080f14ff */
[----:B-1----:R-:W3:Y:S01]  /*1090*/  LDG.E R5, desc[UR36][R16.64] ;  /* 0x0000002410057981 */ /* 0x002ee2000c1e1900 */
[----:B------:R-:W-:Y:S01]  /*10a0*/  BSSY.RECONVERGENT B6, `(.L_x_4048) ;  /* 0x0000015000067945 */ /* 0x000fe20003800200 */
[C---:B---3--:R-:W-:Y:S02]  /*10b0*/  FSETP.GE.FTZ.AND P1, PT, R5.reuse, RZ, PT ;  /* 0x000000ff0500720b */ /* 0x048fe40003f36000 */
[----:B------:R-:W-:-:S13]  /*10c0*/  FSETP.GTU.FTZ.AND P0, PT, R5, 1, PT ;  /* 0x3f8000000500780b */ /* 0x000fda0003f1c000 */
[----:B------:R-:W-:Y:S05]  /*10d0*/  @!P0 BRA P1, `(.L_x_4049) ;  /* 0x0000000000448947 */ /* 0x000fea0000800000 */
[----:B--2---:R-:W-:Y:S01]  /*10e0*/  MOV R2, 0x1a0 ;  /* 0x000001a000027802 */ /* 0x004fe20000000f00 */
        /* <DEDUP_REMOVED lines=15> */
.L_x_4050:
[----:B------:R0:W5:Y:S02]  /*11e0*/  LDG.E R5, desc[UR36][R16.64] ;  /* 0x0000002410057981 */ /* 0x000164000c1e1900 */
.L_x_4049:
[----:B------:R-:W-:Y:S05]  /*11f0*/  BSYNC.RECONVERGENT B6 ;  /* 0x0000000000067941 */ /* 0x000fea0003800200 */
.L_x_4048:
[----:B--2---:R-:W-:Y:S02]  /*1200*/  LEA R2, P0, R24, UR42, 0x2 ;  /* 0x0000002a18027c11 */ /* 0x004fe4000f8010ff */
[----:B-----5:R-:W-:Y:S02]  /*1210*/  FSET.BF.LE.FTZ.AND R5, R30, R5, PT ;  /* 0x000000051e05720a */ /* 0x020fe40003813000 */
[----:B------:R-:W-:-:S05]  /*1220*/  LEA.HI.X R3, R24, UR43, RZ, 0x2, P0 ;  /* 0x0000002b18037c11 */ /* 0x000fca00080f14ff */
[----:B------:R1:W-:Y:S04]  /*1230*/  STG.E desc[UR36][R2.64], R5 ;  /* 0x0000000502007986 */ /* 0x0003e8000c101924 */
.L_x_10165:
[----:B------:R-:W-:Y:S05]  /*1240*/  BSYNC.RELIABLE B8 ;  /* 0x0000000000087941 */ /* 0x000fea0003800100 */
.L_x_4037:
        /* <DEDUP_REMOVED lines=23> */
.L_x_4053:
[----:B------:R0:W5:Y:S02]  /*13c0*/  LDG.E R0, desc[UR36][R16.64] ;  /* 0x0000002410007981 */ /* 0x000164000c1e1900 */
.L_x_4052:
[----:B------:R-:W-:Y:S05]  /*13d0*/  BSYNC.RECONVERGENT B6 ;  /* 0x0000000000067941 */ /* 0x000fea0003800200 */
.L_x_4051:
[C---:B-1----:R-:W-:Y:S02]  /*13e0*/  LEA R2, P0, R26.reuse, UR42, 0x2 ;  /* 0x0000002a1a027c11 */ /* 0x042fe4000f8010ff */
[----:B-----5:R-:W-:Y:S02]  /*13f0*/  FSET.BF.LE.FTZ.AND R29, R29, R0, PT ;  /* 0x000000001d1d720a */ /* 0x020fe40003813000 */
[----:B------:R-:W-:-:S05]  /*1400*/  LEA.HI.X R3, R26, UR43, RZ, 0x2, P0 ;  /* 0x0000002b1a037c11 */ /* 0x000fca00080f14ff */
[----:B------:R1:W-:Y:S01]  /*1410*/  STG.E desc[UR36][R2.64], R29 ;  /* 0x0000001d02007986 */ /* 0x0003e2000c101924 */
[----:B------:R-:W-:Y:S05]  /*1420*/  BRA `(.L_x_4041) ;  /* 0x0000000000047947 */ /* 0x000fea0003800000 */
.L_x_10167:
[----:B------:R-:W-:Y:S05]  /*1430*/  BREAK.RELIABLE B8 ;  /* 0x0000000000087942 */ /* 0x000fea0003800100 */
.L_x_4041:
[----:B------:R-:W-:Y:S05]  /*1440*/  BSYNC.RECONVERGENT B9 ;  /* 0x0000000000097941 */ /* 0x000fea0003800200 */
.L_x_4036:
[----:B------:R-:W-:-:S13]  /*1450*/  ISETP.NE.AND P0, PT, R32, RZ, PT ;  /* 0x000000ff2000720c */ /* 0x000fda0003f05270 */
[----:B------:R-:W-:Y:S05]  /*1460*/  @!P0 BRA `(.L_x_4054) ;  /* 0xffffffec00348947 */ /* 0x000fea000383ffff */
[----:B------:R-:W-:Y:S05]  /*1470*/  EXIT ;  /* 0x000000000000794d */ /* 0x000fea0003800000 */
.L_x_4055:
        /* <DEDUP_REMOVED lines=16> */
.L_x_10603:


//--------------------- .text._ZN2at4cuda57_GLOBAL__N__cd6b329d_24_DistributionBernoulli_cu_7537a20d21kernelPointwiseApply2IZNS_6native9templates4cuda28bernoulli_tensor_cuda_kernelIdfEEvRKNS_10TensorBaseES9_NS_15PhiloxCudaStateEEUliRdSB_SB_SB_RKfSD_SD_SD_E_dSC_mLin1ELin1ELi4ELi512ELi2EEEvNS0_6detail10TensorInfoIT0_T2_EENSG_IT1_SI_EESI_T_ --------------------------
	.section	.text._ZN2at4cuda57_GLOBAL__N__cd6b329d_24_DistributionBernoulli_cu_7537a20d21kernelPointwiseApply2IZNS_6native9templates4cuda28bernoulli_tensor_cuda_kernelIdfEEvRKNS_10TensorBaseES9_NS_15PhiloxCudaStateEEUliRdSB_SB_SB_RKfSD_SD_SD_E_dSC_mLin1ELin1ELi4ELi512ELi2EEEvNS0_6detail10TensorInfoIT0_T2_EENSG_IT1_SI_EESI_T_,"ax",@progbits
	.align	128
.text._ZN2at4cuda57_GLOBAL__N__cd6b329d_24_DistributionBernoulli_cu_7537a20d21kernelPointwiseApply2IZNS_6native9templates4cuda28bernoulli_tensor_cuda_kernelIdfEEvRKNS_10TensorBaseES9_NS_15PhiloxCudaStateEEUliRdSB_SB_SB_RKfSD_SD_SD_E_dSC_mLin1ELin1ELi4ELi512ELi2EEEvNS0_6detail10TensorInfoIT0_T2_EENSG_IT1_SI_EESI_T_:
        .type           _ZN2at4cuda57_GLOBAL__N__cd6b329d_24_DistributionBernoulli_cu_7537a20d21kernelPointwiseApply2IZNS_6native9templates4cuda28bernoulli_tensor_cuda_kernelIdfEEvRKNS_10TensorBaseES9_NS_15PhiloxCudaStateEEUliRdSB_SB_SB_RKfSD_SD_SD_E_dSC_mLin1ELin1ELi4ELi512ELi2EEEvNS0_6detail10TensorInfoIT0_T2_EENSG_IT1_SI_EESI_T_,@function
        .size           _ZN2at4cuda57_GLOBAL__N__cd6b329d_24_DistributionBernoulli_cu_7537a20d21kernelPointwiseApply2IZNS_6native9templates4cuda28bernoulli_tensor_cuda_kernelIdfEEvRKNS_10TensorBaseES9_NS_15PhiloxCudaStateEEUliRdSB_SB_SB_RKfSD_SD_SD_E_dSC_mLin1ELin1ELi4ELi512ELi2EEEvNS0_6detail10TensorInfoIT0_T2_EENSG_IT1_SI_EESI_T_,(.L_x_10604 - _ZN2at4cuda57_GLOBAL__N__cd6b329d_24_DistributionBernoulli_cu_7537a20d21kernelPointwiseApply2IZNS_6native9templates4cuda28bernoulli_tensor_cuda_kernelIdfEEvRKNS_10TensorBaseES9_NS_15PhiloxCudaStateEEUliRdSB_SB_SB_RKfSD_SD_SD_E_dSC_mLin1ELin1ELi4ELi512ELi2EEEvNS0_6detail10TensorInfoIT0_T2_EENSG_IT1_SI_EESI_T_)
        .other          _ZN2at4cuda57_GLOBAL__N__cd6b329d_24_DistributionBernoulli_cu_7537a20d21kernelPointwiseApply2IZNS_6native9templates4cuda28bernoulli_tensor_cuda_kernelIdfEEvRKNS_10TensorBaseES9_NS_15PhiloxCudaStateEEUliRdSB_SB_SB_RKfSD_SD_SD_E_dSC_mLin1ELin1ELi4ELi512ELi2EEEvNS0_6detail10TensorInfoIT0_T2_EENSG_IT1_SI_EESI_T_,@"STO_CUDA_ENTRY STV_DEFAULT"
_ZN2at4cuda57_GLOBAL__N__cd6b329d_24_DistributionBernoulli_cu_7537a20d21kernelPointwiseApply2IZNS_6native9templates4cuda28bernoulli_tensor_cuda_kernelIdfEEvRKNS_10TensorBaseES9_NS_15PhiloxCudaStateEEUliRdSB_SB_SB_RKfSD_SD_SD_E_dSC_mLin1ELin1ELi4ELi512ELi2EEEvNS0_6detail10TensorInfoIT0_T2_EENSG_IT1_SI_EESI_T_:
        /* <DEDUP_REMOVED lines=18> */
.L_x_4489:
        /* <DEDUP_REMOVED lines=44> */
.L_x_4085:
        /* <DEDUP_REMOVED lines=33> */
.L_x_4062:
[----:B------:R-:W-:Y:S01]  /*05f0*/  IMAD.MOV.U32 R4, RZ, RZ, R16 ;  /* 0x000000ffff047224 */ /* 0x000fe200078e0010 */
[----:B------:R-:W-:Y:S01]  /*0600*/  MOV R5, R13 ;  /* 0x0000000d00057202 */ /* 0x000fe20000000f00 */
[----:B------:R-:W-:Y:S01]  /*0610*/  IMAD.MOV.U32 R2, RZ, RZ, R10 ;  /* 0x000000ffff027224 */ /* 0x000fe200078e000a */
[----:B------:R-:W-:Y:S02]  /*0620*/  MOV R3, R11 ;  /* 0x0000000b00037202 */ /* 0x000fe40000000f00 */
[----:B------:R-:W-:-:S07]  /*0630*/  MOV R0, 0x650 ;  /* 0x0000065000007802 */ /* 0x000fce0000000f00 */
[----:B------:R-:W-:Y:S05]  /*0640*/  CALL.REL.NOINC `($__internal_44_$__cuda_sm20_div_u64) ;  /* 0x000001c400b07944 */ /* 0x000fea0003c00000 */
        /* <DEDUP_REMOVED lines=9> */
.L_x_4063:
[----:B------:R-:W-:Y:S05]  /*06e0*/  BSYNC.RECONVERGENT B2 ;  /* 0x0000000000027941 */ /* 0x000fea0003800200 */
.L_x_4061:
        /* <DEDUP_REMOVED lines=41> */
.L_x_4065:
[----:B------:R-:W-:Y:S01]  /*0980*/  MOV R4, R10 ;  /* 0x0000000a00047202 */ /* 0x000fe20000000f00 */
[----:B------:R-:W-:Y:S01]  /*0990*/  IMAD.MOV.U32 R5, RZ, RZ, R11 ;  /* 0x000000ffff057224 */ /* 0x000fe200078e000b */
[----:B------:R-:W-:Y:S01]  /*09a0*/  MOV R2, R12 ;  /* 0x0000000c00027202 */ /* 0x000fe20000000f00 */
[----:B------:R-:W-:Y:S01]  /*09b0*/  IMAD.MOV.U32 R3, RZ, RZ, R13 ;  /* 0x000000ffff037224 */ /* 0x000fe200078e000d */
[----:B------:R-:W-:-:S07]  /*09c0*/  MOV R0, 0x9e0 ;  /* 0x000009e000007802 */ /* 0x000fce0000000f00 */
[----:B------:R-:W-:Y:S05]  /*09d0*/  CALL.REL.NOINC `($__internal_44_$__cuda_sm20_div_u64) ;  /* 0x000001c000cc7944 */ /* 0x000fea0003c00000 */
        /* <DEDUP_REMOVED lines=10> */
.L_x_4066:
[----:B------:R-:W-:Y:S05]  /*0a80*/  BSYNC.RECONVERGENT B2 ;  /* 0x0000000000027941 */ /* 0x000fea0003800200 */
.L_x_4064:
        /* <DEDUP_REMOVED lines=39> */
.L_x_4068:
[----:B------:R-:W-:Y:S01]  /*0d00*/  IMAD.MOV.U32 R4, RZ, RZ, R10 ;  /* 0x000000ffff047224 */ /* 0x000fe200078e000a */
[----:B------:R-:W-:Y:S01]  /*0d10*/  MOV R5, R11 ;  /* 0x0000000b00057202 */ /* 0x000fe20000000f00 */
[----:B------:R-:W-:Y:S01]  /*0d20*/  IMAD.MOV.U32 R2, RZ, RZ, R12 ;  /* 0x000000ffff027224 */ /* 0x000fe200078e000c */
[----:B------:R-:W-:Y:S02]  /*0d30*/  MOV R3, R13 ;  /* 0x0000000d00037202 */ /* 0x000fe40000000f00 */
[----:B------:R-:W-:-:S07]  /*0d40*/  MOV R0, 0xd60 ;  /* 0x00000d6000007802 */ /* 0x000fce0000000f00 */
[----:B------:R-:W-:Y:S05]  /*0d50*/  CALL.REL.NOINC `($__internal_44_$__cuda_sm20_div_u64) ;  /* 0x000001bc00ec7944 */ /* 0x000fea0003c00000 */
        /* <DEDUP_REMOVED lines=10> */
.L_x_4069:
[----:B------:R-:W-:Y:S05]  /*0e00*/  BSYNC.RECONVERGENT B2 ;  /* 0x0000000000027941 */ /* 0x000fea0003800200 */
.L_x_4067:
        /* <DEDUP_REMOVED lines=38> */
.L_x_4071:
        /* <DEDUP_REMOVED lines=16> */
.L_x_4072:
[----:B------:R-:W-:Y:S05]  /*1170*/  BSYNC.RECONVERGENT B2 ;  /* 0x0000000000027941 */ /* 0x000fea0003800200 */
.L_x_4070:
        /* <DEDUP_REMOVED lines=39> */
.L_x_4074:
[----:B------:R-:W-:Y:S01]  /*13f0*/  MOV R4, R10 ;  /* 0x0000000a00047202 */ /* 0x000fe20000000f00 */
[----:B------:R-:W-:Y:S01]  /*1400*/  IMAD.MOV.U32 R5, RZ, RZ, R11 ;  /* 0x000000ffff057224 */ /* 0x000fe200078e000b */
[----:B------:R-:W-:Y:S01]  /*1410*/  MOV R2, R12 ;  /* 0x0000000c00027202 */ /* 0x000fe20000000f00 */
[----:B------:R-:W-:Y:S01]  /*1420*/  IMAD.MOV.U32 R3, RZ, RZ, R13 ;  /* 0x000000ffff037224 */ /* 0x000fe200078e000d */
[----:B------:R-:W-:-:S07]  /*1430*/  MOV R0, 0x1450 ;  /* 0x0000145000007802 */ /* 0x000fce0000000f00 */
[----:B------:R-:W-:Y:S05]  /*1440*/  CALL.REL.NOINC `($__internal_44_$__cuda_sm20_div_u64) ;  /* 0x000001b800307944 */ /* 0x000fea0003c00000 */
        /* <DEDUP_REMOVED lines=10> */
.L_x_4075:
[----:B------:R-:W-:Y:S05]  /*14f0*/  BSYNC.RECONVERGENT B2 ;  /* 0x0000000000027941 */ /* 0x000fea0003800200 */
.L_x_4073:
        /* <DEDUP_REMOVED lines=39> */
.L_x_4077:
        /* <DEDUP_REMOVED lines=16> */
.L_x_4078:
[----:B------:R-:W-:Y:S05]  /*1870*/  BSYNC.RECONVERGENT B2 ;  /* 0x0000000000027941 */ /* 0x000fea0003800200 */
.L_x_4076:
        /* <DEDUP_REMOVED lines=39> */
.L_x_4080:
        /* <DEDUP_REMOVED lines=16> */
.L_x_4081:
[----:B------:R-:W-:Y:S05]  /*1bf0*/  BSYNC.RECONVERGENT B2 ;  /* 0x0000000000027941 */ /* 0x000fea0003800200 */
.L_x_4079:
        /* <DEDUP_REMOVED lines=38> */
.L_x_4083:
        /* <DEDUP_REMOVED lines=17> */
.L_x_4084:
[----:B------:R-:W-:Y:S05]  /*1f70*/  BSYNC.RECONVERGENT B2 ;  /* 0x0000000000027941 */ /* 0x000fea0003800200 */
.L_x_4082:
        /* <DEDUP_REMOVED lines=13> */
.L_x_4060:
[----:B------:R-:W-:-:S07]  /*2050*/  IADD3 R12, PT, PT, R9, 0x4, RZ ;  /* 0x00000004090c7810 */ /* 0x000fce0007ffe0ff */
.L_x_4059:
        /* <DEDUP_REMOVED lines=35> */
.L_x_4088:
[----:B------:R-:W-:Y:S01]  /*2290*/  MOV R4, R16 ;  /* 0x0000001000047202 */ /* 0x000fe20000000f00 */
[----:B------:R-:W-:Y:S01]  /*22a0*/  IMAD.MOV.U32 R5, RZ, RZ, R13 ;  /* 0x000000ffff057224 */ /* 0x000fe200078e000d */
[----:B------:R-:W-:Y:S01]  /*22b0*/  MOV R2, R8 ;  /* 0x0000000800027202 */ /* 0x000fe20000000f00 */
[----:B------:R-:W-:Y:S01]  /*22c0*/  IMAD.MOV.U32 R3, RZ, RZ, R9 ;  /* 0x000000ffff037224 */ /* 0x000fe200078e0009 */
[----:B------:R-:W-:-:S07]  /*22d0*/  MOV R0, 0x22f0 ;  /* 0x000022f000007802 */ /* 0x000fce0000000f00 */
[----:B------:R-:W-:Y:S05]  /*22e0*/  CALL.REL.NOINC `($__internal_44_$__cuda_sm20_div_u64) ;  /* 0x000001a800887944 */ /* 0x000fea0003c00000 */
        /* <DEDUP_REMOVED lines=9> */
.L_x_4089:
[----:B------:R-:W-:Y:S05]  /*2380*/  BSYNC.RECONVERGENT B1 ;  /* 0x0000000000017941 */ /* 0x000fea0003800200 */
.L_x_4087:
        /* <DEDUP_REMOVED lines=41> */
.L_x_4091:
        /* <DEDUP_REMOVED lines=16> */
.L_x_4092:
[----:B------:R-:W-:Y:S05]  /*2720*/  BSYNC.RECONVERGENT B1 ;  /* 0x0000000000017941 */ /* 0x000fea0003800200 */
.L_x_4090:
        /* <DEDUP_REMOVED lines=39> */
.L_x_4094:
        /* <DEDUP_REMOVED lines=16> */
.L_x_4095:
[----:B------:R-:W-:Y:S05]  /*2aa0*/  BSYNC.RECONVERGENT B1 ;  /* 0x0000000000017941 */ /* 0x000fea0003800200 */
.L_x_4093:
        /* <DEDUP_REMOVED lines=38> */
.L_x_4097:
        /* <DEDUP_REMOVED lines=17> */
.L_x_4098:
[----:B------:R-:W-:Y:S05]  /*2e20*/  BSYNC.RECONVERGENT B1 ;  /* 0x0000000000017941 */ /* 0x000fea0003800200 */
.L_x_4096:
        /* <DEDUP_REMOVED lines=10> */
.L_x_4086:
        /* <DEDUP_REMOVED lines=35> */
.L_x_4101:
        /* <DEDUP_REMOVED lines=15> */
.L_x_4102:
[----:B------:R-:W-:Y:S05]  /*31f0*/  BSYNC.RECONVERGENT B1 ;  /* 0x0000000000017941 */ /* 0x000fea0003800200 */
.L_x_4100:
        /* <DEDUP_REMOVED lines=40> */
.L_x_4104:
        /* <DEDUP_REMOVED lines=17> */
.L_x_4105:
[----:B------:R-:W-:Y:S05]  /*3590*/  BSYNC.RECONVERGENT B1 ;  /* 0x0000000000017941 */ /* 0x000fea0003800200 */
.L_x_4103:
        /* <DEDUP_REMOVED lines=10> */
.L_x_4099:
        /* <DEDUP_REMOVED lines=33> */
.L_x_4107:
[----:B------:R-:W-:Y:S01]  /*3850*/  MOV R4, R16 ;  /* 0x0000001000047202 */ /* 0x000fe20000000f00 */
[----:B------:R-:W-:Y:S01]  /*3860*/  IMAD.MOV.U32 R5, RZ, RZ, R13 ;  /* 0x000000ffff057224 */ /* 0x000fe200078e000d */
[----:B------:R-:W-:Y:S01]  /*3870*/  MOV R2, R8 ;  /* 0x0000000800027202 */ /* 0x000fe20000000f00 */
[----:B------:R-:W-:Y:S01]  /*3880*/  IMAD.MOV.U32 R3, RZ, RZ, R9 ;  /* 0x000000ffff037224 */ /* 0x000fe200078e0009 */
[----:B------:R-:W-:-:S07]  /*3890*/  MOV R0, 0x38b0 ;  /* 0x000038b000007802 */ /* 0x000fce0000000f00 */
[----:B------:R-:W-:Y:S05]  /*38a0*/  CALL.REL.NOINC `($__internal_44_$__cuda_sm20_div_u64) ;  /* 0x0000019400187944 */ /* 0x000fea0003c00000 */
        /* <DEDUP_REMOVED lines=10> */
.L_x_4108:
[----:B------:R-:W-:Y:S05]  /*3950*/  BSYNC.RECONVERGENT B1 ;  /* 0x0000000000017941 */ /* 0x000fea0003800200 */
.L_x_4106:
        /* <DEDUP_REMOVED lines=10> */
.L_x_4058:
        /* <DEDUP_REMOVED lines=23> */
.L_x_4135:
        /* <DEDUP_REMOVED lines=34> */
.L_x_4112:
[----:B------:R-:W-:Y:S01]  /*3d90*/  IMAD.MOV.U32 R4, RZ, RZ, R12 ;  /* 0x000000ffff047224 */ /* 0x000fe200078e000c */
[----:B------:R-:W-:Y:S01]  /*3da0*/  MOV R5, R13 ;  /* 0x0000000d00057202 */ /* 0x000fe20000000f00 */
[----:B------:R-:W-:Y:S01]  /*3db0*/  IMAD.MOV.U32 R2, RZ, RZ, R10 ;  /* 0x000000ffff027224 */ /* 0x000fe200078e000a */
[----:B------:R-:W-:Y:S02]  /*3dc0*/  MOV R3, R11 ;  /* 0x0000000b00037202 */ /* 0x000fe40000000f00 */
[----:B------:R-:W-:-:S07]  /*3dd0*/  MOV R0, 0x3df0 ;  /* 0x00003df000007802 */ /* 0x000fce0000000f00 */
[----:B------:R-:W-:Y:S05]  /*3de0*/  CALL.REL.NOINC `($__internal_44_$__cuda_sm20_div_u64) ;  /* 0x0000018c00c87944 */ /* 0x000fea0003c00000 */
        /* <DEDUP_REMOVED lines=8> */
.L_x_4113:
[----:B------:R-:W-:Y:S05]  /*3e70*/  BSYNC.RECONVERGENT B2 ;  /* 0x0000000000027941 */ /* 0x000fea0003800200 */
.L_x_4111:
        /* <DEDUP_REMOVED lines=37> */
.L_x_4115:
        /* <DEDUP_REMOVED lines=16> */
.L_x_4116:
[----:B------:R-:W-:Y:S05]  /*41d0*/  BSYNC.RECONVERGENT B2 ;  /* 0x0000000000027941 */ /* 0x000fea0003800200 */
.L_x_4114:
        /* <DEDUP_REMOVED lines=38> */
.L_x_4118:
        /* <DEDUP_REMOVED lines=16> */
.L_x_4119:
[----:B------:R-:W-:Y:S05]  /*4540*/  BSYNC.RECONVERGENT B2 ;  /* 0x0000000000027941 */ /* 0x000fea0003800200 */
.L_x_4117:
        /* <DEDUP_REMOVED lines=38> */
.L_x_4121:
        /* <DEDUP_REMOVED lines=16> */
.L_x_4122:
[----:B------:R-:W-:Y:S05]  /*48b0*/  BSYNC.RECONVERGENT B2 ;  /* 0x0000000000027941 */ /* 0x000fea0003800200 */
.L_x_4120:
        /* <DEDUP_REMOVED lines=38> */
.L_x_4124:
        /* <DEDUP_REMOVED lines=16> */
.L_x_4125:
[----:B------:R-:W-:Y:S05]  /*4c20*/  BSYNC.RECONVERGENT B2 ;  /* 0x0000000000027941 */ /* 0x000fea0003800200 */
.L_x_4123:
        /* <DEDUP_REMOVED lines=38> */
.L_x_4127:
        /* <DEDUP_REMOVED lines=16> */
.L_x_4128:
[----:B------:R-:W-:Y:S05]  /*4f90*/  BSYNC.RECONVERGENT B2 ;  /* 0x0000000000027941 */ /* 0x000fea0003800200 */
.L_x_4126:
        /* <DEDUP_REMOVED lines=38> */
.L_x_4130:
        /* <DEDUP_REMOVED lines=16> */
.L_x_4131:
[----:B------:R-:W-:Y:S05]  /*5300*/  BSYNC.RECONVERGENT B2 ;  /* 0x0000000000027941 */ /* 0x000fea0003800200 */
.L_x_4129:
        /* <DEDUP_REMOVED lines=38> */
.L_x_4133:
        /* <DEDUP_REMOVED lines=16> */
.L_x_4134:
[----:B------:R-:W-:Y:S05]  /*5670*/  BSYNC.RECONVERGENT B2 ;  /* 0x0000000000027941 */ /* 0x000fea0003800200 */
.L_x_4132:
        /* <DEDUP_REMOVED lines=8> */
.L_x_4110:
        /* <DEDUP_REMOVED lines=37> */
.L_x_4139:
[----:B------:R-:W-:Y:S01]  /*5950*/  MOV R4, R12 ;  /* 0x0000000c00047202 */ /* 0x000fe20000000f00 */
[----:B------:R-:W-:Y:S01]  /*5960*/  IMAD.MOV.U32 R5, RZ, RZ, R13 ;  /* 0x000000ffff057224 */ /* 0x000fe200078e000d */
[----:B------:R-:W-:Y:S01]  /*5970*/  MOV R2, R10 ;  /* 0x0000000a00027202 */ /* 0x000fe20000000f00 */
[----:B------:R-:W-:Y:S01]  /*5980*/  IMAD.MOV.U32 R3, RZ, RZ, R11 ;  /* 0x000000ffff037224 */ /* 0x000fe200078e000b */
[----:B------:R-:W-:-:S07]  /*5990*/  MOV R0, 0x59b0 ;  /* 0x000059b000007802 */ /* 0x000fce0000000f00 */
[----:B------:R-:W-:Y:S05]  /*59a0*/  CALL.REL.NOINC `($__internal_44_$__cuda_sm20_div_u64) ;  /* 0x0000017000d87944 */ /* 0x000fea0003c00000 */
        /* <DEDUP_REMOVED lines=8> */
.L_x_4140:
[----:B------:R-:W-:Y:S05]  /*5a30*/  BSYNC.RECONVERGENT B2 ;  /* 0x0000000000027941 */ /* 0x000fea0003800200 */
.L_x_4138:
        /* <DEDUP_REMOVED lines=37> */
.L_x_4142:
        /* <DEDUP_REMOVED lines=16> */
.L_x_4143:
[----:B------:R-:W-:Y:S05]  /*5d90*/  BSYNC.RECONVERGENT B2 ;  /* 0x0000000000027941 */ /* 0x000fea0003800200 */
.L_x_4141:
        /* <DEDUP_REMOVED lines=38> */
.L_x_4145:
        /* <DEDUP_REMOVED lines=16> */
.L_x_4146:
[----:B------:R-:W-:Y:S05]  /*6100*/  BSYNC.RECONVERGENT B2 ;  /* 0x0000000000027941 */ /* 0x000fea0003800200 */
.L_x_4144:
        /* <DEDUP_REMOVED lines=38> */
.L_x_4148:
        /* <DEDUP_REMOVED lines=16> */
.L_x_4149:
[----:B------:R-:W-:Y:S05]  /*6470*/  BSYNC.RECONVERGENT B2 ;  /* 0x0000000000027941 */ /* 0x000fea0003800200 */
.L_x_4147:
[----:B------:R-:W0:Y:S01]  /*6480*/  LDC.64 R2, c[0x0][R8+0x450] ;  /* 0x0001140008027b82 */ /* 0x000e220000000a00 */
[----:B------:R-:W-:Y:S02]  /*6490*/  IMAD.MOV.U32 R15, RZ, RZ, R16 ;  /* 0x000000ffff0f7224 */ /* 0x000fe400078e0010 */
[-C--:B0-----:R-:W-:Y:S02]  /*64a0*/  IMAD R0, R3, R4.reuse, RZ ;  /* 0x0000000403007224 */ /* 0x081fe400078e02ff */
[----:B------:R-:W-:-:S04]  /*64b0*/  IMAD.WIDE.U32 R14, R2, R4, R14 ;  /* 0x00000004020e7225 */ /* 0x000fc800078e000e */
[----:B------:R-:W-:-:S05]  /*64c0*/  IMAD R5, R2, R5, R0 ;  /* 0x0000000502057224 */ /* 0x000fca00078e0200 */
[----:B------:R-:W-:-:S07]  /*64d0*/  IADD3 R15, PT, PT, R15, R5, RZ ;  /* 0x000000050f0f7210 */ /* 0x000fce0007ffe0ff */
.L_x_4137:
        /* <DEDUP_REMOVED lines=36> */
.L_x_4152:
        /* <DEDUP_REMOVED lines=14> */
.L_x_4153:
[----:B------:R-:W-:Y:S05]  /*6800*/  BSYNC.RECONVERGENT B2 ;  /* 0x0000000000027941 */ /* 0x000fea0003800200 */
.L_x_4151:
        /* <DEDUP_REMOVED lines=37> */
.L_x_4155:
        /* <DEDUP_REMOVED lines=16> */
.L_x_4156:
[----:B------:R-:W-:Y:S05]  /*6b60*/  BSYNC.RECONVERGENT B2 ;  /* 0x0000000000027941 */ /* 0x000fea0003800200 */
.L_x_4154:
[----:B------:R-:W0:Y:S01]  /*6b70*/  LDC.64 R2, c[0x0][R8+0x450] ;  /* 0x0001140008027b82 */ /* 0x000e220000000a00 */
[----:B------:R-:W-:Y:S01]  /*6b80*/  MOV R15, R16 ;  /* 0x00000010000f7202 */ /* 0x000fe20000000f00 */
[-C--:B0-----:R-:W-:Y:S02]  /*6b90*/  IMAD R0, R3, R4.reuse, RZ ;  /* 0x0000000403007224 */ /* 0x081fe400078e02ff */
[----:B------:R-:W-:-:S04]  /*6ba0*/  IMAD.WIDE.U32 R14, R2, R4, R14 ;  /* 0x00000004020e7225 */ /* 0x000fc800078e000e */
[----:B------:R-:W-:-:S04]  /*6bb0*/  IMAD R5, R2, R5, R0 ;  /* 0x0000000502057224 */ /* 0x000fc800078e0200 */
[----:B------:R-:W-:-:S07]  /*6bc0*/  IMAD.IADD R15, R15, 0x1, R5 ;  /* 0x000000010f0f7824 */ /* 0x000fce00078e0205 */
.L_x_4150:
        /* <DEDUP_REMOVED lines=34> */
.L_x_4158:
        /* <DEDUP_REMOVED lines=14> */
.L_x_4159:
[----:B------:R-:W-:Y:S05]  /*6ed0*/  BSYNC.RECONVERGENT B2 ;  /* 0x0000000000027941 */ /* 0x000fea0003800200 */
.L_x_4157:
[----:B------:R-:W0:Y:S02]  /*6ee0*/  LDC.64 R10, c[0x0][R10+0x450] ;  /* 0x000114000a0a7b82 */ /* 0x000e240000000a00 */
[-C--:B0-----:R-:W-:Y:S02]  /*6ef0*/  IMAD R0, R11, R4.reuse, RZ ;  /* 0x000000040b007224 */ /* 0x081fe400078e02ff */
[----:B------:R-:W-:-:S04]  /*6f00*/  IMAD.WIDE.U32 R14, R10, R4, R14 ;  /* 0x000000040a0e7225 */ /* 0x000fc800078e000e */
[----:B------:R-:W-:-:S05]  /*6f10*/  IMAD R5, R10, R5, R0 ;  /* 0x000000050a057224 */ /* 0x000fca00078e0200 */
[----:B------:R-:W-:-:S07]  /*6f20*/  IADD3 R15, PT, PT, R15, R5, RZ ;  /* 0x000000050f0f7210 */ /* 0x000fce0007ffe0ff */
.L_x_4136:
[----:B------:R-:W-:Y:S05]  /*6f30*/  BSYNC.RECONVERGENT B1 ;  /* 0x0000000000017941 */ /* 0x000fea0003800200 */
.L_x_4109:
[----:B------:R-:W0:Y:S02]  /*6f40*/  LDCU.64 UR4, c[0x0][0x5f0] ;  /* 0x0000be00ff0477ac */ /* 0x000e240008000a00 */
[----:B0-----:R-:W-:Y:S02]  /*6f50*/  IMAD R5, R13, UR4, RZ ;  /* 0x000000040d057c24 */ /* 0x001fe4000f8e02ff */
[----:B------:R-:W-:-:S04]  /*6f60*/  IMAD.WIDE.U32 R2, R12, UR4, R14 ;  /* 0x000000040c027c25 */ /* 0x000fc8000f8e000e */
[----:B------:R-:W-:Y:S02]  /*6f70*/  IMAD R5, R12, UR5, R5 ;  /* 0x000000050c057c24 */ /* 0x000fe4000f8e0205 */
[----:B------:R-:W-:-:S03]  /*6f80*/  IMAD.MOV.U32 R42, RZ, RZ, R2 ;  /* 0x000000ffff2a7224 */ /* 0x000fc600078e0002 */
[----:B------:R-:W-:-:S07]  /*6f90*/  IADD3 R45, PT, PT, R3, R5, RZ ;  /* 0x00000005032d7210 */ /* 0x000fce0007ffe0ff */
.L_x_4057:
[----:B------:R-:W-:Y:S05]  /*6fa0*/  BSYNC.RECONVERGENT B0 ;  /* 0x0000000000007941 */ /* 0x000fea0003800200 */
.L_x_4056:
        /* <DEDUP_REMOVED lines=25> */
.L_x_4188:
        /* <DEDUP_REMOVED lines=33> */
.L_x_4165:
        /* <DEDUP_REMOVED lines=16> */
.L_x_4166:
[----:B------:R-:W-:Y:S05]  /*7450*/  BSYNC.RECONVERGENT B2 ;  /* 0x0000000000027941 */ /* 0x000fea0003800200 */
.L_x_4164:
        /* <DEDUP_REMOVED lines=38> */
.L_x_4168:
        /* <DEDUP_REMOVED lines=16> */
.L_x_4169:
[----:B------:R-:W-:Y:S05]  /*77c0*/  BSYNC.RECONVERGENT B2 ;  /* 0x0000000000027941 */ /* 0x000fea0003800200 */
.L_x_4167:
        /* <DEDUP_REMOVED lines=39> */
.L_x_4171:
        /* <DEDUP_REMOVED lines=16> */
.L_x_4172:
[----:B------:R-:W-:Y:S05]  /*7b40*/  BSYNC.RECONVERGENT B2 ;  /* 0x0000000000027941 */ /* 0x000fea0003800200 */
.L_x_4170:
        /* <DEDUP_REMOVED lines=39> */
.L_x_4174:
        /* <DEDUP_REMOVED lines=16> */
.L_x_4175:
[----:B------:R-:W-:Y:S05]  /*7ec0*/  BSYNC.RECONVERGENT B2 ;  /* 0x0000000000027941 */ /* 0x000fea0003800200 */
.L_x_4173:
        /* <DEDUP_REMOVED lines=39> */
.L_x_4177:
        /* <DEDUP_REMOVED lines=16> */
.L_x_4178:
[----:B------:R-:W-:Y:S05]  /*8240*/  BSYNC.RECONVERGENT B2 ;  /* 0x0000000000027941 */ /* 0x000fea0003800200 */
.L_x_4176:
        /* <DEDUP_REMOVED lines=39> */
.L_x_4180:
        /* <DEDUP_REMOVED lines=16> */
.L_x_4181:
[----:B------:R-:W-:Y:S05]  /*85c0*/  BSYNC.RECONVERGENT B2 ;  /* 0x0000000000027941 */ /* 0x000fea0003800200 */
.L_x_4179:
        /* <DEDUP_REMOVED lines=39> */
.L_x_4183:
        /* <DEDUP_REMOVED lines=16> */
.L_x_4184:
[----:B------:R-:W-:Y:S05]  /*8940*/  BSYNC.RECONVERGENT B2 ;  /* 0x0000000000027941 */ /* 0x000fea0003800200 */
.L_x_4182:
        /* <DEDUP_REMOVED lines=39> */
.L_x_4186:
        /* <DEDUP_REMOVED lines=17> */
.L_x_4187:
[----:B------:R-:W-:Y:S05]  /*8cd0*/  BSYNC.RECONVERGENT B2 ;  /* 0x0000000000027941 */ /* 0x000fea0003800200 */
.L_x_4185:
        /* <DEDUP_REMOVED lines=12> */
.L_x_4163:
        /* <DEDUP_REMOVED lines=35> */
.L_x_4191:
        /* <DEDUP_REMOVED lines=16> */
.L_x_4192:
[----:B------:R-:W-:Y:S05]  /*90d0*/  BSYNC.RECONVERGENT B1 ;  /* 0x0000000000017941 */ /* 0x000fea0003800200 */
.L_x_4190:
        /* <DEDUP_REMOVED lines=39> */
.L_x_4194:
        /* <DEDUP_REMOVED lines=16> */
.L_x_4195:
[----:B------:R-:W-:Y:S05]  /*9450*/  BSYNC.RECONVERGENT B1 ;  /* 0x0000000000017941 */ /* 0x000fea0003800200 */
.L_x_4193:
        /* <DEDUP_REMOVED lines=40> */
.L_x_4197:
        /* <DEDUP_REMOVED lines=16> */
.L_x_4198:
[----:B------:R-:W-:Y:S05]  /*97e0*/  BSYNC.RECONVERGENT B1 ;  /* 0x0000000000017941 */ /* 0x000fea0003800200 */
.L_x_4196:
        /* <DEDUP_REMOVED lines=39> */
.L_x_4200:
        /* <DEDUP_REMOVED lines=17> */
.L_x_4201:
[----:B------:R-:W-:Y:S05]  /*9b70*/  BSYNC.RECONVERGENT B1 ;  /* 0x0000000000017941 */ /* 0x000fea0003800200 */
.L_x_4199:
        /* <DEDUP_REMOVED lines=10> */
.L_x_4189:
        /* <DEDUP_REMOVED lines=35> */
.L_x_4204:
        /* <DEDUP_REMOVED lines=16> */
.L_x_4205:
[----:B------:R-:W-:Y:S05]  /*9f50*/  BSYNC.RECONVERGENT B1 ;  /* 0x0000000000017941 */ /* 0x000fea0003800200 */
.L_x_4203:
        /* <DEDUP_REMOVED lines=38> */
.L_x_4207:
        /* <DEDUP_REMOVED lines=17> */
.L_x_4208:
[----:B------:R-:W-:Y:S05]  /*a2d0*/  BSYNC.RECONVERGENT B1 ;  /* 0x0000000000017941 */ /* 0x000fea0003800200 */
.L_x_4206:
        /* <DEDUP_REMOVED lines=10> */
.L_x_4202:
        /* <DEDUP_REMOVED lines=33> */
.L_x_4210:
        /* <DEDUP_REMOVED lines=16> */
.L_x_4211:
[----:B------:R-:W-:Y:S05]  /*a690*/  BSYNC.RECONVERGENT B1 ;  /* 0x0000000000017941 */ /* 0x000fea0003800200 */
.L_x_4209:
[----:B------:R-:W-:Y:S02]  /*a6a0*/  UMOV UR4, 0xd0 ;  /* 0x000000d000047882 */ /* 0x000fe40000000000 */
[----:B------:R-:W-:-:S06]  /*a6b0*/  LEA R2, R14, UR4, 0x3 ;  /* 0x000000040e027c11 */ /* 0x000fcc000f8e18ff */
[----:B------:R-:W0:Y:S02]  /*a6c0*/  LDC.64 R2, c[0x0][R2+0x380] ;  /* 0x0000e00002027b82 */ /* 0x000e240000000a00 */
[-C--:B0-----:R-:W-:Y:S02]  /*a6d0*/  IMAD R0, R3, R4.reuse, RZ ;  /* 0x0000000403007224 */ /* 0x081fe400078e02ff */
[----:B------:R-:W-:-:S04]  /*a6e0*/  IMAD.WIDE.U32 R12, R2, R4, R12 ;  /* 0x00000004020c7225 */ /* 0x000fc800078e000c */
[----:B------:R-:W-:-:S05]  /*a6f0*/  IMAD R5, R2, R5, R0 ;  /* 0x0000000502057224 */ /* 0x000fca00078e0200 */
[----:B------:R-:W-:-:S07]  /*a700*/  IADD3 R13, PT, PT, R13, R5, RZ ;  /* 0x000000050d0d7210 */ /* 0x000fce0007ffe0ff */
.L_x_4162:
        /* <DEDUP_REMOVED lines=17> */
.L_x_4238:
        /* <DEDUP_REMOVED lines=34> */
.L_x_4215:
        /* <DEDUP_REMOVED lines=17> */
.L_x_4216:
[----:B------:R-:W-:Y:S05]  /*ab50*/  BSYNC.RECONVERGENT B2 ;  /* 0x0000000000027941 */ /* 0x000fea0003800200 */
.L_x_4214:
        /* <DEDUP_REMOVED lines=39> */
.L_x_4218:
        /* <DEDUP_REMOVED lines=16> */
.L_x_4219:
[----:B------:R-:W-:Y:S05]  /*aed0*/  BSYNC.RECONVERGENT B2 ;  /* 0x0000000000027941 */ /* 0x000fea0003800200 */
.L_x_4217:
        /* <DEDUP_REMOVED lines=38> */
.L_x_4221:
        /* <DEDUP_REMOVED lines=16> */
.L_x_4222:
[----:B------:R-:W-:Y:S05]  /*b240*/  BSYNC.RECONVERGENT B2 ;  /* 0x0000000000027941 */ /* 0x000fea0003800200 */
.L_x_4220:
        /* <DEDUP_REMOVED lines=38> */
.L_x_4224:
        /* <DEDUP_REMOVED lines=16> */
.L_x_4225:
[----:B------:R-:W-:Y:S05]  /*b5b0*/  BSYNC.RECONVERGENT B2 ;  /* 0x0000000000027941 */ /* 0x000fea0003800200 */
.L_x_4223:
        /* <DEDUP_REMOVED lines=38> */
.L_x_4227:
        /* <DEDUP_REMOVED lines=16> */
.L_x_4228:
[----:B------:R-:W-:Y:S05]  /*b920*/  BSYNC.RECONVERGENT B2 ;  /* 0x0000000000027941 */ /* 0x000fea0003800200 */
.L_x_4226:
        /* <DEDUP_REMOVED lines=38> */
.L_x_4230:
        /* <DEDUP_REMOVED lines=16> */
.L_x_4231:
[----:B------:R-:W-:Y:S05]  /*bc90*/  BSYNC.RECONVERGENT B2 ;  /* 0x0000000000027941 */ /* 0x000fea0003800200 */
.L_x_4229:
        /* <DEDUP_REMOVED lines=38> */
.L_x_4233:
        /* <DEDUP_REMOVED lines=16> */
.L_x_4234:
[----:B------:R-:W-:Y:S05]  /*c000*/  BSYNC.RECONVERGENT B2 ;  /* 0x0000000000027941 */ /* 0x000fea0003800200 */
.L_x_4232:
        /* <DEDUP_REMOVED lines=38> */
.L_x_4236:
        /* <DEDUP_REMOVED lines=17> */
.L_x_4237:
[----:B------:R-:W-:Y:S05]  /*c380*/  BSYNC.RECONVERGENT B2 ;  /* 0x0000000000027941 */ /* 0x000fea0003800200 */
.L_x_4235:
        /* <DEDUP_REMOVED lines=10> */
.L_x_4213:
        /* <DEDUP_REMOVED lines=36> */
.L_x_4242:
        /* <DEDUP_REMOVED lines=16> */
.L_x_4243:
[----:B------:R-:W-:Y:S05]  /*c770*/  BSYNC.RECONVERGENT B2 ;  /* 0x0000000000027941 */ /* 0x000fea0003800200 */
.L_x_4241:
        /* <DEDUP_REMOVED lines=39> */
.L_x_4245:
        /* <DEDUP_REMOVED lines=16> */
.L_x_4246:
[----:B------:R-:W-:Y:S05]  /*caf0*/  BSYNC.RECONVERGENT B2 ;  /* 0x0000000000027941 */ /* 0x000fea0003800200 */
.L_x_4244:
        /* <DEDUP_REMOVED lines=39> */
.L_x_4248:
        /* <DEDUP_REMOVED lines=16> */
.L_x_4249:
[----:B------:R-:W-:Y:S05]  /*ce70*/  BSYNC.RECONVERGENT B2 ;  /* 0x0000000000027941 */ /* 0x000fea0003800200 */
.L_x_4247:
        /* <DEDUP_REMOVED lines=37> */
.L_x_4251:
        /* <DEDUP_REMOVED lines=17> */
.L_x_4252:
[----:B------:R-:W-:Y:S05]  /*d1e0*/  BSYNC.RECONVERGENT B2 ;  /* 0x0000000000027941 */ /* 0x000fea0003800200 */
.L_x_4250:
        /* <DEDUP_REMOVED lines=8> */
.L_x_4240:
        /* <DEDUP_REMOVED lines=36> */
.L_x_4255:
        /* <DEDUP_REMOVED lines=17> */
.L_x_4256:
[----:B------:R-:W-:Y:S05]  /*d5c0*/  BSYNC.RECONVERGENT B2 ;  /* 0x0000000000027941 */ /* 0x000fea0003800200 */
.L_x_4254:
        /* <DEDUP_REMOVED lines=36> */
.L_x_4258:
        /* <DEDUP_REMOVED lines=16> */
.L_x_4259:
[----:B------:R-:W-:Y:S05]  /*d910*/  BSYNC.RECONVERGENT B2 ;  /* 0x0000000000027941 */ /* 0x000fea0003800200 */
.L_x_4257:
[----:B------:R-:W0:Y:S01]  /*d920*/  LDC.64 R2, c[0x0][R8+0x450] ;  /* 0x0001140008027b82 */ /* 0x000e220000000a00 */
[----:B------:R-:W-:Y:S02]  /*d930*/  IMAD.MOV.U32 R17, RZ, RZ, R23 ;  /* 0x000000ffff117224 */ /* 0x000fe400078e0017 */
[-C--:B0-----:R-:W-:Y:S02]  /*d940*/  IMAD R0, R3, R4.reuse, RZ ;  /* 0x0000000403007224 */ /* 0x081fe400078e02ff */
[----:B------:R-:W-:-:S04]  /*d950*/  IMAD.WIDE.U32 R16, R2, R4, R16 ;  /* 0x0000000402107225 */ /* 0x000fc800078e0010 */
[----:B------:R-:W-:-:S05]  /*d960*/  IMAD R5, R2, R5, R0 ;  /* 0x0000000502057224 */ /* 0x000fca00078e0200 */
[----:B------:R-:W-:-:S07]  /*d970*/  IADD3 R17, PT, PT, R17, R5, RZ ;  /* 0x0000000511117210 */ /* 0x000fce0007ffe0ff */
.L_x_4253:
        /* <DEDUP_REMOVED lines=34> */
.L_x_4261:
[----:B------:R-:W-:Y:S01]  /*dba0*/  IMAD.MOV.U32 R4, RZ, RZ, R11 ;  /* 0x000000ffff047224 */ /* 0x000fe200078e000b */
[----:B------:R-:W-:Y:S01]  /*dbb0*/  MOV R5, R10 ;  /* 0x0000000a00057202 */ /* 0x000fe20000000f00 */
[----:B------:R-:W-:Y:S01]  /*dbc0*/  IMAD.MOV.U32 R2, RZ, RZ, R8 ;  /* 0x000000ffff027224 */ /* 0x000fe200078e0008 */
[----:B------:R-:W-:Y:S02]  /*dbd0*/  MOV R3, R9 ;  /* 0x0000000900037202 */ /* 0x000fe40000000f00 */
[----:B------:R-:W-:-:S07]  /*dbe0*/  MOV R0, 0xdc00 ;  /* 0x0000dc0000007802 */ /* 0x000fce0000000f00 */
[----:B------:R-:W-:Y:S05]  /*dbf0*/  CALL.REL.NOINC `($__internal_44_$__cuda_sm20_div_u64) ;  /* 0x000000f000447944 */ /* 0x000fea0003c00000 */
        /* <DEDUP_REMOVED lines=11> */
.L_x_4262:
[----:B------:R-:W-:Y:S05]  /*dcb0*/  BSYNC.RECONVERGENT B2 ;  /* 0x0000000000027941 */ /* 0x000fea0003800200 */
.L_x_4260:
[----:B------:R-:W0:Y:S02]  /*dcc0*/  LDC.64 R12, c[0x0][R12+0x450] ;  /* 0x000114000c0c7b82 */ /* 0x000e240000000a00 */
[-C--:B0-----:R-:W-:Y:S02]  /*dcd0*/  IMAD R0, R13, R9.reuse, RZ ;  /* 0x000000090d007224 */ /* 0x081fe400078e02ff */
[----:B------:R-:W-:-:S04]  /*dce0*/  IMAD.WIDE.U32 R16, R12, R9, R16 ;  /* 0x000000090c107225 */ /* 0x000fc800078e0010 */
[----:B------:R-:W-:-:S05]  /*dcf0*/  IMAD R5, R12, R5, R0 ;  /* 0x000000050c057224 */ /* 0x000fca00078e0200 */
[----:B------:R-:W-:-:S07]  /*dd00*/  IADD3 R17, PT, PT, R17, R5, RZ ;  /* 0x0000000511117210 */ /* 0x000fce0007ffe0ff */
.L_x_4239:
[----:B------:R-:W-:Y:S05]  /*dd10*/  BSYNC.RECONVERGENT B1 ;  /* 0x0000000000017941 */ /* 0x000fea0003800200 */
.L_x_4212:
[----:B------:R-:W0:Y:S02]  /*dd20*/  LDCU.64 UR4, c[0x0][0x5f0] ;  /* 0x0000be00ff0477ac */ /* 0x000e240008000a00 */
[----:B0-----:R-:W-:Y:S02]  /*dd30*/  IMAD R10, R10, UR4, RZ ;  /* 0x000000040a0a7c24 */ /* 0x001fe4000f8e02ff */
[----:B------:R-:W-:-:S04]  /*dd40*/  IMAD.WIDE.U32 R2, R11, UR4, R16 ;  /* 0x000000040b027c25 */ /* 0x000fc8000f8e0010 */
[----:B------:R-:W-:Y:S02]  /*dd50*/  IMAD R11, R11, UR5, R10 ;  /* 0x000000050b0b7c24 */ /* 0x000fe4000f8e020a */
[----:B------:R-:W-:-:S03]  /*dd60*/  IMAD.MOV.U32 R34, RZ, RZ, R2 ;  /* 0x000000ffff227224 */ /* 0x000fc600078e0002 */
[----:B------:R-:W-:-:S07]  /*dd70*/  IADD3 R41, PT, PT, R3, R11, RZ ;  /* 0x0000000b03297210 */ /* 0x000fce0007ffe0ff */
.L_x_4161:
[----:B------:R-:W-:Y:S05]  /*dd80*/  BSYNC.RECONVERGENT B0 ;  /* 0x0000000000007941 */ /* 0x000fea0003800200 */
.L_x_4160:
        /* <DEDUP_REMOVED lines=24> */
.L_x_4291:
        /* <DEDUP_REMOVED lines=33> */
.L_x_4268:
        /* <DEDUP_REMOVED lines=16> */
.L_x_4269:
[----:B------:R-:W-:Y:S05]  /*e220*/  BSYNC.RECONVERGENT B2 ;  /* 0x0000000000027941 */ /* 0x000fea0003800200 */
.L_x_4267:
        /* <DEDUP_REMOVED lines=38> */
.L_x_4271:
        /* <DEDUP_REMOVED lines=16> */
.L_x_4272:
[----:B------:R-:W-:Y:S05]  /*e590*/  BSYNC.RECONVERGENT B2 ;  /* 0x0000000000027941 */ /* 0x000fea0003800200 */
.L_x_4270:
        /* <DEDUP_REMOVED lines=39> */
.L_x_4274:
        /* <DEDUP_REMOVED lines=16> */
.L_x_4275:
[----:B------:R-:W-:Y:S05]  /*e910*/  BSYNC.RECONVERGENT B2 ;  /* 0x0000000000027941 */ /* 0x000fea0003800200 */
.L_x_4273:
        /* <DEDUP_REMOVED lines=39> */
.L_x_4277:
        /* <DEDUP_REMOVED lines=16> */
.L_x_4278:
[----:B------:R-:W-:Y:S05]  /*ec90*/  BSYNC.RECONVERGENT B2 ;  /* 0x0000000000027941 */ /* 0x000fea0003800200 */
.L_x_4276:
        /* <DEDUP_REMOVED lines=39> */
.L_x_4280:
        /* <DEDUP_REMOVED lines=16> */
.L_x_4281:
[----:B------:R-:W-:Y:S05]  /*f010*/  BSYNC.RECONVERGENT B2 ;  /* 0x0000000000027941 */ /* 0x000fea0003800200 */
.L_x_4279:
        /* <DEDUP_REMOVED lines=39> */
.L_x_4283:
        /* <DEDUP_REMOVED lines=16> */
.L_x_4284:
[----:B------:R-:W-:Y:S05]  /*f390*/  BSYNC.RECONVERGENT B2 ;  /* 0x0000000000027941 */ /* 0x000fea0003800200 */
.L_x_4282:
        /* <DEDUP_REMOVED lines=39> */
.L_x_4286:
        /* <DEDUP_REMOVED lines=16> */
.L_x_4287:
[----:B------:R-:W-:Y:S05]  /*f710*/  BSYNC.RECONVERGENT B2 ;  /* 0x0000000000027941 */ /* 0x000fea0003800200 */
.L_x_4285:
        /* <DEDUP_REMOVED lines=39> */
.L_x_4289:
        /* <DEDUP_REMOVED lines=17> */
.L_x_4290:
[----:B------:R-:W-:Y:S05]  /*faa0*/  BSYNC.RECONVERGENT B2 ;  /* 0x0000000000027941 */ /* 0x000fea0003800200 */
.L_x_4288:
        /* <DEDUP_REMOVED lines=12> */
.L_x_4266:
        /* <DEDUP_REMOVED lines=35> */
.L_x_4294:
        /* <DEDUP_REMOVED lines=16> */
.L_x_4295:
[----:B------:R-:W-:Y:S05]  /*fea0*/  BSYNC.RECONVERGENT B1 ;  /* 0x0000000000017941 */ /* 0x000fea0003800200 */
.L_x_4293:
        /* <DEDUP_REMOVED lines=38> */
.L_x_4297:
        /* <DEDUP_REMOVED lines=16> */
.L_x_4298:
[----:B------:R-:W-:Y:S05]  /*10210*/  BSYNC.RECONVERGENT B1 ;  /* 0x0000000000017941 */ /* 0x000fea0003800200 */
.L_x_4296:
        /* <DEDUP_REMOVED lines=39> */
.L_x_4300:
        /* <DEDUP_REMOVED lines=16> */
.L_x_4301:
[----:B------:R-:W-:Y:S05]  /*10590*/  BSYNC.RECONVERGENT B1 ;  /* 0x0000000000017941 */ /* 0x000fea0003800200 */
.L_x_4299:
        /* <DEDUP_REMOVED lines=39> */
.L_x_4303:
        /* <DEDUP_REMOVED lines=17> */
.L_x_4304:
[----:B------:R-:W-:Y:S05]  /*10920*/  BSYNC.RECONVERGENT B1 ;  /* 0x0000000000017941 */ /* 0x000fea0003800200 */
.L_x_4302:
        /* <DEDUP_REMOVED lines=10> */
.L_x_4292:
        /* <DEDUP_REMOVED lines=37> */
.L_x_4307:
        /* <DEDUP_REMOVED lines=16> */
.L_x_4308:
[----:B------:R-:W-:Y:S05]  /*10d20*/  BSYNC.RECONVERGENT B1 ;  /* 0x0000000000017941 */ /* 0x000fea0003800200 */
.L_x_4306:
        /* <DEDUP_REMOVED lines=38> */
.L_x_4310:
        /* <DEDUP_REMOVED lines=17> */
.L_x_4311:
[----:B------:R-:W-:Y:S05]  /*110a0*/  BSYNC.RECONVERGENT B1 ;  /* 0x0000000000017941 */ /* 0x000fea0003800200 */
.L_x_4309:
        /* <DEDUP_REMOVED lines=10> */
.L_x_4305:
        /* <DEDUP_REMOVED lines=33> */
.L_x_4313:
        /* <DEDUP_REMOVED lines=16> */
.L_x_4314:
[----:B------:R-:W-:Y:S05]  /*11460*/  BSYNC.RECONVERGENT B1 ;  /* 0x0000000000017941 */ /* 0x000fea0003800200 */
.L_x_4312:
        /* <DEDUP_REMOVED lines=8> */
.L_x_4265:
        /* <DEDUP_REMOVED lines=17> */
.L_x_4341:
        /* <DEDUP_REMOVED lines=34> */
.L_x_4318:
        /* <DEDUP_REMOVED lines=17> */
.L_x_4319:
[----:B------:R-:W-:Y:S05]  /*11930*/  BSYNC.RECONVERGENT B2 ;  /* 0x0000000000027941 */ /* 0x000fea0003800200 */
.L_x_4317:
        /* <DEDUP_REMOVED lines=39> */
.L_x_4321:
        /* <DEDUP_REMOVED lines=16> */
.L_x_4322:
[----:B------:R-:W-:Y:S05]  /*11cb0*/  BSYNC.RECONVERGENT B2 ;  /* 0x0000000000027941 */ /* 0x000fea0003800200 */
.L_x_4320:
        /* <DEDUP_REMOVED lines=38> */
.L_x_4324:
        /* <DEDUP_REMOVED lines=16> */
.L_x_4325:
[----:B------:R-:W-:Y:S05]  /*12020*/  BSYNC.RECONVERGENT B2 ;  /* 0x0000000000027941 */ /* 0x000fea0003800200 */
.L_x_4323:
        /* <DEDUP_REMOVED lines=38> */
.L_x_4327:
        /* <DEDUP_REMOVED lines=16> */
.L_x_4328:
[----:B------:R-:W-:Y:S05]  /*12390*/  BSYNC.RECONVERGENT B2 ;  /* 0x0000000000027941 */ /* 0x000fea0003800200 */
.L_x_4326:
        /* <DEDUP_REMOVED lines=38> */
.L_x_4330:
        /* <DEDUP_REMOVED lines=16> */
.L_x_4331:
[----:B------:R-:W-:Y:S05]  /*12700*/  BSYNC.RECONVERGENT B2 ;  /* 0x0000000000027941 */ /* 0x000fea0003800200 */
.L_x_4329:
        /* <DEDUP_REMOVED lines=38> */
.L_x_4333:
        /* <DEDUP_REMOVED lines=16> */
.L_x_4334:
[----:B------:R-:W-:Y:S05]  /*12a70*/  BSYNC.RECONVERGENT B2 ;  /* 0x0000000000027941 */ /* 0x000fea0003800200 */
.L_x_4332:
        /* <DEDUP_REMOVED lines=38> */
.L_x_4336:
        /* <DEDUP_REMOVED lines=16> */
.L_x_4337:
[----:B------:R-:W-:Y:S05]  /*12de0*/  BSYNC.RECONVERGENT B2 ;  /* 0x0000000000027941 */ /* 0x000fea0003800200 */
.L_x_4335:
        /* <DEDUP_REMOVED lines=38> */
.L_x_4339:
        /* <DEDUP_REMOVED lines=17> */
.L_x_4340:
[----:B------:R-:W-:Y:S05]  /*13160*/  BSYNC.RECONVERGENT B2 ;  /* 0x0000000000027941 */ /* 0x000fea0003800200 */
.L_x_4338:
        /* <DEDUP_REMOVED lines=10> */
.L_x_4316:
        /* <DEDUP_REMOVED lines=36> */
.L_x_4345:
        /* <DEDUP_REMOVED lines=16> */
.L_x_4346:
[----:B------:R-:W-:Y:S05]  /*13550*/  BSYNC.RECONVERGENT B2 ;  /* 0x0000000000027941 */ /* 0x000fea0003800200 */
.L_x_4344:
        /* <DEDUP_REMOVED lines=39> */
.L_x_4348:
        /* <DEDUP_REMOVED lines=16> */
.L_x_4349:
[----:B------:R-:W-:Y:S05]  /*138d0*/  BSYNC.RECONVERGENT B2 ;  /* 0x0000000000027941 */ /* 0x000fea0003800200 */
.L_x_4347:
        /* <DEDUP_REMOVED lines=39> */
.L_x_4351:
        /* <DEDUP_REMOVED lines=16> */
.L_x_4352:
[----:B------:R-:W-:Y:S05]  /*13c50*/  BSYNC.RECONVERGENT B2 ;  /* 0x0000000000027941 */ /* 0x000fea0003800200 */
.L_x_4350:
        /* <DEDUP_REMOVED lines=37> */
.L_x_4354:
        /* <DEDUP_REMOVED lines=17> */
.L_x_4355:
[----:B------:R-:W-:Y:S05]  /*13fc0*/  BSYNC.RECONVERGENT B2 ;  /* 0x0000000000027941 */ /* 0x000fea0003800200 */
.L_x_4353:
        /* <DEDUP_REMOVED lines=8> */
.L_x_4343:
        /* <DEDUP_REMOVED lines=38> */
.L_x_4358:
        /* <DEDUP_REMOVED lines=17> */
.L_x_4359:
[----:B------:R-:W-:Y:S05]  /*143c0*/  BSYNC.RECONVERGENT B2 ;  /* 0x0000000000027941 */ /* 0x000fea0003800200 */
.L_x_4357:
        /* <DEDUP_REMOVED lines=36> */
.L_x_4361:
        /* <DEDUP_REMOVED lines=17> */
.L_x_4362:
[----:B------:R-:W-:Y:S05]  /*14720*/  BSYNC.RECONVERGENT B2 ;  /* 0x0000000000027941 */ /* 0x000fea0003800200 */
.L_x_4360:
        /* <DEDUP_REMOVED lines=8> */
.L_x_4356:
        /* <DEDUP_REMOVED lines=34> */
.L_x_4364:
        /* <DEDUP_REMOVED lines=17> */
.L_x_4365:
[----:B------:R-:W-:Y:S05]  /*14ae0*/  BSYNC.RECONVERGENT B2 ;  /* 0x0000000000027941 */ /* 0x000fea0003800200 */
.L_x_4363:
[----:B------:R-:W0:Y:S02]  /*14af0*/  LDC.64 R12, c[0x0][R12+0x450] ;  /* 0x000114000c0c7b82 */ /* 0x000e240000000a00 */
[-C--:B0-----:R-:W-:Y:S02]  /*14b00*/  IMAD R0, R13, R9.reuse, RZ ;  /* 0x000000090d007224 */ /* 0x081fe400078e02ff */
[----:B------:R-:W-:-:S04]  /*14b10*/  IMAD.WIDE.U32 R2, R12, R9, R16 ;  /* 0x000000090c027225 */ /* 0x000fc800078e0010 */
[----:B------:R-:W-:Y:S01]  /*14b20*/  IMAD R5, R12, R5, R0 ;  /* 0x000000050c057224 */ /* 0x000fe200078e0200 */
[----:B------:R-:W-:-:S03]  /*14b30*/  MOV R16, R2 ;  /* 0x0000000200107202 */ /* 0x000fc60000000f00 */
[----:B------:R-:W-:-:S07]  /*14b40*/  IMAD.IADD R17, R3, 0x1, R5 ;  /* 0x0000000103117824 */ /* 0x000fce00078e0205 */
.L_x_4342:
[----:B------:R-:W-:Y:S05]  /*14b50*/  BSYNC.RECONVERGENT B1 ;  /* 0x0000000000017941 */ /* 0x000fea0003800200 */
.L_x_4315:
[----:B------:R-:W0:Y:S02]  /*14b60*/  LDCU.64 UR4, c[0x0][0x5f0] ;  /* 0x0000be00ff0477ac */ /* 0x000e240008000a00 */
[----:B0-----:R-:W-:Y:S02]  /*14b70*/  IMAD R10, R10, UR4, RZ ;  /* 0x000000040a0a7c24 */ /* 0x001fe4000f8e02ff */
[----:B------:R-:W-:-:S04]  /*14b80*/  IMAD.WIDE.U32 R2, R11, UR4, R16 ;  /* 0x000000040b027c25 */ /* 0x000fc8000f8e0010 */
[----:B------:R-:W-:Y:S01]  /*14b90*/  IMAD R11, R11, UR5, R10 ;  /* 0x000000050b0b7c24 */ /* 0x000fe2000f8e020a */
[----:B------:R-:W-:-:S03]  /*14ba0*/  MOV R28, R2 ;  /* 0x00000002001c7202 */ /* 0x000fc60000000f00 */
[----:B------:R-:W-:-:S07]  /*14bb0*/  IMAD.IADD R31, R3, 0x1, R11 ;  /* 0x00000001031f7824 */ /* 0x000fce00078e020b */
.L_x_4264:
[----:B------:R-:W-:Y:S05]  /*14bc0*/  BSYNC.RECONVERGENT B0 ;  /* 0x0000000000007941 */ /* 0x000fea0003800200 */
.L_x_4263:
        /* <DEDUP_REMOVED lines=23> */
.L_x_4394:
        /* <DEDUP_REMOVED lines=33> */
.L_x_4371:
        /* <DEDUP_REMOVED lines=16> */
.L_x_4372:
[----:B------:R-:W-:Y:S05]  /*15050*/  BSYNC.RECONVERGENT B2 ;  /* 0x0000000000027941 */ /* 0x000fea0003800200 */
.L_x_4370:
        /* <DEDUP_REMOVED lines=38> */
.L_x_4374:
        /* <DEDUP_REMOVED lines=16> */
.L_x_4375:
[----:B------:R-:W-:Y:S05]  /*153c0*/  BSYNC.RECONVERGENT B2 ;  /* 0x0000000000027941 */ /* 0x000fea0003800200 */
.L_x_4373:
        /* <DEDUP_REMOVED lines=39> */
.L_x_4377:
        /* <DEDUP_REMOVED lines=16> */
.L_x_4378:
[----:B------:R-:W-:Y:S05]  /*15740*/  BSYNC.RECONVERGENT B2 ;  /* 0x0000000000027941 */ /* 0x000fea0003800200 */
.L_x_4376:
        /* <DEDUP_REMOVED lines=39> */
.L_x_4380:
        /* <DEDUP_REMOVED lines=16> */
.L_x_4381:
[----:B------:R-:W-:Y:S05]  /*15ac0*/  BSYNC.RECONVERGENT B2 ;  /* 0x0000000000027941 */ /* 0x000fea0003800200 */
.L_x_4379:
        /* <DEDUP_REMOVED lines=39> */
.L_x_4383:
        /* <DEDUP_REMOVED lines=16> */
.L_x_4384:
[----:B------:R-:W-:Y:S05]  /*15e40*/  BSYNC.RECONVERGENT B2 ;  /* 0x0000000000027941 */ /* 0x000fea0003800200 */
.L_x_4382:
        /* <DEDUP_REMOVED lines=39> */
.L_x_4386:
        /* <DEDUP_REMOVED lines=16> */
.L_x_4387:
[----:B------:R-:W-:Y:S05]  /*161c0*/  BSYNC.RECONVERGENT B2 ;  /* 0x0000000000027941 */ /* 0x000fea0003800200 */
.L_x_4385:
        /* <DEDUP_REMOVED lines=39> */
.L_x_4389:
        /* <DEDUP_REMOVED lines=16> */
.L_x_4390:
[----:B------:R-:W-:Y:S05]  /*16540*/  BSYNC.RECONVERGENT B2 ;  /* 0x0000000000027941 */ /* 0x000fea0003800200 */
.L_x_4388:
        /* <DEDUP_REMOVED lines=39> */
.L_x_4392:
        /* <DEDUP_REMOVED lines=17> */
.L_x_4393:
[----:B------:R-:W-:Y:S05]  /*168d0*/  BSYNC.RECONVERGENT B2 ;  /* 0x0000000000027941 */ /* 0x000fea0003800200 */
.L_x_4391:
        /* <DEDUP_REMOVED lines=12> */
.L_x_4369:
        /* <DEDUP_REMOVED lines=35> */
.L_x_4397:
        /* <DEDUP_REMOVED lines=16> */
.L_x_4398:
[----:B------:R-:W-:Y:S05]  /*16cd0*/  BSYNC.RECONVERGENT B1 ;  /* 0x0000000000017941 */ /* 0x000fea0003800200 */
.L_x_4396:
        /* <DEDUP_REMOVED lines=38> */
.L_x_4400:
        /* <DEDUP_REMOVED lines=16> */
.L_x_4401:
[----:B------:R-:W-:Y:S05]  /*17040*/  BSYNC.RECONVERGENT B1 ;  /* 0x0000000000017941 */ /* 0x000fea0003800200 */
.L_x_4399:
        /* <DEDUP_REMOVED lines=39> */
.L_x_4403:
        /* <DEDUP_REMOVED lines=16> */
.L_x_4404:
[----:B------:R-:W-:Y:S05]  /*173c0*/  BSYNC.RECONVERGENT B1 ;  /* 0x0000000000017941 */ /* 0x000fea0003800200 */
.L_x_4402:
        /* <DEDUP_REMOVED lines=39> */
.L_x_4406:
        /* <DEDUP_REMOVED lines=17> */
.L_x_4407:
[----:B------:R-:W-:Y:S05]  /*17750*/  BSYNC.RECONVERGENT B1 ;  /* 0x0000000000017941 */ /* 0x000fea0003800200 */
.L_x_4405:
        /* <DEDUP_REMOVED lines=10> */
.L_x_4395:
        /* <DEDUP_REMOVED lines=35> */
.L_x_4410:
        /* <DEDUP_REMOVED lines=16> */
.L_x_4411:
[----:B------:R-:W-:Y:S05]  /*17b30*/  BSYNC.RECONVERGENT B1 ;  /* 0x0000000000017941 */ /* 0x000fea0003800200 */
.L_x_4409:
        /* <DEDUP_REMOVED lines=38> */
.L_x_4413:
        /* <DEDUP_REMOVED lines=17> */
.L_x_4414:
[----:B------:R-:W-:Y:S05]  /*17eb0*/  BSYNC.RECONVERGENT B1 ;  /* 0x0000000000017941 */ /* 0x000fea0003800200 */
.L_x_4412:
        /* <DEDUP_REMOVED lines=10> */
.L_x_4408:
        /* <DEDUP_REMOVED lines=35> */
.L_x_4416:
        /* <DEDUP_REMOVED lines=16> */
.L_x_4417:
[----:B------:R-:W-:Y:S05]  /*18290*/  BSYNC.RECONVERGENT B1 ;  /* 0x0000000000017941 */ /* 0x000fea0003800200 */
.L_x_4415:
[----:B------:R-:W-:Y:S02]  /*182a0*/  UMOV UR4, 0xd0 ;  /* 0x000000d000047882 */ /* 0x000fe40000000000 */
[----:B------:R-:W-:-:S06]  /*182b0*/  LEA R2, R12, UR4, 0x3 ;  /* 0x000000040c027c11 */ /* 0x000fcc000f8e18ff */
[----:B------:R-:W0:Y:S02]  /*182c0*/  LDC.64 R2, c[0x0][R2+0x380] ;  /* 0x0000e00002027b82 */ /* 0x000e240000000a00 */
[-C--:B0-----:R-:W-:Y:S02]  /*182d0*/  IMAD R0, R3, R4.reuse, RZ ;  /* 0x0000000403007224 */ /* 0x081fe400078e02ff */
[----:B------:R-:W-:-:S04]  /*182e0*/  IMAD.WIDE.U32 R16, R2, R4, R16 ;  /* 0x0000000402107225 */ /* 0x000fc800078e0010 */
[----:B------:R-:W-:-:S04]  /*182f0*/  IMAD R5, R2, R5, R0 ;  /* 0x0000000502057224 */ /* 0x000fc800078e0200 */
[----:B------:R-:W-:-:S07]  /*18300*/  IMAD.IADD R17, R17, 0x1, R5 ;  /* 0x0000000111117824 */ /* 0x000fce00078e0205 */
.L_x_4368:
        /* <DEDUP_REMOVED lines=16> */
.L_x_4444:
        /* <DEDUP_REMOVED lines=34> */
.L_x_4421:
        /* <DEDUP_REMOVED lines=17> */
.L_x_4422:
[----:B------:R-:W-:Y:S05]  /*18740*/  BSYNC.RECONVERGENT B2 ;  /* 0x0000000000027941 */ /* 0x000fea0003800200 */
.L_x_4420:
        /* <DEDUP_REMOVED lines=39> */
.L_x_4424:
        /* <DEDUP_REMOVED lines=16> */
.L_x_4425:
[----:B------:R-:W-:Y:S05]  /*18ac0*/  BSYNC.RECONVERGENT B2 ;  /* 0x0000000000027941 */ /* 0x000fea0003800200 */
.L_x_4423:
        /* <DEDUP_REMOVED lines=38> */
.L_x_4427:
        /* <DEDUP_REMOVED lines=16> */
.L_x_4428:
[----:B------:R-:W-:Y:S05]  /*18e30*/  BSYNC.RECONVERGENT B2 ;  /* 0x0000000000027941 */ /* 0x000fea0003800200 */
.L_x_4426:
        /* <DEDUP_REMOVED lines=38> */
.L_x_4430:
        /* <DEDUP_REMOVED lines=16> */
.L_x_4431:
[----:B------:R-:W-:Y:S05]  /*191a0*/  BSYNC.RECONVERGENT B2 ;  /* 0x0000000000027941 */ /* 0x000fea0003800200 */
.L_x_4429:
        /* <DEDUP_REMOVED lines=38> */
.L_x_4433:
        /* <DEDUP_REMOVED lines=16> */
.L_x_4434:
[----:B------:R-:W-:Y:S05]  /*19510*/  BSYNC.RECONVERGENT B2 ;  /* 0x0000000000027941 */ /* 0x000fea0003800200 */
.L_x_4432:
        /* <DEDUP_REMOVED lines=38> */
.L_x_4436:
        /* <DEDUP_REMOVED lines=16> */
.L_x_4437:
[----:B------:R-:W-:Y:S05]  /*19880*/  BSYNC.RECONVERGENT B2 ;  /* 0x0000000000027941 */ /* 0x000fea0003800200 */
.L_x_4435:
        /* <DEDUP_REMOVED lines=38> */
.L_x_4439:
[----:B------:R-:W-:Y:S01]  /*19af0*/  MOV R4, R12 ;  /* 0x0000000c00047202 */ /* 0x000fe20000000f00 */
[----:B------:R-:W-:Y:S01]  /*19b00*/  IMAD.MOV.U32 R2, RZ, RZ, R14 ;  /* 0x000000ffff027224 */ /* 0x000fe200078e000e */
[----:B------:R-:W-:Y:S02]  /*19b10*/  MOV R5, R13 ;  /* 0x0000000d00057202 */ /* 0x000fe40000000f00 */
[----:B------:R-:W-:Y:S02]  /*19b20*/  MOV R3, R15 ;  /* 0x0000000f00037202 */ /* 0x000fe40000000f00 */
        /* <DEDUP_REMOVED lines=12> */
.L_x_4440:
[----:B------:R-:W-:Y:S05]  /*19bf0*/  BSYNC.RECONVERGENT B2 ;  /* 0x0000000000027941 */ /* 0x000fea0003800200 */
.L_x_4438:
        /* <DEDUP_REMOVED lines=18> */
[----:B------:R-:W-:Y:S02]  /*19d20*/  ISETP.NE.U32.AND P3, PT, R16, RZ, PT ;  /* 0x000000ff1000720c */ /* 0x000fe40003f65070 */
[----:B------:R-:W-:-:S03]  /*19d30*/  MOV R10, RZ ;  /* 0x000000ff000a7202 */ /* 0x000fc60000000f00 */
        /* <DEDUP_REMOVED lines=17> */
[----:B------:R-:W-:Y:S06]  /*19e50*/  BRA `(.L_x_4443) ;  /* 0x0000000000447947 */ /* 0x000fec0003800000 */
.L_x_4442:
        /* <DEDUP_REMOVED lines=12> */
[----:B------:R-:W-:Y:S02]  /*19f20*/  IMAD R7, R7, R16, RZ ;  /* 0x0000001007077224 */ /* 0x000fe400078e02ff */
[----:B------:R-:W-:Y:S02]  /*19f30*/  IMAD.MOV.U32 R15, RZ, RZ, R4 ;  /* 0x000000ffff0f7224 */ /* 0x000fe400078e0004 */
[----:B------:R-:W-:Y:S01]  /*19f40*/  IMAD R7, R17, R11, R7 ;  /* 0x0000000b11077224 */ /* 0x000fe200078e0207 */
[----:B------:R-:W-:-:S04]  /*19f50*/  MOV R11, R2 ;  /* 0x00000002000b7202 */ /* 0x000fc80000000f00 */
[----:B------:R-:W-:-:S07]  /*19f60*/  IADD3 R7, PT, PT, R5, R7, RZ ;  /* 0x0000000705077210 */ /* 0x000fce0007ffe0ff */
.L_x_4443:
[----:B------:R-:W-:Y:S05]  /*19f70*/  BSYNC.RECONVERGENT B2 ;  /* 0x0000000000027941 */ /* 0x000fea0003800200 */
.L_x_4441:
        /* <DEDUP_REMOVED lines=10> */
.L_x_4419:
        /* <DEDUP_REMOVED lines=33> */
[----:B------:R-:W-:Y:S02]  /*1a230*/  IMAD R4, R12, R4, R11 ;  /* 0x000000040c047224 */ /* 0x000fe400078e020b */
[----:B------:R-:W-:Y:S01]  /*1a240*/  HFMA2 R11, -RZ, RZ, 0, 0 ;  /* 0x00000000ff0b7431 */ /* 0x000fe200000001ff */
[----:B------:R-:W-:Y:S06]  /*1a250*/  BRA `(.L_x_4449) ;  /* 0x0000000000407947 */ /* 0x000fec0003800000 */
.L_x_4448:
        /* <DEDUP_REMOVED lines=16> */
.L_x_4449:
[----:B------:R-:W-:Y:S05]  /*1a360*/  BSYNC.RECONVERGENT B2 ;  /* 0x0000000000027941 */ /* 0x000fea0003800200 */
.L_x_4447:
        /* <DEDUP_REMOVED lines=37> */
.L_x_4451:
[----:B------:R-:W-:Y:S01]  /*1a5c0*/  MOV R4, R10 ;  /* 0x0000000a00047202 */ /* 0x000fe20000000f00 */
[----:B------:R-:W-:Y:S01]  /*1a5d0*/  IMAD.MOV.U32 R5, RZ, RZ, R11 ;  /* 0x000000ffff057224 */ /* 0x000fe200078e000b */
[----:B------:R-:W-:Y:S02]  /*1a5e0*/  MOV R2, R12 ;  /* 0x0000000c00027202 */ /* 0x000fe40000000f00 */
[----:B------:R-:W-:Y:S02]  /*1a5f0*/  MOV R3, R13 ;  /* 0x0000000d00037202 */ /* 0x000fe40000000f00 */
[----:B------:R-:W-:-:S07]  /*1a600*/  MOV R0, 0x1a620 ;  /* 0x0001a62000007802 */ /* 0x000fce0000000f00 */
[----:B------:R-:W-:Y:S05]  /*1a610*/  CALL.REL.NOINC `($__internal_44_$__cuda_sm20_div_u64) ;  /* 0x0000002400bc7944 */ /* 0x000fea0003c00000 */
        /* <DEDUP_REMOVED lines=10> */
.L_x_4452:
[----:B------:R-:W-:Y:S05]  /*1a6c0*/  BSYNC.RECONVERGENT B2 ;  /* 0x0000000000027941 */ /* 0x000fea0003800200 */
.L_x_4450:
        /* <DEDUP_REMOVED lines=39> */
.L_x_4454:
        /* <DEDUP_REMOVED lines=9> */
[----:B------:R-:W-:-:S03]  /*1a9d0*/  IADD3.X R7, PT, PT, RZ, ~R3, RZ, P0, !PT ;  /* 0x80000003ff077210 */ /* 0x000fc600007fe4ff */
[----:B------:R-:W-:-:S04]  /*1a9e0*/  IMAD.WIDE.U32 R4, R12, R15, R4 ;  /* 0x0000000f0c047225 */ /* 0x000fc800078e0004 */
[----:B------:R-:W-:Y:S01]  /*1a9f0*/  IMAD R7, R7, R12, RZ ;  /* 0x0000000c07077224 */ /* 0x000fe200078e02ff */
[----:B------:R-:W-:-:S03]  /*1aa00*/  MOV R12, R2 ;  /* 0x00000002000c7202 */ /* 0x000fc60000000f00 */
[----:B------:R-:W-:Y:S02]  /*1aa10*/  IMAD R7, R13, R15, R7 ;  /* 0x0000000f0d077224 */ /* 0x000fe400078e0207 */
[----:B------:R-:W-:-:S03]  /*1aa20*/  IMAD.MOV.U32 R13, RZ, RZ, R3 ;  /* 0x000000ffff0d7224 */ /* 0x000fc600078e0003 */
[----:B------:R-:W-:-:S07]  /*1aa30*/  IADD3 R5, PT, PT, R5, R7, RZ ;  /* 0x0000000705057210 */ /* 0x000fce0007ffe0ff */
.L_x_4455:
[----:B------:R-:W-:Y:S05]  /*1aa40*/  BSYNC.RECONVERGENT B2 ;  /* 0x0000000000027941 */ /* 0x000fea0003800200 */
.L_x_4453:
[----:B------:R-:W-:Y:S01]  /*1aa50*/  IADD3 R9, PT, PT, R9, -0x4, RZ ;  /* 0xfffffffc09097810 */ /* 0x000fe20007ffe0ff */
        /* <DEDUP_REMOVED lines=36> */
.L_x_4457:
        /* <DEDUP_REMOVED lines=10> */
[----:B------:R-:W-:-:S03]  /*1ad40*/  MOV R10, R3 ;  /* 0x00000003000a7202 */ /* 0x000fc60000000f00 */
[----:B------:R-:W-:Y:S02]  /*1ad50*/  IMAD R7, R7, R14, RZ ;  /* 0x0000000e07077224 */ /* 0x000fe400078e02ff */
[----:B------:R-:W-:-:S04]  /*1ad60*/  IMAD.WIDE.U32 R4, R14, R11, R4 ;  /* 0x0000000b0e047225 */ /* 0x000fc800078e0004 */
[----:B------:R-:W-:Y:S02]  /*1ad70*/  IMAD R7, R15, R11, R7 ;  /* 0x0000000b0f077224 */ /* 0x000fe400078e0207 */
[----:B------:R-:W-:-:S03]  /*1ad80*/  IMAD.MOV.U32 R11, RZ, RZ, R2 ;  /* 0x000000ffff0b7224 */ /* 0x000fc600078e0002 */
[----:B------:R-:W-:-:S07]  /*1ad90*/  IADD3 R5, PT, PT, R5, R7, RZ ;  /* 0x0000000705057210 */ /* 0x000fce0007ffe0ff */
.L_x_4458:
[----:B------:R-:W-:Y:S05]  /*1ada0*/  BSYNC.RECONVERGENT B2 ;  /* 0x0000000000027941 */ /* 0x000fea0003800200 */
.L_x_4456:
[----:B------:R-:W0:Y:S01]  /*1adb0*/  LDC.64 R2, c[0x0][R8+0x450] ;  /* 0x0001140008027b82 */ /* 0x000e220000000a00 */
[----:B------:R-:W-:Y:S02]  /*1adc0*/  IMAD.MOV.U32 R17, RZ, RZ, R23 ;  /* 0x000000ffff117224 */ /* 0x000fe400078e0017 */
[-C--:B0-----:R-:W-:Y:S02]  /*1add0*/  IMAD R0, R3, R4.reuse, RZ ;  /* 0x0000000403007224 */ /* 0x081fe400078e02ff */
[----:B------:R-:W-:-:S04]  /*1ade0*/  IMAD.WIDE.U32 R16, R2, R4, R16 ;  /* 0x0000000402107225 */ /* 0x000fc800078e0010 */
[----:B------:R-:W-:-:S05]  /*1adf0*/  IMAD R5, R2, R5, R0 ;  /* 0x0000000502057224 */ /* 0x000fca00078e0200 */
[----:B------:R-:W-:-:S07]  /*1ae00*/  IADD3 R17, PT, PT, R17, R5, RZ ;  /* 0x0000000511117210 */ /* 0x000fce0007ffe0ff */
.L_x_4446:
[----:B------:R-:W0:Y:S02]  /*1ae10*/  LDCU UR4, c[0x0][0x6b8] ;  /* 0x0000d700ff0477ac */ /* 0x000e240008000800 */
[----:B0-----:R-:W-:-:S06]  /*1ae20*/  UIADD3 UR4, UPT, UPT, UR4, -0x1, URZ ;  /* 0xffffffff04047890 */ /* 0x001fcc000fffe0ff */
[----:B------:R-:W-:-:S04]  /*1ae30*/  MOV R47, UR4 ;  /* 0x00000004002f7c02 */ /* 0x000fc80008000f00 */
[----:B------:R-:W-:-:S13]  /*1ae40*/  LOP3.LUT P0, RZ, R47, 0x3, RZ, 0xc0, !PT ;  /* 0x000000032fff7812 */ /* 0x000fda000780c0ff */
        /* <DEDUP_REMOVED lines=35> */
.L_x_4461:
        /* <DEDUP_REMOVED lines=12> */
[----:B------:R-:W-:Y:S01]  /*1b140*/  MOV R11, R4 ;  /* 0x00000004000b7202 */ /* 0x000fe20000000f00 */
[----:B------:R-:W-:Y:S02]  /*1b150*/  IMAD.MOV.U32 R12, RZ, RZ, R2 ;  /* 0x000000ffff0c7224 */ /* 0x000fe400078e0002 */
[----:B------:R-:W-:Y:S01]  /*1b160*/  IMAD R7, R13, R15, R7 ;  /* 0x0000000f0d077224 */ /* 0x000fe200078e0207 */
[----:B------:R-:W-:-:S04]  /*1b170*/  MOV R13, R3 ;  /* 0x00000003000d7202 */ /* 0x000fc80000000f00 */
[----:B------:R-:W-:-:S07]  /*1b180*/  IADD3 R5, PT, PT, R5, R7, RZ ;  /* 0x0000000705057210 */ /* 0x000fce0007ffe0ff */
.L_x_4462:
[----:B------:R-:W-:Y:S05]  /*1b190*/  BSYNC.RECONVERGENT B2 ;  /* 0x0000000000027941 */ /* 0x000fea0003800200 */
.L_x_4460:
        /* <DEDUP_REMOVED lines=36> */
.L_x_4464:
        /* <DEDUP_REMOVED lines=16> */
.L_x_4465:
[----:B------:R-:W-:Y:S05]  /*1b4e0*/  BSYNC.RECONVERGENT B2 ;  /* 0x0000000000027941 */ /* 0x000fea0003800200 */
.L_x_4463:
[----:B------:R-:W0:Y:S01]  /*1b4f0*/  LDC.64 R2, c[0x0][R8+0x450] ;  /* 0x0001140008027b82 */ /* 0x000e220000000a00 */
[----:B------:R-:W-:Y:S02]  /*1b500*/  IMAD.MOV.U32 R17, RZ, RZ, R23 ;  /* 0x000000ffff117224 */ /* 0x000fe400078e0017 */
[-C--:B0-----:R-:W-:Y:S02]  /*1b510*/  IMAD R0, R3, R4.reuse, RZ ;  /* 0x0000000403007224 */ /* 0x081fe400078e02ff */
[----:B------:R-:W-:-:S04]  /*1b520*/  IMAD.WIDE.U32 R16, R2, R4, R16 ;  /* 0x0000000402107225 */ /* 0x000fc800078e0010 */
[----:B------:R-:W-:-:S05]  /*1b530*/  IMAD R5, R2, R5, R0 ;  /* 0x0000000502057224 */ /* 0x000fca00078e0200 */
[----:B------:R-:W-:-:S07]  /*1b540*/  IADD3 R17, PT, PT, R17, R5, RZ ;  /* 0x0000000511117210 */ /* 0x000fce0007ffe0ff */
.L_x_4459:
        /* <DEDUP_REMOVED lines=12> */
[----:B------:R-:W-:Y:S02]  /*1b610*/  ISETP.NE.U32.AND P2, PT, R8, RZ, PT ;  /* 0x000000ff0800720c */ /* 0x000fe40003f45070 */
[----:B------:R-:W-:-:S03]  /*1b620*/  MOV R10, RZ ;  /* 0x000000ff000a7202 */ /* 0x000fc60000000f00 */
[----:B0-----:R-:W0:Y:S02]  /*1b630*/  MUFU.RCP R0, R0 ;  /* 0x0000000000007308 */ /* 0x001e240000001000 */
[----:B0-----:R-:W-:-:S06]  /*1b640*/  VIADD R2, R0, 0xffffffe ;  /* 0x0ffffffe00027836 */ /* 0x001fcc0000000000 */
        /* <DEDUP_REMOVED lines=16> */
[----:B------:R-:W-:Y:S01]  /*1b750*/  MOV R11, R4 ;  /* 0x00000004000b7202 */ /* 0x000fe20000000f00 */
[----:B------:R-:W-:Y:S06]  /*1b760*/  BRA `(.L_x_4468) ;  /* 0x0000000000447947 */ /* 0x000fec0003800000 */
.L_x_4467:
[----:B------:R-:W-:Y:S01]  /*1b770*/  MOV R4, R11 ;  /* 0x0000000b00047202 */ /* 0x000fe20000000f00 */
[----:B------:R-:W-:Y:S01]  /*1b780*/  IMAD.MOV.U32 R5, RZ, RZ, R10 ;  /* 0x000000ffff057224 */ /* 0x000fe200078e000a */
[----:B------:R-:W-:Y:S02]  /*1b790*/  MOV R2, R8 ;  /* 0x0000000800027202 */ /* 0x000fe40000000f00 */
[----:B------:R-:W-:Y:S02]  /*1b7a0*/  MOV R3, R9 ;  /* 0x0000000900037202 */ /* 0x000fe40000000f00 */
[----:B------:R-:W-:-:S07]  /*1b7b0*/  MOV R0, 0x1b7d0 ;  /* 0x0001b7d000007802 */ /* 0x000fce0000000f00 */
[----:B------:R-:W-:Y:S05]  /*1b7c0*/  CALL.REL.NOINC `($__internal_44_$__cuda_sm20_div_u64) ;  /* 0x0000001400507944 */ /* 0x000fea0003c00000 */
[----:B------:R-:W-:Y:S02]  /*1b7d0*/  IADD3 R13, P0, PT, RZ, -R2, RZ ;  /* 0x80000002ff0d7210 */ /* 0x000fe40007f1e0ff */
[----:B------:R-:W-:Y:S01]  /*1b7e0*/  MOV R4, R11 ;  /* 0x0000000b00047202 */ /* 0x000fe20000000f00 */
[----:B------:R-:W-:Y:S01]  /*1b7f0*/  IMAD.MOV.U32 R11, RZ, RZ, R2 ;  /* 0x000000ffff0b7224 */ /* 0x000fe200078e0002 */
[----:B------:R-:W-:Y:S01]  /*1b800*/  MOV R5, R10 ;  /* 0x0000000a00057202 */ /* 0x000fe20000000f00 */
[--C-:B------:R-:W-:Y:S02]  /*1b810*/  IMAD.X R7, RZ, RZ, ~R3.reuse, P0 ;  /* 0x000000ffff077224 */ /* 0x100fe400000e0e03 */
[----:B------:R-:W-:Y:S02]  /*1b820*/  IMAD.MOV.U32 R10, RZ, RZ, R3 ;  /* 0x000000ffff0a7224 */ /* 0x000fe400078e0003 */
[----:B------:R-:W-:Y:S02]  /*1b830*/  IMAD R7, R7, R8, RZ ;  /* 0x0000000807077224 */ /* 0x000fe400078e02ff */
[----:B------:R-:W-:-:S04]  /*1b840*/  IMAD.WIDE.U32 R4, R8, R13, R4 ;  /* 0x0000000d08047225 */ /* 0x000fc800078e0004 */
[----:B------:R-:W-:Y:S01]  /*1b850*/  IMAD R7, R9, R13, R7 ;  /* 0x0000000d09077224 */ /* 0x000fe200078e0207 */
[----:B------:R-:W-:-:S04]  /*1b860*/  MOV R9, R4 ;  /* 0x0000000400097202 */ /* 0x000fc80000000f00 */
[----:B------:R-:W-:-:S07]  /*1b870*/  IADD3 R5, PT, PT, R5, R7, RZ ;  /* 0x0000000705057210 */ /* 0x000fce0007ffe0ff */
.L_x_4468:
[----:B------:R-:W-:Y:S05]  /*1b880*/  BSYNC.RECONVERGENT B2 ;  /* 0x0000000000027941 */ /* 0x000fea0003800200 */
.L_x_4466:
[----:B------:R-:W0:Y:S02]  /*1b890*/  LDC.64 R12, c[0x0][R12+0x450] ;  /* 0x000114000c0c7b82 */ /* 0x000e240000000a00 */
[-C--:B0-----:R-:W-:Y:S02]  /*1b8a0*/  IMAD R0, R13, R9.reuse, RZ ;  /* 0x000000090d007224 */ /* 0x081fe400078e02ff */
[----:B------:R-:W-:-:S04]  /*1b8b0*/  IMAD.WIDE.U32 R16, R12, R9, R16 ;  /* 0x000000090c107225 */ /* 0x000fc800078e0010 */
[----:B------:R-:W-:-:S05]  /*1b8c0*/  IMAD R5, R12, R5, R0 ;  /* 0x000000050c057224 */ /* 0x000fca00078e0200 */
[----:B------:R-:W-:-:S07]  /*1b8d0*/  IADD3 R17, PT, PT, R17, R5, RZ ;  /* 0x0000000511117210 */ /* 0x000fce0007ffe0ff */
.L_x_4445:
[----:B------:R-:W-:Y:S05]  /*1b8e0*/  BSYNC.RECONVERGENT B1 ;  /* 0x0000000000017941 */ /* 0x000fea0003800200 */
.L_x_4418:
[----:B------:R-:W0:Y:S02]  /*1b8f0*/  LDCU.64 UR4, c[0x0][0x5f0] ;  /* 0x0000be00ff0477ac */ /* 0x000e240008000a00 */
[----:B0-----:R-:W-:Y:S02]  /*1b900*/  IMAD R10, R10, UR4, RZ ;  /* 0x000000040a0a7c24 */ /* 0x001fe4000f8e02ff */
[----:B------:R-:W-:-:S04]  /*1b910*/  IMAD.WIDE.U32 R2, R11, UR4, R16 ;  /* 0x000000040b027c25 */ /* 0x000fc8000f8e0010 */
[----:B------:R-:W-:Y:S01]  /*1b920*/  IMAD R11, R11, UR5, R10 ;  /* 0x000000050b0b7c24 */ /* 0x000fe2000f8e020a */
[----:B------:R-:W-:-:S03]  /*1b930*/  MOV R0, R2 ;  /* 0x0000000200007202 */ /* 0x000fc60000000f00 */
[----:B------:R-:W-:-:S07]  /*1b940*/  IMAD.IADD R2, R3, 0x1, R11 ;  /* 0x0000000103027824 */ /* 0x000fce00078e020b */
.L_x_4367:
[----:B------:R-:W-:Y:S05]  /*1b950*/  BSYNC.RECONVERGENT B0 ;  /* 0x0000000000007941 */ /* 0x000fea0003800200 */
.L_x_4366:
        /* <DEDUP_REMOVED lines=14> */
[----:B------:R-:W-:-:S04]  /*1ba40*/  SHF.R.U64 R9, R3, 0x2, R12 ;  /* 0x0000000203097819 */ /* 0x000fc8000000120c */
[----:B------:R-:W-:Y:S02]  /*1ba50*/  IADD3 R8, PT, PT, R9, 0x1, RZ ;  /* 0x0000000109087810 */ /* 0x000fe40007ffe0ff */
[----:B---3--:R-:W-:Y:S02]  /*1ba60*/  @P0 R2UR UR4, R4 ;  /* 0x00000000040402ca */ /* 0x008fe400000e0000 */
[----:B------:R-:W-:Y:S02]  /*1ba70*/  ISETP.NE.AND P1, PT, R8, RZ, PT ;  /* 0x000000ff0800720c */ /* 0x000fe40003f25270 */
[----:B------:R-:W-:Y:S01]  /*1ba80*/  @P0 R2UR UR5, R5 ;  /* 0x00000000050502ca */ /* 0x000fe200000e0000 */
[----:B-1----:R-:W-:Y:S01]  /*1ba90*/  IMAD R6, R18, UR6, R11 ;  /* 0x0000000612067c24 */ /* 0x002fe2000f8e020b */
[----:B------:R-:W-:Y:S01]  /*1baa0*/  SHF.R.U32.HI R12, RZ, 0x2, R12 ;  /* 0x00000002ff0c7819 */ /* 0x000fe2000001160c */
[----:B------:R-:W-:-:S04]  /*1bab0*/  IMAD.WIDE.U32 R4, R9, -0x2daee0ad, RZ ;  /* 0xd2511f5309047825 */ /* 0x000fc800078e00ff */
[----:B------:R-:W-:-:S04]  /*1bac0*/  IMAD.HI.U32 R7, R6, -0x326172a9, RZ ;  /* 0xcd9e8d5706077827 */ /* 0x000fc800078e00ff */
[----:B------:R-:W-:-:S04]  /*1bad0*/  IMAD.HI.U32 R8, R8, -0x2daee0ad, RZ ;  /* 0xd2511f5308087827 */ /* 0x000fc800078e00ff */
[C---:B------:R-:W-:Y:S01]  /*1bae0*/  VIADD R10, R12.reuse, 0x1 ;  /* 0x000000010c0a7836 */ /* 0x040fe20000000000 */
[C---:B------:R-:W-:Y:S02]  /*1baf0*/  @P1 IADD3 R10, PT, PT, R12.reuse, RZ, RZ ;  /* 0x000000ff0c0a1210 */ /* 0x040fe40007ffe0ff */
[----:B------:R-:W-:Y:S02]  /*1bb00*/  LOP3.LUT R12, R12, UR4, R7, 0x96, !PT ;  /* 0x000000040c0c7c12 */ /* 0x000fe4000f8e9607 */
[----:B------:R-:W-:Y:S02]  /*1bb10*/  LOP3.LUT R14, R5, UR5, RZ, 0x3c, !PT ;  /* 0x00000005050e7c12 */ /* 0x000fe4000f8e3cff */
[----:B------:R-:W-:Y:S01]  /*1bb20*/  LOP3.LUT R8, R8, UR5, RZ, 0x3c, !PT ;  /* 0x0000000508087c12 */ /* 0x000fe2000f8e3cff */
[----:B------:R-:W-:Y:S01]  /*1bb30*/  UIADD3 UR7, UPT, UPT, UR5, -0x4498517b, URZ ;  /* 0xbb67ae8505077890 */ /* 0x000fe2000fffe0ff */
[----:B------:R-:W-:Y:S01]  /*1bb40*/  LOP3.LUT R10, R7, UR4, R10, 0x96, !PT ;  /* 0x00000004070a7c12 */ /* 0x000fe2000f8e960a */
[----:B------:R-:W-:Y:S01]  /*1bb50*/  IMAD.WIDE.U32 R12, R12, -0x2daee0ad, RZ ;  /* 0xd2511f530c0c7825 */ /* 0x000fe200078e00ff */
[----:B------:R-:W-:Y:S01]  /*1bb60*/  UIADD3 UR6, UPT, UPT, UR4, -0x61c88647, URZ ;  /* 0x9e3779b904067890 */ /* 0x000fe2000fffe0ff */
[----:B------:R-:W-:-:S02]  /*1bb70*/  IADD3 R5, PT, PT, R4, -0x2daee0ad, RZ ;  /* 0xd2511f5304057810 */ /* 0x000fc40007ffe0ff */
[----:B------:R-:W-:Y:S02]  /*1bb80*/  IMAD R7, R6, -0x326172a9, RZ ;  /* 0xcd9e8d5706077824 */ /* 0x000fe400078e02ff */
[----:B------:R-:W-:Y:S01]  /*1bb90*/  IMAD.WIDE.U32 R14, R14, -0x326172a9, RZ ;  /* 0xcd9e8d570e0e7825 */ /* 0x000fe200078e00ff */
[----:B------:R-:W-:-:S03]  /*1bba0*/  LOP3.LUT R4, R4, UR7, R13, 0x96, !PT ;  /* 0x0000000704047c12 */ /* 0x000fc6000f8e960d */
[----:B------:R-:W-:-:S04]  /*1bbb0*/  IMAD.WIDE.U32 R16, R8, -0x326172a9, RZ ;  /* 0xcd9e8d5708107825 */ /* 0x000fc800078e00ff */
[----:B------:R-:W-:Y:S01]  /*1bbc0*/  IMAD.WIDE.U32 R20, R10, -0x2daee0ad, RZ ;  /* 0xd2511f530a147825 */ /* 0x000fe200078e00ff */
        /* <DEDUP_REMOVED lines=95> */
.L_x_4469:
        /* <DEDUP_REMOVED lines=8> */
.L_x_4470:
        /* <DEDUP_REMOVED lines=14> */
[----:B------:R-:W-:-:S04]  /*1c320*/  MOV R0, 0xffffffff ;  /* 0xffffffff00007802 */ /* 0x000fc80000000f00 */
[----:B------:R-:W-:-:S05]  /*1c330*/  VIADDMNMX.U32 R0, R37, R0, 0x2, PT ;  /* 0x0000000225007446 */ /* 0x000fca0003800000 */
[----:B------:R-:W-:-:S04]  /*1c340*/  IMAD.SHL.U32 R0, R0, 0x4, RZ ;  /* 0x0000000400007824 */ /* 0x000fc800078e00ff */
[----:B------:R-:W0:Y:S02]  /*1c350*/  LDC R2, c[0x2][R0] ;  /* 0x0080000000027b82 */ /* 0x000e240000000800 */
[----:B0-----:R-:W-:-:S04]  /*1c360*/  SHF.R.S32.HI R3, RZ, 0x1f, R2 ;  /* 0x0000001fff037819 */ /* 0x001fc80000011402 */
.L_x_10168:
[----:B------:R-:W-:Y:S05]  /*1c370*/  BRX R2 -0x1c380                                                                                                                                                                                                                                                                                                                                                                                                                                                                             (*"BRANCH_TARGETS .L_x_10169,.L_x_10170,.L_x_10171"*) ;  /* 0xfffffe3c02207949 */ /* 0x000fea000383ffff */
.L_x_4473:
        /* <DEDUP_REMOVED lines=31> */
.L_x_4479:
[----:B------:R0:W5:Y:S02]  /*1c570*/  LDG.E R0, desc[UR36][R16.64] ;  /* 0x0000002410007981 */ /* 0x000164000c1e1900 */
.L_x_4478:
[----:B------:R-:W-:Y:S05]  /*1c580*/  BSYNC.RECONVERGENT B9 ;  /* 0x0000000000097941 */ /* 0x000fea0003800200 */
.L_x_4477:
[----:B------:R-:W1:Y:S01]  /*1c590*/  LDCU.64 UR4, c[0x0][0x380] ;  /* 0x00007000ff0477ac */ /* 0x000e620008000a00 */
[----:B-----5:R-:W-:Y:S01]  /*1c5a0*/  FSETP.GTU.FTZ.AND P0, PT, R25, R0, PT ;  /* 0x000000001900720b */ /* 0x020fe20003f1c000 */
[----:B------:R-:W-:-:S03]  /*1c5b0*/  HFMA2 R2, -RZ, RZ, 0, 0 ;  /* 0x00000000ff027431 */ /* 0x000fc600000001ff */
[----:B------:R-:W-:Y:S02]  /*1c5c0*/  FSEL R3, RZ, 1.875, P0 ;  /* 0x3ff00000ff037808 */ /* 0x000fe40000000000 */
[----:B-1----:R-:W-:-:S04]  /*1c5d0*/  LEA R4, P1, R26, UR4, 0x3 ;  /* 0x000000041a047c11 */ /* 0x002fc8000f8218ff */
[----:B------:R-:W-:-:S05]  /*1c5e0*/  LEA.HI.X R5, R26, UR5, R27, 0x3, P1 ;  /* 0x000000051a057c11 */ /* 0x000fca00088f1c1b */
[----:B------:R1:W-:Y:S04]  /*1c5f0*/  STG.E.64 desc[UR36][R4.64], R2 ;  /* 0x0000000204007986 */ /* 0x0003e8000c101b24 */
.L_x_4475:
[----:B------:R-:W-:Y:S05]  /*1c600*/  BSYNC.RELIABLE B8 ;  /* 0x0000000000087941 */ /* 0x000fea0003800100 */
.L_x_4474:
        /* <DEDUP_REMOVED lines=24> */
.L_x_4482:
[----:B------:R0:W5:Y:S02]  /*1c790*/  LDG.E R3, desc[UR36][R16.64] ;  /* 0x0000002410037981 */ /* 0x000164000c1e1900 */
.L_x_4481:
[----:B------:R-:W-:Y:S05]  /*1c7a0*/  BSYNC.RECONVERGENT B8 ;  /* 0x0000000000087941 */ /* 0x000fea0003800200 */
.L_x_4480:
[----:B------:R-:W1:Y:S01]  /*1c7b0*/  LDCU.64 UR4, c[0x0][0x380] ;  /* 0x00007000ff0477ac */ /* 0x000e620008000a00 */
[----:B-----5:R-:W-:Y:S01]  /*1c7c0*/  FSETP.GTU.FTZ.AND P0, PT, R24, R3, PT ;  /* 0x000000031800720b */ /* 0x020fe20003f1c000 */
[----:B------:R-:W-:-:S03]  /*1c7d0*/  HFMA2 R2, -RZ, RZ, 0, 0 ;  /* 0x00000000ff027431 */ /* 0x000fc600000001ff */
[----:B------:R-:W-:Y:S02]  /*1c7e0*/  FSEL R3, RZ, 1.875, P0 ;  /* 0x3ff00000ff037808 */ /* 0x000fe40000000000 */
[----:B-1----:R-:W-:-:S04]  /*1c7f0*/  LEA R4, P1, R32, UR4, 0x3 ;  /* 0x0000000420047c11 */ /* 0x002fc8000f8218ff */
[----:B------:R-:W-:-:S05]  /*1c800*/  LEA.HI.X R5, R32, UR5, R36, 0x3, P1 ;  /* 0x0000000520057c11 */ /* 0x000fca00088f1c24 */
[----:B------:R1:W-:Y:S04]  /*1c810*/  STG.E.64 desc[UR36][R4.64], R2 ;  /* 0x0000000204007986 */ /* 0x0003e8000c101b24 */
.L_x_10170:
        /* <DEDUP_REMOVED lines=14> */
[----:B------:R-:W-:Y:S01]  /*1c900*/  MOV R13, RZ ;  /* 0x000000ff000d7202 */ /* 0x000fe20000000f00 */
[----:B------:R-:W4:Y:S01]  /*1c910*/  LDCU.64 UR8, c[0x4][0x70] ;  /* 0x01000e00ff0877ac */ /* 0x000f220008000a00 */
[----:B0-----:R-:W-:Y:S01]  /*1c920*/  IMAD.U32 R4, RZ, RZ, UR4 ;  /* 0x00000004ff047e24 */ /* 0x001fe2000f8e00ff */
[----:B------:R-:W-:-:S02]  /*1c930*/  MOV R5, UR5 ;  /* 0x0000000500057c02 */ /* 0x000fc40008000f00 */
[----:B---3--:R-:W-:Y:S01]  /*1c940*/  MOV R6, UR6 ;  /* 0x0000000600067c02 */ /* 0x008fe20008000f00 */
[----:B------:R-:W-:Y:S01]  /*1c950*/  IMAD.U32 R7, RZ, RZ, UR7 ;  /* 0x00000007ff077e24 */ /* 0x000fe2000f8e00ff */
[----:B----4-:R-:W-:Y:S02]  /*1c960*/  MOV R10, UR8 ;  /* 0x00000008000a7c02 */ /* 0x010fe40008000f00 */
[----:B-1----:R-:W-:-:S07]  /*1c970*/  MOV R11, UR9 ;  /* 0x00000009000b7c02 */ /* 0x002fce0008000f00 */
[----:B------:R-:W-:-:S07]  /*1c980*/  LEPC R20, `(.L_x_4485) ;  /* 0x000000001014794e */ /* 0x000fce0000000000 */
[----:B--2---:R-:W-:Y:S05]  /*1c990*/  CALL.ABS.NOINC R2 ;  /* 0x0000000002007343 */ /* 0x004fea0003c00000 */
.L_x_4485:
[----:B------:R0:W5:Y:S02]  /*1c9a0*/  LDG.E R0, desc[UR36][R16.64] ;  /* 0x0000002410007981 */ /* 0x000164000c1e1900 */
.L_x_4484:
[----:B------:R-:W-:Y:S05]  /*1c9b0*/  BSYNC.RECONVERGENT B8 ;  /* 0x0000000000087941 */ /* 0x000fea0003800200 */
.L_x_4483:
[----:B------:R-:W2:Y:S01]  /*1c9c0*/  LDCU.64 UR4, c[0x0][0x380] ;  /* 0x00007000ff0477ac */ /* 0x000ea20008000a00 */
[----:B-----5:R-:W-:Y:S01]  /*1c9d0*/  FSETP.GTU.FTZ.AND P0, PT, R23, R0, PT ;  /* 0x000000001700720b */ /* 0x020fe20003f1c000 */
[----:B-1----:R-:W-:-:S03]  /*1c9e0*/  IMAD.MOV.U32 R2, RZ, RZ, RZ ;  /* 0x000000ffff027224 */ /* 0x002fc600078e00ff */
[----:B------:R-:W-:Y:S02]  /*1c9f0*/  FSEL R3, RZ, 1.875, P0 ;  /* 0x3ff00000ff037808 */ /* 0x000fe40000000000 */
[----:B--2---:R-:W-:-:S04]  /*1ca00*/  LEA R4, P1, R39, UR4, 0x3 ;  /* 0x0000000427047c11 */ /* 0x004fc8000f8218ff */
[----:B------:R-:W-:-:S05]  /*1ca10*/  LEA.HI.X R5, R39, UR5, R44, 0x3, P1 ;  /* 0x0000000527057c11 */ /* 0x000fca00088f1c2c */
[----:B------:R1:W-:Y:S04]  /*1ca20*/  STG.E.64 desc[UR36][R4.64], R2 ;  /* 0x0000000204007986 */ /* 0x0003e8000c101b24 */
.L_x_10169:
[----:B------:R-:W-:Y:S05]  /*1ca30*/  BSYNC.RELIABLE B6 ;  /* 0x0000000000067941 */ /* 0x000fea0003800100 */
.L_x_4472:
        /* <DEDUP_REMOVED lines=10> */
[----:B------:R-:W-:Y:S01]  /*1cae0*/  HFMA2 R8, -RZ, RZ, 0, 3.8087368011474609375e-05 ;  /* 0x0000027fff087431 */ /* 0x000fe200000001ff */
[----:B------:R-:W-:Y:S01]  /*1caf0*/  MOV R12, 0x1 ;  /* 0x00000001000c7802 */ /* 0x000fe20000000f00 */
[----:B-1----:R1:W2:Y:S01]  /*1cb00*/  LDC.64 R2, c[0x4][R0] ;  /* 0x0100000000027b82 */ /* 0x0022a20000000a00 */
[----:B------:R-:W3:Y:S01]  /*1cb10*/  LDCU.64 UR6, c[0x4][0x178] ;  /* 0x01002f00ff0677ac */ /* 0x000ee20008000a00 */
[----:B------:R-:W-:Y:S01]  /*1cb20*/  IMAD.MOV.U32 R13, RZ, RZ, RZ ;  /* 0x000000ffff0d7224 */ /* 0x000fe200078e00ff */
[----:B------:R-:W4:Y:S01]  /*1cb30*/  LDCU.64 UR8, c[0x4][0x70] ;  /* 0x01000e00ff0877ac */ /* 0x000f220008000a00 */
[----:B0-----:R-:W-:Y:S02]  /*1cb40*/  MOV R4, UR4 ;  /* 0x0000000400047c02 */ /* 0x001fe40008000f00 */
[----:B------:R-:W-:Y:S01]  /*1cb50*/  MOV R5, UR5 ;  /* 0x0000000500057c02 */ /* 0x000fe20008000f00 */
[----:B---3--:R-:W-:Y:S01]  /*1cb60*/  IMAD.U32 R6, RZ, RZ, UR6 ;  /* 0x00000006ff067e24 */ /* 0x008fe2000f8e00ff */
[----:B------:R-:W-:-:S02]  /*1cb70*/  MOV R7, UR7 ;  /* 0x0000000700077c02 */ /* 0x000fc40008000f00 */
[----:B----4-:R-:W-:Y:S01]  /*1cb80*/  MOV R10, UR8 ;  /* 0x00000008000a7c02 */ /* 0x010fe20008000f00 */
[----:B-1----:R-:W-:-:S07]  /*1cb90*/  IMAD.U32 R11, RZ, RZ, UR9 ;  /* 0x00000009ff0b7e24 */ /* 0x002fce000f8e00ff */
[----:B------:R-:W-:-:S07]  /*1cba0*/  LEPC R20, `(.L_x_4488) ;  /* 0x000000001014794e */ /* 0x000fce0000000000 */
[----:B--2---:R-:W-:Y:S05]  /*1cbb0*/  CALL.ABS.NOINC R2 ;  /* 0x0000000002007343 */ /* 0x004fea0003c00000 */
.L_x_4488:
[----:B------:R0:W5:Y:S02]  /*1cbc0*/  LDG.E R0, desc[UR36][R16.64] ;  /* 0x0000002410007981 */ /* 0x000164000c1e1900 */
.L_x_4487:
[----:B------:R-:W-:Y:S05]  /*1cbd0*/  BSYNC.RECONVERGENT B8 ;  /* 0x0000000000087941 */ /* 0x000fea0003800200 */
.L_x_4486:
[----:B------:R-:W2:Y:S01]  /*1cbe0*/  LDCU.64 UR4, c[0x0][0x380] ;  /* 0x00007000ff0477ac */ /* 0x000ea20008000a00 */
[----:B-----5:R-:W-:Y:S01]  /*1cbf0*/  FSETP.GTU.FTZ.AND P0, PT, R19, R0, PT ;  /* 0x000000001300720b */ /* 0x020fe20003f1c000 */
[----:B-1----:R-:W-:-:S03]  /*1cc00*/  HFMA2 R2, -RZ, RZ, 0, 0 ;  /* 0x00000000ff027431 */ /* 0x002fc600000001ff */
[----:B------:R-:W-:Y:S02]  /*1cc10*/  FSEL R3, RZ, 1.875, P0 ;  /* 0x3ff00000ff037808 */ /* 0x000fe40000000000 */
[----:B--2---:R-:W-:-:S04]  /*1cc20*/  LEA R4, P1, R43, UR4, 0x3 ;  /* 0x000000042b047c11 */ /* 0x004fc8000f8218ff */
[----:B------:R-:W-:-:S05]  /*1cc30*/  LEA.HI.X R5, R43, UR5, R46, 0x3, P1 ;  /* 0x000000052b057c11 */ /* 0x000fca00088f1c2e */
[----:B------:R1:W-:Y:S01]  /*1cc40*/  STG.E.64 desc[UR36][R4.64], R2 ;  /* 0x0000000204007986 */ /* 0x0003e2000c101b24 */
[----:B------:R-:W-:Y:S05]  /*1cc50*/  BRA `(.L_x_4476) ;  /* 0x0000000000047947 */ /* 0x000fea0003800000 */
.L_x_10171:
[----:B------:R-:W-:Y:S05]  /*1cc60*/  BREAK.RELIABLE B6 ;  /* 0x0000000000067942 */ /* 0x000fea0003800100 */
.L_x_4476:
[----:B------:R-:W-:Y:S05]  /*1cc70*/  BSYNC.RECONVERGENT B7 ;  /* 0x0000000000077941 */ /* 0x000fea0003800200 */
.L_x_4471:
        /* <DEDUP_REMOVED lines=9> */
        .weak           $__internal_44_$__cuda_sm20_div_u64
        .type           $__internal_44_$__cuda_sm20_div_u64,@function
        .size           $__internal_44_$__cuda_sm20_div_u64,(.L_x_10604 - $__internal_44_$__cuda_sm20_div_u64)
$__internal_44_$__cuda_sm20_div_u64:
        /* <DEDUP_REMOVED lines=67> */
[----:B------:R-:W-:Y:S06]  /*1d140*/  RET.REL.NODEC R4 `(_ZN2at4cuda57_GLOBAL__N__cd6b329d_24_DistributionBernoulli_cu_7537a20d21kernelPointwiseApply2IZNS_6native9templates4cuda28bernoulli_tensor_cuda_kernelIdfEEvRKNS_10TensorBaseES9_NS_15PhiloxCudaStateEEUliRdSB_SB_SB_RKfSD_SD_SD_E_dSC_mLin1ELin1ELi4ELi512ELi2EEEvNS0_6detail10TensorInfoIT0_T2_EENSG_IT1_SI_EESI_T_) ;  /* 0xfffffe2c04ac7950 */ /* 0x000fec0003c3ffff */
.L_x_4490:
        /* <DEDUP_REMOVED lines=11> */
.L_x_10604:


//--------------------- .text._ZN2at4cuda57_GLOBAL__N__cd6b329d_24_DistributionBernoulli_cu_7537a20d21kernelPointwiseApply2IZNS_6native9templates4cuda28bernoulli_tensor_cuda_kernelIdfEEvRKNS_10TensorBaseES9_NS_15PhiloxCudaStateEEUliRdSB_SB_SB_RKfSD_SD_SD_E_dSC_mLi1ELi1ELi4ELi512ELi2EEEvNS0_6detail10TensorInfoIT0_T2_EENSG_IT1_SI_EESI_T_ --------------------------
	.section	.text._ZN2at4cuda57_GLOBAL__N__cd6b329d_24_DistributionBernoulli_cu_7537a20d21kernelPointwiseApply2IZNS_6native9templates4cuda28bernoulli_tensor_cuda_kernelIdfEEvRKNS_10TensorBaseES9_NS_15PhiloxCudaStateEEUliRdSB_SB_SB_RKfSD_SD_SD_E_dSC_mLi1ELi1ELi4ELi512ELi2EEEvNS0_6detail10TensorInfoIT0_T2_EENSG_IT1_SI_EESI_T_,"ax",@progbits
	.align	128
.text._ZN2at4cuda57_GLOBAL__N__cd6b329d_24_DistributionBernoulli_cu_7537a20d21kernelPointwiseApply2IZNS_6native9templates4cuda28bernoulli_tensor_cuda_kernelIdfEEvRKNS_10TensorBaseES9_NS_15PhiloxCudaStateEEUliRdSB_SB_SB_RKfSD_SD_SD_E_dSC_mLi1ELi1ELi4ELi512ELi2EEEvNS0_6detail10TensorInfoIT0_T2_EENSG_IT1_SI_EESI_T_:
        .type           _ZN2at4cuda57_GLOBAL__N__cd6b329d_24_DistributionBernoulli_cu_7537a20d21kernelPointwiseApply2IZNS_6native9templates4cuda28bernoulli_tensor_cuda_kernelIdfEEvRKNS_10TensorBaseES9_NS_15PhiloxCudaStateEEUliRdSB_SB_SB_RKfSD_SD_SD_E_dSC_mLi1ELi1ELi4ELi512ELi2EEEvNS0_6detail10TensorInfoIT0_T2_EENSG_IT1_SI_EESI_T_,@function
        .size           _ZN2at4cuda57_GLOBAL__N__cd6b329d_24_DistributionBernoulli_cu_7537a20d21kernelPointwiseApply2IZNS_6native9templates4cuda28bernoulli_tensor_cuda_kernelIdfEEvRKNS_10TensorBaseES9_NS_15PhiloxCudaStateEEUliRdSB_SB_SB_RKfSD_SD_SD_E_dSC_mLi1ELi1ELi4ELi512ELi2EEEvNS0_6detail10TensorInfoIT0_T2_EENSG_IT1_SI_EESI_T_,(.L_x_10606 - _ZN2at4cuda57_GLOBAL__N__cd6b329d_24_DistributionBernoulli_cu_7537a20d21kernelPointwiseApply2IZNS_6native9templates4cuda28bernoulli_tensor_cuda_kernelIdfEEvRKNS_10TensorBaseES9_NS_15PhiloxCudaStateEEUliRdSB_SB_SB_RKfSD_SD_SD_E_dSC_mLi1ELi1ELi4ELi512ELi2EEEvNS0_6detail10TensorInfoIT0_T2_EENSG_IT1_SI_EESI_T_)
        .other          _ZN2at4cuda57_GLOBAL__N__cd6b329d_24_DistributionBernoulli_cu_7537a20d21kernelPointwiseApply2IZNS_6native9templates4cuda28bernoulli_tensor_cuda_kernelIdfEEvRKNS_10TensorBaseES9_NS_15PhiloxCudaStateEEUliRdSB_SB_SB_RKfSD_SD_SD_E_dSC_mLi1ELi1ELi4ELi512ELi2EEEvNS0_6detail10TensorInfoIT0_T2_EENSG_IT1_SI_EESI_T_,@"STO_CUDA_ENTRY STV_DEFAULT"
_ZN2at4cuda57_GLOBAL__N__cd6b329d_24_DistributionBernoulli_cu_7537a20d21kernelPointwiseApply2IZNS_6native9templates4cuda28bernoulli_tensor_cuda_kernelIdfEEvRKNS_10TensorBaseES9_NS_15PhiloxCudaStateEEUliRdSB_SB_SB_RKfSD_SD_SD_E_dSC_mLi1ELi1ELi4ELi512ELi2EEEvNS0_6detail10TensorInfoIT0_T2_EENSG_IT1_SI_EESI_T_:
        /* <DEDUP_REMOVED lines=23> */
.L_x_4512:
        /* <DEDUP_REMOVED lines=171> */
.L_x_4492:
        /* <DEDUP_REMOVED lines=8> */
.L_x_4493:
        /* <DEDUP_REMOVED lines=19> */
.L_x_10172:
[----:B---34-:R-:W-:Y:S05]  /*0dd0*/  BRX R4 -0xde0                                                                                                                                                                                                                                                                                                                                                                                                                                                                                (*"BRANCH_TARGETS .L_x_10173,.L_x_10174,.L_x_10175"*) ;  /* 0xfffffff004887949 */ /* 0x018fea000383ffff */
.L_x_4496:
        /* <DEDUP_REMOVED lines=30> */
.L_x_4502:
[----:B------:R0:W5:Y:S02]  /*0fc0*/  LDG.E R3, desc[UR36][R22.64] ;  /* 0x0000002416037981 */ /* 0x000164000c1e1900 */
.L_x_4501:
[----:B----4-:R-:W-:Y:S05]  /*0fd0*/  BSYNC.RECONVERGENT B6 ;  /* 0x0000000000067941 */ /* 0x010fea0003800200 */
.L_x_4500:
[----:B------:R-:W-:Y:S01]  /*0fe0*/  LEA R4, P1, R42, UR42, 0x3 ;  /* 0x0000002a2a047c11 */ /* 0x000fe2000f8218ff */
[----:B------:R-:W-:Y:S01]  /*0ff0*/  IMAD.MOV.U32 R6, RZ, RZ, RZ ;  /* 0x000000ffff067224 */ /* 0x000fe200078e00ff */
[----:B-----5:R-:W-:Y:S02]  /*1000*/  FSETP.GTU.FTZ.AND P0, PT, R40, R3, PT ;  /* 0x000000032800720b */ /* 0x020fe40003f1c000 */
[----:B------:R-:W-:Y:S02]  /*1010*/  LEA.HI.X R5, R42, UR43, R41, 0x3, P1 ;  /* 0x0000002b2a057c11 */ /* 0x000fe400088f1c29 */
[----:B------:R-:W-:-:S05]  /*1020*/  FSEL R7, RZ, 1.875, P0 ;  /* 0x3ff00000ff077808 */ /* 0x000fca0000000000 */
[----:B------:R1:W-:Y:S04]  /*1030*/  STG.E.64 desc[UR36][R4.64], R6 ;  /* 0x0000000604007986 */ /* 0x0003e8000c101b24 */
.L_x_4498:
[----:B---34-:R-:W-:Y:S05]  /*1040*/  BSYNC.RELIABLE B7 ;  /* 0x0000000000077941 */ /* 0x018fea0003800100 */
.L_x_4497:
        /* <DEDUP_REMOVED lines=23> */
.L_x_4505:
[----:B------:R0:W5:Y:S02]  /*11c0*/  LDG.E R3, desc[UR36][R22.64] ;  /* 0x0000002416037981 */ /* 0x000164000c1e1900 */
.L_x_4504:
[----:B------:R-:W-:Y:S05]  /*11d0*/  BSYNC.RECONVERGENT B6 ;  /* 0x0000000000067941 */ /* 0x000fea0003800200 */
.L_x_4503:
[----:B-1----:R-:W-:Y:S01]  /*11e0*/  LEA R6, P1, R24, UR42, 0x3 ;  /* 0x0000002a18067c11 */ /* 0x002fe2000f8218ff */
[----:B------:R-:W-:Y:S01]  /*11f0*/  IMAD.MOV.U32 R4, RZ, RZ, RZ ;  /* 0x000000ffff047224 */ /* 0x000fe200078e00ff */
[----:B-----5:R-:W-:Y:S02]  /*1200*/  FSETP.GTU.FTZ.AND P0, PT, R38, R3, PT ;  /* 0x000000032600720b */ /* 0x020fe40003f1c000 */
[----:B------:R-:W-:Y:S02]  /*1210*/  LEA.HI.X R7, R24, UR43, R35, 0x3, P1 ;  /* 0x0000002b18077c11 */ /* 0x000fe400088f1c23 */
[----:B------:R-:W-:-:S05]  /*1220*/  FSEL R5, RZ, 1.875, P0 ;  /* 0x3ff00000ff057808 */ /* 0x000fca0000000000 */
[----:B------:R1:W-:Y:S04]  /*1230*/  STG.E.64 desc[UR36][R6.64], R4 ;  /* 0x0000000406007986 */ /* 0x0003e8000c101b24 */
.L_x_10174:
        /* <DEDUP_REMOVED lines=23> */
.L_x_4508:
[----:B------:R0:W5:Y:S02]  /*13b0*/  LDG.E R0, desc[UR36][R22.64] ;  /* 0x0000002416007981 */ /* 0x000164000c1e1900 */
.L_x_4507:
[----:B------:R-:W-:Y:S05]  /*13c0*/  BSYNC.RECONVERGENT B6 ;  /* 0x0000000000067941 */ /* 0x000fea0003800200 */
.L_x_4506:
[----:B-1----:R-:W-:Y:S01]  /*13d0*/  LEA R4, P1, R29, UR42, 0x3 ;  /* 0x0000002a1d047c11 */ /* 0x002fe2000f8218ff */
[----:B------:R-:W-:Y:S01]  /*13e0*/  IMAD.MOV.U32 R2, RZ, RZ, RZ ;  /* 0x000000ffff027224 */ /* 0x000fe200078e00ff */
[----:B-----5:R-:W-:Y:S02]  /*13f0*/  FSETP.GTU.FTZ.AND P0, PT, R37, R0, PT ;  /* 0x000000002500720b */ /* 0x020fe40003f1c000 */
[----:B------:R-:W-:Y:S02]  /*1400*/  LEA.HI.X R5, R29, UR43, R16, 0x3, P1 ;  /* 0x0000002b1d057c11 */ /* 0x000fe400088f1c10 */
[----:B------:R-:W-:-:S05]  /*1410*/  FSEL R3, RZ, 1.875, P0 ;  /* 0x3ff00000ff037808 */ /* 0x000fca0000000000 */
[----:B------:R1:W-:Y:S04]  /*1420*/  STG.E.64 desc[UR36][R4.64], R2 ;  /* 0x0000000204007986 */ /* 0x0003e8000c101b24 */
.L_x_10173:
[----:B------:R-:W-:Y:S05]  /*1430*/  BSYNC.RELIABLE B8 ;  /* 0x0000000000087941 */ /* 0x000fea0003800100 */
.L_x_4495:
[----:B------:R-:W-:-:S04]  /*1440*/  LEA R16, P0, R28, UR40, 0x2 ;  /* 0x000000281c107c11 */ /* 0x000fc8000f8010ff */
        /* <DEDUP_REMOVED lines=22> */
.L_x_4511:
[----:B------:R1:W5:Y:S02]  /*15b0*/  LDG.E R3, desc[UR36][R16.64] ;  /* 0x0000002410037981 */ /* 0x000364000c1e1900 */
.L_x_4510:
[----:B------:R-:W-:Y:S05]  /*15c0*/  BSYNC.RECONVERGENT B6 ;  /* 0x0000000000067941 */ /* 0x000fea0003800200 */
.L_x_4509:
[C---:B------:R-:W-:Y:S01]  /*15d0*/  LEA R4, P1, R31.reuse, UR42, 0x3 ;  /* 0x0000002a1f047c11 */ /* 0x040fe2000f8218ff */
[----:B------:R-:W-:Y:S01]  /*15e0*/  IMAD.MOV.U32 R2, RZ, RZ, RZ ;  /* 0x000000ffff027224 */ /* 0x000fe200078e00ff */
[----:B-----5:R-:W-:Y:S02]  /*15f0*/  FSETP.GTU.FTZ.AND P0, PT, R36, R3, PT ;  /* 0x000000032400720b */ /* 0x020fe40003f1c000 */
[----:B------:R-:W-:Y:S02]  /*1600*/  LEA.HI.X R5, R31, UR43, R26, 0x3, P1 ;  /* 0x0000002b1f057c11 */ /* 0x000fe400088f1c1a */
[----:B------:R-:W-:-:S05]  /*1610*/  FSEL R3, RZ, 1.875, P0 ;  /* 0x3ff00000ff037808 */ /* 0x000fca0000000000 */
[----:B------:R2:W-:Y:S01]  /*1620*/  STG.E.64 desc[UR36][R4.64], R2 ;  /* 0x0000000204007986 */ /* 0x0005e2000c101b24 */
[----:B------:R-:W-:Y:S05]  /*1630*/  BRA `(.L_x_4499) ;  /* 0x0000000000047947 */ /* 0x000fea0003800000 */
.L_x_10175:
[----:B------:R-:W-:Y:S05]  /*1640*/  BREAK.RELIABLE B8 ;  /* 0x0000000000087942 */ /* 0x000fea0003800100 */
.L_x_4499:
[----:B---34-:R-:W-:Y:S05]  /*1650*/  BSYNC.RECONVERGENT B9 ;  /* 0x0000000000097941 */ /* 0x018fea0003800200 */
.L_x_4494:
[----:B------:R-:W-:-:S13]  /*1660*/  ISETP.NE.AND P0, PT, R39, RZ, PT ;  /* 0x000000ff2700720c */ /* 0x000fda0003f05270 */
[----:B------:R-:W-:Y:S05]  /*1670*/  @!P0 BRA `(.L_x_4512) ;  /* 0xffffffe800bc8947 */ /* 0x000fea000383ffff */
[----:B------:R-:W-:Y:S05]  /*1680*/  BSYNC.RECONVERGENT B10 ;  /* 0x00000000000a7941 */ /* 0x000fea0003800200 */
.L_x_4491:
[----:B------:R-:W-:Y:S05]  /*1690*/  EXIT ;  /* 0x000000000000794d */ /* 0x000fea0003800000 */
.L_x_4513:
        /* <DEDUP_REMOVED lines=14> */
.L_x_10606:


//--------------------- .text._ZN2at4cuda57_GLOBAL__N__cd6b329d_24_DistributionBernoulli_cu_7537a20d21kernelPointwiseApply2IZNS_6native9templates4cuda28bernoulli_tensor_cuda_kernelIdfEEvRKNS_10TensorBaseES9_NS_15PhiloxCudaStateEEUliRdSB_SB_SB_RKfSD_SD_SD_E_dSC_jLin1ELin1ELi4ELi512ELi2EEEvNS0_6detail10TensorInfoIT0_T2_EENSG_IT1_SI_EESI_T_ --------------------------
	.section	.text._ZN2at4cuda57_GLOBAL__N__cd6b329d_24_DistributionBernoulli_cu_7537a20d21kernelPointwiseApply2IZNS_6native9templates4cuda28bernoulli_tensor_cuda_kernelIdfEEvRKNS_10TensorBaseES9_NS_15PhiloxCudaStateEEUliRdSB_SB_SB_RKfSD_SD_SD_E_dSC_jLin1ELin1ELi4ELi512ELi2EEEvNS0_6detail10TensorInfoIT0_T2_EENSG_IT1_SI_EESI_T_,"ax",@progbits
	.align	128
.text._ZN2at4cuda57_GLOBAL__N__cd6b329d_24_DistributionBernoulli_cu_7537a20d21kernelPointwiseApply2IZNS_6native9templates4cuda28bernoulli_tensor_cuda_kernelIdfEEvRKNS_10TensorBaseES9_NS_15PhiloxCudaStateEEUliRdSB_SB_SB_RKfSD_SD_SD_E_dSC_jLin1ELin1ELi4ELi512ELi2EEEvNS0_6detail10TensorInfoIT0_T2_EENSG_IT1_SI_EESI_T_:
        .type           _ZN2at4cuda57_GLOBAL__N__cd6b329d_24_DistributionBernoulli_cu_7537a20d21kernelPointwiseApply2IZNS_6native9templates4cuda28bernoulli_tensor_cuda_kernelIdfEEvRKNS_10TensorBaseES9_NS_15PhiloxCudaStateEEUliRdSB_SB_SB_RKfSD_SD_SD_E_dSC_jLin1ELin1ELi4ELi512ELi2EEEvNS0_6detail10TensorInfoIT0_T2_EENSG_IT1_SI_EESI_T_,@function
        .size           _ZN2at4cuda57_GLOBAL__N__cd6b329d_24_DistributionBernoulli_cu_7537a20d21kernelPointwiseApply2IZNS_6native9templates4cuda28bernoulli_tensor_cuda_kernelIdfEEvRKNS_10TensorBaseES9_NS_15PhiloxCudaStateEEUliRdSB_SB_SB_RKfSD_SD_SD_E_dSC_jLin1ELin1ELi4ELi512ELi2EEEvNS0_6detail10TensorInfoIT0_T2_EENSG_IT1_SI_EESI_T_,(.L_x_10607 - _ZN2at4cuda57_GLOBAL__N__cd6b329d_24_DistributionBernoulli_cu_7537a20d21kernelPointwiseApply2IZNS_6native9templates4cuda28bernoulli_tensor_cuda_kernelIdfEEvRKNS_10TensorBaseES9_NS_15PhiloxCudaStateEEUliRdSB_SB_SB_RKfSD_SD_SD_E_dSC_jLin1ELin1ELi4ELi512ELi2EEEvNS0_6detail10TensorInfoIT0_T2_EENSG_IT1_SI_EESI_T_)
        .other          _ZN2at4cuda57_GLOBAL__N__cd6b329d_24_DistributionBernoulli_cu_7537a20d21kernelPointwiseApply2IZNS_6native9templates4cuda28bernoulli_tensor_cuda_kernelIdfEEvRKNS_10TensorBaseES9_NS_15PhiloxCudaStateEEUliRdSB_SB_SB_RKfSD_SD_SD_E_dSC_jLin1ELin1ELi4ELi512ELi2EEEvNS0_6detail10TensorInfoIT0_T2_EENSG_IT1_SI_EESI_T_,@"STO_CUDA_ENTRY STV_DEFAULT"
_ZN2at4cuda57_GLOBAL__N__cd6b329d_24_DistributionBernoulli_cu_7537a20d21kernelPointwiseApply2IZNS_6native9templates4cuda28bernoulli_tensor_cuda_kernelIdfEEvRKNS_10TensorBaseES9_NS_15PhiloxCudaStateEEUliRdSB_SB_SB_RKfSD_SD_SD_E_dSC_jLin1ELin1ELi4ELi512ELi2EEEvNS0_6detail10TensorInfoIT0_T2_EENSG_IT1_SI_EESI_T_:
        /* <DEDUP_REMOVED lines=13> */
.L_x_4583:
        /* <DEDUP_REMOVED lines=46> */
.L_x_4519:
        /* <DEDUP_REMOVED lines=205> */
.L_x_4518:
[----:B------:R-:W-:-:S07]  /*1080*/  IADD3 R23, PT, PT, R23, 0x4, RZ ;  /* 0x0000000417177810 */ /* 0x000fce0007ffe0ff */
.L_x_4517:
        /* <DEDUP_REMOVED lines=106> */
.L_x_4520:
        /* <DEDUP_REMOVED lines=55> */
.L_x_4521:
        /* <DEDUP_REMOVED lines=27> */
.L_x_4516:
        /* <DEDUP_REMOVED lines=18> */
.L_x_4524:
        /* <DEDUP_REMOVED lines=206> */
.L_x_4523:
        /* <DEDUP_REMOVED lines=106> */
.L_x_4525:
        /* <DEDUP_REMOVED lines=56> */
.L_x_4526:
        /* <DEDUP_REMOVED lines=28> */
.L_x_4522:
[----:B------:R-:W0:Y:S01]  /*3630*/  LDCU UR4, c[0x0][0x4c4] ;  /* 0x00009880ff0477ac */ /* 0x000e220008000800 */
[----:B------:R-:W-:Y:S01]  /*3640*/  IMAD.MOV.U32 R17, RZ, RZ, RZ ;  /* 0x000000ffff117224 */ /* 0x000fe200078e00ff */
[----:B------:R-:W-:Y:S01]  /*3650*/  MOV R25, RZ ;  /* 0x000000ff00197202 */ /* 0x000fe20000000f00 */
[----:B0-----:R-:W-:-:S07]  /*3660*/  IMAD R24, R23, UR4, R24 ;  /* 0x0000000417187c24 */ /* 0x001fce000f8e0218 */
.L_x_4515:
[----:B-1----:R-:W-:Y:S05]  /*3670*/  BSYNC.RECONVERGENT B0 ;  /* 0x0000000000007941 */ /* 0x002fea0003800200 */
.L_x_4514:
        /* <DEDUP_REMOVED lines=23> */
.L_x_4531:
        /* <DEDUP_REMOVED lines=205> */
.L_x_4530:
        /* <DEDUP_REMOVED lines=105> */
.L_x_4532:
        /* <DEDUP_REMOVED lines=55> */
.L_x_4533:
        /* <DEDUP_REMOVED lines=27> */
.L_x_4529:
        /* <DEDUP_REMOVED lines=15> */
.L_x_4536:
        /* <DEDUP_REMOVED lines=206> */
.L_x_4535:
        /* <DEDUP_REMOVED lines=106> */
.L_x_4537:
        /* <DEDUP_REMOVED lines=56> */
.L_x_4538:
        /* <DEDUP_REMOVED lines=28> */
.L_x_4534:
[----:B------:R-:W0:Y:S01]  /*6a20*/  LDCU UR4, c[0x0][0x4c4] ;  /* 0x00009880ff0477ac */ /* 0x000e220008000800 */
[----:B------:R-:W-:Y:S02]  /*6a30*/  HFMA2 R23, -RZ, RZ, 0, 0 ;  /* 0x00000000ff177431 */ /* 0x000fe400000001ff */
[----:B0-----:R-:W-:Y:S02]  /*6a40*/  IMAD R26, R26, UR4, R27 ;  /* 0x000000041a1a7c24 */ /* 0x001fe4000f8e021b */
[----:B------:R-:W-:-:S07]  /*6a50*/  IMAD.MOV.U32 R27, RZ, RZ, RZ ;  /* 0x000000ffff1b7224 */ /* 0x000fce00078e00ff */
.L_x_4528:
[----:B------:R-:W-:Y:S05]  /*6a60*/  BSYNC.RECONVERGENT B0 ;  /* 0x0000000000007941 */ /* 0x000fea0003800200 */
.L_x_4527:
        /* <DEDUP_REMOVED lines=22> */
.L_x_4543:
        /* <DEDUP_REMOVED lines=205> */
.L_x_4542:
        /* <DEDUP_REMOVED lines=106> */
.L_x_4544:
        /* <DEDUP_REMOVED lines=55> */
.L_x_4545:
        /* <DEDUP_REMOVED lines=27> */
.L_x_4541:
        /* <DEDUP_REMOVED lines=15> */
.L_x_4548:
        /* <DEDUP_REMOVED lines=205> */
.L_x_4547:
        /* <DEDUP_REMOVED lines=107> */
.L_x_4549:
        /* <DEDUP_REMOVED lines=56> */
.L_x_4550:
        /* <DEDUP_REMOVED lines=28> */
.L_x_4546:
[----:B------:R-:W0:Y:S01]  /*9e10*/  LDCU UR4, c[0x0][0x4c4] ;  /* 0x00009880ff0477ac */ /* 0x000e220008000800 */
[----:B------:R-:W-:Y:S02]  /*9e20*/  HFMA2 R29, -RZ, RZ, 0, 0 ;  /* 0x00000000ff1d7431 */ /* 0x000fe400000001ff */
[----:B0-----:R-:W-:Y:S02]  /*9e30*/  IMAD R30, R30, UR4, R31 ;  /* 0x000000041e1e7c24 */ /* 0x001fe4000f8e021f */
[----:B------:R-:W-:-:S07]  /*9e40*/  IMAD.MOV.U32 R31, RZ, RZ, RZ ;  /* 0x000000ffff1f7224 */ /* 0x000fce00078e00ff */
.L_x_4540:
[----:B------:R-:W-:Y:S05]  /*9e50*/  BSYNC.RECONVERGENT B0 ;  /* 0x0000000000007941 */ /* 0x000fea0003800200 */
.L_x_4539:
        /* <DEDUP_REMOVED lines=22> */
.L_x_4555:
        /* <DEDUP_REMOVED lines=204> */
.L_x_4554:
        /* <DEDUP_REMOVED lines=105> */
.L_x_4556:
        /* <DEDUP_REMOVED lines=55> */
.L_x_4557:
        /* <DEDUP_REMOVED lines=27> */
.L_x_4553:
        /* <DEDUP_REMOVED lines=15> */
.L_x_4560:
        /* <DEDUP_REMOVED lines=206> */
.L_x_4559:
        /* <DEDUP_REMOVED lines=99> */
[----:B------:R-:W-:Y:S01]  /*cc30*/  IMAD R11, R11, R4, R14 ;  /* 0x000000040b0b7224 */ /* 0x000fe200078e020e */
[----:B------:R-:W-:Y:S01]  /*cc40*/  IADD3 R9, PT, PT, -R20, RZ, RZ ;  /* 0x000000ff14097210 */ /* 0x000fe20007ffe1ff */
[----:B------:R-:W-:Y:S01]  /*cc50*/  IMAD R6, R6, R2, R13 ;  /* 0x0000000206067224 */ /* 0x000fe200078e020d */
[----:B------:R-:W-:-:S03]  /*cc60*/  MOV R14, R20 ;  /* 0x00000014000e7202 */ /* 0x000fc60000000f00 */
[----:B-1----:R-:W-:Y:S02]  /*cc70*/  IMAD R6, R6, R12, R11 ;  /* 0x0000000c06067224 */ /* 0x002fe400078e020b */
[----:B------:R-:W-:-:S04]  /*cc80*/  IMAD R9, R10, R9, R33 ;  /* 0x000000090a097224 */ /* 0x000fc800078e0221 */
[----:B--2---:R-:W-:-:S07]  /*cc90*/  IMAD R9, R9, R15, R6 ;  /* 0x0000000f09097224 */ /* 0x004fce00078e0206 */
.L_x_4561:
        /* <DEDUP_REMOVED lines=24> */
[----:B------:R-:W-:-:S04]  /*ce20*/  IMAD.HI.U32 R11, R5, R11, R4 ;  /* 0x0000000b050b7227 */ /* 0x000fc800078e0004 */
[----:B------:R-:W-:Y:S02]  /*ce30*/  VIADD R4, R12, 0xffffffe ;  /* 0x0ffffffe0c047836 */ /* 0x000fe40000000000 */
[----:B------:R-:W-:-:S05]  /*ce40*/  IMAD.HI.U32 R11, R11, R14, RZ ;  /* 0x0000000e0b0b7227 */ /* 0x000fca00078e00ff */
[----:B------:R-:W-:-:S05]  /*ce50*/  IADD3 R5, PT, PT, -R11, RZ, RZ ;  /* 0x000000ff0b057210 */ /* 0x000fca0007ffe1ff */
[----:B------:R-:W-:Y:S02]  /*ce60*/  IMAD R6, R7, R5, R14 ;  /* 0x0000000507067224 */ /* 0x000fe400078e020e */
[----:B------:R1:W3:Y:S03]  /*ce70*/  F2I.FTZ.U32.TRUNC.NTZ R5, R4 ;  /* 0x0000000400057305 */ /* 0x0002e6000021f000 */
[----:B------:R-:W-:Y:S02]  /*ce80*/  ISETP.GE.U32.AND P1, PT, R6, R7, PT ;  /* 0x000000070600720c */ /* 0x000fe40003f26070 */
[----:B-1----:R-:W-:Y:S01]  /*ce90*/  MOV R4, RZ ;  /* 0x000000ff00047202 */ /* 0x002fe20000000f00 */
[----:B---3--:R-:W-:-:S10]  /*cea0*/  IMAD R13, R13, R5, RZ ;  /* 0x000000050d0d7224 */ /* 0x008fd400078e02ff */
[----:B------:R-:W-:Y:S01]  /*ceb0*/  @P1 IADD3 R6, PT, PT, -R7, R6, RZ ;  /* 0x0000000607061210 */ /* 0x000fe20007ffe1ff */
[----:B------:R-:W-:-:S03]  /*cec0*/  @P1 VIADD R11, R11, 0x1 ;  /* 0x000000010b0b1836 */ /* 0x000fc60000000000 */
[----:B------:R-:W-:Y:S01]  /*ced0*/  ISETP.GE.U32.AND P2, PT, R6, R7, PT ;  /* 0x000000070600720c */ /* 0x000fe20003f46070 */
[----:B------:R-:W-:-:S12]  /*cee0*/  IMAD.HI.U32 R6, R5, R13, R4 ;  /* 0x0000000d05067227 */ /* 0x000fd800078e0004 */
[----:B------:R-:W-:Y:S02]  /*cef0*/  @P2 IADD3 R11, PT, PT, R11, 0x1, RZ ;  /* 0x000000010b0b2810 */ /* 0x000fe40007ffe0ff */
[----:B------:R-:W-:Y:S02]  /*cf00*/  @!P3 LOP3.LUT R11, RZ, R7, RZ, 0x33, !PT ;  /* 0x00000007ff0bb212 */ /* 0x000fe400078e33ff */
[----:B------:R-:W-:-:S03]  /*cf10*/  ISETP.NE.U32.AND P3, PT, R10, RZ, PT ;  /* 0x000000ff0a00720c */ /* 0x000fc60003f65070 */
[----:B------:R-:W-:-:S04]  /*cf20*/  IMAD.HI.U32 R6, R6, R11, RZ ;  /* 0x0000000b06067227 */ /* 0x000fc800078e00ff */
[----:B------:R-:W-:-:S04]  /*cf30*/  IMAD.MOV R4, RZ, RZ, -R6 ;  /* 0x000000ffff047224 */ /* 0x000fc800078e0a06 */
[----:B------:R-:W-:Y:S01]  /*cf40*/  IMAD R5, R10, R4, R11 ;  /* 0x000000040a057224 */ /* 0x000fe200078e020b */
[----:B------:R-:W-:-:S04]  /*cf50*/  IADD3 R4, PT, PT, -R11, RZ, RZ ;  /* 0x000000ff0b047210 */ /* 0x000fc80007ffe1ff */
[----:B------:R-:W-:Y:S01]  /*cf60*/  ISETP.GE.U32.AND P1, PT, R5, R10, PT ;  /* 0x0000000a0500720c */ /* 0x000fe20003f26070 */
[----:B------:R-:W-:-:S04]  /*cf70*/  IMAD R4, R7, R4, R14 ;  /* 0x0000000407047224 */ /* 0x000fc800078e020e */
[----:B0-----:R-:W-:-:S08]  /*cf80*/  IMAD R4, R4, R2, R9 ;  /* 0x0000000204047224 */ /* 0x001fd000078e0209 */
[----:B------:R-:W-:Y:S02]  /*cf90*/  @P1 IADD3 R5, PT, PT, -R10, R5, RZ ;  /* 0x000000050a051210 */ /* 0x000fe40007ffe1ff */
[----:B------:R-:W-:Y:S02]  /*cfa0*/  @P1 IADD3 R6, PT, PT, R6, 0x1, RZ ;  /* 0x0000000106061810 */ /* 0x000fe40007ffe0ff */
[----:B------:R-:W-:-:S13]  /*cfb0*/  ISETP.GE.U32.AND P2, PT, R5, R10, PT ;  /* 0x0000000a0500720c */ /* 0x000fda0003f46070 */
[----:B------:R-:W-:Y:S01]  /*cfc0*/  @P2 VIADD R6, R6, 0x1 ;  /* 0x0000000106062836 */ /* 0x000fe20000000000 */
[----:B------:R-:W-:-:S04]  /*cfd0*/  @!P3 LOP3.LUT R6, RZ, R10, RZ, 0x33, !PT ;  /* 0x0000000aff06b212 */ /* 0x000fc800078e33ff */
[----:B------:R-:W-:Y:S01]  /*cfe0*/  IADD3 R5, PT, PT, -R6, RZ, RZ ;  /* 0x000000ff06057210 */ /* 0x000fe20007ffe1ff */
[----:B------:R-:W-:-:S04]  /*cff0*/  IMAD.MOV.U32 R14, RZ, RZ, R6 ;  /* 0x000000ffff0e7224 */ /* 0x000fc800078e0006 */
[----:B------:R-:W-:-:S04]  /*d000*/  IMAD R5, R10, R5, R11 ;  /* 0x000000050a057224 */ /* 0x000fc800078e020b */
[----:B--2---:R-:W-:-:S07]  /*d010*/  IMAD R9, R5, R8, R4 ;  /* 0x0000000805097224 */ /* 0x004fce00078e0204 */
.L_x_4562:
[----:B------:R-:W-:Y:S05]  /*d020*/  @!P0 BRA `(.L_x_4558) ;  /* 0x00000000006c8947 */ /* 0x000fea0003800000 */
[----:B------:R-:W-:Y:S01]  /*d030*/  IADD3 R3, PT, PT, R3, -0x1, RZ ;  /* 0xffffffff03037810 */ /* 0x000fe20007ffe0ff */
[----:B------:R-:W-:-:S03]  /*d040*/  UMOV UR4, 0xd8 ;  /* 0x000000d800047882 */ /* 0x000fc60000000000 */
        /* <DEDUP_REMOVED lines=25> */
.L_x_4558:
[----:B------:R-:W0:Y:S01]  /*d1e0*/  LDCU UR4, c[0x0][0x4c4] ;  /* 0x00009880ff0477ac */ /* 0x000e220008000800 */
[----:B------:R-:W-:Y:S01]  /*d1f0*/  MOV R33, RZ ;  /* 0x000000ff00217202 */ /* 0x000fe20000000f00 */
[----:B------:R-:W-:Y:S02]  /*d200*/  IMAD.MOV.U32 R13, RZ, RZ, RZ ;  /* 0x000000ffff0d7224 */ /* 0x000fe400078e00ff */
[----:B0-----:R-:W-:-:S07]  /*d210*/  IMAD R12, R14, UR4, R9 ;  /* 0x000000040e0c7c24 */ /* 0x001fce000f8e0209 */
.L_x_4552:
[----:B------:R-:W-:Y:S05]  /*d220*/  BSYNC.RECONVERGENT B0 ;  /* 0x0000000000007941 */ /* 0x000fea0003800200 */
.L_x_4551:
        /* <DEDUP_REMOVED lines=10> */
[----:B------:R-:W-:-:S04]  /*d2d0*/  SHF.R.U64 R8, R4, 0x2, R21 ;  /* 0x0000000204087819 */ /* 0x000fc80000001215 */
[----:B------:R-:W-:-:S04]  /*d2e0*/  IADD3 R5, PT, PT, R8, 0x1, RZ ;  /* 0x0000000108057810 */ /* 0x000fc80007ffe0ff */
[----:B------:R-:W-:Y:S02]  /*d2f0*/  ISETP.NE.AND P0, PT, R5, RZ, PT ;  /* 0x000000ff0500720c */ /* 0x000fe40003f05270 */
[----:B------:R-:W-:Y:S01]  /*d300*/  SHF.R.U32.HI R21, RZ, 0x2, R21 ;  /* 0x00000002ff157819 */ /* 0x000fe20000011615 */
[----:B------:R-:W-:-:S04]  /*d310*/  IMAD.WIDE.U32 R8, R8, -0x2daee0ad, RZ ;  /* 0xd2511f5308087825 */ /* 0x000fc800078e00ff */
[----:B------:R-:W-:Y:S01]  /*d320*/  IMAD.HI.U32 R15, R5, -0x2daee0ad, RZ ;  /* 0xd2511f53050f7827 */ /* 0x000fe200078e00ff */
[----:B---3--:R-:W-:-:S03]  /*d330*/  LOP3.LUT R36, R21, R19, R2, 0x96, !PT ;  /* 0x0000001315247212 */ /* 0x008fc600078e9602 */
[C---:B------:R-:W-:Y:S02]  /*d340*/  VIADD R7, R21.reuse, 0x1 ;  /* 0x0000000115077836 */ /* 0x040fe40000000000 */
[----:B------:R-:W-:Y:S02]  /*d350*/  @P0 IADD3 R7, PT, PT, R21, RZ, RZ ;  /* 0x000000ff15070210 */ /* 0x000fe40007ffe0ff */
[-C--:B------:R-:W-:Y:S02]  /*d360*/  LOP3.LUT R40, R9, R3.reuse, RZ, 0x3c, !PT ;  /* 0x0000000309287212 */ /* 0x080fe400078e3cff */
[----:B------:R-:W-:Y:S01]  /*d370*/  LOP3.LUT R15, R15, R3, RZ, 0x3c, !PT ;  /* 0x000000030f0f7212 */ /* 0x000fe200078e3cff */
[----:B------:R-:W-:Y:S01]  /*d380*/  IMAD.WIDE.U32 R36, R36, -0x2daee0ad, RZ ;  /* 0xd2511f5324247825 */ /* 0x000fe200078e00ff */
[----:B------:R-:W-:Y:S02]  /*d390*/  LOP3.LUT R7, R19, R7, R2, 0x96, !PT ;  /* 0x0000000713077212 */ /* 0x000fe400078e9602 */
[----:B------:R-:W-:Y:S01]  /*d3a0*/  IADD3 R11, PT, PT, R3, -0x4498517b, RZ ;  /* 0xbb67ae85030b7810 */ /* 0x000fe20007ffe0ff */
[----:B------:R-:W-:Y:S01]  /*d3b0*/  VIADD R5, R2, 0x9e3779b9 ;  /* 0x9e3779b902057836 */ /* 0x000fe20000000000 */
[----:B------:R-:W-:Y:S01]  /*d3c0*/  IADD3 R9, PT, PT, R8, -0x2daee0ad, RZ ;  /* 0xd2511f5308097810 */ /* 0x000fe20007ffe0ff */
[----:B------:R-:W-:Y:S01]  /*d3d0*/  IMAD.WIDE.U32 R40, R40, -0x326172a9, RZ ;  /* 0xcd9e8d5728287825 */ /* 0x000fe200078e00ff */
[----:B------:R-:W-:-:S03]  /*d3e0*/  LOP3.LUT R8, R11, R8, R37, 0x96, !PT ;  /* 0x000000080b087212 */ /* 0x000fc600078e9625 */
[----:B------:R-:W-:-:S04]  /*d3f0*/  IMAD.WIDE.U32 R38, R15, -0x326172a9, RZ ;  /* 0xcd9e8d570f267825 */ /* 0x000fc800078e00ff */
[----:B------:R-:W-:Y:S01]  /*d400*/  IMAD.WIDE.U32 R6, R7, -0x2daee0ad, RZ ;  /* 0xd2511f5307067825 */ /* 0x000fe200078e00ff */
[CC--:B------:R-:W-:Y:S02]  /*d410*/  LOP3.LUT R14, R5.reuse, R18.reuse, R41, 0x96, !PT ;  /* 0x00000012050e7212 */ /* 0x0c0fe400078e9629 */
        /* <DEDUP_REMOVED lines=15> */
[----:B------:R-:W-:Y:S02]  /*d510*/  IADD3 R5, PT, PT, R2, -0x255992d5, RZ ;  /* 0xdaa66d2b02057810 */ /* 0x000fe40007ffe0ff */
[----:B------:R-:W-:Y:S01]  /*d520*/  LOP3.LUT R14, R9, R14, R7, 0x96, !PT ;  /* 0x0000000e090e7212 */ /* 0x000fe200078e9607 */
        /* <DEDUP_REMOVED lines=26> */
[----:B------:R-:W-:Y:S02]  /*d6d0*/  IADD3 R5, PT, PT, R2, -0x4ab325aa, RZ ;  /* 0xb54cda5602057810 */ /* 0x000fe40007ffe0ff */
[----:B------:R-:W-:Y:S01]  /*d6e0*/  IADD3 R7, PT, PT, R3, 0x646e171e, RZ ;  /* 0x646e171e03077810 */ /* 0x000fe20007ffe0ff */
        /* <DEDUP_REMOVED lines=19> */
[----:B------:R-:W-:-:S04]  /*d820*/  IADD3 R21, PT, PT, R3, -0x24c28bd8, RZ ;  /* 0xdb3d742803157810 */ /* 0x000fc80007ffe0ff */
[----:B------:R-:W-:Y:S02]  /*d830*/  LOP3.LUT R40, R5, R40, R9, 0x96, !PT ;  /* 0x0000002805287212 */ /* 0x000fe400078e9609 */
[----:B------:R-:W-:Y:S02]  /*d840*/  LOP3.LUT R9, R4, 0x3, RZ, 0xc0, !PT ;  /* 0x0000000304097812 */ /* 0x000fe400078ec0ff */
[----:B------:R-:W-:Y:S02]  /*d850*/  IADD3 R35, PT, PT, R2, -0x700cb87f, RZ ;  /* 0x8ff3478102237810 */ /* 0x000fe40007ffe0ff */
        /* <DEDUP_REMOVED lines=26> */
.L_x_4563:
        /* <DEDUP_REMOVED lines=8> */
.L_x_4564:
        /* <DEDUP_REMOVED lines=19> */
.L_x_10176:
[----:B------:R-:W-:Y:S05]  /*dbb0*/  BRX R2 -0xdbc0                                                                                                                                                                                                                                                                                                                                                                                                                                                                               (*"BRANCH_TARGETS .L_x_10177,.L_x_10178,.L_x_10179"*) ;  /* 0xffffff2402107949 */ /* 0x000fea000383ffff */
.L_x_4567:
        /* <DEDUP_REMOVED lines=19> */
[----:B------:R1:W2:Y:S01]  /*dcf0*/  LDC.64 R2, c[0x4][R0] ;  /* 0x0100000000027b82 */ /* 0x0002a20000000a00 */
        /* <DEDUP_REMOVED lines=11> */
.L_x_4573:
[----:B------:R0:W5:Y:S02]  /*ddb0*/  LDG.E R0, desc[UR36][R36.64] ;  /* 0x0000002424007981 */ /* 0x000164000c1e1900 */
.L_x_4572:
[----:B------:R-:W-:Y:S05]  /*ddc0*/  BSYNC.RECONVERGENT B6 ;  /* 0x0000000000067941 */ /* 0x000fea0003800200 */
.L_x_4571:
[----:B------:R-:W1:Y:S01]  /*ddd0*/  LDCU.64 UR4, c[0x0][0x380] ;  /* 0x00007000ff0477ac */ /* 0x000e620008000a00 */
[----:B-----5:R-:W-:Y:S01]  /*dde0*/  FSETP.GTU.FTZ.AND P0, PT, R41, R0, PT ;  /* 0x000000002900720b */ /* 0x020fe20003f1c000 */
[----:B------:R-:W-:-:S03]  /*ddf0*/  HFMA2 R2, -RZ, RZ, 0, 0 ;  /* 0x00000000ff027431 */ /* 0x000fc600000001ff */
[----:B------:R-:W-:Y:S02]  /*de00*/  FSEL R3, RZ, 1.875, P0 ;  /* 0x3ff00000ff037808 */ /* 0x000fe40000000000 */
[----:B-1----:R-:W-:-:S04]  /*de10*/  LEA R4, P1, R32, UR4, 0x3 ;  /* 0x0000000420047c11 */ /* 0x002fc8000f8218ff */
[----:B------:R-:W-:-:S05]  /*de20*/  LEA.HI.X R5, R32, UR5, R33, 0x3, P1 ;  /* 0x0000000520057c11 */ /* 0x000fca00088f1c21 */
[----:B------:R1:W-:Y:S04]  /*de30*/  STG.E.64 desc[UR36][R4.64], R2 ;  /* 0x0000000204007986 */ /* 0x0003e8000c101b24 */
.L_x_4569:
[----:B------:R-:W-:Y:S05]  /*de40*/  BSYNC.RELIABLE B7 ;  /* 0x0000000000077941 */ /* 0x000fea0003800100 */
.L_x_4568:
        /* <DEDUP_REMOVED lines=24> */
.L_x_4576:
[----:B------:R2:W5:Y:S02]  /*dfd0*/  LDG.E R0, desc[UR36][R32.64] ;  /* 0x0000002420007981 */ /* 0x000564000c1e1900 */
.L_x_4575:
[----:B------:R-:W-:Y:S05]  /*dfe0*/  BSYNC.RECONVERGENT B6 ;  /* 0x0000000000067941 */ /* 0x000fea0003800200 */
.L_x_4574:
[----:B------:R-:W3:Y:S01]  /*dff0*/  LDCU.64 UR4, c[0x0][0x380] ;  /* 0x00007000ff0477ac */ /* 0x000ee20008000a00 */
[----:B-----5:R-:W-:Y:S01]  /*e000*/  FSETP.GTU.FTZ.AND P0, PT, R39, R0, PT ;  /* 0x000000002700720b */ /* 0x020fe20003f1c000 */
[----:B-1----:R-:W-:-:S03]  /*e010*/  HFMA2 R2, -RZ, RZ, 0, 0 ;  /* 0x00000000ff027431 */ /* 0x002fc600000001ff */
[----:B------:R-:W-:Y:S02]  /*e020*/  FSEL R3, RZ, 1.875, P0 ;  /* 0x3ff00000ff037808 */ /* 0x000fe40000000000 */
[----:B---3--:R-:W-:-:S04]  /*e030*/  LEA R4, P1, R28, UR4, 0x3 ;  /* 0x000000041c047c11 */ /* 0x008fc8000f8218ff */
[----:B------:R-:W-:-:S05]  /*e040*/  LEA.HI.X R5, R28, UR5, R29, 0x3, P1 ;  /* 0x000000051c057c11 */ /* 0x000fca00088f1c1d */
[----:B------:R1:W-:Y:S04]  /*e050*/  STG.E.64 desc[UR36][R4.64], R2 ;  /* 0x0000000204007986 */ /* 0x0003e8000c101b24 */
.L_x_10178:
        /* <DEDUP_REMOVED lines=12> */
[----:B------:R3:W4:Y:S01]  /*e120*/  LDC.64 R2, c[0x4][R0] ;  /* 0x0100000000027b82 */ /* 0x0007220000000a00 */
[----:B------:R-:W5:Y:S01]  /*e130*/  LDCU.64 UR6, c[0x4][0x178] ;  /* 0x01002f00ff0677ac */ /* 0x000f620008000a00 */
[----:B------:R-:W-:Y:S01]  /*e140*/  MOV R13, RZ ;  /* 0x000000ff000d7202 */ /* 0x000fe20000000f00 */
[----:B------:R-:W0:Y:S01]  /*e150*/  LDCU.64 UR8, c[0x4][0x70] ;  /* 0x01000e00ff0877ac */ /* 0x000e220008000a00 */
[----:B-1----:R-:W-:Y:S01]  /*e160*/  IMAD.U32 R4, RZ, RZ, UR4 ;  /* 0x00000004ff047e24 */ /* 0x002fe2000f8e00ff */
[----:B------:R-:W-:-:S02]  /*e170*/  MOV R5, UR5 ;  /* 0x0000000500057c02 */ /* 0x000fc40008000f00 */
[----:B-----5:R-:W-:Y:S01]  /*e180*/  MOV R6, UR6 ;  /* 0x0000000600067c02 */ /* 0x020fe20008000f00 */
[----:B------:R-:W-:Y:S01]  /*e190*/  IMAD.U32 R7, RZ, RZ, UR7 ;  /* 0x00000007ff077e24 */ /* 0x000fe2000f8e00ff */
[----:B0-----:R-:W-:Y:S02]  /*e1a0*/  MOV R10, UR8 ;  /* 0x00000008000a7c02 */ /* 0x001fe40008000f00 */
[----:B---3--:R-:W-:-:S07]  /*e1b0*/  MOV R11, UR9 ;  /* 0x00000009000b7c02 */ /* 0x008fce0008000f00 */
[----:B------:R-:W-:-:S07]  /*e1c0*/  LEPC R20, `(.L_x_4579) ;  /* 0x000000001014794e */ /* 0x000fce0000000000 */
[----:B--2-4-:R-:W-:Y:S05]  /*e1d0*/  CALL.ABS.NOINC R2 ;  /* 0x0000000002007343 */ /* 0x014fea0003c00000 */
.L_x_4579:
[----:B------:R1:W5:Y:S02]  /*e1e0*/  LDG.E R3, desc[UR36][R28.64] ;  /* 0x000000241c037981 */ /* 0x000364000c1e1900 */
.L_x_4578:
[----:B------:R-:W-:Y:S05]  /*e1f0*/  BSYNC.RECONVERGENT B6 ;  /* 0x0000000000067941 */ /* 0x000fea0003800200 */
.L_x_4577:
[----:B------:R-:W3:Y:S01]  /*e200*/  LDCU.64 UR4, c[0x0][0x380] ;  /* 0x00007000ff0477ac */ /* 0x000ee20008000a00 */
[----:B-----5:R-:W-:Y:S01]  /*e210*/  FSETP.GTU.FTZ.AND P0, PT, R38, R3, PT ;  /* 0x000000032600720b */ /* 0x020fe20003f1c000 */
[----:B------:R-:W-:-:S03]  /*e220*/  IMAD.MOV.U32 R2, RZ, RZ, RZ ;  /* 0x000000ffff027224 */ /* 0x000fc600078e00ff */
[----:B------:R-:W-:Y:S02]  /*e230*/  FSEL R3, RZ, 1.875, P0 ;  /* 0x3ff00000ff037808 */ /* 0x000fe40000000000 */
[----:B---3--:R-:W-:-:S04]  /*e240*/  LEA R4, P1, R22, UR4, 0x3 ;  /* 0x0000000416047c11 */ /* 0x008fc8000f8218ff */
[----:B------:R-:W-:-:S05]  /*e250*/  LEA.HI.X R5, R22, UR5, R23, 0x3, P1 ;  /* 0x0000000516057c11 */ /* 0x000fca00088f1c17 */
[----:B------:R3:W-:Y:S04]  /*e260*/  STG.E.64 desc[UR36][R4.64], R2 ;  /* 0x0000000204007986 */ /* 0x0007e8000c101b24 */
.L_x_10177:
[----:B------:R-:W-:Y:S05]  /*e270*/  BSYNC.RELIABLE B8 ;  /* 0x0000000000087941 */ /* 0x000fea0003800100 */
.L_x_4566:
        /* <DEDUP_REMOVED lines=10> */
[----:B------:R-:W-:Y:S01]  /*e320*/  HFMA2 R8, -RZ, RZ, 0, 3.8087368011474609375e-05 ;  /* 0x0000027fff087431 */ /* 0x000fe200000001ff */
[----:B------:R-:W-:Y:S01]  /*e330*/  MOV R12, 0x1 ;  /* 0x00000001000c7802 */ /* 0x000fe20000000f00 */
[----:B---3--:R3:W0:Y:S01]  /*e340*/  LDC.64 R2, c[0x4][R0] ;  /* 0x0100000000027b82 */ /* 0x0086220000000a00 */
[----:B------:R-:W5:Y:S01]  /*e350*/  LDCU.64 UR6, c[0x4][0x178] ;  /* 0x01002f00ff0677ac */ /* 0x000f620008000a00 */
[----:B------:R-:W-:Y:S01]  /*e360*/  IMAD.MOV.U32 R13, RZ, RZ, RZ ;  /* 0x000000ffff0d7224 */ /* 0x000fe200078e00ff */
[----:B------:R-:W1:Y:S01]  /*e370*/  LDCU.64 UR8, c[0x4][0x70] ;  /* 0x01000e00ff0877ac */ /* 0x000e620008000a00 */
[----:B----4-:R-:W-:Y:S02]  /*e380*/  MOV R4, UR4 ;  /* 0x0000000400047c02 */ /* 0x010fe40008000f00 */
[----:B------:R-:W-:Y:S01]  /*e390*/  MOV R5, UR5 ;  /* 0x0000000500057c02 */ /* 0x000fe20008000f00 */
[----:B-----5:R-:W-:Y:S01]  /*e3a0*/  IMAD.U32 R6, RZ, RZ, UR6 ;  /* 0x00000006ff067e24 */ /* 0x020fe2000f8e00ff */
[----:B------:R-:W-:-:S02]  /*e3b0*/  MOV R7, UR7 ;  /* 0x0000000700077c02 */ /* 0x000fc40008000f00 */
[----:B-1----:R-:W-:Y:S01]  /*e3c0*/  MOV R10, UR8 ;  /* 0x00000008000a7c02 */ /* 0x002fe20008000f00 */
[----:B---3--:R-:W-:-:S07]  /*e3d0*/  IMAD.U32 R11, RZ, RZ, UR9 ;  /* 0x00000009ff0b7e24 */ /* 0x008fce000f8e00ff */
[----:B------:R-:W-:-:S07]  /*e3e0*/  LEPC R20, `(.L_x_4582) ;  /* 0x000000001014794e */ /* 0x000fce0000000000 */
[----:B0-2---:R-:W-:Y:S05]  /*e3f0*/  CALL.ABS.NOINC R2 ;  /* 0x0000000002007343 */ /* 0x005fea0003c00000 */
.L_x_4582:
[----:B------:R4:W5:Y:S02]  /*e400*/  LDG.E R0, desc[UR36][R22.64] ;  /* 0x0000002416007981 */ /* 0x000964000c1e1900 */
.L_x_4581:
[----:B------:R-:W-:Y:S05]  /*e410*/  BSYNC.RECONVERGENT B6 ;  /* 0x0000000000067941 */ /* 0x000fea0003800200 */
.L_x_4580:
[----:B------:R-:W0:Y:S01]  /*e420*/  LDCU.64 UR4, c[0x0][0x380] ;  /* 0x00007000ff0477ac */ /* 0x000e220008000a00 */
[----:B-----5:R-:W-:Y:S01]  /*e430*/  FSETP.GTU.FTZ.AND P0, PT, R35, R0, PT ;  /* 0x000000002300720b */ /* 0x020fe20003f1c000 */
[----:B---3--:R-:W-:-:S03]  /*e440*/  HFMA2 R2, -RZ, RZ, 0, 0 ;  /* 0x00000000ff027431 */ /* 0x008fc600000001ff */
[----:B------:R-:W-:Y:S02]  /*e450*/  FSEL R3, RZ, 1.875, P0 ;  /* 0x3ff00000ff037808 */ /* 0x000fe40000000000 */
[----:B0-----:R-:W-:-:S04]  /*e460*/  LEA R4, P1, R16, UR4, 0x3 ;  /* 0x0000000410047c11 */ /* 0x001fc8000f8218ff */
[----:B------:R-:W-:-:S05]  /*e470*/  LEA.HI.X R5, R16, UR5, R17, 0x3, P1 ;  /* 0x0000000510057c11 */ /* 0x000fca00088f1c11 */
[----:B------:R0:W-:Y:S01]  /*e480*/  STG.E.64 desc[UR36][R4.64], R2 ;  /* 0x0000000204007986 */ /* 0x0001e2000c101b24 */
[----:B------:R-:W-:Y:S05]  /*e490*/  BRA `(.L_x_4570) ;  /* 0x0000000000047947 */ /* 0x000fea0003800000 */
.L_x_10179:
[----:B------:R-:W-:Y:S05]  /*e4a0*/  BREAK.RELIABLE B8 ;  /* 0x0000000000087942 */ /* 0x000fea0003800100 */
.L_x_4570:
[----:B------:R-:W-:Y:S05]  /*e4b0*/  BSYNC.RECONVERGENT B9 ;  /* 0x0000000000097941 */ /* 0x000fea0003800200 */
.L_x_4565:
        /* <DEDUP_REMOVED lines=8> */
.L_x_4584:
        /* <DEDUP_REMOVED lines=12> */
.L_x_10607:


//--------------------- .text._ZN2at4cuda57_GLOBAL__N__cd6b329d_24_DistributionBernoulli_cu_7537a20d21kernelPointwiseApply2IZNS_6native9templates4cuda28bernoulli_tensor_cuda_kernelIdfEEvRKNS_10TensorBaseES9_NS_15PhiloxCudaStateEEUliRdSB_SB_SB_RKfSD_SD_SD_E_dSC_jLin1ELi2ELi4ELi512ELi2EEEvNS0_6detail10TensorInfoIT0_T2_EENSG_IT1_SI_EESI_T_ --------------------------
	.section	.text._ZN2at4cuda57_GLOBAL__N__cd6b329d_24_DistributionBernoulli_cu_7537a20d21kernelPointwiseApply2IZNS_6native9templates4cuda28bernoulli_tensor_cuda_kernelIdfEEvRKNS_10TensorBaseES9_NS_15PhiloxCudaStateEEUliRdSB_SB_SB_RKfSD_SD_SD_E_dSC_jLin1ELi2ELi4ELi512ELi2EEEvNS0_6detail10TensorInfoIT0_T2_EENSG_IT1_SI_EESI_T_,"ax",@progbits
	.align	128
.text._ZN2at4cuda57_GLOBAL__N__cd6b329d_24_DistributionBernoulli_cu_7537a20d21kernelPointwiseApply2IZNS_6native9templates4cuda28bernoulli_tensor_cuda_kernelIdfEEvRKNS_10TensorBaseES9_NS_15PhiloxCudaStateEEUliRdSB_SB_SB_RKfSD_SD_SD_E_dSC_jLin1ELi2ELi4ELi512ELi2EEEvNS0_6detail10TensorInfoIT0_T2_EENSG_IT1_SI_EESI_T_:
        .type           _ZN2at4cuda57_GLOBAL__N__cd6b329d_24_DistributionBernoulli_cu_7537a20d21kernelPointwiseApply2IZNS_6native9templates4cuda28bernoulli_tensor_cuda_kernelIdfEEvRKNS_10TensorBaseES9_NS_15PhiloxCudaStateEEUliRdSB_SB_SB_RKfSD_SD_SD_E_dSC_jLin1ELi2ELi4ELi512ELi2EEEvNS0_6detail10TensorInfoIT0_T2_EENSG_IT1_SI_EESI_T_,@function
        .size           _ZN2at4cuda57_GLOBAL__N__cd6b329d_24_DistributionBernoulli_cu_7537a20d21kernelPointwiseApply2IZNS_6native9templates4cuda28bernoulli_tensor_cuda_kernelIdfEEvRKNS_10TensorBaseES9_NS_15PhiloxCudaStateEEUliRdSB_SB_SB_RKfSD_SD_SD_E_dSC_jLin1ELi2ELi4ELi512ELi2EEEvNS0_6detail10TensorInfoIT0_T2_EENSG_IT1_SI_EESI_T_,(.L_x_10608 - _ZN2at4cuda57_GLOBAL__N__cd6b329d_24_DistributionBernoulli_cu_7537a20d21kernelPointwiseApply2IZNS_6native9templates4cuda28bernoulli_tensor_cuda_kernelIdfEEvRKNS_10TensorBaseES9_NS_15PhiloxCudaStateEEUliRdSB_SB_SB_RKfSD_SD_SD_E_dSC_jLin1ELi2ELi4ELi512ELi2EEEvNS0_6detail10TensorInfoIT0_T2_EENSG_IT1_SI_EESI_T_)
        .other          _ZN2at4cuda57_GLOBAL__N__cd6b329d_24_DistributionBernoulli_cu_7537a20d21kernelPointwiseApply2IZNS_6native9templates4cuda28bernoulli_tensor_cuda_kernelIdfEEvRKNS_10TensorBaseES9_NS_15PhiloxCudaStateEEUliRdSB_SB_SB_RKfSD_SD_SD_E_dSC_jLin1ELi2ELi4ELi512ELi2EEEvNS0_6detail10TensorInfoIT0_T2_EENSG_IT1_SI_EESI_T_,@"STO_CUDA_ENTRY STV_DEFAULT"
_ZN2at4cuda57_GLOBAL__N__cd6b329d_24_DistributionBernoulli_cu_7537a20d21kernelPointwiseApply2IZNS_6native9templates4cuda28bernoulli_tensor_cuda_kernelIdfEEvRKNS_10TensorBaseES9_NS_15PhiloxCudaStateEEUliRdSB_SB_SB_RKfSD_SD_SD_E_dSC_jLin1ELi2ELi4ELi512ELi2EEEvNS0_6detail10TensorInfoIT0_T2_EENSG_IT1_SI_EESI_T_:
        /* <DEDUP_REMOVED lines=13> */
.L_x_4634:
[----:B0-----:R-:W0:Y:S01]  /*00d0*/  LDCU UR4, c[0x0][0x530] ;  /* 0x0000a600ff0477ac */ /* 0x001e220008000800 */
[----:B------:R-:W2:Y:S01]  /*00e0*/  LDC R36, c[0x0][0x450] ;  /* 0x00011400ff247b82 */ /* 0x000ea20000000800 */
[----:B------:R-:W-:Y:S01]  /*00f0*/  BSSY.RECONVERGENT B0, `(.L_x_4585) ;  /* 0x00001c7000007945 */ /* 0x000fe20003800200 */
[----:B------:R-:W-:Y:S02]  /*0100*/  CS2R R32, SRZ ;  /* 0x0000000000207805 */ /* 0x000fe4000001ff00 */
[----:B------:R-:W-:Y:S02]  /*0110*/  CS2R R30, SRZ ;  /* 0x00000000001e7805 */ /* 0x000fe4000001ff00 */
[----:B0-----:R-:W-:-:S04]  /*0120*/  IADD3 R0, PT, PT, -R37, UR4, RZ ;  /* 0x0000000425007c10 */ /* 0x001fc8000fffe1ff */
[----:B------:R-:W-:Y:S01]  /*0130*/  ISETP.GE.AND P0, PT, R0, 0x1, PT ;  /* 0x000000010000780c */ /* 0x000fe20003f06270 */
[C---:B-12---:R-:W-:Y:S01]  /*0140*/  VIADD R4, R36.reuse, 0x7 ;  /* 0x0000000724047836 */ /* 0x046fe20000000000 */
        /* <DEDUP_REMOVED lines=26> */
.L_x_4590:
        /* <DEDUP_REMOVED lines=205> */
.L_x_4589:
[----:B------:R-:W-:-:S07]  /*0fc0*/  VIADD R8, R8, 0x4 ;  /* 0x0000000408087836 */ /* 0x000fce0000000000 */
.L_x_4588:
        /* <DEDUP_REMOVED lines=106> */
.L_x_4591:
        /* <DEDUP_REMOVED lines=55> */
.L_x_4592:
        /* <DEDUP_REMOVED lines=27> */
.L_x_4587:
        /* <DEDUP_REMOVED lines=29> */
.L_x_4586:
[----:B-1----:R-:W-:Y:S05]  /*1d60*/  BSYNC.RECONVERGENT B0 ;  /* 0x0000000000007941 */ /* 0x002fea0003800200 */
.L_x_4585:
        /* <DEDUP_REMOVED lines=23> */
.L_x_4597:
        /* <DEDUP_REMOVED lines=205> */
.L_x_4596:
        /* <DEDUP_REMOVED lines=105> */
.L_x_4598:
        /* <DEDUP_REMOVED lines=55> */
.L_x_4599:
        /* <DEDUP_REMOVED lines=27> */
.L_x_4595:
        /* <DEDUP_REMOVED lines=29> */
.L_x_4594:
[----:B------:R-:W-:Y:S05]  /*3930*/  BSYNC.RECONVERGENT B0 ;  /* 0x0000000000007941 */ /* 0x000fea0003800200 */
.L_x_4593:
        /* <DEDUP_REMOVED lines=22> */
.L_x_4604:
        /* <DEDUP_REMOVED lines=205> */
.L_x_4603:
        /* <DEDUP_REMOVED lines=106> */
.L_x_4605:
        /* <DEDUP_REMOVED lines=55> */
.L_x_4606:
        /* <DEDUP_REMOVED lines=27> */
.L_x_4602:
        /* <DEDUP_REMOVED lines=29> */
.L_x_4601:
[----:B------:R-:W-:Y:S05]  /*5500*/  BSYNC.RECONVERGENT B0 ;  /* 0x0000000000007941 */ /* 0x000fea0003800200 */
.L_x_4600:
        /* <DEDUP_REMOVED lines=22> */
.L_x_4611:
        /* <DEDUP_REMOVED lines=205> */
.L_x_4610:
        /* <DEDUP_REMOVED lines=105> */
.L_x_4612:
        /* <DEDUP_REMOVED lines=55> */
.L_x_4613:
        /* <DEDUP_REMOVED lines=27> */
.L_x_4609:
        /* <DEDUP_REMOVED lines=29> */
.L_x_4608:
[----:B------:R-:W-:Y:S05]  /*70c0*/  BSYNC.RECONVERGENT B0 ;  /* 0x0000000000007941 */ /* 0x000fea0003800200 */
.L_x_4607:
        /* <DEDUP_REMOVED lines=20> */
[----:B------:R-:W-:Y:S02]  /*7210*/  LOP3.LUT R14, R11, R5, RZ, 0x3c, !PT ;  /* 0x000000050b0e7212 */ /* 0x000fe400078e3cff */
[----:B------:R-:W-:Y:S01]  /*7220*/  LOP3.LUT R9, R35, R9, R4, 0x96, !PT ;  /* 0x0000000923097212 */ /* 0x000fe200078e9604 */
[----:B------:R-:W-:Y:S01]  /*7230*/  IMAD.WIDE.U32 R10, R10, -0x2daee0ad, RZ ;  /* 0xd2511f530a0a7825 */ /* 0x000fe200078e00ff */
[----:B------:R-:W-:-:S03]  /*7240*/  IADD3 R21, PT, PT, R5, -0x4498517b, RZ ;  /* 0xbb67ae8505157810 */ /* 0x000fc60007ffe0ff */
[----:B------:R-:W-:Y:S02]  /*7250*/  VIADD R7, R4, 0x9e3779b9 ;  /* 0x9e3779b904077836 */ /* 0x000fe40000000000 */
        /* <DEDUP_REMOVED lines=72> */
[----:B------:R-:W-:-:S02]  /*76e0*/  IADD3 R7, PT, PT, R4, -0x700cb87f, RZ ;  /* 0x8ff3478104077810 */ /* 0x000fc40007ffe0ff */
[----:B------:R-:W-:Y:S01]  /*76f0*/  IADD3 R9, PT, PT, R5, -0x695add53, RZ ;  /* 0x96a522ad05097810 */ /* 0x000fe20007ffe0ff */
[----:B------:R-:W-:Y:S01]  /*7700*/  IMAD.WIDE.U32 R4, R15, -0x2daee0ad, RZ ;  /* 0xd2511f530f047825 */ /* 0x000fe200078e00ff */
[----:B------:R-:W-:-:S03]  /*7710*/  ISETP.GT.AND P0, PT, R6, 0x1, PT ;  /* 0x000000010600780c */ /* 0x000fc60003f04270 */
[----:B------:R-:W-:Y:S01]  /*7720*/  IMAD.WIDE.U32 R20, R21, -0x2daee0ad, RZ ;  /* 0xd2511f5315147825 */ /* 0x000fe200078e00ff */
[----:B------:R-:W-:-:S03]  /*7730*/  LOP3.LUT R14, R11, R14, R17, 0x96, !PT ;  /* 0x0000000e0b0e7212 */ /* 0x000fc600078e9611 */
        /* <DEDUP_REMOVED lines=22> */
.L_x_4614:
        /* <DEDUP_REMOVED lines=8> */
.L_x_4615:
        /* <DEDUP_REMOVED lines=19> */
.L_x_10180:
[----:B------:R-:W-:Y:S05]  /*7a50*/  BRX R2 -0x7a60                                                                                                                                                                                                                                                                                                                                                                                                                                                                               (*"BRANCH_TARGETS .L_x_10181,.L_x_10182,.L_x_10183"*) ;  /* 0xffffff8402687949 */ /* 0x000fea000383ffff */
.L_x_4618:
        /* <DEDUP_REMOVED lines=31> */
.L_x_4624:
[----:B------:R0:W5:Y:S02]  /*7c50*/  LDG.E R0, desc[UR36][R16.64] ;  /* 0x0000002410007981 */ /* 0x000164000c1e1900 */
.L_x_4623:
[----:B------:R-:W-:Y:S05]  /*7c60*/  BSYNC.RECONVERGENT B6 ;  /* 0x0000000000067941 */ /* 0x000fea0003800200 */
.L_x_4622:
[----:B------:R-:W1:Y:S01]  /*7c70*/  LDCU.64 UR4, c[0x0][0x380] ;  /* 0x00007000ff0477ac */ /* 0x000e620008000a00 */
[----:B-----5:R-:W-:Y:S01]  /*7c80*/  FSETP.GTU.FTZ.AND P0, PT, R41, R0, PT ;  /* 0x000000002900720b */ /* 0x020fe20003f1c000 */
[----:B------:R-:W-:-:S03]  /*7c90*/  HFMA2 R2, -RZ, RZ, 0, 0 ;  /* 0x00000000ff027431 */ /* 0x000fc600000001ff */
[----:B------:R-:W-:Y:S02]  /*7ca0*/  FSEL R3, RZ, 1.875, P0 ;  /* 0x3ff00000ff037808 */ /* 0x000fe40000000000 */
[----:B-1----:R-:W-:-:S04]  /*7cb0*/  LEA R4, P1, R18, UR4, 0x3 ;  /* 0x0000000412047c11 */ /* 0x002fc8000f8218ff */
[----:B------:R-:W-:-:S05]  /*7cc0*/  LEA.HI.X R5, R18, UR5, R19, 0x3, P1 ;  /* 0x0000000512057c11 */ /* 0x000fca00088f1c13 */
[----:B------:R1:W-:Y:S04]  /*7cd0*/  STG.E.64 desc[UR36][R4.64], R2 ;  /* 0x0000000204007986 */ /* 0x0003e8000c101b24 */
.L_x_4620:
[----:B------:R-:W-:Y:S05]  /*7ce0*/  BSYNC.RELIABLE B7 ;  /* 0x0000000000077941 */ /* 0x000fea0003800100 */
.L_x_4619:
        /* <DEDUP_REMOVED lines=24> */
.L_x_4627:
[----:B------:R0:W5:Y:S02]  /*7e70*/  LDG.E R0, desc[UR36][R16.64] ;  /* 0x0000002410007981 */ /* 0x000164000c1e1900 */
.L_x_4626:
[----:B------:R-:W-:Y:S05]  /*7e80*/  BSYNC.RECONVERGENT B6 ;  /* 0x0000000000067941 */ /* 0x000fea0003800200 */
.L_x_4625:
[----:B------:R-:W2:Y:S01]  /*7e90*/  LDCU.64 UR4, c[0x0][0x380] ;  /* 0x00007000ff0477ac */ /* 0x000ea20008000a00 */
[----:B-----5:R-:W-:Y:S01]  /*7ea0*/  FSETP.GTU.FTZ.AND P0, PT, R39, R0, PT ;  /* 0x000000002700720b */ /* 0x020fe20003f1c000 */
[----:B-1----:R-:W-:-:S03]  /*7eb0*/  HFMA2 R2, -RZ, RZ, 0, 0 ;  /* 0x00000000ff027431 */ /* 0x002fc600000001ff */
[----:B------:R-:W-:Y:S02]  /*7ec0*/  FSEL R3, RZ, 1.875, P0 ;  /* 0x3ff00000ff037808 */ /* 0x000fe40000000000 */
[----:B--2---:R-:W-:-:S04]  /*7ed0*/  LEA R4, P1, R24, UR4, 0x3 ;  /* 0x0000000418047c11 */ /* 0x004fc8000f8218ff */
[----:B------:R-:W-:-:S05]  /*7ee0*/  LEA.HI.X R5, R24, UR5, R25, 0x3, P1 ;  /* 0x0000000518057c11 */ /* 0x000fca00088f1c19 */
[----:B------:R1:W-:Y:S04]  /*7ef0*/  STG.E.64 desc[UR36][R4.64], R2 ;  /* 0x0000000204007986 */ /* 0x0003e8000c101b24 */
.L_x_10182:
        /* <DEDUP_REMOVED lines=24> */
.L_x_4630:
[----:B------:R0:W5:Y:S02]  /*8080*/  LDG.E R3, desc[UR36][R16.64] ;  /* 0x0000002410037981 */ /* 0x000164000c1e1900 */
.L_x_4629:
[----:B------:R-:W-:Y:S05]  /*8090*/  BSYNC.RECONVERGENT B6 ;  /* 0x0000000000067941 */ /* 0x000fea0003800200 */
.L_x_4628:
[----:B------:R-:W1:Y:S01]  /*80a0*/  LDCU.64 UR4, c[0x0][0x380] ;  /* 0x00007000ff0477ac */ /* 0x000e620008000a00 */
[----:B-----5:R-:W-:Y:S01]  /*80b0*/  FSETP.GTU.FTZ.AND P0, PT, R38, R3, PT ;  /* 0x000000032600720b */ /* 0x020fe20003f1c000 */
[----:B------:R-:W-:-:S03]  /*80c0*/  IMAD.MOV.U32 R2, RZ, RZ, RZ ;  /* 0x000000ffff027224 */ /* 0x000fc600078e00ff */
[----:B------:R-:W-:Y:S02]  /*80d0*/  FSEL R3, RZ, 1.875, P0 ;  /* 0x3ff00000ff037808 */ /* 0x000fe40000000000 */
[----:B-1----:R-:W-:-:S04]  /*80e0*/  LEA R4, P1, R28, UR4, 0x3 ;  /* 0x000000041c047c11 */ /* 0x002fc8000f8218ff */
[----:B------:R-:W-:-:S05]  /*80f0*/  LEA.HI.X R5, R28, UR5, R29, 0x3, P1 ;  /* 0x000000051c057c11 */ /* 0x000fca00088f1c1d */
[----:B------:R1:W-:Y:S04]  /*8100*/  STG.E.64 desc[UR36][R4.64], R2 ;  /* 0x0000000204007986 */ /* 0x0003e8000c101b24 */
.L_x_10181:
[----:B------:R-:W-:Y:S05]  /*8110*/  BSYNC.RELIABLE B8 ;  /* 0x0000000000087941 */ /* 0x000fea0003800100 */
.L_x_4617:
        /* <DEDUP_REMOVED lines=24> */
.L_x_4633:
[----:B------:R0:W5:Y:S02]  /*82a0*/  LDG.E R3, desc[UR36][R16.64] ;  /* 0x0000002410037981 */ /* 0x000164000c1e1900 */
.L_x_4632:
[----:B------:R-:W-:Y:S05]  /*82b0*/  BSYNC.RECONVERGENT B6 ;  /* 0x0000000000067941 */ /* 0x000fea0003800200 */
.L_x_4631:
[----:B------:R-:W1:Y:S01]  /*82c0*/  LDCU.64 UR4, c[0x0][0x380] ;  /* 0x00007000ff0477ac */ /* 0x000e620008000a00 */
[----:B-----5:R-:W-:Y:S01]  /*82d0*/  FSETP.GTU.FTZ.AND P0, PT, R36, R3, PT ;  /* 0x000000032400720b */ /* 0x020fe20003f1c000 */
[----:B------:R-:W-:-:S03]  /*82e0*/  HFMA2 R2, -RZ, RZ, 0, 0 ;  /* 0x00000000ff027431 */ /* 0x000fc600000001ff */
[----:B------:R-:W-:Y:S02]  /*82f0*/  FSEL R3, RZ, 1.875, P0 ;  /* 0x3ff00000ff037808 */ /* 0x000fe40000000000 */
[----:B-1----:R-:W-:-:S04]  /*8300*/  LEA R4, P1, R32, UR4, 0x3 ;  /* 0x0000000420047c11 */ /* 0x002fc8000f8218ff */
[----:B------:R-:W-:-:S05]  /*8310*/  LEA.HI.X R5, R32, UR5, R33, 0x3, P1 ;  /* 0x0000000520057c11 */ /* 0x000fca00088f1c21 */
[----:B------:R1:W-:Y:S01]  /*8320*/  STG.E.64 desc[UR36][R4.64], R2 ;  /* 0x0000000204007986 */ /* 0x0003e2000c101b24 */
[----:B------:R-:W-:Y:S05]  /*8330*/  BRA `(.L_x_4621) ;  /* 0x0000000000047947 */ /* 0x000fea0003800000 */
.L_x_10183:
[----:B------:R-:W-:Y:S05]  /*8340*/  BREAK.RELIABLE B8 ;  /* 0x0000000000087942 */ /* 0x000fea0003800100 */
.L_x_4621:
[----:B------:R-:W-:Y:S05]  /*8350*/  BSYNC.RECONVERGENT B9 ;  /* 0x0000000000097941 */ /* 0x000fea0003800200 */
.L_x_4616:
        /* <DEDUP_REMOVED lines=8> */
.L_x_4635:
        /* <DEDUP_REMOVED lines=10> */
.L_x_10608:


//--------------------- .text._ZN2at4cuda57_GLOBAL__N__cd6b329d_24_DistributionBernoulli_cu_7537a20d21kernelPointwiseApply2IZNS_6native9templates4cuda28bernoulli_tensor_cuda_kernelIdfEEvRKNS_10TensorBaseES9_NS_15PhiloxCudaStateEEUliRdSB_SB_SB_RKfSD_SD_SD_E_dSC_jLin1ELi1ELi4ELi512ELi2EEEvNS0_6detail10TensorInfoIT0_T2_EENSG_IT1_SI_EESI_T_ --------------------------
	.section	.text._ZN2at4cuda57_GLOBAL__N__cd6b329d_24_DistributionBernoulli_cu_7537a20d21kernelPointwiseApply2IZNS_6native9templates4cuda28bernoulli_tensor_cuda_kernelIdfEEvRKNS_10TensorBaseES9_NS_15PhiloxCudaStateEEUliRdSB_SB_SB_RKfSD_SD_SD_E_dSC_jLin1ELi1ELi4ELi512ELi2EEEvNS0_6detail10TensorInfoIT0_T2_EENSG_IT1_SI_EESI_T_,"ax",@progbits
	.align	128
.text._ZN2at4cuda57_GLOBAL__N__cd6b329d_24_DistributionBernoulli_cu_7537a20d21kernelPointwiseApply2IZNS_6native9templates4cuda28bernoulli_tensor_cuda_kernelIdfEEvRKNS_10TensorBaseES9_NS_15PhiloxCudaStateEEUliRdSB_SB_SB_RKfSD_SD_SD_E_dSC_jLin1ELi1ELi4ELi512ELi2EEEvNS0_6detail10TensorInfoIT0_T2_EENSG_IT1_SI_EESI_T_:
        .type           _ZN2at4cuda57_GLOBAL__N__cd6b329d_24_DistributionBernoulli_cu_7537a20d21kernelPointwiseApply2IZNS_6native9templates4cuda28bernoulli_tensor_cuda_kernelIdfEEvRKNS_10TensorBaseES9_NS_15PhiloxCudaStateEEUliRdSB_SB_SB_RKfSD_SD_SD_E_dSC_jLin1ELi1ELi4ELi512ELi2EEEvNS0_6detail10TensorInfoIT0_T2_EENSG_IT1_SI_EESI_T_,@function
        .size           _ZN2at4cuda57_GLOBAL__N__cd6b329d_24_DistributionBernoulli_cu_7537a20d21kernelPointwiseApply2IZNS_6native9templates4cuda28bernoulli_tensor_cuda_kernelIdfEEvRKNS_10TensorBaseES9_NS_15PhiloxCudaStateEEUliRdSB_SB_SB_RKfSD_SD_SD_E_dSC_jLin1ELi1ELi4ELi512ELi2EEEvNS0_6detail10TensorInfoIT0_T2_EENSG_IT1_SI_EESI_T_,(.L_x_10609 - _ZN2at4cuda57_GLOBAL__N__cd6b329d_24_DistributionBernoulli_cu_7537a20d21kernelPointwiseApply2IZNS_6native9templates4cuda28bernoulli_tensor_cuda_kernelIdfEEvRKNS_10TensorBaseES9_NS_15PhiloxCudaStateEEUliRdSB_SB_SB_RKfSD_SD_SD_E_dSC_jLin1ELi1ELi4ELi512ELi2EEEvNS0_6detail10TensorInfoIT0_T2_EENSG_IT1_SI_EESI_T_)
        .other          _ZN2at4cuda57_GLOBAL__N__cd6b329d_24_DistributionBernoulli_cu_7537a20d21kernelPointwiseApply2IZNS_6native9templates4cuda28bernoulli_tensor_cuda_kernelIdfEEvRKNS_10TensorBaseES9_NS_15PhiloxCudaStateEEUliRdSB_SB_SB_RKfSD_SD_SD_E_dSC_jLin1ELi1ELi4ELi512ELi2EEEvNS0_6detail10TensorInfoIT0_T2_EENSG_IT1_SI_EESI_T_,@"STO_CUDA_ENTRY STV_DEFAULT"
_ZN2at4cuda57_GLOBAL__N__cd6b329d_24_DistributionBernoulli_cu_7537a20d21kernelPointwiseApply2IZNS_6native9templates4cuda28bernoulli_tensor_cuda_kernelIdfEEvRKNS_10TensorBaseES9_NS_15PhiloxCudaStateEEUliRdSB_SB_SB_RKfSD_SD_SD_E_dSC_jLin1ELi1ELi4ELi512ELi2EEEvNS0_6detail10TensorInfoIT0_T2_EENSG_IT1_SI_EESI_T_:
        /* <DEDUP_REMOVED lines=24> */
.L_x_4685:
        /* <DEDUP_REMOVED lines=26> */
.L_x_4641:
        /* <DEDUP_REMOVED lines=205> */
.L_x_4640:
[----:B------:R-:W-:-:S07]  /*0ff0*/  VIADD R5, R5, 0x4 ;  /* 0x0000000405057836 */ /* 0x000fce0000000000 */
.L_x_4639:
        /* <DEDUP_REMOVED lines=106> */
.L_x_4642:
        /* <DEDUP_REMOVED lines=55> */
.L_x_4643:
        /* <DEDUP_REMOVED lines=27> */
.L_x_4638:
[----:B------:R-:W0:Y:S01]  /*1bc0*/  LDCU UR4, c[0x0][0x3ec] ;  /* 0x00007d80ff0477ac */ /* 0x000e220008000800 */
[----:B------:R-:W-:Y:S02]  /*1bd0*/  IMAD.MOV.U32 R29, RZ, RZ, RZ ;  /* 0x000000ffff1d7224 */ /* 0x000fe400078e00ff */
[----:B0-----:R-:W-:-:S07]  /*1be0*/  IMAD R28, R11, UR4, R28 ;  /* 0x000000040b1c7c24 */ /* 0x001fce000f8e021c */
.L_x_4637:
[----:B------:R-:W-:Y:S05]  /*1bf0*/  BSYNC.RECONVERGENT B0 ;  /* 0x0000000000007941 */ /* 0x000fea0003800200 */
.L_x_4636:
        /* <DEDUP_REMOVED lines=17> */
.L_x_4648:
        /* <DEDUP_REMOVED lines=205> */
.L_x_4647:
        /* <DEDUP_REMOVED lines=106> */
.L_x_4649:
        /* <DEDUP_REMOVED lines=55> */
.L_x_4650:
        /* <DEDUP_REMOVED lines=27> */
.L_x_4646:
[----:B------:R-:W0:Y:S02]  /*35a0*/  LDCU UR4, c[0x0][0x3ec] ;  /* 0x00007d80ff0477ac */ /* 0x000e240008000800 */
[----:B0-----:R-:W-:Y:S02]  /*35b0*/  IMAD R18, R19, UR4, R18 ;  /* 0x0000000413127c24 */ /* 0x001fe4000f8e0212 */
[----:B------:R-:W-:-:S07]  /*35c0*/  HFMA2 R19, -RZ, RZ, 0, 0 ;  /* 0x00000000ff137431 */ /* 0x000fce00000001ff */
.L_x_4645:
[----:B------:R-:W-:Y:S05]  /*35d0*/  BSYNC.RECONVERGENT B0 ;  /* 0x0000000000007941 */ /* 0x000fea0003800200 */
.L_x_4644:
        /* <DEDUP_REMOVED lines=18> */
.L_x_4655:
        /* <DEDUP_REMOVED lines=205> */
.L_x_4654:
        /* <DEDUP_REMOVED lines=106> */
.L_x_4656:
        /* <DEDUP_REMOVED lines=55> */
.L_x_4657:
        /* <DEDUP_REMOVED lines=27> */
.L_x_4653:
[----:B------:R-:W0:Y:S02]  /*4f90*/  LDCU UR4, c[0x0][0x3ec] ;  /* 0x00007d80ff0477ac */ /* 0x000e240008000800 */
[----:B0-----:R-:W-:Y:S02]  /*4fa0*/  IMAD R22, R23, UR4, R22 ;  /* 0x0000000417167c24 */ /* 0x001fe4000f8e0216 */
[----:B------:R-:W-:-:S07]  /*4fb0*/  IMAD.MOV.U32 R23, RZ, RZ, RZ ;  /* 0x000000ffff177224 */ /* 0x000fce00078e00ff */
.L_x_4652:
[----:B------:R-:W-:Y:S05]  /*4fc0*/  BSYNC.RECONVERGENT B0 ;  /* 0x0000000000007941 */ /* 0x000fea0003800200 */
.L_x_4651:
        /* <DEDUP_REMOVED lines=17> */
.L_x_4662:
        /* <DEDUP_REMOVED lines=205> */
.L_x_4661:
        /* <DEDUP_REMOVED lines=84> */
[----:B------:R-:W-:-:S05]  /*62f0*/  IMAD.HI.U32 R2, R2, R15, RZ ;  /* 0x0000000f02027227 */ /* 0x000fca00078e00ff */
[----:B------:R-:W-:-:S05]  /*6300*/  IADD3 R3, PT, PT, -R2, RZ, RZ ;  /* 0x000000ff02037210 */ /* 0x000fca0007ffe1ff */
[----:B------:R-:W-:-:S05]  /*6310*/  IMAD R3, R12, R3, R15 ;  /* 0x000000030c037224 */ /* 0x000fca00078e020f */
[----:B------:R-:W-:-:S13]  /*6320*/  ISETP.GE.U32.AND P1, PT, R3, R12, PT ;  /* 0x0000000c0300720c */ /* 0x000fda0003f26070 */
[----:B------:R-:W-:Y:S02]  /*6330*/  @P1 IMAD.IADD R3, R3, 0x1, -R12 ;  /* 0x0000000103031824 */ /* 0x000fe400078e0a0c */
[----:B------:R-:W-:-:S03]  /*6340*/  @P1 VIADD R2, R2, 0x1 ;  /* 0x0000000102021836 */ /* 0x000fc60000000000 */
[----:B------:R-:W-:Y:S02]  /*6350*/  ISETP.GE.U32.AND P2, PT, R3, R12, PT ;  /* 0x0000000c0300720c */ /* 0x000fe40003f46070 */
[----:B------:R-:W-:-:S05]  /*6360*/  IADD3 R3, PT, PT, -R11, RZ, RZ ;  /* 0x000000ff0b037210 */ /* 0x000fca0007ffe1ff */
[----:B------:R-:W-:Y:S01]  /*6370*/  IMAD R3, R8, R3, R25 ;  /* 0x0000000308037224 */ /* 0x000fe200078e0219 */
[----:B------:R-:W-:-:S03]  /*6380*/  IADD3 R8, PT, PT, -R14, RZ, RZ ;  /* 0x000000ff0e087210 */ /* 0x000fc60007ffe1ff */
[----:B------:R-:W-:Y:S02]  /*6390*/  IMAD R3, R3, R7, R24 ;  /* 0x0000000703037224 */ /* 0x000fe400078e0218 */
[----:B------:R-:W-:Y:S01]  /*63a0*/  @P2 IADD3 R2, PT, PT, R2, 0x1, RZ ;  /* 0x0000000102022810 */ /* 0x000fe20007ffe0ff */
[----:B------:R-:W-:Y:S01]  /*63b0*/  IMAD R4, R4, R8, R11 ;  /* 0x0000000804047224 */ /* 0x000fe200078e020b */
[----:B------:R-:W-:Y:S02]  /*63c0*/  IADD3 R8, PT, PT, -R15, RZ, RZ ;  /* 0x000000ff0f087210 */ /* 0x000fe40007ffe1ff */
[----:B------:R-:W-:Y:S01]  /*63d0*/  @!P3 LOP3.LUT R2, RZ, R12, RZ, 0x33, !PT ;  /* 0x0000000cff02b212 */ /* 0x000fe200078e33ff */
[----:B--2---:R-:W-:Y:S02]  /*63e0*/  IMAD R3, R4, R5, R3 ;  /* 0x0000000504037224 */ /* 0x004fe400078e0203 */
[----:B------:R-:W-:Y:S01]  /*63f0*/  IMAD R14, R9, R8, R14 ;  /* 0x00000008090e7224 */ /* 0x000fe200078e020e */
[----:B------:R-:W-:Y:S01]  /*6400*/  MOV R25, R2 ;  /* 0x0000000200197202 */ /* 0x000fe20000000f00 */
[----:B------:R-:W-:-:S02]  /*6410*/  IMAD.MOV R4, RZ, RZ, -R2 ;  /* 0x000000ffff047224 */ /* 0x000fc400078e0a02 */
[----:B-1----:R-:W-:Y:S02]  /*6420*/  IMAD R3, R14, R10, R3 ;  /* 0x0000000a0e037224 */ /* 0x002fe400078e0203 */
[----:B------:R-:W-:-:S04]  /*6430*/  IMAD R12, R12, R4, R15 ;  /* 0x000000040c0c7224 */ /* 0x000fc800078e020f */
[----:B---3--:R-:W-:-:S07]  /*6440*/  IMAD R24, R12, R13, R3 ;  /* 0x0000000d0c187224 */ /* 0x008fce00078e0203 */
.L_x_4663:
[----:B------:R-:W-:Y:S05]  /*6450*/  @!P0 BRA `(.L_x_4660) ;  /* 0x0000000400448947 */ /* 0x000fea0003800000 */
[----:B------:R-:W-:Y:S02]  /*6460*/  UISETP.NE.AND UP0, UPT, UR41, 0x1, UPT ;  /* 0x000000012900788c */ /* 0x000fe4000bf05270 */
[----:B------:R-:W-:-:S07]  /*6470*/  UISETP.NE.AND UP1, UPT, UR39, URZ, UPT ;  /* 0x000000ff2700728c */ /* 0x000fce000bf25270 */
[----:B------:R-:W-:Y:S05]  /*6480*/  BRA.U !UP0, `(.L_x_4664) ;  /* 0x0000000108cc7547 */ /* 0x000fea000b800000 */
[C---:B------:R-:W-:Y:S02]  /*6490*/  IADD3 R2, PT, PT, R6.reuse, -0x1, RZ ;  /* 0xffffffff06027810 */ /* 0x040fe40007ffe0ff */
[----:B------:R-:W-:-:S03]  /*64a0*/  IADD3 R6, PT, PT, R6, -0x2, RZ ;  /* 0xfffffffe06067810 */ /* 0x000fc60007ffe0ff */
[----:B------:R-:W-:Y:S01]  /*64b0*/  IMAD.SHL.U32 R3, R2, 0x4, RZ ;  /* 0x0000000402037824 */ /* 0x000fe200078e00ff */
[----:B------:R-:W-:-:S03]  /*64c0*/  SHF.L.U32 R11, R6, 0x2, RZ ;  /* 0x00000002060b7819 */ /* 0x000fc600000006ff */
        /* <DEDUP_REMOVED lines=35> */
[----:B------:R-:W-:Y:S01]  /*6700*/  @P0 IADD3 R5, PT, PT, -R2, R5, RZ ;  /* 0x0000000502050210 */ /* 0x000fe20007ffe1ff */
[----:B------:R-:W-:-:S03]  /*6710*/  @P0 VIADD R10, R10, 0x1 ;  /* 0x000000010a0a0836 */ /* 0x000fc60000000000 */
[----:B------:R-:W-:Y:S02]  /*6720*/  ISETP.GE.U32.AND P1, PT, R5, R2, PT ;  /* 0x000000020500720c */ /* 0x000fe40003f26070 */
[----:B------:R-:W-:-:S05]  /*6730*/  IADD3 R5, PT, PT, -R7, RZ, RZ ;  /* 0x000000ff07057210 */ /* 0x000fca0007ffe1ff */
[----:B------:R-:W-:-:S04]  /*6740*/  IMAD R5, R4, R5, R25 ;  /* 0x0000000504057224 */ /* 0x000fc800078e0219 */
[----:B0-----:R-:W-:Y:S02]  /*6750*/  IMAD R5, R5, R3, R24 ;  /* 0x0000000305057224 */ /* 0x001fe400078e0218 */
[----:B------:R-:W-:Y:S02]  /*6760*/  @P1 IADD3 R10, PT, PT, R10, 0x1, RZ ;  /* 0x000000010a0a1810 */ /* 0x000fe40007ffe0ff */
[----:B------:R-:W-:-:S04]  /*6770*/  @!P2 LOP3.LUT R10, RZ, R2, RZ, 0x33, !PT ;  /* 0x00000002ff0aa212 */ /* 0x000fc800078e33ff */
[----:B------:R-:W-:Y:S01]  /*6780*/  MOV R25, R10 ;  /* 0x0000000a00197202 */ /* 0x000fe20000000f00 */
[----:B------:R-:W-:-:S04]  /*6790*/  IMAD.MOV R4, RZ, RZ, -R10 ;  /* 0x000000ffff047224 */ /* 0x000fc800078e0a0a */
[----:B------:R-:W-:-:S04]  /*67a0*/  IMAD R4, R2, R4, R7 ;  /* 0x0000000402047224 */ /* 0x000fc800078e0207 */
[----:B--2---:R-:W-:-:S07]  /*67b0*/  IMAD R24, R4, R11, R5 ;  /* 0x0000000b04187224 */ /* 0x004fce00078e0205 */
.L_x_4664:
[----:B------:R-:W-:Y:S05]  /*67c0*/  BRA.U !UP1, `(.L_x_4660) ;  /* 0x0000000109687547 */ /* 0x000fea000b800000 */
[----:B------:R-:W-:-:S05]  /*67d0*/  IADD3 R6, PT, PT, R6, -0x1, RZ ;  /* 0xffffffff06067810 */ /* 0x000fca0007ffe0ff */
[----:B------:R-:W-:-:S04]  /*67e0*/  IMAD.SHL.U32 R6, R6, 0x4, RZ ;  /* 0x0000000406067824 */ /* 0x000fc800078e00ff */
[----:B------:R-:W0:Y:S02]  /*67f0*/  LDC R4, c[0x0][R6+0x388] ;  /* 0x0000e20006047b82 */ /* 0x000e240000000800 */
[----:B0-----:R-:W0:Y:S01]  /*6800*/  I2F.U32.RP R5, R4 ;  /* 0x0000000400057306 */ /* 0x001e220000209000 */
[----:B------:R-:W-:Y:S02]  /*6810*/  IADD3 R7, PT, PT, RZ, -R4, RZ ;  /* 0x80000004ff077210 */ /* 0x000fe40007ffe0ff */
[----:B------:R-:W-:-:S05]  /*6820*/  ISETP.NE.U32.AND P2, PT, R4, RZ, PT ;  /* 0x000000ff0400720c */ /* 0x000fca0003f45070 */
[----:B0-----:R-:W0:Y:S02]  /*6830*/  MUFU.RCP R5, R5 ;  /* 0x0000000500057308 */ /* 0x001e240000001000 */
[----:B0-----:R-:W-:Y:S02]  /*6840*/  IADD3 R2, PT, PT, R5, 0xffffffe, RZ ;  /* 0x0ffffffe05027810 */ /* 0x001fe40007ffe0ff */
        /* <DEDUP_REMOVED lines=18> */
.L_x_4660:
[----:B------:R-:W0:Y:S02]  /*6970*/  LDCU UR4, c[0x0][0x3ec] ;  /* 0x00007d80ff0477ac */ /* 0x000e240008000800 */
[----:B0-----:R-:W-:Y:S02]  /*6980*/  IMAD R24, R25, UR4, R24 ;  /* 0x0000000419187c24 */ /* 0x001fe4000f8e0218 */
[----:B------:R-:W-:-:S07]  /*6990*/  HFMA2 R25, -RZ, RZ, 0, 0 ;  /* 0x00000000ff197431 */ /* 0x000fce00000001ff */
.L_x_4659:
[----:B------:R-:W-:Y:S05]  /*69a0*/  BSYNC.RECONVERGENT B0 ;  /* 0x0000000000007941 */ /* 0x000fea0003800200 */
.L_x_4658:
        /* <DEDUP_REMOVED lines=15> */
[C---:B------:R-:W-:Y:S01]  /*6aa0*/  IADD3 R3, PT, PT, R9.reuse, 0x1, RZ ;  /* 0x0000000109037810 */ /* 0x040fe20007ffe0ff */
[----:B------:R-:W-:Y:S01]  /*6ab0*/  IMAD.HI.U32 R5, R4, -0x2daee0ad, RZ ;  /* 0xd2511f5304057827 */ /* 0x000fe200078e00ff */
[----:B---3--:R-:W-:Y:S02]  /*6ac0*/  LOP3.LUT R2, R9, R17, R6, 0x96, !PT ;  /* 0x0000001109027212 */ /* 0x008fe400078e9606 */
[----:B------:R-:W-:-:S03]  /*6ad0*/  LOP3.LUT R10, R15, R7, RZ, 0x3c, !PT ;  /* 0x000000070f0a7212 */ /* 0x000fc600078e3cff */
[----:B------:R-:W-:Y:S01]  /*6ae0*/  @P0 IMAD.MOV R3, RZ, RZ, R9 ;  /* 0x000000ffff030224 */ /* 0x000fe200078e0209 */
[----:B------:R-:W-:Y:S01]  /*6af0*/  LOP3.LUT R8, R5, R7, RZ, 0x3c, !PT ;  /* 0x0000000705087212 */ /* 0x000fe200078e3cff */
[----:B------:R-:W-:-:S03]  /*6b00*/  IMAD.WIDE.U32 R10, R10, -0x326172a9, RZ ;  /* 0xcd9e8d570a0a7825 */ /* 0x000fc600078e00ff */
[----:B------:R-:W-:Y:S01]  /*6b10*/  LOP3.LUT R4, R17, R3, R6, 0x96, !PT ;  /* 0x0000000311047212 */ /* 0x000fe200078e9606 */
[----:B------:R-:W-:Y:S01]  /*6b20*/  IMAD.WIDE.U32 R2, R2, -0x2daee0ad, RZ ;  /* 0xd2511f5302027825 */ /* 0x000fe200078e00ff */
[----:B------:R-:W-:Y:S02]  /*6b30*/  IADD3 R21, PT, PT, R7, -0x4498517b, RZ ;  /* 0xbb67ae8507157810 */ /* 0x000fe40007ffe0ff */
[----:B------:R-:W-:Y:S01]  /*6b40*/  IADD3 R13, PT, PT, R6, -0x61c88647, RZ ;  /* 0x9e3779b9060d7810 */ /* 0x000fe20007ffe0ff */
[----:B------:R-:W-:Y:S01]  /*6b50*/  IMAD.WIDE.U32 R8, R8, -0x326172a9, RZ ;  /* 0xcd9e8d5708087825 */ /* 0x000fe200078e00ff */
[----:B------:R-:W-:-:S03]  /*6b60*/  IADD3 R15, PT, PT, R14, -0x2daee0ad, RZ ;  /* 0xd2511f530e0f7810 */ /* 0x000fc60007ffe0ff */
[----:B------:R-:W-:Y:S01]  /*6b70*/  IMAD.WIDE.U32 R4, R4, -0x2daee0ad, RZ ;  /* 0xd2511f5304047825 */ /* 0x000fe200078e00ff */
[----:B------:R-:W-:Y:S02]  /*6b80*/  LOP3.LUT R14, R21, R14, R3, 0x96, !PT ;  /* 0x0000000e150e7212 */ /* 0x000fe400078e9603 */
[CC--:B------:R-:W-:Y:S02]  /*6b90*/  LOP3.LUT R20, R13.reuse, R16.reuse, R11, 0x96, !PT ;  /* 0x000000100d147212 */ /* 0x0c0fe400078e960b */
        /* <DEDUP_REMOVED lines=14> */
[----:B------:R-:W-:-:S04]  /*6c80*/  IMAD.WIDE.U32 R4, R9, -0x326172a9, RZ ;  /* 0xcd9e8d5709047825 */ /* 0x000fc800078e00ff */
[----:B------:R-:W-:Y:S02]  /*6c90*/  VIADD R13, R6, 0xdaa66d2b ;  /* 0xdaa66d2b060d7836 */ /* 0x000fe40000000000 */
        /* <DEDUP_REMOVED lines=51> */
[----:B------:R-:W-:-:S03]  /*6fd0*/  ISETP.GT.AND P1, PT, R12, 0x1, PT ;  /* 0x000000010c00780c */ /* 0x000fc60003f24270 */
[----:B------:R-:W-:Y:S02]  /*6fe0*/  VIADD R9, R7, 0xdb3d7428 ;  /* 0xdb3d742807097836 */ /* 0x000fe40000000000 */
[----:B------:R-:W-:Y:S01]  /*6ff0*/  IMAD.WIDE.U32 R34, R35, -0x326172a9, RZ ;  /* 0xcd9e8d5723227825 */ /* 0x000fe200078e00ff */
[----:B------:R-:W-:-:S03]  /*7000*/  IADD3 R3, PT, PT, R6, -0x700cb87f, RZ ;  /* 0x8ff3478106037810 */ /* 0x000fc60007ffe0ff */
[----:B------:R-:W-:Y:S01]  /*7010*/  IMAD.WIDE.U32 R26, R26, -0x2daee0ad, RZ ;  /* 0xd2511f531a1a7825 */ /* 0x000fe200078e00ff */
[----:B------:R-:W-:Y:S02]  /*7020*/  LOP3.LUT R10, R5, R10, R15, 0x96, !PT ;  /* 0x0000000a050a7212 */ /* 0x000fe400078e960f */
[----:B------:R-:W-:Y:S02]  /*7030*/  LOP3.LUT R11, R9, R8, R21, 0x96, !PT ;  /* 0x00000008090b7212 */ /* 0x000fe400078e9615 */
[----:B------:R-:W-:Y:S02]  /*7040*/  LOP3.LUT R6, R5, R4, R35, 0x96, !PT ;  /* 0x0000000405067212 */ /* 0x000fe400078e9623 */
[----:B------:R-:W-:Y:S01]  /*7050*/  LOP3.LUT R9, R9, R2, R27, 0x96, !PT ;  /* 0x0000000209097212 */ /* 0x000fe200078e961b */
[----:B0-----:R-:W-:Y:S02]  /*7060*/  IMAD R2, R30, R13, R13 ;  /* 0x0000000d1e027224 */ /* 0x001fe400078e020d */
[----:B------:R-:W-:Y:S01]  /*7070*/  IMAD.WIDE.U32 R4, R10, -0x2daee0ad, RZ ;  /* 0xd2511f530a047825 */ /* 0x000fe200078e00ff */
[----:B------:R-:W-:-:S03]  /*7080*/  ISETP.GT.AND P0, PT, R0, 0x3, PT ;  /* 0x000000030000780c */ /* 0x000fc60003f04270 */
[----:B------:R-:W-:Y:S02]  /*7090*/  VIADD R7, R7, 0x96a522ad ;  /* 0x96a522ad07077836 */ /* 0x000fe40000000000 */
[----:B------:R-:W-:Y:S01]  /*70a0*/  IMAD.WIDE.U32 R10, R11, -0x326172a9, RZ ;  /* 0xcd9e8d570b0a7825 */ /* 0x000fe200078e00ff */
[----:B------:R-:W-:-:S03]  /*70b0*/  LEA R2, R13, R2, 0x1 ;  /* 0x000000020d027211 */ /* 0x000fc600078e08ff */
[----:B------:R-:W-:-:S04]  /*70c0*/  IMAD.HI.U32 R6, R6, -0x2daee0ad, RZ ;  /* 0xd2511f5306067827 */ /* 0x000fc800078e00ff */
        /* <DEDUP_REMOVED lines=16> */
.L_x_4665:
        /* <DEDUP_REMOVED lines=8> */
.L_x_4666:
[----:B------:R-:W-:Y:S01]  /*7250*/  VIMNMX R5, PT, PT, R0, 0x4, PT ;  /* 0x0000000400057848 */ /* 0x000fe20003fe0100 */
[----:B------:R-:W-:Y:S01]  /*7260*/  IMAD.MOV.U32 R3, RZ, RZ, 0x2f800000 ;  /* 0x2f800000ff037424 */ /* 0x000fe200078e00ff */
[----:B------:R-:W-:Y:S01]  /*7270*/  I2FP.F32.U32 R33, R14 ;  /* 0x0000000e00217245 */ /* 0x000fe20000201000 */
[----:B------:R-:W-:Y:S01]  /*7280*/  BSSY.RECONVERGENT B9, `(.L_x_4667) ;  /* 0x00000b0000097945 */ /* 0x000fe20003800200 */
[----:B------:R-:W-:-:S03]  /*7290*/  ISETP.GT.AND P0, PT, R5, 0x2, PT ;  /* 0x000000020500780c */ /* 0x000fc60003f04270 */
[----:B------:R-:W-:Y:S01]  /*72a0*/  BSSY.RELIABLE B8, `(.L_x_4668) ;  /* 0x0000085000087945 */ /* 0x000fe20003800100 */
[----:B------:R-:W-:Y:S01]  /*72b0*/  I2FP.F32.U32 R34, R10 ;  /* 0x0000000a00227245 */ /* 0x000fe20000201000 */
[-C--:B------:R-:W-:Y:S01]  /*72c0*/  FFMA.FTZ R33, R33, R3.reuse, 1.1641532182693481445e-10 ;  /* 0x2f00000021217423 */ /* 0x080fe20000010003 */
[----:B------:R-:W-:Y:S02]  /*72d0*/  I2FP.F32.U32 R2, R2 ;  /* 0x0000000200027245 */ /* 0x000fe40000201000 */
[----:B------:R-:W-:Y:S01]  /*72e0*/  I2FP.F32.U32 R6, R6 ;  /* 0x0000000600067245 */ /* 0x000fe20000201000 */
[-C--:B------:R-:W-:Y:S02]  /*72f0*/  FFMA.FTZ R34, R34, R3.reuse, 1.1641532182693481445e-10 ;  /* 0x2f00000022227423 */ /* 0x080fe40000010003 */
[-C--:B------:R-:W-:Y:S02]  /*7300*/  FFMA.FTZ R35, R2, R3.reuse, 1.1641532182693481445e-10 ;  /* 0x2f00000002237423 */ /* 0x080fe40000010003 */
[----:B------:R-:W-:Y:S01]  /*7310*/  FFMA.FTZ R37, R6, R3, 1.1641532182693481445e-10 ;  /* 0x2f00000006257423 */ /* 0x000fe20000010003 */
[----:B------:R-:W-:Y:S06]  /*7320*/  @P0 BRA `(.L_x_4669) ;  /* 0x0000000000180947 */ /* 0x000fec0003800000 */
[----:B------:R-:W-:-:S04]  /*7330*/  MOV R0, 0xffffffff ;  /* 0xffffffff00007802 */ /* 0x000fc80000000f00 */
[----:B------:R-:W-:-:S04]  /*7340*/  VIADDMNMX.U32 R0, R5, R0, 0x2, PT ;  /* 0x0000000205007446 */ /* 0x000fc80003800000 */
[----:B------:R-:W-:-:S04]  /*7350*/  SHF.L.U32 R0, R0, 0x2, RZ ;  /* 0x0000000200007819 */ /* 0x000fc800000006ff */
[----:B------:R-:W0:Y:S02]  /*7360*/  LDC R2, c[0x2][R0] ;  /* 0x0080000000027b82 */ /* 0x000e240000000800 */
[----:B0-----:R-:W-:-:S04]  /*7370*/  SHF.R.S32.HI R3, RZ, 0x1f, R2 ;  /* 0x0000001fff037819 */ /* 0x001fc80000011402 */
.L_x_10184:
[----:B------:R-:W-:Y:S05]  /*7380*/  BRX R2 -0x7390                                                                                                                                                                                                                                                                                                                                                                                                                                                                               (*"BRANCH_TARGETS .L_x_10185,.L_x_10186,.L_x_10187"*) ;  /* 0xffffff8c021c7949 */ /* 0x000fea000383ffff */
.L_x_4669:
        /* <DEDUP_REMOVED lines=19> */
[----:B------:R-:W-:Y:S01]  /*74c0*/  MOV R13, RZ ;  /* 0x000000ff000d7202 */ /* 0x000fe20000000f00 */
[----:B------:R-:W1:Y:S01]  /*74d0*/  LDCU.64 UR6, c[0x4][0x178] ;  /* 0x01002f00ff0677ac */ /* 0x000e620008000a00 */
[----:B------:R-:W2:Y:S01]  /*74e0*/  LDC.64 R2, c[0x4][R2] ;  /* 0x0100000002027b82 */ /* 0x000ea20000000a00 */
[----:B------:R-:W3:Y:S01]  /*74f0*/  LDCU.64 UR8, c[0x4][0x70] ;  /* 0x01000e00ff0877ac */ /* 0x000ee20008000a00 */
[----:B0-----:R-:W-:Y:S01]  /*7500*/  IMAD.U32 R4, RZ, RZ, UR4 ;  /* 0x00000004ff047e24 */ /* 0x001fe2000f8e00ff */
[----:B------:R-:W-:-:S02]  /*7510*/  MOV R5, UR5 ;  /* 0x0000000500057c02 */ /* 0x000fc40008000f00 */
[----:B-1----:R-:W-:Y:S01]  /*7520*/  MOV R6, UR6 ;  /* 0x0000000600067c02 */ /* 0x002fe20008000f00 */
[----:B------:R-:W-:Y:S01]  /*7530*/  IMAD.U32 R7, RZ, RZ, UR7 ;  /* 0x00000007ff077e24 */ /* 0x000fe2000f8e00ff */
[----:B---3--:R-:W-:Y:S02]  /*7540*/  MOV R10, UR8 ;  /* 0x00000008000a7c02 */ /* 0x008fe40008000f00 */
[----:B------:R-:W-:-:S07]  /*7550*/  MOV R11, UR9 ;  /* 0x00000009000b7c02 */ /* 0x000fce0008000f00 */
[----:B------:R-:W-:-:S07]  /*7560*/  LEPC R20, `(.L_x_4675) ;  /* 0x000000001014794e */ /* 0x000fce0000000000 */
[----:B--2---:R-:W-:Y:S05]  /*7570*/  CALL.ABS.NOINC R2 ;  /* 0x0000000002007343 */ /* 0x004fea0003c00000 */
.L_x_4675:
[----:B------:R0:W5:Y:S02]  /*7580*/  LDG.E R0, desc[UR36][R26.64] ;  /* 0x000000241a007981 */ /* 0x000164000c1e1900 */
.L_x_4674:
[----:B------:R-:W-:Y:S05]  /*7590*/  BSYNC.RECONVERGENT B6 ;  /* 0x0000000000067941 */ /* 0x000fea0003800200 */
.L_x_4673:
[----:B------:R-:W1:Y:S01]  /*75a0*/  LDCU.64 UR4, c[0x0][0x380] ;  /* 0x00007000ff0477ac */ /* 0x000e620008000a00 */
[----:B-----5:R-:W-:Y:S01]  /*75b0*/  FSETP.GTU.FTZ.AND P0, PT, R37, R0, PT ;  /* 0x000000002500720b */ /* 0x020fe20003f1c000 */
[----:B------:R-:W-:-:S03]  /*75c0*/  IMAD.MOV.U32 R2, RZ, RZ, RZ ;  /* 0x000000ffff027224 */ /* 0x000fc600078e00ff */
[----:B------:R-:W-:Y:S02]  /*75d0*/  FSEL R3, RZ, 1.875, P0 ;  /* 0x3ff00000ff037808 */ /* 0x000fe40000000000 */
[----:B-1----:R-:W-:-:S04]  /*75e0*/  LEA R4, P1, R24, UR4, 0x3 ;  /* 0x0000000418047c11 */ /* 0x002fc8000f8218ff */
[----:B------:R-:W-:-:S05]  /*75f0*/  LEA.HI.X R5, R24, UR5, R25, 0x3, P1 ;  /* 0x0000000518057c11 */ /* 0x000fca00088f1c19 */
[----:B------:R1:W-:Y:S04]  /*7600*/  STG.E.64 desc[UR36][R4.64], R2 ;  /* 0x0000000204007986 */ /* 0x0003e8000c101b24 */
.L_x_4671:
[----:B------:R-:W-:Y:S05]  /*7610*/  BSYNC.RELIABLE B7 ;  /* 0x0000000000077941 */ /* 0x000fea0003800100 */
.L_x_4670:
        /* <DEDUP_REMOVED lines=30> */
.L_x_4678:
[----:B------:R1:W5:Y:S02]  /*7800*/  LDG.E R0, desc[UR36][R24.64] ;  /* 0x0000002418007981 */ /* 0x000364000c1e1900 */
.L_x_4677:
[----:B------:R-:W-:Y:S05]  /*7810*/  BSYNC.RECONVERGENT B6 ;  /* 0x0000000000067941 */ /* 0x000fea0003800200 */
.L_x_4676:
[----:B------:R-:W2:Y:S01]  /*7820*/  LDCU.64 UR4, c[0x0][0x380] ;  /* 0x00007000ff0477ac */ /* 0x000ea20008000a00 */
[----:B-----5:R-:W-:Y:S01]  /*7830*/  FSETP.GTU.FTZ.AND P0, PT, R35, R0, PT ;  /* 0x000000002300720b */ /* 0x020fe20003f1c000 */
[----:B------:R-:W-:-:S03]  /*7840*/  HFMA2 R2, -RZ, RZ, 0, 0 ;  /* 0x00000000ff027431 */ /* 0x000fc600000001ff */
[----:B------:R-:W-:Y:S02]  /*7850*/  FSEL R3, RZ, 1.875, P0 ;  /* 0x3ff00000ff037808 */ /* 0x000fe40000000000 */
[----:B--2---:R-:W-:-:S04]  /*7860*/  LEA R4, P1, R22, UR4, 0x3 ;  /* 0x0000000416047c11 */ /* 0x004fc8000f8218ff */
[----:B------:R-:W-:-:S05]  /*7870*/  LEA.HI.X R5, R22, UR5, R23, 0x3, P1 ;  /* 0x0000000516057c11 */ /* 0x000fca00088f1c17 */
[----:B------:R2:W-:Y:S04]  /*7880*/  STG.E.64 desc[UR36][R4.64], R2 ;  /* 0x0000000204007986 */ /* 0x0005e8000c101b24 */
.L_x_10186:
        /* <DEDUP_REMOVED lines=17> */
[----:B------:R3:W4:Y:S01]  /*79a0*/  LDC.64 R2, c[0x4][R0] ;  /* 0x0100000000027b82 */ /* 0x0007220000000a00 */
[----:B------:R-:W5:Y:S01]  /*79b0*/  LDCU.64 UR6, c[0x4][0x178] ;  /* 0x01002f00ff0677ac */ /* 0x000f620008000a00 */
[----:B------:R-:W-:Y:S01]  /*79c0*/  MOV R13, RZ ;  /* 0x000000ff000d7202 */ /* 0x000fe20000000f00 */
[----:B------:R-:W0:Y:S01]  /*79d0*/  LDCU.64 UR8, c[0x4][0x70] ;  /* 0x01000e00ff0877ac */ /* 0x000e220008000a00 */
[----:B--2---:R-:W-:Y:S01]  /*79e0*/  IMAD.U32 R4, RZ, RZ, UR4 ;  /* 0x00000004ff047e24 */ /* 0x004fe2000f8e00ff */
[----:B------:R-:W-:-:S02]  /*79f0*/  MOV R5, UR5 ;  /* 0x0000000500057c02 */ /* 0x000fc40008000f00 */
[----:B-----5:R-:W-:Y:S01]  /*7a00*/  MOV R6, UR6 ;  /* 0x0000000600067c02 */ /* 0x020fe20008000f00 */
[----:B------:R-:W-:Y:S01]  /*7a10*/  IMAD.U32 R7, RZ, RZ, UR7 ;  /* 0x00000007ff077e24 */ /* 0x000fe2000f8e00ff */
[----:B0-----:R-:W-:Y:S02]  /*7a20*/  MOV R10, UR8 ;  /* 0x00000008000a7c02 */ /* 0x001fe40008000f00 */
[----:B---3--:R-:W-:-:S07]  /*7a30*/  MOV R11, UR9 ;  /* 0x00000009000b7c02 */ /* 0x008fce0008000f00 */
[----:B------:R-:W-:-:S07]  /*7a40*/  LEPC R20, `(.L_x_4681) ;  /* 0x000000001014794e */ /* 0x000fce0000000000 */
[----:B-1--4-:R-:W-:Y:S05]  /*7a50*/  CALL.ABS.NOINC R2 ;  /* 0x0000000002007343 */ /* 0x012fea0003c00000 */
.L_x_4681:
[----:B------:R2:W5:Y:S02]  /*7a60*/  LDG.E R3, desc[UR36][R22.64] ;  /* 0x0000002416037981 */ /* 0x000564000c1e1900 */
.L_x_4680:
[----:B------:R-:W-:Y:S05]  /*7a70*/  BSYNC.RECONVERGENT B6 ;  /* 0x0000000000067941 */ /* 0x000fea0003800200 */
.L_x_4679:
[----:B------:R-:W3:Y:S01]  /*7a80*/  LDCU.64 UR4, c[0x0][0x380] ;  /* 0x00007000ff0477ac */ /* 0x000ee20008000a00 */
[----:B-----5:R-:W-:Y:S01]  /*7a90*/  FSETP.GTU.FTZ.AND P0, PT, R34, R3, PT ;  /* 0x000000032200720b */ /* 0x020fe20003f1c000 */
[----:B------:R-:W-:-:S03]  /*7aa0*/  IMAD.MOV.U32 R2, RZ, RZ, RZ ;  /* 0x000000ffff027224 */ /* 0x000fc600078e00ff */
[----:B------:R-:W-:Y:S02]  /*7ab0*/  FSEL R3, RZ, 1.875, P0 ;  /* 0x3ff00000ff037808 */ /* 0x000fe40000000000 */
[----:B---3--:R-:W-:-:S04]  /*7ac0*/  LEA R4, P1, R18, UR4, 0x3 ;  /* 0x0000000412047c11 */ /* 0x008fc8000f8218ff */
[----:B------:R-:W-:-:S05]  /*7ad0*/  LEA.HI.X R5, R18, UR5, R19, 0x3, P1 ;  /* 0x0000000512057c11 */ /* 0x000fca00088f1c13 */
[----:B------:R3:W-:Y:S04]  /*7ae0*/  STG.E.64 desc[UR36][R4.64], R2 ;  /* 0x0000000204007986 */ /* 0x0007e8000c101b24 */
.L_x_10185:
[----:B------:R-:W-:Y:S05]  /*7af0*/  BSYNC.RELIABLE B8 ;  /* 0x0000000000087941 */ /* 0x000fea0003800100 */
.L_x_4668:
        /* <DEDUP_REMOVED lines=15> */
[----:B------:R-:W-:Y:S01]  /*7bf0*/  HFMA2 R8, -RZ, RZ, 0, 3.8087368011474609375e-05 ;  /* 0x0000027fff087431 */ /* 0x000fe200000001ff */
[----:B------:R-:W-:Y:S01]  /*7c00*/  MOV R12, 0x1 ;  /* 0x00000001000c7802 */ /* 0x000fe20000000f00 */
[----:B------:R4:W0:Y:S01]  /*7c10*/  LDC.64 R2, c[0x4][R0] ;  /* 0x0100000000027b82 */ /* 0x0008220000000a00 */
[----:B------:R-:W5:Y:S01]  /*7c20*/  LDCU.64 UR6, c[0x4][0x178] ;  /* 0x01002f00ff0677ac */ /* 0x000f620008000a00 */
[----:B------:R-:W-:Y:S01]  /*7c30*/  IMAD.MOV.U32 R13, RZ, RZ, RZ ;  /* 0x000000ffff0d7224 */ /* 0x000fe200078e00ff */
[----:B------:R-:W1:Y:S01]  /*7c40*/  LDCU.64 UR8, c[0x4][0x70] ;  /* 0x01000e00ff0877ac */ /* 0x000e620008000a00 */
[----:B---3--:R-:W-:Y:S02]  /*7c50*/  MOV R4, UR4 ;  /* 0x0000000400047c02 */ /* 0x008fe40008000f00 */
[----:B------:R-:W-:Y:S01]  /*7c60*/  MOV R5, UR5 ;  /* 0x0000000500057c02 */ /* 0x000fe20008000f00 */
[----:B-----5:R-:W-:Y:S01]  /*7c70*/  IMAD.U32 R6, RZ, RZ, UR6 ;  /* 0x00000006ff067e24 */ /* 0x020fe2000f8e00ff */
[----:B------:R-:W-:-:S02]  /*7c80*/  MOV R7, UR7 ;  /* 0x0000000700077c02 */ /* 0x000fc40008000f00 */
[----:B-1----:R-:W-:Y:S01]  /*7c90*/  MOV R10, UR8 ;  /* 0x00000008000a7c02 */ /* 0x002fe20008000f00 */
[----:B----4-:R-:W-:-:S07]  /*7ca0*/  IMAD.U32 R11, RZ, RZ, UR9 ;  /* 0x00000009ff0b7e24 */ /* 0x010fce000f8e00ff */
[----:B------:R-:W-:-:S07]  /*7cb0*/  LEPC R20, `(.L_x_4684) ;  /* 0x000000001014794e */ /* 0x000fce0000000000 */
[----:B0-2---:R-:W-:Y:S05]  /*7cc0*/  CALL.ABS.NOINC R2 ;  /* 0x0000000002007343 */ /* 0x005fea0003c00000 */
.L_x_4684:
[----:B------:R3:W5:Y:S02]  /*7cd0*/  LDG.E R0, desc[UR36][R18.64] ;  /* 0x0000002412007981 */ /* 0x000764000c1e1900 */
.L_x_4683:
[----:B------:R-:W-:Y:S05]  /*7ce0*/  BSYNC.RECONVERGENT B6 ;  /* 0x0000000000067941 */ /* 0x000fea0003800200 */
.L_x_4682:
[----:B------:R-:W4:Y:S01]  /*7cf0*/  LDCU.64 UR4, c[0x0][0x380] ;  /* 0x00007000ff0477ac */ /* 0x000f220008000a00 */
[----:B-----5:R-:W-:Y:S01]  /*7d00*/  FSETP.GTU.FTZ.AND P0, PT, R33, R0, PT ;  /* 0x000000002100720b */ /* 0x020fe20003f1c000 */
[----:B------:R-:W-:-:S03]  /*7d10*/  HFMA2 R2, -RZ, RZ, 0, 0 ;  /* 0x00000000ff027431 */ /* 0x000fc600000001ff */
[----:B------:R-:W-:Y:S02]  /*7d20*/  FSEL R3, RZ, 1.875, P0 ;  /* 0x3ff00000ff037808 */ /* 0x000fe40000000000 */
[----:B----4-:R-:W-:-:S04]  /*7d30*/  LEA R4, P1, R28, UR4, 0x3 ;  /* 0x000000041c047c11 */ /* 0x010fc8000f8218ff */
[----:B------:R-:W-:-:S05]  /*7d40*/  LEA.HI.X R5, R28, UR5, R29, 0x3, P1 ;  /* 0x000000051c057c11 */ /* 0x000fca00088f1c1d */
[----:B------:R4:W-:Y:S01]  /*7d50*/  STG.E.64 desc[UR36][R4.64], R2 ;  /* 0x0000000204007986 */ /* 0x0009e2000c101b24 */
[----:B------:R-:W-:Y:S05]  /*7d60*/  BRA `(.L_x_4672) ;  /* 0x0000000000047947 */ /* 0x000fea0003800000 */
.L_x_10187:
[----:B------:R-:W-:Y:S05]  /*7d70*/  BREAK.RELIABLE B8 ;  /* 0x0000000000087942 */ /* 0x000fea0003800100 */
.L_x_4672:
[----:B------:R-:W-:Y:S05]  /*7d80*/  BSYNC.RECONVERGENT B9 ;  /* 0x0000000000097941 */ /* 0x000fea0003800200 */
.L_x_4667:
[----:B------:R-:W5:Y:S01]  /*7d90*/  LDCU UR4, c[0x0][0x530] ;  /* 0x0000a600ff0477ac */ /* 0x000f620008000800 */
[----:B------:R-:W-:-:S04]  /*7da0*/  LEA R30, R31, R30, 0x2 ;  /* 0x0000001e1f1e7211 */ /* 0x000fc800078e10ff */
[----:B-----5:R-:W-:-:S13]  /*7db0*/  ISETP.GE.U32.AND P0, PT, R30, UR4, PT ;  /* 0x000000041e007c0c */ /* 0x020fda000bf06070 */
[----:B------:R-:W-:Y:S05]  /*7dc0*/  @!P0 BRA `(.L_x_4685) ;  /* 0xffffff8000ec8947 */ /* 0x000fea000383ffff */
[----:B------:R-:W-:Y:S05]  /*7dd0*/  EXIT ;  /* 0x000000000000794d */ /* 0x000fea0003800000 */
.L_x_4686:
        /* <DEDUP_REMOVED lines=10> */
.L_x_10609:


//--------------------- .text._ZN2at4cuda57_GLOBAL__N__cd6b329d_24_DistributionBernoulli_cu_7537a20d21kernelPointwiseApply2IZNS_6native9templates4cuda28bernoulli_tensor_cuda_kernelIdfEEvRKNS_10TensorBaseES9_NS_15PhiloxCudaStateEEUliRdSB_SB_SB_RKfSD_SD_SD_E_dSC_jLi2ELin1ELi4ELi512ELi2EEEvNS0_6detail10TensorInfoIT0_T2_EENSG_IT1_SI_EESI_T_ --------------------------
	.section	.text._ZN2at4cuda57_GLOBAL__N__cd6b329d_24_DistributionBernoulli_cu_7537a20d21kernelPointwiseApply2IZNS_6native9templates4cuda28bernoulli_tensor_cuda_kernelIdfEEvRKNS_10TensorBaseES9_NS_15PhiloxCudaStateEEUliRdSB_SB_SB_RKfSD_SD_SD_E_dSC_jLi2ELin1ELi4ELi512ELi2EEEvNS0_6detail10TensorInfoIT0_T2_EENSG_IT1_SI_EESI_T_,"ax",@progbits
	.align	128
.text._ZN2at4cuda57_GLOBAL__N__cd6b329d_24_DistributionBernoulli_cu_7537a20d21kernelPointwiseApply2IZNS_6native9templates4cuda28bernoulli_tensor_cuda_kernelIdfEEvRKNS_10TensorBaseES9_NS_15PhiloxCudaStateEEUliRdSB_SB_SB_RKfSD_SD_SD_E_dSC_jLi2ELin1ELi4ELi512ELi2EEEvNS0_6detail10TensorInfoIT0_T2_EENSG_IT1_SI_EESI_T_:
        .type           _ZN2at4cuda57_GLOBAL__N__cd6b329d_24_DistributionBernoulli_cu_7537a20d21kernelPointwiseApply2IZNS_6native9templates4cuda28bernoulli_tensor_cuda_kernelIdfEEvRKNS_10TensorBaseES9_NS_15PhiloxCudaStateEEUliRdSB_SB_SB_RKfSD_SD_SD_E_dSC_jLi2ELin1ELi4ELi512ELi2EEEvNS0_6detail10TensorInfoIT0_T2_EENSG_IT1_SI_EESI_T_,@function
        .size           _ZN2at4cuda57_GLOBAL__N__cd6b329d_24_DistributionBernoulli_cu_7537a20d21kernelPointwiseApply2IZNS_6native9templates4cuda28bernoulli_tensor_cuda_kernelIdfEEvRKNS_10TensorBaseES9_NS_15PhiloxCudaStateEEUliRdSB_SB_SB_RKfSD_SD_SD_E_dSC_jLi2ELin1ELi4ELi512ELi2EEEvNS0_6detail10TensorInfoIT0_T2_EENSG_IT1_SI_EESI_T_,(.L_x_10610 - _ZN2at4cuda57_GLOBAL__N__cd6b329d_24_DistributionBernoulli_cu_7537a20d21kernelPointwiseApply2IZNS_6native9templates4cuda28bernoulli_tensor_cuda_kernelIdfEEvRKNS_10TensorBaseES9_NS_15PhiloxCudaStateEEUliRdSB_SB_SB_RKfSD_SD_SD_E_dSC_jLi2ELin1ELi4ELi512ELi2EEEvNS0_6detail10TensorInfoIT0_T2_EENSG_IT1_SI_EESI_T_)
        .other          _ZN2at4cuda57_GLOBAL__N__cd6b329d_24_DistributionBernoulli_cu_7537a20d21kernelPointwiseApply2IZNS_6native9templates4cuda28bernoulli_tensor_cuda_kernelIdfEEvRKNS_10TensorBaseES9_NS_15PhiloxCudaStateEEUliRdSB_SB_SB_RKfSD_SD_SD_E_dSC_jLi2ELin1ELi4ELi512ELi2EEEvNS0_6detail10TensorInfoIT0_T2_EENSG_IT1_SI_EESI_T_,@"STO_CUDA_ENTRY STV_DEFAULT"
_ZN2at4cuda57_GLOBAL__N__cd6b329d_24_DistributionBernoulli_cu_7537a20d21kernelPointwiseApply2IZNS_6native9templates4cuda28bernoulli_tensor_cuda_kernelIdfEEvRKNS_10TensorBaseES9_NS_15PhiloxCudaStateEEUliRdSB_SB_SB_RKfSD_SD_SD_E_dSC_jLi2ELin1ELi4ELi512ELi2EEEvNS0_6detail10TensorInfoIT0_T2_EENSG_IT1_SI_EESI_T_:
        /* <DEDUP_REMOVED lines=13> */
.L_x_4736:
        /* <DEDUP_REMOVED lines=34> */
.L_x_4692:
        /* <DEDUP_REMOVED lines=206> */
.L_x_4691:
[----:B------:R-:W-:-:S07]  /*0fd0*/  IADD3 R8, PT, PT, R8, 0x4, RZ ;  /* 0x0000000408087810 */ /* 0x000fce0007ffe0ff */
.L_x_4690:
        /* <DEDUP_REMOVED lines=107> */
.L_x_4693:
        /* <DEDUP_REMOVED lines=56> */
.L_x_4694:
        /* <DEDUP_REMOVED lines=28> */
.L_x_4689:
        /* <DEDUP_REMOVED lines=29> */
.L_x_4688:
[----:B-1----:R-:W-:Y:S05]  /*1da0*/  BSYNC.RECONVERGENT B0 ;  /* 0x0000000000007941 */ /* 0x002fea0003800200 */
.L_x_4687:
        /* <DEDUP_REMOVED lines=23> */
.L_x_4699:
        /* <DEDUP_REMOVED lines=206> */
.L_x_4698:
        /* <DEDUP_REMOVED lines=106> */
.L_x_4700:
        /* <DEDUP_REMOVED lines=56> */
.L_x_4701:
        /* <DEDUP_REMOVED lines=28> */
.L_x_4697:
        /* <DEDUP_REMOVED lines=29> */
.L_x_4696:
[----:B------:R-:W-:Y:S05]  /*39b0*/  BSYNC.RECONVERGENT B0 ;  /* 0x0000000000007941 */ /* 0x000fea0003800200 */
.L_x_4695:
        /* <DEDUP_REMOVED lines=22> */
.L_x_4706:
        /* <DEDUP_REMOVED lines=206> */
.L_x_4705:
        /* <DEDUP_REMOVED lines=107> */
.L_x_4707:
        /* <DEDUP_REMOVED lines=56> */
.L_x_4708:
        /* <DEDUP_REMOVED lines=28> */
.L_x_4704:
        /* <DEDUP_REMOVED lines=29> */
.L_x_4703:
[----:B------:R-:W-:Y:S05]  /*55c0*/  BSYNC.RECONVERGENT B0 ;  /* 0x0000000000007941 */ /* 0x000fea0003800200 */
.L_x_4702:
        /* <DEDUP_REMOVED lines=22> */
.L_x_4713:
        /* <DEDUP_REMOVED lines=206> */
.L_x_4712:
        /* <DEDUP_REMOVED lines=106> */
.L_x_4714:
        /* <DEDUP_REMOVED lines=56> */
.L_x_4715:
        /* <DEDUP_REMOVED lines=28> */
.L_x_4711:
        /* <DEDUP_REMOVED lines=29> */
.L_x_4710:
[----:B------:R-:W-:Y:S05]  /*71c0*/  BSYNC.RECONVERGENT B0 ;  /* 0x0000000000007941 */ /* 0x000fea0003800200 */
.L_x_4709:
        /* <DEDUP_REMOVED lines=125> */
.L_x_4716:
        /* <DEDUP_REMOVED lines=8> */
.L_x_4717:
        /* <DEDUP_REMOVED lines=19> */
.L_x_10188:
[----:B------:R-:W-:Y:S05]  /*7b50*/  BRX R2 -0x7b60                                                                                                                                                                                                                                                                                                                                                                                                                                                                               (*"BRANCH_TARGETS .L_x_10189,.L_x_10190,.L_x_10191"*) ;  /* 0xffffff8402287949 */ /* 0x000fea000383ffff */
.L_x_4720:
        /* <DEDUP_REMOVED lines=31> */
.L_x_4726:
[----:B------:R0:W5:Y:S02]  /*7d50*/  LDG.E R0, desc[UR36][R16.64] ;  /* 0x0000002410007981 */ /* 0x000164000c1e1900 */
.L_x_4725:
[----:B------:R-:W-:Y:S05]  /*7d60*/  BSYNC.RECONVERGENT B6 ;  /* 0x0000000000067941 */ /* 0x000fea0003800200 */
.L_x_4724:
[----:B------:R-:W1:Y:S01]  /*7d70*/  LDCU.64 UR4, c[0x0][0x380] ;  /* 0x00007000ff0477ac */ /* 0x000e620008000a00 */
[----:B-----5:R-:W-:Y:S01]  /*7d80*/  FSETP.GTU.FTZ.AND P0, PT, R41, R0, PT ;  /* 0x000000002900720b */ /* 0x020fe20003f1c000 */
[----:B------:R-:W-:-:S03]  /*7d90*/  IMAD.MOV.U32 R2, RZ, RZ, RZ ;  /* 0x000000ffff027224 */ /* 0x000fc600078e00ff */
[----:B------:R-:W-:Y:S02]  /*7da0*/  FSEL R3, RZ, 1.875, P0 ;  /* 0x3ff00000ff037808 */ /* 0x000fe40000000000 */
[----:B-1----:R-:W-:-:S04]  /*7db0*/  LEA R4, P1, R18, UR4, 0x3 ;  /* 0x0000000412047c11 */ /* 0x002fc8000f8218ff */
[----:B------:R-:W-:-:S05]  /*7dc0*/  LEA.HI.X R5, R18, UR5, R19, 0x3, P1 ;  /* 0x0000000512057c11 */ /* 0x000fca00088f1c13 */
[----:B------:R1:W-:Y:S04]  /*7dd0*/  STG.E.64 desc[UR36][R4.64], R2 ;  /* 0x0000000204007986 */ /* 0x0003e8000c101b24 */
.L_x_4722:
[----:B------:R-:W-:Y:S05]  /*7de0*/  BSYNC.RELIABLE B7 ;  /* 0x0000000000077941 */ /* 0x000fea0003800100 */
.L_x_4721:
        /* <DEDUP_REMOVED lines=24> */
.L_x_4729:
[----:B------:R0:W5:Y:S02]  /*7f70*/  LDG.E R0, desc[UR36][R16.64] ;  /* 0x0000002410007981 */ /* 0x000164000c1e1900 */
.L_x_4728:
[----:B------:R-:W-:Y:S05]  /*7f80*/  BSYNC.RECONVERGENT B6 ;  /* 0x0000000000067941 */ /* 0x000fea0003800200 */
.L_x_4727:
[----:B------:R-:W2:Y:S01]  /*7f90*/  LDCU.64 UR4, c[0x0][0x380] ;  /* 0x00007000ff0477ac */ /* 0x000ea20008000a00 */
[----:B-----5:R-:W-:Y:S01]  /*7fa0*/  FSETP.GTU.FTZ.AND P0, PT, R39, R0, PT ;  /* 0x000000002700720b */ /* 0x020fe20003f1c000 */
[----:B-1----:R-:W-:-:S03]  /*7fb0*/  IMAD.MOV.U32 R2, RZ, RZ, RZ ;  /* 0x000000ffff027224 */ /* 0x002fc600078e00ff */
[----:B------:R-:W-:Y:S02]  /*7fc0*/  FSEL R3, RZ, 1.875, P0 ;  /* 0x3ff00000ff037808 */ /* 0x000fe40000000000 */
[----:B--2---:R-:W-:-:S04]  /*7fd0*/  LEA R4, P1, R24, UR4, 0x3 ;  /* 0x0000000418047c11 */ /* 0x004fc8000f8218ff */
[----:B------:R-:W-:-:S05]  /*7fe0*/  LEA.HI.X R5, R24, UR5, R25, 0x3, P1 ;  /* 0x0000000518057c11 */ /* 0x000fca00088f1c19 */
[----:B------:R1:W-:Y:S04]  /*7ff0*/  STG.E.64 desc[UR36][R4.64], R2 ;  /* 0x0000000204007986 */ /* 0x0003e8000c101b24 */
.L_x_10190:
        /* <DEDUP_REMOVED lines=24> */
.L_x_4732:
[----:B------:R0:W5:Y:S02]  /*8180*/  LDG.E R3, desc[UR36][R16.64] ;  /* 0x0000002410037981 */ /* 0x000164000c1e1900 */
.L_x_4731:
[----:B------:R-:W-:Y:S05]  /*8190*/  BSYNC.RECONVERGENT B6 ;  /* 0x0000000000067941 */ /* 0x000fea0003800200 */
.L_x_4730:
[----:B------:R-:W1:Y:S01]  /*81a0*/  LDCU.64 UR4, c[0x0][0x380] ;  /* 0x00007000ff0477ac */ /* 0x000e620008000a00 */
[----:B-----5:R-:W-:Y:S01]  /*81b0*/  FSETP.GTU.FTZ.AND P0, PT, R38, R3, PT ;  /* 0x000000032600720b */ /* 0x020fe20003f1c000 */
[----:B------:R-:W-:-:S03]  /*81c0*/  IMAD.MOV.U32 R2, RZ, RZ, RZ ;  /* 0x000000ffff027224 */ /* 0x000fc600078e00ff */
[----:B------:R-:W-:Y:S02]  /*81d0*/  FSEL R3, RZ, 1.875, P0 ;  /* 0x3ff00000ff037808 */ /* 0x000fe40000000000 */
[----:B-1----:R-:W-:-:S04]  /*81e0*/  LEA R4, P1, R28, UR4, 0x3 ;  /* 0x000000041c047c11 */ /* 0x002fc8000f8218ff */
[----:B------:R-:W-:-:S05]  /*81f0*/  LEA.HI.X R5, R28, UR5, R29, 0x3, P1 ;  /* 0x000000051c057c11 */ /* 0x000fca00088f1c1d */
[----:B------:R1:W-:Y:S04]  /*8200*/  STG.E.64 desc[UR36][R4.64], R2 ;  /* 0x0000000204007986 */ /* 0x0003e8000c101b24 */
.L_x_10189:
[----:B------:R-:W-:Y:S05]  /*8210*/  BSYNC.RELIABLE B8 ;  /* 0x0000000000087941 */ /* 0x000fea0003800100 */
.L_x_4719:
        /* <DEDUP_REMOVED lines=24> */
.L_x_4735:
[----:B------:R0:W5:Y:S02]  /*83a0*/  LDG.E R3, desc[UR36][R16.64] ;  /* 0x0000002410037981 */ /* 0x000164000c1e1900 */
.L_x_4734:
[----:B------:R-:W-:Y:S05]  /*83b0*/  BSYNC.RECONVERGENT B6 ;  /* 0x0000000000067941 */ /* 0x000fea0003800200 */
.L_x_4733:
[----:B------:R-:W1:Y:S01]  /*83c0*/  LDCU.64 UR4, c[0x0][0x380] ;  /* 0x00007000ff0477ac */ /* 0x000e620008000a00 */
[----:B-----5:R-:W-:Y:S01]  /*83d0*/  FSETP.GTU.FTZ.AND P0, PT, R36, R3, PT ;  /* 0x000000032400720b */ /* 0x020fe20003f1c000 */
[----:B------:R-:W-:-:S03]  /*83e0*/  IMAD.MOV.U32 R2, RZ, RZ, RZ ;  /* 0x000000ffff027224 */ /* 0x000fc600078e00ff */
[----:B------:R-:W-:Y:S02]  /*83f0*/  FSEL R3, RZ, 1.875, P0 ;  /* 0x3ff00000ff037808 */ /* 0x000fe40000000000 */
[----:B-1----:R-:W-:-:S04]  /*8400*/  LEA R4, P1, R32, UR4, 0x3 ;  /* 0x0000000420047c11 */ /* 0x002fc8000f8218ff */
[----:B------:R-:W-:-:S05]  /*8410*/  LEA.HI.X R5, R32, UR5, R33, 0x3, P1 ;  /* 0x0000000520057c11 */ /* 0x000fca00088f1c21 */
[----:B------:R1:W-:Y:S01]  /*8420*/  STG.E.64 desc[UR36][R4.64], R2 ;  /* 0x0000000204007986 */ /* 0x0003e2000c101b24 */
[----:B------:R-:W-:Y:S05]  /*8430*/  BRA `(.L_x_4723) ;  /* 0x0000000000047947 */ /* 0x000fea0003800000 */
.L_x_10191:
[----:B------:R-:W-:Y:S05]  /*8440*/  BREAK.RELIABLE B8 ;  /* 0x0000000000087942 */ /* 0x000fea0003800100 */
.L_x_4723:
[----:B------:R-:W-:Y:S05]  /*8450*/  BSYNC.RECONVERGENT B9 ;  /* 0x0000000000097941 */ /* 0x000fea0003800200 */
.L_x_4718:
        /* <DEDUP_REMOVED lines=8> */
.L_x_4737:
        /* <DEDUP_REMOVED lines=10> */
.L_x_10610:


//--------------------- .text._ZN2at4cuda57_GLOBAL__N__cd6b329d_24_DistributionBernoulli_cu_7537a20d21kernelPointwiseApply2IZNS_6native9templates4cuda28bernoulli_tensor_cuda_kernelIdfEEvRKNS_10TensorBaseES9_NS_15PhiloxCudaStateEEUliRdSB_SB_SB_RKfSD_SD_SD_E_dSC_jLi2ELi2ELi4ELi512ELi2EEEvNS0_6detail10TensorInfoIT0_T2_EENSG_IT1_SI_EESI_T_ --------------------------
	.section	.text._ZN2at4cuda57_GLOBAL__N__cd6b329d_24_DistributionBernoulli_cu_7537a20d21kernelPointwiseApply2IZNS_6native9templates4cuda28bernoulli_tensor_cuda_kernelIdfEEvRKNS_10TensorBaseES9_NS_15PhiloxCudaStateEEUliRdSB_SB_SB_RKfSD_SD_SD_E_dSC_jLi2ELi2ELi4ELi512ELi2EEEvNS0_6detail10TensorInfoIT0_T2_EENSG_IT1_SI_EESI_T_,"ax",@progbits
	.align	128
.text._ZN2at4cuda57_GLOBAL__N__cd6b329d_24_DistributionBernoulli_cu_7537a20d21kernelPointwiseApply2IZNS_6native9templates4cuda28bernoulli_tensor_cuda_kernelIdfEEvRKNS_10TensorBaseES9_NS_15PhiloxCudaStateEEUliRdSB_SB_SB_RKfSD_SD_SD_E_dSC_jLi2ELi2ELi4ELi512ELi2EEEvNS0_6detail10TensorInfoIT0_T2_EENSG_IT1_SI_EESI_T_:
        .type           _ZN2at4cuda57_GLOBAL__N__cd6b329d_24_DistributionBernoulli_cu_7537a20d21kernelPointwiseApply2IZNS_6native9templates4cuda28bernoulli_tensor_cuda_kernelIdfEEvRKNS_10TensorBaseES9_NS_15PhiloxCudaStateEEUliRdSB_SB_SB_RKfSD_SD_SD_E_dSC_jLi2ELi2ELi4ELi512ELi2EEEvNS0_6detail10TensorInfoIT0_T2_EENSG_IT1_SI_EESI_T_,@function
        .size           _ZN2at4cuda57_GLOBAL__N__cd6b329d_24_DistributionBernoulli_cu_7537a20d21kernelPointwiseApply2IZNS_6native9templates4cuda28bernoulli_tensor_cuda_kernelIdfEEvRKNS_10TensorBaseES9_NS_15PhiloxCudaStateEEUliRdSB_SB_SB_RKfSD_SD_SD_E_dSC_jLi2ELi2ELi4ELi512ELi2EEEvNS0_6detail10TensorInfoIT0_T2_EENSG_IT1_SI_EESI_T_,(.L_x_10611 - _ZN2at4cuda57_GLOBAL__N__cd6b329d_24_DistributionBernoulli_cu_7537a20d21kernelPointwiseApply2IZNS_6native9templates4cuda28bernoulli_tensor_cuda_kernelIdfEEvRKNS_10TensorBaseES9_NS_15PhiloxCudaStateEEUliRdSB_SB_SB_RKfSD_SD_SD_E_dSC_jLi2ELi2ELi4ELi512ELi2EEEvNS0_6detail10TensorInfoIT0_T2_EENSG_IT1_SI_EESI_T_)
        .other          _ZN2at4cuda57_GLOBAL__N__cd6b329d_24_DistributionBernoulli_cu_7537a20d21kernelPointwiseApply2IZNS_6native9templates4cuda28bernoulli_tensor_cuda_kernelIdfEEvRKNS_10TensorBaseES9_NS_15PhiloxCudaStateEEUliRdSB_SB_SB_RKfSD_SD_SD_E_dSC_jLi2ELi2ELi4ELi512ELi2EEEvNS0_6detail10TensorInfoIT0_T2_EENSG_IT1_SI_EESI_T_,@"STO_CUDA_ENTRY STV_DEFAULT"
_ZN2at4cuda57_GLOBAL__N__cd6b329d_24_DistributionBernoulli_cu_7537a20d21kernelPointwiseApply2IZNS_6native9templates4cuda28bernoulli_tensor_cuda_kernelIdfEEvRKNS_10TensorBaseES9_NS_15PhiloxCudaStateEEUliRdSB_SB_SB_RKfSD_SD_SD_E_dSC_jLi2ELi2ELi4ELi512ELi2EEEvNS0_6detail10TensorInfoIT0_T2_EENSG_IT1_SI_EESI_T_:
        /* <DEDUP_REMOVED lines=23> */
.L_x_4767:
        /* <DEDUP_REMOVED lines=166> */
.L_x_4740:
[----:B---34-:R-:W-:Y:S05]  /*0bd0*/  BSYNC.RECONVERGENT B0 ;  /* 0x0000000000007941 */ /* 0x018fea0003800200 */
.L_x_4739:
        /* <DEDUP_REMOVED lines=57> */
.L_x_4742:
[----:B------:R-:W-:Y:S05]  /*0f70*/  BSYNC.RECONVERGENT B0 ;  /* 0x0000000000007941 */ /* 0x000fea0003800200 */
.L_x_4741:
        /* <DEDUP_REMOVED lines=49> */
.L_x_4744:
[----:B------:R-:W-:Y:S05]  /*1290*/  BSYNC.RECONVERGENT B0 ;  /* 0x0000000000007941 */ /* 0x000fea0003800200 */
.L_x_4743:
        /* <DEDUP_REMOVED lines=49> */
.L_x_4746:
[----:B------:R-:W-:Y:S05]  /*15b0*/  BSYNC.RECONVERGENT B0 ;  /* 0x0000000000007941 */ /* 0x000fea0003800200 */
.L_x_4745:
        /* <DEDUP_REMOVED lines=12> */
.L_x_4747:
        /* <DEDUP_REMOVED lines=8> */
.L_x_4748:
        /* <DEDUP_REMOVED lines=19> */
.L_x_10192:
[----:B------:R-:W-:Y:S05]  /*1830*/  BRX R2 -0x1840                                                                                                                                                                                                                                                                                                                                                                                                                                                                               (*"BRANCH_TARGETS .L_x_10193,.L_x_10194,.L_x_10195"*) ;  /* 0xffffffe402f07949 */ /* 0x000fea000383ffff */
.L_x_4751:
        /* <DEDUP_REMOVED lines=30> */
.L_x_4757:
[----:B------:R0:W5:Y:S02]  /*1a20*/  LDG.E R3, desc[UR36][R26.64] ;  /* 0x000000241a037981 */ /* 0x000164000c1e1900 */
.L_x_4756:
[----:B------:R-:W-:Y:S05]  /*1a30*/  BSYNC.RECONVERGENT B6 ;  /* 0x0000000000067941 */ /* 0x000fea0003800200 */
.L_x_4755:
[----:B------:R-:W-:Y:S01]  /*1a40*/  LEA R4, P1, R16, UR42, 0x3 ;  /* 0x0000002a10047c11 */ /* 0x000fe2000f8218ff */
[----:B------:R-:W-:Y:S01]  /*1a50*/  IMAD.MOV.U32 R2, RZ, RZ, RZ ;  /* 0x000000ffff027224 */ /* 0x000fe200078e00ff */
[----:B-----5:R-:W-:Y:S02]  /*1a60*/  FSETP.GTU.FTZ.AND P0, PT, R40, R3, PT ;  /* 0x000000032800720b */ /* 0x020fe40003f1c000 */
[----:B------:R-:W-:Y:S02]  /*1a70*/  LEA.HI.X R5, R16, UR43, R17, 0x3, P1 ;  /* 0x0000002b10057c11 */ /* 0x000fe400088f1c11 */
[----:B------:R-:W-:-:S05]  /*1a80*/  FSEL R3, RZ, 1.875, P0 ;  /* 0x3ff00000ff037808 */ /* 0x000fca0000000000 */
[----:B------:R1:W-:Y:S04]  /*1a90*/  STG.E.64 desc[UR36][R4.64], R2 ;  /* 0x0000000204007986 */ /* 0x0003e8000c101b24 */
.L_x_4753:
[----:B------:R-:W-:Y:S05]  /*1aa0*/  BSYNC.RELIABLE B7 ;  /* 0x0000000000077941 */ /* 0x000fea0003800100 */
.L_x_4752:
        /* <DEDUP_REMOVED lines=17> */
[----:B--2---:R-:W-:Y:S01]  /*1bc0*/  MOV R6, UR6 ;  /* 0x0000000600067c02 */ /* 0x004fe20008000f00 */
[----:B------:R-:W-:Y:S01]  /*1bd0*/  IMAD.U32 R7, RZ, RZ, UR7 ;  /* 0x00000007ff077e24 */ /* 0x000fe2000f8e00ff */
[----:B----4-:R-:W-:Y:S01]  /*1be0*/  MOV R10, UR8 ;  /* 0x00000008000a7c02 */ /* 0x010fe20008000f00 */
[----:B------:R-:W-:-:S07]  /*1bf0*/  IMAD.U32 R11, RZ, RZ, UR9 ;  /* 0x00000009ff0b7e24 */ /* 0x000fce000f8e00ff */
[----:B------:R-:W-:-:S07]  /*1c00*/  LEPC R20, `(.L_x_4760) ;  /* 0x000000001014794e */ /* 0x000fce0000000000 */
[----:B0--3--:R-:W-:Y:S05]  /*1c10*/  CALL.ABS.NOINC R2 ;  /* 0x0000000002007343 */ /* 0x009fea0003c00000 */
.L_x_4760:
[----:B------:R2:W5:Y:S02]  /*1c20*/  LDG.E R0, desc[UR36][R16.64] ;  /* 0x0000002410007981 */ /* 0x000564000c1e1900 */
.L_x_4759:
[----:B------:R-:W-:Y:S05]  /*1c30*/  BSYNC.RECONVERGENT B6 ;  /* 0x0000000000067941 */ /* 0x000fea0003800200 */
.L_x_4758:
[C---:B-1----:R-:W-:Y:S01]  /*1c40*/  LEA R4, P1, R22.reuse, UR42, 0x3 ;  /* 0x0000002a16047c11 */ /* 0x042fe2000f8218ff */
[----:B------:R-:W-:Y:S01]  /*1c50*/  IMAD.MOV.U32 R2, RZ, RZ, RZ ;  /* 0x000000ffff027224 */ /* 0x000fe200078e00ff */
[----:B-----5:R-:W-:Y:S02]  /*1c60*/  FSETP.GTU.FTZ.AND P0, PT, R39, R0, PT ;  /* 0x000000002700720b */ /* 0x020fe40003f1c000 */
[----:B------:R-:W-:Y:S02]  /*1c70*/  LEA.HI.X R5, R22, UR43, R23, 0x3, P1 ;  /* 0x0000002b16057c11 */ /* 0x000fe400088f1c17 */
[----:B------:R-:W-:-:S05]  /*1c80*/  FSEL R3, RZ, 1.875, P0 ;  /* 0x3ff00000ff037808 */ /* 0x000fca0000000000 */
[----:B------:R1:W-:Y:S04]  /*1c90*/  STG.E.64 desc[UR36][R4.64], R2 ;  /* 0x0000000204007986 */ /* 0x0003e8000c101b24 */
.L_x_10194:
        /* <DEDUP_REMOVED lines=23> */
.L_x_4763:
[----:B------:R1:W5:Y:S02]  /*1e10*/  LDG.E R3, desc[UR36][R16.64] ;  /* 0x0000002410037981 */ /* 0x000364000c1e1900 */
.L_x_4762:
[----:B------:R-:W-:Y:S05]  /*1e20*/  BSYNC.RECONVERGENT B6 ;  /* 0x0000000000067941 */ /* 0x000fea0003800200 */
.L_x_4761:
[----:B------:R-:W-:Y:S01]  /*1e30*/  LEA R4, P1, R30, UR42, 0x3 ;  /* 0x0000002a1e047c11 */ /* 0x000fe2000f8218ff */
[----:B------:R-:W-:Y:S01]  /*1e40*/  IMAD.MOV.U32 R2, RZ, RZ, RZ ;  /* 0x000000ffff027224 */ /* 0x000fe200078e00ff */
[----:B-----5:R-:W-:Y:S02]  /*1e50*/  FSETP.GTU.FTZ.AND P0, PT, R36, R3, PT ;  /* 0x000000032400720b */ /* 0x020fe40003f1c000 */
[----:B------:R-:W-:Y:S02]  /*1e60*/  LEA.HI.X R5, R30, UR43, R31, 0x3, P1 ;  /* 0x0000002b1e057c11 */ /* 0x000fe400088f1c1f */
[----:B------:R-:W-:-:S05]  /*1e70*/  FSEL R3, RZ, 1.875, P0 ;  /* 0x3ff00000ff037808 */ /* 0x000fca0000000000 */
[----:B------:R2:W-:Y:S04]  /*1e80*/  STG.E.64 desc[UR36][R4.64], R2 ;  /* 0x0000000204007986 */ /* 0x0005e8000c101b24 */
.L_x_10193:
[----:B------:R-:W-:Y:S05]  /*1e90*/  BSYNC.RELIABLE B8 ;  /* 0x0000000000087941 */ /* 0x000fea0003800100 */
.L_x_4750:
        /* <DEDUP_REMOVED lines=9> */
[----:B------:R-:W-:Y:S02]  /*1f30*/  HFMA2 R8, -RZ, RZ, 0, 3.8087368011474609375e-05 ;  /* 0x0000027fff087431 */ /* 0x000fe400000001ff */
[----:B------:R-:W-:Y:S01]  /*1f40*/  IMAD.MOV.U32 R12, RZ, RZ, 0x1 ;  /* 0x00000001ff0c7424 */ /* 0x000fe200078e00ff */
[----:B--2---:R2:W3:Y:S01]  /*1f50*/  LDC.64 R2, c[0x4][R0] ;  /* 0x0100000000027b82 */ /* 0x0044e20000000a00 */
        /* <DEDUP_REMOVED lines=11> */
.L_x_4766:
[----:B------:R1:W5:Y:S02]  /*2010*/  LDG.E R0, desc[UR36][R16.64] ;  /* 0x0000002410007981 */ /* 0x000364000c1e1900 */
.L_x_4765:
[----:B------:R-:W-:Y:S05]  /*2020*/  BSYNC.RECONVERGENT B6 ;  /* 0x0000000000067941 */ /* 0x000fea0003800200 */
.L_x_4764:
[C---:B--2---:R-:W-:Y:S01]  /*2030*/  LEA R4, P1, R34.reuse, UR42, 0x3 ;  /* 0x0000002a22047c11 */ /* 0x044fe2000f8218ff */
[----:B------:R-:W-:Y:S01]  /*2040*/  IMAD.MOV.U32 R2, RZ, RZ, RZ ;  /* 0x000000ffff027224 */ /* 0x000fe200078e00ff */
[----:B-----5:R-:W-:Y:S02]  /*2050*/  FSETP.GTU.FTZ.AND P0, PT, R37, R0, PT ;  /* 0x000000002500720b */ /* 0x020fe40003f1c000 */
[----:B------:R-:W-:Y:S02]  /*2060*/  LEA.HI.X R5, R34, UR43, R35, 0x3, P1 ;  /* 0x0000002b22057c11 */ /* 0x000fe400088f1c23 */
[----:B------:R-:W-:-:S05]  /*2070*/  FSEL R3, RZ, 1.875, P0 ;  /* 0x3ff00000ff037808 */ /* 0x000fca0000000000 */
[----:B------:R2:W-:Y:S01]  /*2080*/  STG.E.64 desc[UR36][R4.64], R2 ;  /* 0x0000000204007986 */ /* 0x0005e2000c101b24 */
[----:B------:R-:W-:Y:S05]  /*2090*/  BRA `(.L_x_4754) ;  /* 0x0000000000047947 */ /* 0x000fea0003800000 */
.L_x_10195:
[----:B------:R-:W-:Y:S05]  /*20a0*/  BREAK.RELIABLE B8 ;  /* 0x0000000000087942 */ /* 0x000fea0003800100 */
.L_x_4754:
[----:B------:R-:W-:Y:S05]  /*20b0*/  BSYNC.RECONVERGENT B9 ;  /* 0x0000000000097941 */ /* 0x000fea0003800200 */
.L_x_4749:
[----:B------:R-:W3:Y:S01]  /*20c0*/  LDCU UR4, c[0x0][0x360] ;  /* 0x00006c00ff0477ac */ /* 0x000ee20008000800 */
[----:B--2---:R-:W3:Y:S02]  /*20d0*/  LDC R3, c[0x0][0x370] ;  /* 0x0000dc00ff037b82 */ /* 0x004ee40000000800 */
[----:B---3--:R-:W-:-:S05]  /*20e0*/  IMAD R3, R3, UR4, RZ ;  /* 0x0000000403037c24 */ /* 0x008fca000f8e02ff */
[----:B------:R-:W-:-:S04]  /*20f0*/  LEA R38, R3, R38, 0x2 ;  /* 0x0000002603267211 */ /* 0x000fc800078e10ff */
[----:B------:R-:W-:-:S13]  /*2100*/  ISETP.GE.U32.AND P0, PT, R38, UR49, PT ;  /* 0x0000003126007c0c */ /* 0x000fda000bf06070 */
[----:B------:R-:W-:Y:S05]  /*2110*/  @!P0 BRA `(.L_x_4767) ;  /* 0xffffffe000148947 */ /* 0x000fea000383ffff */
[----:B------:R-:W-:Y:S05]  /*2120*/  BSYNC.RECONVERGENT B10 ;  /* 0x00000000000a7941 */ /* 0x000fea0003800200 */
.L_x_4738:
[----:B------:R-:W-:Y:S05]  /*2130*/  EXIT ;  /* 0x000000000000794d */ /* 0x000fea0003800000 */
.L_x_4768:
        /* <DEDUP_REMOVED lines=12> */
.L_x_10611:


//--------------------- .text._ZN2at4cuda57_GLOBAL__N__cd6b329d_24_DistributionBernoulli_cu_7537a20d21kernelPointwiseApply2IZNS_6native9templates4cuda28bernoulli_tensor_cuda_kernelIdfEEvRKNS_10TensorBaseES9_NS_15PhiloxCudaStateEEUliRdSB_SB_SB_RKfSD_SD_SD_E_dSC_jLi2ELi1ELi4ELi512ELi2EEEvNS0_6detail10TensorInfoIT0_T2_EENSG_IT1_SI_EESI_T_ --------------------------
	.section	.text._ZN2at4cuda57_GLOBAL__N__cd6b329d_24_DistributionBernoulli_cu_7537a20d21kernelPointwiseApply2IZNS_6native9templates4cuda28bernoulli_tensor_cuda_kernelIdfEEvRKNS_10TensorBaseES9_NS_15PhiloxCudaStateEEUliRdSB_SB_SB_RKfSD_SD_SD_E_dSC_jLi2ELi1ELi4ELi512ELi2EEEvNS0_6detail10TensorInfoIT0_T2_EENSG_IT1_SI_EESI_T_,"ax",@progbits
	.align	128
.text._ZN2at4cuda57_GLOBAL__N__cd6b329d_24_DistributionBernoulli_cu_7537a20d21kernelPointwiseApply2IZNS_6native9templates4cuda28bernoulli_tensor_cuda_kernelIdfEEvRKNS_10TensorBaseES9_NS_15PhiloxCudaStateEEUliRdSB_SB_SB_RKfSD_SD_SD_E_dSC_jLi2ELi1ELi4ELi512ELi2EEEvNS0_6detail10TensorInfoIT0_T2_EENSG_IT1_SI_EESI_T_:
        .type           _ZN2at4cuda57_GLOBAL__N__cd6b329d_24_DistributionBernoulli_cu_7537a20d21kernelPointwiseApply2IZNS_6native9templates4cuda28bernoulli_tensor_cuda_kernelIdfEEvRKNS_10TensorBaseES9_NS_15PhiloxCudaStateEEUliRdSB_SB_SB_RKfSD_SD_SD_E_dSC_jLi2ELi1ELi4ELi512ELi2EEEvNS0_6detail10TensorInfoIT0_T2_EENSG_IT1_SI_EESI_T_,@function
        .size           _ZN2at4cuda57_GLOBAL__N__cd6b329d_24_DistributionBernoulli_cu_7537a20d21kernelPointwiseApply2IZNS_6native9templates4cuda28bernoulli_tensor_cuda_kernelIdfEEvRKNS_10TensorBaseES9_NS_15PhiloxCudaStateEEUliRdSB_SB_SB_RKfSD_SD_SD_E_dSC_jLi2ELi1ELi4ELi512ELi2EEEvNS0_6detail10TensorInfoIT0_T2_EENSG_IT1_SI_EESI_T_,(.L_x_10612 - _ZN2at4cuda57_GLOBAL__N__cd6b329d_24_DistributionBernoulli_cu_7537a20d21kernelPointwiseApply2IZNS_6native9templates4cuda28bernoulli_tensor_cuda_kernelIdfEEvRKNS_10TensorBaseES9_NS_15PhiloxCudaStateEEUliRdSB_SB_SB_RKfSD_SD_SD_E_dSC_jLi2ELi1ELi4ELi512ELi2EEEvNS0_6detail10TensorInfoIT0_T2_EENSG_IT1_SI_EESI_T_)
        .other          _ZN2at4cuda57_GLOBAL__N__cd6b329d_24_DistributionBernoulli_cu_7537a20d21kernelPointwiseApply2IZNS_6native9templates4cuda28bernoulli_tensor_cuda_kernelIdfEEvRKNS_10TensorBaseES9_NS_15PhiloxCudaStateEEUliRdSB_SB_SB_RKfSD_SD_SD_E_dSC_jLi2ELi1ELi4ELi512ELi2EEEvNS0_6detail10TensorInfoIT0_T2_EENSG_IT1_SI_EESI_T_,@"STO_CUDA_ENTRY STV_DEFAULT"
_ZN2at4cuda57_GLOBAL__N__cd6b329d_24_DistributionBernoulli_cu_7537a20d21kernelPointwiseApply2IZNS_6native9templates4cuda28bernoulli_tensor_cuda_kernelIdfEEvRKNS_10TensorBaseES9_NS_15PhiloxCudaStateEEUliRdSB_SB_SB_RKfSD_SD_SD_E_dSC_jLi2ELi1ELi4ELi512ELi2EEEvNS0_6detail10TensorInfoIT0_T2_EENSG_IT1_SI_EESI_T_:
        /* <DEDUP_REMOVED lines=23> */
.L_x_4798:
        /* <DEDUP_REMOVED lines=138> */
.L_x_4771:
[----:B------:R-:W-:Y:S05]  /*0a10*/  BSYNC.RECONVERGENT B0 ;  /* 0x0000000000007941 */ /* 0x000fea0003800200 */
.L_x_4770:
        /* <DEDUP_REMOVED lines=38> */
.L_x_4773:
[----:B------:R-:W-:Y:S05]  /*0c80*/  BSYNC.RECONVERGENT B0 ;  /* 0x0000000000007941 */ /* 0x000fea0003800200 */
.L_x_4772:
        /* <DEDUP_REMOVED lines=35> */
.L_x_4775:
[----:B------:R-:W-:Y:S05]  /*0ec0*/  BSYNC.RECONVERGENT B0 ;  /* 0x0000000000007941 */ /* 0x000fea0003800200 */
.L_x_4774:
        /* <DEDUP_REMOVED lines=26> */
.L_x_4777:
[----:B------:R-:W-:Y:S05]  /*1070*/  BSYNC.RECONVERGENT B0 ;  /* 0x0000000000007941 */ /* 0x000fea0003800200 */
.L_x_4776:
        /* <DEDUP_REMOVED lines=12> */
.L_x_4778:
        /* <DEDUP_REMOVED lines=8> */
.L_x_4779:
        /* <DEDUP_REMOVED lines=19> */
.L_x_10196:
[----:B------:R-:W-:Y:S05]  /*12f0*/  BRX R4 -0x1300                                                                                                                                                                                                                                                                                                                                                                                                                                                                               (*"BRANCH_TARGETS .L_x_10197,.L_x_10198,.L_x_10199"*) ;  /* 0xffffffec04407949 */ /* 0x000fea000383ffff */
.L_x_4782:
        /* <DEDUP_REMOVED lines=30> */
.L_x_4788:
[----:B------:R0:W5:Y:S02]  /*14e0*/  LDG.E R0, desc[UR36][R16.64] ;  /* 0x0000002410007981 */ /* 0x000164000c1e1900 */
.L_x_4787:
[----:B------:R-:W-:Y:S05]  /*14f0*/  BSYNC.RECONVERGENT B6 ;  /* 0x0000000000067941 */ /* 0x000fea0003800200 */
.L_x_4786:
[C---:B------:R-:W-:Y:S01]  /*1500*/  LEA R6, P1, R22.reuse, UR42, 0x3 ;  /* 0x0000002a16067c11 */ /* 0x040fe2000f8218ff */
[----:B------:R-:W-:Y:S01]  /*1510*/  HFMA2 R4, -RZ, RZ, 0, 0 ;  /* 0x00000000ff047431 */ /* 0x000fe200000001ff */
[----:B-----5:R-:W-:Y:S02]  /*1520*/  FSETP.GTU.FTZ.AND P0, PT, R35, R0, PT ;  /* 0x000000002300720b */ /* 0x020fe40003f1c000 */
[----:B------:R-:W-:Y:S02]  /*1530*/  LEA.HI.X R7, R22, UR43, R23, 0x3, P1 ;  /* 0x0000002b16077c11 */ /* 0x000fe400088f1c17 */
[----:B------:R-:W-:-:S05]  /*1540*/  FSEL R5, RZ, 1.875, P0 ;  /* 0x3ff00000ff057808 */ /* 0x000fca0000000000 */
[----:B------:R1:W-:Y:S04]  /*1550*/  STG.E.64 desc[UR36][R6.64], R4 ;  /* 0x0000000406007986 */ /* 0x0003e8000c101b24 */
.L_x_4784:
[----:B------:R-:W-:Y:S05]  /*1560*/  BSYNC.RELIABLE B7 ;  /* 0x0000000000077941 */ /* 0x000fea0003800100 */
.L_x_4783:
        /* <DEDUP_REMOVED lines=23> */
.L_x_4791:
[----:B------:R0:W5:Y:S02]  /*16e0*/  LDG.E R3, desc[UR36][R16.64] ;  /* 0x0000002410037981 */ /* 0x000164000c1e1900 */
.L_x_4790:
[----:B------:R-:W-:Y:S05]  /*16f0*/  BSYNC.RECONVERGENT B6 ;  /* 0x0000000000067941 */ /* 0x000fea0003800200 */
.L_x_4789:
[----:B-1----:R-:W-:Y:S01]  /*1700*/  LEA R6, P1, R24, UR42, 0x3 ;  /* 0x0000002a18067c11 */ /* 0x002fe2000f8218ff */
[----:B------:R-:W-:Y:S01]  /*1710*/  IMAD.MOV.U32 R4, RZ, RZ, RZ ;  /* 0x000000ffff047224 */ /* 0x000fe200078e00ff */
[----:B-----5:R-:W-:Y:S02]  /*1720*/  FSETP.GTU.FTZ.AND P0, PT, R34, R3, PT ;  /* 0x000000032200720b */ /* 0x020fe40003f1c000 */
[----:B------:R-:W-:Y:S02]  /*1730*/  LEA.HI.X R7, R24, UR43, R25, 0x3, P1 ;  /* 0x0000002b18077c11 */ /* 0x000fe400088f1c19 */
[----:B------:R-:W-:-:S05]  /*1740*/  FSEL R5, RZ, 1.875, P0 ;  /* 0x3ff00000ff057808 */ /* 0x000fca0000000000 */
[----:B------:R1:W-:Y:S04]  /*1750*/  STG.E.64 desc[UR36][R6.64], R4 ;  /* 0x0000000406007986 */ /* 0x0003e8000c101b24 */
.L_x_10198:
        /* <DEDUP_REMOVED lines=23> */
.L_x_4794:
[----:B------:R0:W5:Y:S02]  /*18d0*/  LDG.E R0, desc[UR36][R16.64] ;  /* 0x0000002410007981 */ /* 0x000164000c1e1900 */
.L_x_4793:
[----:B------:R-:W-:Y:S05]  /*18e0*/  BSYNC.RECONVERGENT B6 ;  /* 0x0000000000067941 */ /* 0x000fea0003800200 */
.L_x_4792:
[C---:B-1----:R-:W-:Y:S01]  /*18f0*/  LEA R6, P1, R26.reuse, UR42, 0x3 ;  /* 0x0000002a1a067c11 */ /* 0x042fe2000f8218ff */
[----:B------:R-:W-:Y:S01]  /*1900*/  IMAD.MOV.U32 R4, RZ, RZ, RZ ;  /* 0x000000ffff047224 */ /* 0x000fe200078e00ff */
[----:B-----5:R-:W-:Y:S02]  /*1910*/  FSETP.GTU.FTZ.AND P0, PT, R33, R0, PT ;  /* 0x000000002100720b */ /* 0x020fe40003f1c000 */
[----:B------:R-:W-:Y:S02]  /*1920*/  LEA.HI.X R7, R26, UR43, R27, 0x3, P1 ;  /* 0x0000002b1a077c11 */ /* 0x000fe400088f1c1b */
[----:B------:R-:W-:-:S05]  /*1930*/  FSEL R5, RZ, 1.875, P0 ;  /* 0x3ff00000ff057808 */ /* 0x000fca0000000000 */
[----:B------:R1:W-:Y:S04]  /*1940*/  STG.E.64 desc[UR36][R6.64], R4 ;  /* 0x0000000406007986 */ /* 0x0003e8000c101b24 */
.L_x_10197:
[----:B------:R-:W-:Y:S05]  /*1950*/  BSYNC.RELIABLE B8 ;  /* 0x0000000000087941 */ /* 0x000fea0003800100 */
.L_x_4781:
        /* <DEDUP_REMOVED lines=9> */
[----:B------:R-:W-:Y:S02]  /*19f0*/  HFMA2 R8, -RZ, RZ, 0, 3.8087368011474609375e-05 ;  /* 0x0000027fff087431 */ /* 0x000fe400000001ff */
[----:B------:R-:W-:Y:S01]  /*1a00*/  IMAD.MOV.U32 R12, RZ, RZ, 0x1 ;  /* 0x00000001ff0c7424 */ /* 0x000fe200078e00ff */
[----:B------:R-:W0:Y:S01]  /*1a10*/  LDCU.64 UR6, c[0x4][0x178] ;  /* 0x01002f00ff0677ac */ /* 0x000e220008000a00 */
[----:B------:R-:W2:Y:S01]  /*1a20*/  LDC.64 R14, c[0x4][R14] ;  /* 0x010000000e0e7b82 */ /* 0x000ea20000000a00 */
[----:B------:R-:W-:Y:S01]  /*1a30*/  IMAD.MOV.U32 R13, RZ, RZ, RZ ;  /* 0x000000ffff0d7224 */ /* 0x000fe200078e00ff */
[----:B------:R-:W3:Y:S01]  /*1a40*/  LDCU.64 UR8, c[0x4][0x70] ;  /* 0x01000e00ff0877ac */ /* 0x000ee20008000a00 */
[----:B-1----:R-:W-:Y:S01]  /*1a50*/  MOV R4, UR4 ;  /* 0x0000000400047c02 */ /* 0x002fe20008000f00 */
[----:B------:R-:W-:-:S02]  /*1a60*/  IMAD.U32 R5, RZ, RZ, UR5 ;  /* 0x00000005ff057e24 */ /* 0x000fc4000f8e00ff */
[----:B0-----:R-:W-:Y:S01]  /*1a70*/  IMAD.U32 R6, RZ, RZ, UR6 ;  /* 0x00000006ff067e24 */ /* 0x001fe2000f8e00ff */
[----:B------:R-:W-:Y:S01]  /*1a80*/  MOV R7, UR7 ;  /* 0x0000000700077c02 */ /* 0x000fe20008000f00 */
[----:B---3--:R-:W-:Y:S02]  /*1a90*/  IMAD.U32 R10, RZ, RZ, UR8 ;  /* 0x00000008ff0a7e24 */ /* 0x008fe4000f8e00ff */
[----:B------:R-:W-:-:S07]  /*1aa0*/  IMAD.U32 R11, RZ, RZ, UR9 ;  /* 0x00000009ff0b7e24 */ /* 0x000fce000f8e00ff */
[----:B------:R-:W-:-:S07]  /*1ab0*/  LEPC R20, `(.L_x_4797) ;  /* 0x000000001014794e */ /* 0x000fce0000000000 */
[----:B--2---:R-:W-:Y:S05]  /*1ac0*/  CALL.ABS.NOINC R14 ;  /* 0x000000000e007343 */ /* 0x004fea0003c00000 */
.L_x_4797:
[----:B------:R0:W5:Y:S02]  /*1ad0*/  LDG.E R3, desc[UR36][R16.64] ;  /* 0x0000002410037981 */ /* 0x000164000c1e1900 */
.L_x_4796:
[----:B------:R-:W-:Y:S05]  /*1ae0*/  BSYNC.RECONVERGENT B6 ;  /* 0x0000000000067941 */ /* 0x000fea0003800200 */
.L_x_4795:
[----:B-1----:R-:W-:Y:S02]  /*1af0*/  LEA R6, P1, R36, UR42, 0x3 ;  /* 0x0000002a24067c11 */ /* 0x002fe4000f8218ff */
[----:B-----5:R-:W-:Y:S02]  /*1b00*/  FSETP.GTU.FTZ.AND P0, PT, R32, R3, PT ;  /* 0x000000032000720b */ /* 0x020fe40003f1c000 */
[----:B------:R-:W-:Y:S02]  /*1b10*/  LEA.HI.X R7, R36, UR43, R37, 0x3, P1 ;  /* 0x0000002b24077c11 */ /* 0x000fe400088f1c25 */
[----:B------:R-:W-:Y:S02]  /*1b20*/  FSEL R5, RZ, 1.875, P0 ;  /* 0x3ff00000ff057808 */ /* 0x000fe40000000000 */
[----:B------:R-:W-:-:S05]  /*1b30*/  MOV R4, RZ ;  /* 0x000000ff00047202 */ /* 0x000fca0000000f00 */
[----:B------:R1:W-:Y:S01]  /*1b40*/  STG.E.64 desc[UR36][R6.64], R4 ;  /* 0x0000000406007986 */ /* 0x0003e2000c101b24 */
[----:B------:R-:W-:Y:S05]  /*1b50*/  BRA `(.L_x_4785) ;  /* 0x0000000000047947 */ /* 0x000fea0003800000 */
.L_x_10199:
[----:B------:R-:W-:Y:S05]  /*1b60*/  BREAK.RELIABLE B8 ;  /* 0x0000000000087942 */ /* 0x000fea0003800100 */
.L_x_4785:
[----:B------:R-:W-:Y:S05]  /*1b70*/  BSYNC.RECONVERGENT B9 ;  /* 0x0000000000097941 */ /* 0x000fea0003800200 */
.L_x_4780:
[----:B------:R-:W-:-:S05]  /*1b80*/  IMAD R29, R2, 0x4, R29 ;  /* 0x00000004021d7824 */ /* 0x000fca00078e021d */
[----:B------:R-:W-:-:S13]  /*1b90*/  ISETP.GE.U32.AND P0, PT, R29, UR46, PT ;  /* 0x0000002e1d007c0c */ /* 0x000fda000bf06070 */
[----:B------:R-:W-:Y:S05]  /*1ba0*/  @!P0 BRA `(.L_x_4798) ;  /* 0xffffffe400708947 */ /* 0x000fea000383ffff */
[----:B------:R-:W-:Y:S05]  /*1bb0*/  BSYNC.RECONVERGENT B10 ;  /* 0x00000000000a7941 */ /* 0x000fea0003800200 */
.L_x_4769:
[----:B------:R-:W-:Y:S05]  /*1bc0*/  EXIT ;  /* 0x000000000000794d */ /* 0x000fea0003800000 */
.L_x_4799:
        /* <DEDUP_REMOVED lines=11> */
.L_x_10612:


//--------------------- .text._ZN2at4cuda57_GLOBAL__N__cd6b329d_24_DistributionBernoulli_cu_7537a20d21kernelPointwiseApply2IZNS_6native9templates4cuda28bernoulli_tensor_cuda_kernelIdfEEvRKNS_10TensorBaseES9_NS_15PhiloxCudaStateEEUliRdSB_SB_SB_RKfSD_SD_SD_E_dSC_jLi1ELin1ELi4ELi512ELi2EEEvNS0_6detail10TensorInfoIT0_T2_EENSG_IT1_SI_EESI_T_ --------------------------
	.section	.text._ZN2at4cuda57_GLOBAL__N__cd6b329d_24_DistributionBernoulli_cu_7537a20d21kernelPointwiseApply2IZNS_6native9templates4cuda28bernoulli_tensor_cuda_kernelIdfEEvRKNS_10TensorBaseES9_NS_15PhiloxCudaStateEEUliRdSB_SB_SB_RKfSD_SD_SD_E_dSC_jLi1ELin1ELi4ELi512ELi2EEEvNS0_6detail10TensorInfoIT0_T2_EENSG_IT1_SI_EESI_T_,"ax",@progbits
	.align	128
.text._ZN2at4cuda57_GLOBAL__N__cd6b329d_24_DistributionBernoulli_cu_7537a20d21kernelPointwiseApply2IZNS_6native9templates4cuda28bernoulli_tensor_cuda_kernelIdfEEvRKNS_10TensorBaseES9_NS_15PhiloxCudaStateEEUliRdSB_SB_SB_RKfSD_SD_SD_E_dSC_jLi1ELin1ELi4ELi512ELi2EEEvNS0_6detail10TensorInfoIT0_T2_EENSG_IT1_SI_EESI_T_:
        .type           _ZN2at4cuda57_GLOBAL__N__cd6b329d_24_DistributionBernoulli_cu_7537a20d21kernelPointwiseApply2IZNS_6native9templates4cuda28bernoulli_tensor_cuda_kernelIdfEEvRKNS_10TensorBaseES9_NS_15PhiloxCudaStateEEUliRdSB_SB_SB_RKfSD_SD_SD_E_dSC_jLi1ELin1ELi4ELi512ELi2EEEvNS0_6detail10TensorInfoIT0_T2_EENSG_IT1_SI_EESI_T_,@function
        .size           _ZN2at4cuda57_GLOBAL__N__cd6b329d_24_DistributionBernoulli_cu_7537a20d21kernelPointwiseApply2IZNS_6native9templates4cuda28bernoulli_tensor_cuda_kernelIdfEEvRKNS_10TensorBaseES9_NS_15PhiloxCudaStateEEUliRdSB_SB_SB_RKfSD_SD_SD_E_dSC_jLi1ELin1ELi4ELi512ELi2EEEvNS0_6detail10TensorInfoIT0_T2_EENSG_IT1_SI_EESI_T_,(.L_x_10613 - _ZN2at4cuda57_GLOBAL__N__cd6b329d_24_DistributionBernoulli_cu_7537a20d21kernelPointwiseApply2IZNS_6native9templates4cuda28bernoulli_tensor_cuda_kernelIdfEEvRKNS_10TensorBaseES9_NS_15PhiloxCudaStateEEUliRdSB_SB_SB_RKfSD_SD_SD_E_dSC_jLi1ELin1ELi4ELi512ELi2EEEvNS0_6detail10TensorInfoIT0_T2_EENSG_IT1_SI_EESI_T_)
        .other          _ZN2at4cuda57_GLOBAL__N__cd6b329d_24_DistributionBernoulli_cu_7537a20d21kernelPointwiseApply2IZNS_6native9templates4cuda28bernoulli_tensor_cuda_kernelIdfEEvRKNS_10TensorBaseES9_NS_15PhiloxCudaStateEEUliRdSB_SB_SB_RKfSD_SD_SD_E_dSC_jLi1ELin1ELi4ELi512ELi2EEEvNS0_6detail10TensorInfoIT0_T2_EENSG_IT1_SI_EESI_T_,@"STO_CUDA_ENTRY STV_DEFAULT"
_ZN2at4cuda57_GLOBAL__N__cd6b329d_24_DistributionBernoulli_cu_7537a20d21kernelPointwiseApply2IZNS_6native9templates4cuda28bernoulli_tensor_cuda_kernelIdfEEvRKNS_10TensorBaseES9_NS_15PhiloxCudaStateEEUliRdSB_SB_SB_RKfSD_SD_SD_E_dSC_jLi1ELin1ELi4ELi512ELi2EEEvNS0_6detail10TensorInfoIT0_T2_EENSG_IT1_SI_EESI_T_:
        /* <DEDUP_REMOVED lines=24> */
.L_x_4849:
        /* <DEDUP_REMOVED lines=28> */
.L_x_4805:
        /* <DEDUP_REMOVED lines=206> */
.L_x_4804:
[----:B------:R-:W-:-:S07]  /*1020*/  VIADD R2, R2, 0x4 ;  /* 0x0000000402027836 */ /* 0x000fce0000000000 */
.L_x_4803:
        /* <DEDUP_REMOVED lines=107> */
.L_x_4806:
        /* <DEDUP_REMOVED lines=56> */
.L_x_4807:
        /* <DEDUP_REMOVED lines=28> */
.L_x_4802:
[----:B------:R-:W0:Y:S01]  /*1c20*/  LDCU UR4, c[0x0][0x4c4] ;  /* 0x00009880ff0477ac */ /* 0x000e220008000800 */
[----:B------:R-:W-:Y:S02]  /*1c30*/  HFMA2 R19, -RZ, RZ, 0, 0 ;  /* 0x00000000ff137431 */ /* 0x000fe400000001ff */
[----:B0-----:R-:W-:-:S07]  /*1c40*/  IMAD R18, R7, UR4, R18 ;  /* 0x0000000407127c24 */ /* 0x001fce000f8e0212 */
.L_x_4801:
[----:B------:R-:W-:Y:S05]  /*1c50*/  BSYNC.RECONVERGENT B0 ;  /* 0x0000000000007941 */ /* 0x000fea0003800200 */
.L_x_4800:
        /* <DEDUP_REMOVED lines=18> */
.L_x_4812:
        /* <DEDUP_REMOVED lines=206> */
.L_x_4811:
        /* <DEDUP_REMOVED lines=107> */
.L_x_4813:
        /* <DEDUP_REMOVED lines=56> */
.L_x_4814:
        /* <DEDUP_REMOVED lines=28> */
.L_x_4810:
[----:B------:R-:W0:Y:S02]  /*3650*/  LDCU UR4, c[0x0][0x4c4] ;  /* 0x00009880ff0477ac */ /* 0x000e240008000800 */
[----:B0-----:R-:W-:Y:S02]  /*3660*/  IMAD R22, R22, UR4, R23 ;  /* 0x0000000416167c24 */ /* 0x001fe4000f8e0217 */
[----:B------:R-:W-:-:S07]  /*3670*/  HFMA2 R23, -RZ, RZ, 0, 0 ;  /* 0x00000000ff177431 */ /* 0x000fce00000001ff */
.L_x_4809:
[----:B------:R-:W-:Y:S05]  /*3680*/  BSYNC.RECONVERGENT B0 ;  /* 0x0000000000007941 */ /* 0x000fea0003800200 */
.L_x_4808:
        /* <DEDUP_REMOVED lines=17> */
.L_x_4819:
        /* <DEDUP_REMOVED lines=206> */
.L_x_4818:
        /* <DEDUP_REMOVED lines=107> */
.L_x_4820:
        /* <DEDUP_REMOVED lines=56> */
.L_x_4821:
        /* <DEDUP_REMOVED lines=28> */
.L_x_4817:
[----:B------:R-:W0:Y:S02]  /*5070*/  LDCU UR4, c[0x0][0x4c4] ;  /* 0x00009880ff0477ac */ /* 0x000e240008000800 */
[----:B0-----:R-:W-:Y:S02]  /*5080*/  IMAD R24, R25, UR4, R24 ;  /* 0x0000000419187c24 */ /* 0x001fe4000f8e0218 */
[----:B------:R-:W-:-:S07]  /*5090*/  HFMA2 R25, -RZ, RZ, 0, 0 ;  /* 0x00000000ff197431 */ /* 0x000fce00000001ff */
.L_x_4816:
[----:B------:R-:W-:Y:S05]  /*50a0*/  BSYNC.RECONVERGENT B0 ;  /* 0x0000000000007941 */ /* 0x000fea0003800200 */
.L_x_4815:
        /* <DEDUP_REMOVED lines=17> */
.L_x_4826:
        /* <DEDUP_REMOVED lines=206> */
.L_x_4825:
        /* <DEDUP_REMOVED lines=107> */
.L_x_4827:
        /* <DEDUP_REMOVED lines=56> */
.L_x_4828:
        /* <DEDUP_REMOVED lines=28> */
.L_x_4824:
[----:B------:R-:W0:Y:S01]  /*6a90*/  LDCU UR4, c[0x0][0x4c4] ;  /* 0x00009880ff0477ac */ /* 0x000e220008000800 */
[----:B------:R-:W-:Y:S02]  /*6aa0*/  HFMA2 R5, -RZ, RZ, 0, 0 ;  /* 0x00000000ff057431 */ /* 0x000fe400000001ff */
[----:B0-----:R-:W-:-:S07]  /*6ab0*/  IMAD R4, R2, UR4, R7 ;  /* 0x0000000402047c24 */ /* 0x001fce000f8e0207 */
.L_x_4823:
[----:B------:R-:W-:Y:S05]  /*6ac0*/  BSYNC.RECONVERGENT B0 ;  /* 0x0000000000007941 */ /* 0x000fea0003800200 */
.L_x_4822:
        /* <DEDUP_REMOVED lines=125> */
.L_x_4829:
        /* <DEDUP_REMOVED lines=8> */
.L_x_4830:
        /* <DEDUP_REMOVED lines=18> */
.L_x_10200:
[----:B------:R-:W-:Y:S05]  /*7440*/  BRX R4 -0x7450                                                                                                                                                                                                                                                                                                                                                                                                                                                                               (*"BRANCH_TARGETS .L_x_10201,.L_x_10202,.L_x_10203"*) ;  /* 0xffffff8804ec7949 */ /* 0x000fea000383ffff */
.L_x_4833:
        /* <DEDUP_REMOVED lines=31> */
.L_x_4839:
[----:B------:R0:W5:Y:S02]  /*7640*/  LDG.E R0, desc[UR36][R26.64] ;  /* 0x000000241a007981 */ /* 0x000164000c1e1900 */
.L_x_4838:
[----:B------:R-:W-:Y:S05]  /*7650*/  BSYNC.RECONVERGENT B6 ;  /* 0x0000000000067941 */ /* 0x000fea0003800200 */
.L_x_4837:
[----:B------:R-:W1:Y:S01]  /*7660*/  LDC R5, c[0x0][0x3ec] ;  /* 0x0000fb00ff057b82 */ /* 0x000e620000000800 */
[----:B------:R-:W2:Y:S01]  /*7670*/  LDCU UR4, c[0x0][0x530] ;  /* 0x0000a600ff0477ac */ /* 0x000ea20008000800 */
[----:B-----5:R-:W-:-:S06]  /*7680*/  FSETP.GTU.FTZ.AND P1, PT, R35, R0, PT ;  /* 0x000000002300720b */ /* 0x020fcc0003f3c000 */
[----:B------:R-:W3:Y:S01]  /*7690*/  LDC.64 R2, c[0x0][0x380] ;  /* 0x0000e000ff027b82 */ /* 0x000ee20000000a00 */
[----:B--2---:R-:W-:-:S04]  /*76a0*/  IADD3 R6, PT, PT, -R28, UR4, RZ ;  /* 0x000000041c067c10 */ /* 0x004fc8000fffe1ff */
[----:B------:R-:W-:Y:S01]  /*76b0*/  ISETP.GT.AND P0, PT, R6, 0x3, PT ;  /* 0x000000030600780c */ /* 0x000fe20003f04270 */
[----:B-1----:R-:W-:-:S04]  /*76c0*/  IMAD R4, R28, R5, R5 ;  /* 0x000000051c047224 */ /* 0x002fc800078e0205 */
[----:B------:R-:W-:Y:S01]  /*76d0*/  IMAD R4, R5, 0x2, R4 ;  /* 0x0000000205047824 */ /* 0x000fe200078e0204 */
[----:B------:R-:W-:-:S04]  /*76e0*/  FSEL R5, RZ, 1.875, P1 ;  /* 0x3ff00000ff057808 */ /* 0x000fc80000800000 */
[----:B------:R-:W-:Y:S01]  /*76f0*/  SEL R7, R4, RZ, P0 ;  /* 0x000000ff04077207 */ /* 0x000fe20000000000 */
[----:B------:R-:W-:-:S04]  /*7700*/  HFMA2 R4, -RZ, RZ, 0, 0 ;  /* 0x00000000ff047431 */ /* 0x000fc800000001ff */
[----:B---3--:R-:W-:-:S05]  /*7710*/  IMAD.WIDE.U32 R2, R7, 0x8, R2 ;  /* 0x0000000807027825 */ /* 0x008fca00078e0002 */
[----:B------:R1:W-:Y:S02]  /*7720*/  STG.E.64 desc[UR36][R2.64], R4 ;  /* 0x0000000402007986 */ /* 0x0003e4000c101b24 */
.L_x_4835:
[----:B------:R-:W-:Y:S05]  /*7730*/  BSYNC.RELIABLE B7 ;  /* 0x0000000000077941 */ /* 0x000fea0003800100 */
.L_x_4834:
        /* <DEDUP_REMOVED lines=24> */
.L_x_4842:
[----:B------:R0:W5:Y:S02]  /*78c0*/  LDG.E R0, desc[UR36][R26.64] ;  /* 0x000000241a007981 */ /* 0x000164000c1e1900 */
.L_x_4841:
[----:B------:R-:W-:Y:S05]  /*78d0*/  BSYNC.RECONVERGENT B6 ;  /* 0x0000000000067941 */ /* 0x000fea0003800200 */
.L_x_4840:
[----:B-1----:R-:W1:Y:S01]  /*78e0*/  LDC R5, c[0x0][0x3ec] ;  /* 0x0000fb00ff057b82 */ /* 0x002e620000000800 */
[----:B------:R-:W2:Y:S01]  /*78f0*/  LDCU UR4, c[0x0][0x530] ;  /* 0x0000a600ff0477ac */ /* 0x000ea20008000800 */
[----:B-----5:R-:W-:-:S06]  /*7900*/  FSETP.GTU.FTZ.AND P1, PT, R33, R0, PT ;  /* 0x000000002100720b */ /* 0x020fcc0003f3c000 */
[----:B------:R-:W3:Y:S01]  /*7910*/  LDC.64 R2, c[0x0][0x380] ;  /* 0x0000e000ff027b82 */ /* 0x000ee20000000a00 */
[----:B--2---:R-:W-:-:S04]  /*7920*/  IADD3 R6, PT, PT, -R28, UR4, RZ ;  /* 0x000000041c067c10 */ /* 0x004fc8000fffe1ff */
[----:B------:R-:W-:Y:S01]  /*7930*/  ISETP.GT.AND P0, PT, R6, 0x2, PT ;  /* 0x000000020600780c */ /* 0x000fe20003f04270 */
[----:B-1----:R-:W-:-:S05]  /*7940*/  IMAD R4, R28, R5, R5 ;  /* 0x000000051c047224 */ /* 0x002fca00078e0205 */
[----:B------:R-:W-:Y:S02]  /*7950*/  IADD3 R4, PT, PT, R4, R5, RZ ;  /* 0x0000000504047210 */ /* 0x000fe40007ffe0ff */
[----:B------:R-:W-:Y:S02]  /*7960*/  FSEL R5, RZ, 1.875, P1 ;  /* 0x3ff00000ff057808 */ /* 0x000fe40000800000 */
[----:B------:R-:W-:Y:S01]  /*7970*/  SEL R7, R4, RZ, P0 ;  /* 0x000000ff04077207 */ /* 0x000fe20000000000 */
[----:B------:R-:W-:-:S04]  /*7980*/  IMAD.MOV.U32 R4, RZ, RZ, RZ ;  /* 0x000000ffff047224 */ /* 0x000fc800078e00ff */
[----:B---3--:R-:W-:-:S05]  /*7990*/  IMAD.WIDE.U32 R2, R7, 0x8, R2 ;  /* 0x0000000807027825 */ /* 0x008fca00078e0002 */
[----:B------:R1:W-:Y:S02]  /*79a0*/  STG.E.64 desc[UR36][R2.64], R4 ;  /* 0x0000000402007986 */ /* 0x0003e4000c101b24 */
.L_x_10202:
        /* <DEDUP_REMOVED lines=24> */
.L_x_4845:
[----:B------:R1:W5:Y:S02]  /*7b30*/  LDG.E R5, desc[UR36][R24.64] ;  /* 0x0000002418057981 */ /* 0x000364000c1e1900 */
.L_x_4844:
[----:B------:R-:W-:Y:S05]  /*7b40*/  BSYNC.RECONVERGENT B6 ;  /* 0x0000000000067941 */ /* 0x000fea0003800200 */
.L_x_4843:
[----:B------:R-:W2:Y:S01]  /*7b50*/  LDC R7, c[0x0][0x3ec] ;  /* 0x0000fb00ff077b82 */ /* 0x000ea20000000800 */
[----:B------:R-:W3:Y:S01]  /*7b60*/  LDCU UR4, c[0x0][0x530] ;  /* 0x0000a600ff0477ac */ /* 0x000ee20008000800 */
[----:B-----5:R-:W-:Y:S01]  /*7b70*/  FSETP.GTU.FTZ.AND P1, PT, R32, R5, PT ;  /* 0x000000052000720b */ /* 0x020fe20003f3c000 */
[----:B------:R-:W-:-:S03]  /*7b80*/  IMAD.MOV.U32 R4, RZ, RZ, RZ ;  /* 0x000000ffff047224 */ /* 0x000fc600078e00ff */
[----:B------:R-:W-:Y:S02]  /*7b90*/  FSEL R5, RZ, 1.875, P1 ;  /* 0x3ff00000ff057808 */ /* 0x000fe40000800000 */
[----:B------:R-:W4:Y:S01]  /*7ba0*/  LDC.64 R2, c[0x0][0x380] ;  /* 0x0000e000ff027b82 */ /* 0x000f220000000a00 */
[----:B---3--:R-:W-:-:S04]  /*7bb0*/  IADD3 R0, PT, PT, -R28, UR4, RZ ;  /* 0x000000041c007c10 */ /* 0x008fc8000fffe1ff */
[----:B------:R-:W-:Y:S01]  /*7bc0*/  ISETP.GT.AND P0, PT, R0, 0x1, PT ;  /* 0x000000010000780c */ /* 0x000fe20003f04270 */
[----:B--2---:R-:W-:-:S05]  /*7bd0*/  IMAD R7, R28, R7, R7 ;  /* 0x000000071c077224 */ /* 0x004fca00078e0207 */
[----:B------:R-:W-:-:S05]  /*7be0*/  SEL R7, R7, RZ, P0 ;  /* 0x000000ff07077207 */ /* 0x000fca0000000000 */
[----:B----4-:R-:W-:-:S05]  /*7bf0*/  IMAD.WIDE.U32 R2, R7, 0x8, R2 ;  /* 0x0000000807027825 */ /* 0x010fca00078e0002 */
[----:B------:R2:W-:Y:S02]  /*7c00*/  STG.E.64 desc[UR36][R2.64], R4 ;  /* 0x0000000402007986 */ /* 0x0005e4000c101b24 */
.L_x_10201:
[----:B------:R-:W-:Y:S05]  /*7c10*/  BSYNC.RELIABLE B8 ;  /* 0x0000000000087941 */ /* 0x000fea0003800100 */
.L_x_4832:
        /* <DEDUP_REMOVED lines=24> */
.L_x_4848:
[----:B------:R3:W5:Y:S02]  /*7da0*/  LDG.E R0, desc[UR36][R22.64] ;  /* 0x0000002416007981 */ /* 0x000764000c1e1900 */
.L_x_4847:
[----:B------:R-:W-:Y:S05]  /*7db0*/  BSYNC.RECONVERGENT B6 ;  /* 0x0000000000067941 */ /* 0x000fea0003800200 */
.L_x_4846:
[----:B------:R-:W4:Y:S01]  /*7dc0*/  LDCU UR5, c[0x0][0x530] ;  /* 0x0000a600ff0577ac */ /* 0x000f220008000800 */
[----:B--2---:R-:W2:Y:S01]  /*7dd0*/  LDC.64 R4, c[0x0][0x380] ;  /* 0x0000e000ff047b82 */ /* 0x004ea20000000a00 */
[----:B-----5:R-:W-:Y:S01]  /*7de0*/  FSETP.GTU.FTZ.AND P1, PT, R31, R0, PT ;  /* 0x000000001f00720b */ /* 0x020fe20003f3c000 */
[----:B------:R-:W0:Y:S03]  /*7df0*/  LDCU UR4, c[0x0][0x3ec] ;  /* 0x00007d80ff0477ac */ /* 0x000e260008000800 */
[----:B------:R-:W-:Y:S01]  /*7e00*/  FSEL R7, RZ, 1.875, P1 ;  /* 0x3ff00000ff077808 */ /* 0x000fe20000800000 */
[----:B----4-:R-:W-:Y:S02]  /*7e10*/  IMAD.U32 R3, RZ, RZ, UR5 ;  /* 0x00000005ff037e24 */ /* 0x010fe4000f8e00ff */
[----:B0-----:R-:W-:-:S03]  /*7e20*/  IMAD R2, R28, UR4, RZ ;  /* 0x000000041c027c24 */ /* 0x001fc6000f8e02ff */
[----:B------:R-:W-:-:S04]  /*7e30*/  IADD3 R6, PT, PT, -R28, R3, RZ ;  /* 0x000000031c067210 */ /* 0x000fc80007ffe1ff */
[----:B------:R-:W-:Y:S01]  /*7e40*/  ISETP.GT.AND P0, PT, R6, RZ, PT ;  /* 0x000000ff0600720c */ /* 0x000fe20003f04270 */
[----:B------:R-:W-:-:S03]  /*7e50*/  IMAD.MOV.U32 R6, RZ, RZ, RZ ;  /* 0x000000ffff067224 */ /* 0x000fc600078e00ff */
[----:B------:R-:W-:-:S05]  /*7e60*/  SEL R9, R2, RZ, P0 ;  /* 0x000000ff02097207 */ /* 0x000fca0000000000 */
[----:B--2---:R-:W-:-:S05]  /*7e70*/  IMAD.WIDE.U32 R4, R9, 0x8, R4 ;  /* 0x0000000809047825 */ /* 0x004fca00078e0004 */
[----:B------:R0:W-:Y:S01]  /*7e80*/  STG.E.64 desc[UR36][R4.64], R6 ;  /* 0x0000000604007986 */ /* 0x0001e2000c101b24 */
[----:B------:R-:W-:Y:S05]  /*7e90*/  BRA `(.L_x_4836) ;  /* 0x0000000000047947 */ /* 0x000fea0003800000 */
.L_x_10203:
[----:B------:R-:W-:Y:S05]  /*7ea0*/  BREAK.RELIABLE B8 ;  /* 0x0000000000087942 */ /* 0x000fea0003800100 */
.L_x_4836:
[----:B------:R-:W-:Y:S05]  /*7eb0*/  BSYNC.RECONVERGENT B9 ;  /* 0x0000000000097941 */ /* 0x000fea0003800200 */
.L_x_4831:
[----:B------:R-:W-:-:S04]  /*7ec0*/  LEA R28, R29, R28, 0x2 ;  /* 0x0000001c1d1c7211 */ /* 0x000fc800078e10ff */
[----:B------:R-:W-:-:S13]  /*7ed0*/  ISETP.GE.U32.AND P0, PT, R28, R3, PT ;  /* 0x000000031c00720c */ /* 0x000fda0003f06070 */
[----:B------:R-:W-:Y:S05]  /*7ee0*/  @!P0 BRA `(.L_x_4849) ;  /* 0xffffff8000a48947 */ /* 0x000fea000383ffff */
[----:B------:R-:W-:Y:S05]  /*7ef0*/  EXIT ;  /* 0x000000000000794d */ /* 0x000fea0003800000 */
.L_x_4850:
        /* <DEDUP_REMOVED lines=16> */
.L_x_10613:


//--------------------- .text._ZN2at4cuda57_GLOBAL__N__cd6b329d_24_DistributionBernoulli_cu_7537a20d21kernelPointwiseApply2IZNS_6native9templates4cuda28bernoulli_tensor_cuda_kernelIdfEEvRKNS_10TensorBaseES9_NS_15PhiloxCudaStateEEUliRdSB_SB_SB_RKfSD_SD_SD_E_dSC_jLi1ELi2ELi4ELi512ELi2EEEvNS0_6detail10TensorInfoIT0_T2_EENSG_IT1_SI_EESI_T_ --------------------------
	.section	.text._ZN2at4cuda57_GLOBAL__N__cd6b329d_24_DistributionBernoulli_cu_7537a20d21kernelPointwiseApply2IZNS_6native9templates4cuda28bernoulli_tensor_cuda_kernelIdfEEvRKNS_10TensorBaseES9_NS_15PhiloxCudaStateEEUliRdSB_SB_SB_RKfSD_SD_SD_E_dSC_jLi1ELi2ELi4ELi512ELi2EEEvNS0_6detail10TensorInfoIT0_T2_EENSG_IT1_SI_EESI_T_,"ax",@progbits
	.align	128
.text._ZN2at4cuda57_GLOBAL__N__cd6b329d_24_DistributionBernoulli_cu_7537a20d21kernelPointwiseApply2IZNS_6native9templates4cuda28bernoulli_tensor_cuda_kernelIdfEEvRKNS_10TensorBaseES9_NS_15PhiloxCudaStateEEUliRdSB_SB_SB_RKfSD_SD_SD_E_dSC_jLi1ELi2ELi4ELi512ELi2EEEvNS0_6detail10TensorInfoIT0_T2_EENSG_IT1_SI_EESI_T_:
        .type           _ZN2at4cuda57_GLOBAL__N__cd6b329d_24_DistributionBernoulli_cu_7537a20d21kernelPointwiseApply2IZNS_6native9templates4cuda28bernoulli_tensor_cuda_kernelIdfEEvRKNS_10TensorBaseES9_NS_15PhiloxCudaStateEEUliRdSB_SB_SB_RKfSD_SD_SD_E_dSC_jLi1ELi2ELi4ELi512ELi2EEEvNS0_6detail10TensorInfoIT0_T2_EENSG_IT1_SI_EESI_T_,@function
        .size           _ZN2at4cuda57_GLOBAL__N__cd6b329d_24_DistributionBernoulli_cu_7537a20d21kernelPointwiseApply2IZNS_6native9templates4cuda28bernoulli_tensor_cuda_kernelIdfEEvRKNS_10TensorBaseES9_NS_15PhiloxCudaStateEEUliRdSB_SB_SB_RKfSD_SD_SD_E_dSC_jLi1ELi2ELi4ELi512ELi2EEEvNS0_6detail10TensorInfoIT0_T2_EENSG_IT1_SI_EESI_T_,(.L_x_10614 - _ZN2at4cuda57_GLOBAL__N__cd6b329d_24_DistributionBernoulli_cu_7537a20d21kernelPointwiseApply2IZNS_6native9templates4cuda28bernoulli_tensor_cuda_kernelIdfEEvRKNS_10TensorBaseES9_NS_15PhiloxCudaStateEEUliRdSB_SB_SB_RKfSD_SD_SD_E_dSC_jLi1ELi2ELi4ELi512ELi2EEEvNS0_6detail10TensorInfoIT0_T2_EENSG_IT1_SI_EESI_T_)
        .other          _ZN2at4cuda57_GLOBAL__N__cd6b329d_24_DistributionBernoulli_cu_7537a20d21kernelPointwiseApply2IZNS_6native9templates4cuda28bernoulli_tensor_cuda_kernelIdfEEvRKNS_10TensorBaseES9_NS_15PhiloxCudaStateEEUliRdSB_SB_SB_RKfSD_SD_SD_E_dSC_jLi1ELi2ELi4ELi512ELi2EEEvNS0_6detail10TensorInfoIT0_T2_EENSG_IT1_SI_EESI_T_,@"STO_CUDA_ENTRY STV_DEFAULT"
_ZN2at4cuda57_GLOBAL__N__cd6b329d_24_DistributionBernoulli_cu_7537a20d21kernelPointwiseApply2IZNS_6native9templates4cuda28bernoulli_tensor_cuda_kernelIdfEEvRKNS_10TensorBaseES9_NS_15PhiloxCudaStateEEUliRdSB_SB_SB_RKfSD_SD_SD_E_dSC_jLi1ELi2ELi4ELi512ELi2EEEvNS0_6detail10TensorInfoIT0_T2_EENSG_IT1_SI_EESI_T_:
        /* <DEDUP_REMOVED lines=23> */
.L_x_4880:
        /* <DEDUP_REMOVED lines=139> */
.L_x_4853:
[----:B------:R-:W-:Y:S05]  /*0a20*/  BSYNC.RECONVERGENT B0 ;  /* 0x0000000000007941 */ /* 0x000fea0003800200 */
.L_x_4852:
        /* <DEDUP_REMOVED lines=38> */
.L_x_4855:
[----:B------:R-:W-:Y:S05]  /*0c90*/  BSYNC.RECONVERGENT B0 ;  /* 0x0000000000007941 */ /* 0x000fea0003800200 */
.L_x_4854:
        /* <DEDUP_REMOVED lines=34> */
.L_x_4857:
[----:B------:R-:W-:Y:S05]  /*0ec0*/  BSYNC.RECONVERGENT B0 ;  /* 0x0000000000007941 */ /* 0x000fea0003800200 */
.L_x_4856:
        /* <DEDUP_REMOVED lines=26> */
.L_x_4859:
[----:B------:R-:W-:Y:S05]  /*1070*/  BSYNC.RECONVERGENT B0 ;  /* 0x0000000000007941 */ /* 0x000fea0003800200 */
.L_x_4858:
        /* <DEDUP_REMOVED lines=12> */
.L_x_4860:
        /* <DEDUP_REMOVED lines=8> */
.L_x_4861:
        /* <DEDUP_REMOVED lines=18> */
.L_x_10204:
[----:B------:R-:W-:Y:S05]  /*12e0*/  BRX R2 -0x12f0                                                                                                                                                                                                                                                                                                                                                                                                                                                                               (*"BRANCH_TARGETS .L_x_10205,.L_x_10206,.L_x_10207"*) ;  /* 0xffffffec02447949 */ /* 0x000fea000383ffff */
.L_x_4864:
        /* <DEDUP_REMOVED lines=30> */
.L_x_4870:
[----:B------:R0:W5:Y:S02]  /*14d0*/  LDG.E R3, desc[UR36][R16.64] ;  /* 0x0000002410037981 */ /* 0x000164000c1e1900 */
.L_x_4869:
[----:B------:R-:W-:Y:S05]  /*14e0*/  BSYNC.RECONVERGENT B6 ;  /* 0x0000000000067941 */ /* 0x000fea0003800200 */
.L_x_4868:
[C---:B------:R-:W-:Y:S01]  /*14f0*/  LEA R6, P1, R35.reuse, UR42, 0x3 ;  /* 0x0000002a23067c11 */ /* 0x040fe2000f8218ff */
[----:B------:R-:W-:Y:S01]  /*1500*/  IMAD.MOV.U32 R4, RZ, RZ, RZ ;  /* 0x000000ffff047224 */ /* 0x000fe200078e00ff */
[----:B-----5:R-:W-:Y:S02]  /*1510*/  FSETP.GTU.FTZ.AND P0, PT, R34, R3, PT ;  /* 0x000000032200720b */ /* 0x020fe40003f1c000 */
[----:B------:R-:W-:Y:S02]  /*1520*/  LEA.HI.X R7, R35, UR43, RZ, 0x3, P1 ;  /* 0x0000002b23077c11 */ /* 0x000fe400088f1cff */
[----:B------:R-:W-:-:S05]  /*1530*/  FSEL R5, RZ, 1.875, P0 ;  /* 0x3ff00000ff057808 */ /* 0x000fca0000000000 */
[----:B------:R1:W-:Y:S04]  /*1540*/  STG.E.64 desc[UR36][R6.64], R4 ;  /* 0x0000000406007986 */ /* 0x0003e8000c101b24 */
.L_x_4866:
[----:B------:R-:W-:Y:S05]  /*1550*/  BSYNC.RELIABLE B7 ;  /* 0x0000000000077941 */ /* 0x000fea0003800100 */
.L_x_4865:
        /* <DEDUP_REMOVED lines=23> */
.L_x_4873:
[----:B------:R0:W5:Y:S02]  /*16d0*/  LDG.E R3, desc[UR36][R16.64] ;  /* 0x0000002410037981 */ /* 0x000164000c1e1900 */
.L_x_4872:
[----:B------:R-:W-:Y:S05]  /*16e0*/  BSYNC.RECONVERGENT B6 ;  /* 0x0000000000067941 */ /* 0x000fea0003800200 */
.L_x_4871:
[----:B-1----:R-:W-:Y:S02]  /*16f0*/  LEA R4, P1, R30, UR42, 0x3 ;  /* 0x0000002a1e047c11 */ /* 0x002fe4000f8218ff */
[----:B-----5:R-:W-:Y:S01]  /*1700*/  FSETP.GTU.FTZ.AND P0, PT, R2, R3, PT ;  /* 0x000000030200720b */ /* 0x020fe20003f1c000 */
[----:B------:R-:W-:Y:S01]  /*1710*/  IMAD.MOV.U32 R2, RZ, RZ, RZ ;  /* 0x000000ffff027224 */ /* 0x000fe200078e00ff */
[----:B------:R-:W-:Y:S02]  /*1720*/  LEA.HI.X R5, R30, UR43, RZ, 0x3, P1 ;  /* 0x0000002b1e057c11 */ /* 0x000fe400088f1cff */
[----:B------:R-:W-:-:S05]  /*1730*/  FSEL R3, RZ, 1.875, P0 ;  /* 0x3ff00000ff037808 */ /* 0x000fca0000000000 */
[----:B------:R1:W-:Y:S04]  /*1740*/  STG.E.64 desc[UR36][R4.64], R2 ;  /* 0x0000000204007986 */ /* 0x0003e8000c101b24 */
.L_x_10206:
        /* <DEDUP_REMOVED lines=23> */
.L_x_4876:
[----:B------:R0:W5:Y:S02]  /*18c0*/  LDG.E R3, desc[UR36][R16.64] ;  /* 0x0000002410037981 */ /* 0x000164000c1e1900 */
.L_x_4875:
[----:B------:R-:W-:Y:S05]  /*18d0*/  BSYNC.RECONVERGENT B6 ;  /* 0x0000000000067941 */ /* 0x000fea0003800200 */
.L_x_4874:
[C---:B------:R-:W-:Y:S02]  /*18e0*/  LEA R4, P1, R31.reuse, UR42, 0x3 ;  /* 0x0000002a1f047c11 */ /* 0x040fe4000f8218ff */
[----:B-----5:R-:W-:Y:S02]  /*18f0*/  FSETP.GTU.FTZ.AND P0, PT, R28, R3, PT ;  /* 0x000000031c00720b */ /* 0x020fe40003f1c000 */
[----:B------:R-:W-:Y:S02]  /*1900*/  LEA.HI.X R5, R31, UR43, RZ, 0x3, P1 ;  /* 0x0000002b1f057c11 */ /* 0x000fe400088f1cff */
[----:B------:R-:W-:Y:S02]  /*1910*/  FSEL R3, RZ, 1.875, P0 ;  /* 0x3ff00000ff037808 */ /* 0x000fe40000000000 */
[----:B------:R-:W-:-:S05]  /*1920*/  MOV R2, RZ ;  /* 0x000000ff00027202 */ /* 0x000fca0000000f00 */
[----:B------:R1:W-:Y:S02]  /*1930*/  STG.E.64 desc[UR36][R4.64], R2 ;  /* 0x0000000204007986 */ /* 0x0003e4000c101b24 */
.L_x_10205:
[----:B------:R-:W-:Y:S05]  /*1940*/  BSYNC.RELIABLE B8 ;  /* 0x0000000000087941 */ /* 0x000fea0003800100 */
.L_x_4863:
        /* <DEDUP_REMOVED lines=11> */
[----:B------:R1:W2:Y:S01]  /*1a00*/  LDC.64 R2, c[0x4][R0] ;  /* 0x0100000000027b82 */ /* 0x0002a20000000a00 */
        /* <DEDUP_REMOVED lines=11> */
.L_x_4879:
[----:B------:R0:W5:Y:S02]  /*1ac0*/  LDG.E R4, desc[UR36][R16.64] ;  /* 0x0000002410047981 */ /* 0x000164000c1e1900 */
.L_x_4878:
[----:B------:R-:W-:Y:S05]  /*1ad0*/  BSYNC.RECONVERGENT B6 ;  /* 0x0000000000067941 */ /* 0x000fea0003800200 */
.L_x_4877:
[----:B------:R-:W1:Y:S01]  /*1ae0*/  LDC.64 R2, c[0x0][0x380] ;  /* 0x0000e000ff027b82 */ /* 0x000e620000000a00 */
[----:B------:R-:W-:Y:S01]  /*1af0*/  IMAD.U32 R0, RZ, RZ, UR46 ;  /* 0x0000002eff007e24 */ /* 0x000fe2000f8e00ff */
[----:B-----5:R-:W-:Y:S01]  /*1b00*/  FSETP.GTU.FTZ.AND P1, PT, R29, R4, PT ;  /* 0x000000041d00720b */ /* 0x020fe20003f3c000 */
[----:B------:R-:W-:Y:S01]  /*1b10*/  IMAD R5, R33, UR47, RZ ;  /* 0x0000002f21057c24 */ /* 0x000fe2000f8e02ff */
[----:B------:R-:W-:Y:S01]  /*1b20*/  MOV R4, RZ ;  /* 0x000000ff00047202 */ /* 0x000fe20000000f00 */
[----:B------:R-:W-:-:S05]  /*1b30*/  IMAD.IADD R6, R0, 0x1, -R33 ;  /* 0x0000000100067824 */ /* 0x000fca00078e0a21 */
[----:B------:R-:W-:-:S04]  /*1b40*/  ISETP.GT.AND P0, PT, R6, RZ, PT ;  /* 0x000000ff0600720c */ /* 0x000fc80003f04270 */
[----:B------:R-:W-:Y:S02]  /*1b50*/  SEL R7, R5, RZ, P0 ;  /* 0x000000ff05077207 */ /* 0x000fe40000000000 */
[----:B------:R-:W-:-:S03]  /*1b60*/  FSEL R5, RZ, 1.875, P1 ;  /* 0x3ff00000ff057808 */ /* 0x000fc60000800000 */
[----:B-1----:R-:W-:-:S05]  /*1b70*/  IMAD.WIDE.U32 R2, R7, 0x8, R2 ;  /* 0x0000000807027825 */ /* 0x002fca00078e0002 */
[----:B------:R1:W-:Y:S01]  /*1b80*/  STG.E.64 desc[UR36][R2.64], R4 ;  /* 0x0000000402007986 */ /* 0x0003e2000c101b24 */
[----:B------:R-:W-:Y:S05]  /*1b90*/  BRA `(.L_x_4867) ;  /* 0x0000000000047947 */ /* 0x000fea0003800000 */
.L_x_10207:
[----:B------:R-:W-:Y:S05]  /*1ba0*/  BREAK.RELIABLE B8 ;  /* 0x0000000000087942 */ /* 0x000fea0003800100 */
.L_x_4867:
[----:B------:R-:W-:Y:S05]  /*1bb0*/  BSYNC.RECONVERGENT B9 ;  /* 0x0000000000097941 */ /* 0x000fea0003800200 */
.L_x_4862:
[----:B------:R-:W-:-:S05]  /*1bc0*/  IMAD R33, R32, 0x4, R33 ;  /* 0x0000000420217824 */ /* 0x000fca00078e0221 */
[----:B------:R-:W-:-:S13]  /*1bd0*/  ISETP.GE.U32.AND P0, PT, R33, R0, PT ;  /* 0x000000002100720c */ /* 0x000fda0003f06070 */
[----:B------:R-:W-:Y:S05]  /*1be0*/  @!P0 BRA `(.L_x_4880) ;  /* 0xffffffe400608947 */ /* 0x000fea000383ffff */
[----:B------:R-:W-:Y:S05]  /*1bf0*/  BSYNC.RECONVERGENT B10 ;  /* 0x00000000000a7941 */ /* 0x000fea0003800200 */
.L_x_4851:
[----:B------:R-:W-:Y:S05]  /*1c00*/  EXIT ;  /* 0x000000000000794d */ /* 0x000fea0003800000 */
.L_x_4881:
        /* <DEDUP_REMOVED lines=15> */
.L_x_10614:


//--------------------- .text._ZN2at4cuda57_GLOBAL__N__cd6b329d_24_DistributionBernoulli_cu_7537a20d21kernelPointwiseApply2IZNS_6native9templates4cuda28bernoulli_tensor_cuda_kernelIdfEEvRKNS_10TensorBaseES9_NS_15PhiloxCudaStateEEUliRdSB_SB_SB_RKfSD_SD_SD_E_dSC_jLi1ELi1ELi4ELi512ELi2EEEvNS0_6detail10TensorInfoIT0_T2_EENSG_IT1_SI_EESI_T_ --------------------------
	.section	.text._ZN2at4cuda57_GLOBAL__N__cd6b329d_24_DistributionBernoulli_cu_7537a20d21kernelPointwiseApply2IZNS_6native9templates4cuda28bernoulli_tensor_cuda_kernelIdfEEvRKNS_10TensorBaseES9_NS_15PhiloxCudaStateEEUliRdSB_SB_SB_RKfSD_SD_SD_E_dSC_jLi1ELi1ELi4ELi512ELi2EEEvNS0_6detail10TensorInfoIT0_T2_EENSG_IT1_SI_EESI_T_,"ax",@progbits
	.align	128
.text._ZN2at4cuda57_GLOBAL__N__cd6b329d_24_DistributionBernoulli_cu_7537a20d21kernelPointwiseApply2IZNS_6native9templates4cuda28bernoulli_tensor_cuda_kernelIdfEEvRKNS_10TensorBaseES9_NS_15PhiloxCudaStateEEUliRdSB_SB_SB_RKfSD_SD_SD_E_dSC_jLi1ELi1ELi4ELi512ELi2EEEvNS0_6detail10TensorInfoIT0_T2_EENSG_IT1_SI_EESI_T_:
        .type           _ZN2at4cuda57_GLOBAL__N__cd6b329d_24_DistributionBernoulli_cu_7537a20d21kernelPointwiseApply2IZNS_6native9templates4cuda28bernoulli_tensor_cuda_kernelIdfEEvRKNS_10TensorBaseES9_NS_15PhiloxCudaStateEEUliRdSB_SB_SB_RKfSD_SD_SD_E_dSC_jLi1ELi1ELi4ELi512ELi2EEEvNS0_6detail10TensorInfoIT0_T2_EENSG_IT1_SI_EESI_T_,@function
        .size           _ZN2at4cuda57_GLOBAL__N__cd6b329d_24_DistributionBernoulli_cu_7537a20d21kernelPointwiseApply2IZNS_6native9templates4cuda28bernoulli_tensor_cuda_kernelIdfEEvRKNS_10TensorBaseES9_NS_15PhiloxCudaStateEEUliRdSB_SB_SB_RKfSD_SD_SD_E_dSC_jLi1ELi1ELi4ELi512ELi2EEEvNS0_6detail10TensorInfoIT0_T2_EENSG_IT1_SI_EESI_T_,(.L_x_10615 - _ZN2at4cuda57_GLOBAL__N__cd6b329d_24_DistributionBernoulli_cu_7537a20d21kernelPointwiseApply2IZNS_6native9templates4cuda28bernoulli_tensor_cuda_kernelIdfEEvRKNS_10TensorBaseES9_NS_15PhiloxCudaStateEEUliRdSB_SB_SB_RKfSD_SD_SD_E_dSC_jLi1ELi1ELi4ELi512ELi2EEEvNS0_6detail10TensorInfoIT0_T2_EENSG_IT1_SI_EESI_T_)
        .other          _ZN2at4cuda57_GLOBAL__N__cd6b329d_24_DistributionBernoulli_cu_7537a20d21kernelPointwiseApply2IZNS_6native9templates4cuda28bernoulli_tensor_cuda_kernelIdfEEvRKNS_10TensorBaseES9_NS_15PhiloxCudaStateEEUliRdSB_SB_SB_RKfSD_SD_SD_E_dSC_jLi1ELi1ELi4ELi512ELi2EEEvNS0_6detail10TensorInfoIT0_T2_EENSG_IT1_SI_EESI_T_,@"STO_CUDA_ENTRY STV_DEFAULT"
_ZN2at4cuda57_GLOBAL__N__cd6b329d_24_DistributionBernoulli_cu_7537a20d21kernelPointwiseApply2IZNS_6native9templates4cuda28bernoulli_tensor_cuda_kernelIdfEEvRKNS_10TensorBaseES9_NS_15PhiloxCudaStateEEUliRdSB_SB_SB_RKfSD_SD_SD_E_dSC_jLi1ELi1ELi4ELi512ELi2EEEvNS0_6detail10TensorInfoIT0_T2_EENSG_IT1_SI_EESI_T_:
        /* <DEDUP_REMOVED lines=20> */
.L_x_4902:
        /* <DEDUP_REMOVED lines=149> */
.L_x_4882:
        /* <DEDUP_REMOVED lines=8> */
.L_x_4883:
        /* <DEDUP_REMOVED lines=19> */
.L_x_10208:
[----:B------:R-:W-:Y:S05]  /*0c40*/  BRX R2 -0xc50                                                                                                                                                                                                                                                                                                                                                                                                                                                                                (*"BRANCH_TARGETS .L_x_10209,.L_x_10210,.L_x_10211"*) ;  /* 0xfffffff002ec7949 */ /* 0x000fea000383ffff */
.L_x_4886:
        /* <DEDUP_REMOVED lines=30> */
.L_x_4892:
[----:B------:R0:W5:Y:S02]  /*0e30*/  LDG.E R0, desc[UR36][R16.64] ;  /* 0x0000002410007981 */ /* 0x000164000c1e1900 */
.L_x_4891:
[----:B------:R-:W-:Y:S05]  /*0e40*/  BSYNC.RECONVERGENT B6 ;  /* 0x0000000000067941 */ /* 0x000fea0003800200 */
.L_x_4890:
[C---:B------:R-:W-:Y:S01]  /*0e50*/  LEA R6, P1, R34.reuse, UR42, 0x3 ;  /* 0x0000002a22067c11 */ /* 0x040fe2000f8218ff */
[----:B------:R-:W-:Y:S01]  /*0e60*/  HFMA2 R4, -RZ, RZ, 0, 0 ;  /* 0x00000000ff047431 */ /* 0x000fe200000001ff */
[----:B-----5:R-:W-:Y:S02]  /*0e70*/  FSETP.GTU.FTZ.AND P0, PT, R33, R0, PT ;  /* 0x000000002100720b */ /* 0x020fe40003f1c000 */
[----:B------:R-:W-:Y:S02]  /*0e80*/  LEA.HI.X R7, R34, UR43, RZ, 0x3, P1 ;  /* 0x0000002b22077c11 */ /* 0x000fe400088f1cff */
[----:B------:R-:W-:-:S05]  /*0e90*/  FSEL R5, RZ, 1.875, P0 ;  /* 0x3ff00000ff057808 */ /* 0x000fca0000000000 */
[----:B------:R1:W-:Y:S04]  /*0ea0*/  STG.E.64 desc[UR36][R6.64], R4 ;  /* 0x0000000406007986 */ /* 0x0003e8000c101b24 */
.L_x_4888:
[----:B------:R-:W-:Y:S05]  /*0eb0*/  BSYNC.RELIABLE B7 ;  /* 0x0000000000077941 */ /* 0x000fea0003800100 */
.L_x_4887:
        /* <DEDUP_REMOVED lines=23> */
.L_x_4895:
[----:B------:R0:W5:Y:S02]  /*1030*/  LDG.E R0, desc[UR36][R16.64] ;  /* 0x0000002410007981 */ /* 0x000164000c1e1900 */
.L_x_4894:
[----:B------:R-:W-:Y:S05]  /*1040*/  BSYNC.RECONVERGENT B6 ;  /* 0x0000000000067941 */ /* 0x000fea0003800200 */
.L_x_4893:
[C---:B-1----:R-:W-:Y:S01]  /*1050*/  LEA R4, P1, R22.reuse, UR42, 0x3 ;  /* 0x0000002a16047c11 */ /* 0x042fe2000f8218ff */
[----:B------:R-:W-:Y:S01]  /*1060*/  IMAD.MOV.U32 R2, RZ, RZ, RZ ;  /* 0x000000ffff027224 */ /* 0x000fe200078e00ff */
[----:B-----5:R-:W-:Y:S02]  /*1070*/  FSETP.GTU.FTZ.AND P0, PT, R31, R0, PT ;  /* 0x000000001f00720b */ /* 0x020fe40003f1c000 */
[----:B------:R-:W-:Y:S02]  /*1080*/  LEA.HI.X R5, R22, UR43, RZ, 0x3, P1 ;  /* 0x0000002b16057c11 */ /* 0x000fe400088f1cff */
[----:B------:R-:W-:-:S05]  /*1090*/  FSEL R3, RZ, 1.875, P0 ;  /* 0x3ff00000ff037808 */ /* 0x000fca0000000000 */
[----:B------:R1:W-:Y:S04]  /*10a0*/  STG.E.64 desc[UR36][R4.64], R2 ;  /* 0x0000000204007986 */ /* 0x0003e8000c101b24 */
.L_x_10210:
        /* <DEDUP_REMOVED lines=23> */
.L_x_4898:
[----:B------:R0:W5:Y:S02]  /*1220*/  LDG.E R3, desc[UR36][R16.64] ;  /* 0x0000002410037981 */ /* 0x000164000c1e1900 */
.L_x_4897:
[----:B------:R-:W-:Y:S05]  /*1230*/  BSYNC.RECONVERGENT B6 ;  /* 0x0000000000067941 */ /* 0x000fea0003800200 */
.L_x_4896:
[----:B------:R-:W-:Y:S01]  /*1240*/  LEA R4, P1, R24, UR42, 0x3 ;  /* 0x0000002a18047c11 */ /* 0x000fe2000f8218ff */
[----:B------:R-:W-:Y:S01]  /*1250*/  IMAD.MOV.U32 R2, RZ, RZ, RZ ;  /* 0x000000ffff027224 */ /* 0x000fe200078e00ff */
[----:B-----5:R-:W-:Y:S02]  /*1260*/  FSETP.GTU.FTZ.AND P0, PT, R30, R3, PT ;  /* 0x000000031e00720b */ /* 0x020fe40003f1c000 */
[----:B------:R-:W-:Y:S02]  /*1270*/  LEA.HI.X R5, R24, UR43, RZ, 0x3, P1 ;  /* 0x0000002b18057c11 */ /* 0x000fe400088f1cff */
[----:B------:R-:W-:-:S05]  /*1280*/  FSEL R3, RZ, 1.875, P0 ;  /* 0x3ff00000ff037808 */ /* 0x000fca0000000000 */
[----:B------:R1:W-:Y:S04]  /*1290*/  STG.E.64 desc[UR36][R4.64], R2 ;  /* 0x0000000204007986 */ /* 0x0003e8000c101b24 */
.L_x_10209:
[----:B------:R-:W-:Y:S05]  /*12a0*/  BSYNC.RELIABLE B8 ;  /* 0x0000000000087941 */ /* 0x000fea0003800100 */
.L_x_4885:
        /* <DEDUP_REMOVED lines=23> */
.L_x_4901:
[----:B------:R0:W5:Y:S02]  /*1420*/  LDG.E R0, desc[UR36][R16.64] ;  /* 0x0000002410007981 */ /* 0x000164000c1e1900 */
.L_x_4900:
[----:B------:R-:W-:Y:S05]  /*1430*/  BSYNC.RECONVERGENT B6 ;  /* 0x0000000000067941 */ /* 0x000fea0003800200 */
.L_x_4899:
[C---:B-1----:R-:W-:Y:S01]  /*1440*/  LEA R4, P1, R26.reuse, UR42, 0x3 ;  /* 0x0000002a1a047c11 */ /* 0x042fe2000f8218ff */
[----:B------:R-:W-:Y:S01]  /*1450*/  IMAD.MOV.U32 R2, RZ, RZ, RZ ;  /* 0x000000ffff027224 */ /* 0x000fe200078e00ff */
[----:B-----5:R-:W-:Y:S02]  /*1460*/  FSETP.GTU.FTZ.AND P0, PT, R29, R0, PT ;  /* 0x000000001d00720b */ /* 0x020fe40003f1c000 */
[----:B------:R-:W-:Y:S02]  /*1470*/  LEA.HI.X R5, R26, UR43, RZ, 0x3, P1 ;  /* 0x0000002b1a057c11 */ /* 0x000fe400088f1cff */
[----:B------:R-:W-:-:S05]  /*1480*/  FSEL R3, RZ, 1.875, P0 ;  /* 0x3ff00000ff037808 */ /* 0x000fca0000000000 */
[----:B------:R1:W-:Y:S01]  /*1490*/  STG.E.64 desc[UR36][R4.64], R2 ;  /* 0x0000000204007986 */ /* 0x0003e2000c101b24 */
[----:B------:R-:W-:Y:S05]  /*14a0*/  BRA `(.L_x_4889) ;  /* 0x0000000000047947 */ /* 0x000fea0003800000 */
.L_x_10211:
[----:B------:R-:W-:Y:S05]  /*14b0*/  BREAK.RELIABLE B8 ;  /* 0x0000000000087942 */ /* 0x000fea0003800100 */
.L_x_4889:
[----:B------:R-:W-:Y:S05]  /*14c0*/  BSYNC.RECONVERGENT B9 ;  /* 0x0000000000097941 */ /* 0x000fea0003800200 */
.L_x_4884:
[----:B------:R-:W-:-:S13]  /*14d0*/  ISETP.NE.AND P0, PT, R32, RZ, PT ;  /* 0x000000ff2000720c */ /* 0x000fda0003f05270 */
[----:B------:R-:W-:Y:S05]  /*14e0*/  @!P0 BRA `(.L_x_4902) ;  /* 0xffffffec00148947 */ /* 0x000fea000383ffff */
[----:B------:R-:W-:Y:S05]  /*14f0*/  EXIT ;  /* 0x000000000000794d */ /* 0x000fea0003800000 */
.L_x_4903:
        /* <DEDUP_REMOVED lines=16> */
.L_x_10615:


//--------------------- .text._ZN2at4cuda57_GLOBAL__N__cd6b329d_24_DistributionBernoulli_cu_7537a20d21kernelPointwiseApply2IZNS_6native9templates4cuda28bernoulli_tensor_cuda_kernelIsfEEvRKNS_10TensorBaseES9_NS_15PhiloxCudaStateEEUliRsSB_SB_SB_RKfSD_SD_SD_E_sSC_mLin1ELin1ELi4ELi512ELi2EEEvNS0_6detail10TensorInfoIT0_T2_EENSG_IT1_SI_EESI_T_ --------------------------
	.section	.text._ZN2at4cuda57_GLOBAL__N__cd6b329d_24_DistributionBernoulli_cu_7537a20d21kernelPointwiseApply2IZNS_6native9templates4cuda28bernoulli_tensor_cuda_kernelIsfEEvRKNS_10TensorBaseES9_NS_15PhiloxCudaStateEEUliRsSB_SB_SB_RKfSD_SD_SD_E_sSC_mLin1ELin1ELi4ELi512ELi2EEEvNS0_6detail10TensorInfoIT0_T2_EENSG_IT1_SI_EESI_T_,"ax",@progbits
	.align	128
.text._ZN2at4cuda57_GLOBAL__N__cd6b329d_24_DistributionBernoulli_cu_7537a20d21kernelPointwiseApply2IZNS_6native9templates4cuda28bernoulli_tensor_cuda_kernelIsfEEvRKNS_10TensorBaseES9_NS_15PhiloxCudaStateEEUliRsSB_SB_SB_RKfSD_SD_SD_E_sSC_mLin1ELin1ELi4ELi512ELi2EEEvNS0_6detail10TensorInfoIT0_T2_EENSG_IT1_SI_EESI_T_:
        .type           _ZN2at4cuda57_GLOBAL__N__cd6b329d_24_DistributionBernoulli_cu_7537a20d21kernelPointwiseApply2IZNS_6native9templates4cuda28bernoulli_tensor_cuda_kernelIsfEEvRKNS_10TensorBaseES9_NS_15PhiloxCudaStateEEUliRsSB_SB_SB_RKfSD_SD_SD_E_sSC_mLin1ELin1ELi4ELi512ELi2EEEvNS0_6detail10TensorInfoIT0_T2_EENSG_IT1_SI_EESI_T_,@function
        .size           _ZN2at4cuda57_GLOBAL__N__cd6b329d_24_DistributionBernoulli_cu_7537a20d21kernelPointwiseApply2IZNS_6native9templates4cuda28bernoulli_tensor_cuda_kernelIsfEEvRKNS_10TensorBaseES9_NS_15PhiloxCudaStateEEUliRsSB_SB_SB_RKfSD_SD_SD_E_sSC_mLin1ELin1ELi4ELi512ELi2EEEvNS0_6detail10TensorInfoIT0_T2_EENSG_IT1_SI_EESI_T_,(.L_x_10616 - _ZN2at4cuda57_GLOBAL__N__cd6b329d_24_DistributionBernoulli_cu_7537a20d21kernelPointwiseApply2IZNS_6native9templates4cuda28bernoulli_tensor_cuda_kernelIsfEEvRKNS_10TensorBaseES9_NS_15PhiloxCudaStateEEUliRsSB_SB_SB_RKfSD_SD_SD_E_sSC_mLin1ELin1ELi4ELi512ELi2EEEvNS0_6detail10TensorInfoIT0_T2_EENSG_IT1_SI_EESI_T_)
        .other          _ZN2at4cuda57_GLOBAL__N__cd6b329d_24_DistributionBernoulli_cu_7537a20d21kernelPointwiseApply2IZNS_6native9templates4cuda28bernoulli_tensor_cuda_kernelIsfEEvRKNS_10TensorBaseES9_NS_15PhiloxCudaStateEEUliRsSB_SB_SB_RKfSD_SD_SD_E_sSC_mLin1ELin1ELi4ELi512ELi2EEEvNS0_6detail10TensorInfoIT0_T2_EENSG_IT1_SI_EESI_T_,@"STO_CUDA_ENTRY STV_DEFAULT"
_ZN2at4cuda57_GLOBAL__N__cd6b329d_24_DistributionBernoulli_cu_7537a20d21kernelPointwiseApply2IZNS_6native9templates4cuda28bernoulli_tensor_cuda_kernelIsfEEvRKNS_10TensorBaseES9_NS_15PhiloxCudaStateEEUliRsSB_SB_SB_RKfSD_SD_SD_E_sSC_mLin1ELin1ELi4ELi512ELi2EEEvNS0_6detail10TensorInfoIT0_T2_EENSG_IT1_SI_EESI_T_:
        /* <DEDUP_REMOVED lines=18> */
.L_x_5337:
        /* <DEDUP_REMOVED lines=44> */
.L_x_4933:
        /* <DEDUP_REMOVED lines=33> */
.L_x_4910:
[----:B------:R-:W-:Y:S01]  /*05f0*/  IMAD.MOV.U32 R4, RZ, RZ, R16 ;  /* 0x000000ffff047224 */ /* 0x000fe200078e0010 */
[----:B------:R-:W-:Y:S01]  /*0600*/  MOV R5, R13 ;  /* 0x0000000d00057202 */ /* 0x000fe20000000f00 */
[----:B------:R-:W-:Y:S01]  /*0610*/  IMAD.MOV.U32 R2, RZ, RZ, R10 ;  /* 0x000000ffff027224 */ /* 0x000fe200078e000a */
[----:B------:R-:W-:Y:S02]  /*0620*/  MOV R3, R11 ;  /* 0x0000000b00037202 */ /* 0x000fe40000000f00 */
[----:B------:R-:W-:-:S07]  /*0630*/  MOV R0, 0x650 ;  /* 0x0000065000007802 */ /* 0x000fce0000000f00 */
[----:B------:R-:W-:Y:S05]  /*0640*/  CALL.REL.NOINC `($__internal_45_$__cuda_sm20_div_u64) ;  /* 0x000001c400a07944 */ /* 0x000fea0003c00000 */
        /* <DEDUP_REMOVED lines=9> */
.L_x_4911:
[----:B------:R-:W-:Y:S05]  /*06e0*/  BSYNC.RECONVERGENT B2 ;  /* 0x0000000000027941 */ /* 0x000fea0003800200 */
.L_x_4909:
        /* <DEDUP_REMOVED lines=41> */
.L_x_4913:
[----:B------:R-:W-:Y:S01]  /*0980*/  MOV R4, R10 ;  /* 0x0000000a00047202 */ /* 0x000fe20000000f00 */
[----:B------:R-:W-:Y:S01]  /*0990*/  IMAD.MOV.U32 R5, RZ, RZ, R11 ;  /* 0x000000ffff057224 */ /* 0x000fe200078e000b */
[----:B------:R-:W-:Y:S01]  /*09a0*/  MOV R2, R12 ;  /* 0x0000000c00027202 */ /* 0x000fe20000000f00 */
[----:B------:R-:W-:Y:S01]  /*09b0*/  IMAD.MOV.U32 R3, RZ, RZ, R13 ;  /* 0x000000ffff037224 */ /* 0x000fe200078e000d */
[----:B------:R-:W-:-:S07]  /*09c0*/  MOV R0, 0x9e0 ;  /* 0x000009e000007802 */ /* 0x000fce0000000f00 */
[----:B------:R-:W-:Y:S05]  /*09d0*/  CALL.REL.NOINC `($__internal_45_$__cuda_sm20_div_u64) ;  /* 0x000001c000bc7944 */ /* 0x000fea0003c00000 */
        /* <DEDUP_REMOVED lines=10> */
.L_x_4914:
[----:B------:R-:W-:Y:S05]  /*0a80*/  BSYNC.RECONVERGENT B2 ;  /* 0x0000000000027941 */ /* 0x000fea0003800200 */
.L_x_4912:
        /* <DEDUP_REMOVED lines=39> */
.L_x_4916:
[----:B------:R-:W-:Y:S01]  /*0d00*/  IMAD.MOV.U32 R4, RZ, RZ, R10 ;  /* 0x000000ffff047224 */ /* 0x000fe200078e000a */
[----:B------:R-:W-:Y:S01]  /*0d10*/  MOV R5, R11 ;  /* 0x0000000b00057202 */ /* 0x000fe20000000f00 */
[----:B------:R-:W-:Y:S01]  /*0d20*/  IMAD.MOV.U32 R2, RZ, RZ, R12 ;  /* 0x000000ffff027224 */ /* 0x000fe200078e000c */
[----:B------:R-:W-:Y:S02]  /*0d30*/  MOV R3, R13 ;  /* 0x0000000d00037202 */ /* 0x000fe40000000f00 */
[----:B------:R-:W-:-:S07]  /*0d40*/  MOV R0, 0xd60 ;  /* 0x00000d6000007802 */ /* 0x000fce0000000f00 */
[----:B------:R-:W-:Y:S05]  /*0d50*/  CALL.REL.NOINC `($__internal_45_$__cuda_sm20_div_u64) ;  /* 0x000001bc00dc7944 */ /* 0x000fea0003c00000 */
        /* <DEDUP_REMOVED lines=10> */
.L_x_4917:
[----:B------:R-:W-:Y:S05]  /*0e00*/  BSYNC.RECONVERGENT B2 ;  /* 0x0000000000027941 */ /* 0x000fea0003800200 */
.L_x_4915:
        /* <DEDUP_REMOVED lines=38> */
.L_x_4919:
        /* <DEDUP_REMOVED lines=16> */
.L_x_4920:
[----:B------:R-:W-:Y:S05]  /*1170*/  BSYNC.RECONVERGENT B2 ;  /* 0x0000000000027941 */ /* 0x000fea0003800200 */
.L_x_4918:
        /* <DEDUP_REMOVED lines=39> */
.L_x_4922:
[----:B------:R-:W-:Y:S01]  /*13f0*/  MOV R4, R10 ;  /* 0x0000000a00047202 */ /* 0x000fe20000000f00 */
[----:B------:R-:W-:Y:S01]  /*1400*/  IMAD.MOV.U32 R5, RZ, RZ, R11 ;  /* 0x000000ffff057224 */ /* 0x000fe200078e000b */
[----:B------:R-:W-:Y:S01]  /*1410*/  MOV R2, R12 ;  /* 0x0000000c00027202 */ /* 0x000fe20000000f00 */
[----:B------:R-:W-:Y:S01]  /*1420*/  IMAD.MOV.U32 R3, RZ, RZ, R13 ;  /* 0x000000ffff037224 */ /* 0x000fe200078e000d */
[----:B------:R-:W-:-:S07]  /*1430*/  MOV R0, 0x1450 ;  /* 0x0000145000007802 */ /* 0x000fce0000000f00 */
[----:B------:R-:W-:Y:S05]  /*1440*/  CALL.REL.NOINC `($__internal_45_$__cuda_sm20_div_u64) ;  /* 0x000001b800207944 */ /* 0x000fea0003c00000 */
        /* <DEDUP_REMOVED lines=10> */
.L_x_4923:
[----:B------:R-:W-:Y:S05]  /*14f0*/  BSYNC.RECONVERGENT B2 ;  /* 0x0000000000027941 */ /* 0x000fea0003800200 */
.L_x_4921:
        /* <DEDUP_REMOVED lines=39> */
.L_x_4925:
        /* <DEDUP_REMOVED lines=16> */
.L_x_4926:
[----:B------:R-:W-:Y:S05]  /*1870*/  BSYNC.RECONVERGENT B2 ;  /* 0x0000000000027941 */ /* 0x000fea0003800200 */
.L_x_4924:
        /* <DEDUP_REMOVED lines=39> */
.L_x_4928:
        /* <DEDUP_REMOVED lines=16> */
.L_x_4929:
[----:B------:R-:W-:Y:S05]  /*1bf0*/  BSYNC.RECONVERGENT B2 ;  /* 0x0000000000027941 */ /* 0x000fea0003800200 */
.L_x_4927:
        /* <DEDUP_REMOVED lines=38> */
.L_x_4931:
        /* <DEDUP_REMOVED lines=17> */
.L_x_4932:
[----:B------:R-:W-:Y:S05]  /*1f70*/  BSYNC.RECONVERGENT B2 ;  /* 0x0000000000027941 */ /* 0x000fea0003800200 */
.L_x_4930:
        /* <DEDUP_REMOVED lines=13> */
.L_x_4908:
[----:B------:R-:W-:-:S07]  /*2050*/  IADD3 R12, PT, PT, R9, 0x4, RZ ;  /* 0x00000004090c7810 */ /* 0x000fce0007ffe0ff */
.L_x_4907:
        /* <DEDUP_REMOVED lines=35> */
.L_x_4936:
[----:B------:R-:W-:Y:S01]  /*2290*/  MOV R4, R16 ;  /* 0x0000001000047202 */ /* 0x000fe20000000f00 */
[----:B------:R-:W-:Y:S01]  /*22a0*/  IMAD.MOV.U32 R5, RZ, RZ, R13 ;  /* 0x000000ffff057224 */ /* 0x000fe200078e000d */
[----:B------:R-:W-:Y:S01]  /*22b0*/  MOV R2, R8 ;  /* 0x0000000800027202 */ /* 0x000fe20000000f00 */
[----:B------:R-:W-:Y:S01]  /*22c0*/  IMAD.MOV.U32 R3, RZ, RZ, R9 ;  /* 0x000000ffff037224 */ /* 0x000fe200078e0009 */
[----:B------:R-:W-:-:S07]  /*22d0*/  MOV R0, 0x22f0 ;  /* 0x000022f000007802 */ /* 0x000fce0000000f00 */
[----:B------:R-:W-:Y:S05]  /*22e0*/  CALL.REL.NOINC `($__internal_45_$__cuda_sm20_div_u64) ;  /* 0x000001a800787944 */ /* 0x000fea0003c00000 */
        /* <DEDUP_REMOVED lines=9> */
.L_x_4937:
[----:B------:R-:W-:Y:S05]  /*2380*/  BSYNC.RECONVERGENT B1 ;  /* 0x0000000000017941 */ /* 0x000fea0003800200 */
.L_x_4935:
        /* <DEDUP_REMOVED lines=41> */
.L_x_4939:
        /* <DEDUP_REMOVED lines=16> */
.L_x_4940:
[----:B------:R-:W-:Y:S05]  /*2720*/  BSYNC.RECONVERGENT B1 ;  /* 0x0000000000017941 */ /* 0x000fea0003800200 */
.L_x_4938:
        /* <DEDUP_REMOVED lines=39> */
.L_x_4942:
        /* <DEDUP_REMOVED lines=16> */
.L_x_4943:
[----:B------:R-:W-:Y:S05]  /*2aa0*/  BSYNC.RECONVERGENT B1 ;  /* 0x0000000000017941 */ /* 0x000fea0003800200 */
.L_x_4941:
        /* <DEDUP_REMOVED lines=38> */
.L_x_4945:
        /* <DEDUP_REMOVED lines=17> */
.L_x_4946:
[----:B------:R-:W-:Y:S05]  /*2e20*/  BSYNC.RECONVERGENT B1 ;  /* 0x0000000000017941 */ /* 0x000fea0003800200 */
.L_x_4944:
        /* <DEDUP_REMOVED lines=10> */
.L_x_4934:
        /* <DEDUP_REMOVED lines=35> */
.L_x_4949:
        /* <DEDUP_REMOVED lines=15> */
.L_x_4950:
[----:B------:R-:W-:Y:S05]  /*31f0*/  BSYNC.RECONVERGENT B1 ;  /* 0x0000000000017941 */ /* 0x000fea0003800200 */
.L_x_4948:
        /* <DEDUP_REMOVED lines=40> */
.L_x_4952:
        /* <DEDUP_REMOVED lines=17> */
.L_x_4953:
[----:B------:R-:W-:Y:S05]  /*3590*/  BSYNC.RECONVERGENT B1 ;  /* 0x0000000000017941 */ /* 0x000fea0003800200 */
.L_x_4951:
        /* <DEDUP_REMOVED lines=10> */
.L_x_4947:
        /* <DEDUP_REMOVED lines=33> */
.L_x_4955:
[----:B------:R-:W-:Y:S01]  /*3850*/  MOV R4, R16 ;  /* 0x0000001000047202 */ /* 0x000fe20000000f00 */
[----:B------:R-:W-:Y:S01]  /*3860*/  IMAD.MOV.U32 R5, RZ, RZ, R13 ;  /* 0x000000ffff057224 */ /* 0x000fe200078e000d */
[----:B------:R-:W-:Y:S01]  /*3870*/  MOV R2, R8 ;  /* 0x0000000800027202 */ /* 0x000fe20000000f00 */
[----:B------:R-:W-:Y:S01]  /*3880*/  IMAD.MOV.U32 R3, RZ, RZ, R9 ;  /* 0x000000ffff037224 */ /* 0x000fe200078e0009 */
[----:B------:R-:W-:-:S07]  /*3890*/  MOV R0, 0x38b0 ;  /* 0x000038b000007802 */ /* 0x000fce0000000f00 */
[----:B------:R-:W-:Y:S05]  /*38a0*/  CALL.REL.NOINC `($__internal_45_$__cuda_sm20_div_u64) ;  /* 0x0000019400087944 */ /* 0x000fea0003c00000 */
        /* <DEDUP_REMOVED lines=10> */
.L_x_4956:
[----:B------:R-:W-:Y:S05]  /*3950*/  BSYNC.RECONVERGENT B1 ;  /* 0x0000000000017941 */ /* 0x000fea0003800200 */
.L_x_4954:
        /* <DEDUP_REMOVED lines=10> */
.L_x_4906:
        /* <DEDUP_REMOVED lines=23> */
.L_x_4983:
        /* <DEDUP_REMOVED lines=34> */
.L_x_4960:
[----:B------:R-:W-:Y:S01]  /*3d90*/  IMAD.MOV.U32 R4, RZ, RZ, R12 ;  /* 0x000000ffff047224 */ /* 0x000fe200078e000c */
[----:B------:R-:W-:Y:S01]  /*3da0*/  MOV R5, R13 ;  /* 0x0000000d00057202 */ /* 0x000fe20000000f00 */
[----:B------:R-:W-:Y:S01]  /*3db0*/  IMAD.MOV.U32 R2, RZ, RZ, R10 ;  /* 0x000000ffff027224 */ /* 0x000fe200078e000a */
[----:B------:R-:W-:Y:S02]  /*3dc0*/  MOV R3, R11 ;  /* 0x0000000b00037202 */ /* 0x000fe40000000f00 */
[----:B------:R-:W-:-:S07]  /*3dd0*/  MOV R0, 0x3df0 ;  /* 0x00003df000007802 */ /* 0x000fce0000000f00 */
[----:B------:R-:W-:Y:S05]  /*3de0*/  CALL.REL.NOINC `($__internal_45_$__cuda_sm20_div_u64) ;  /* 0x0000018c00b87944 */ /* 0x000fea0003c00000 */
        /* <DEDUP_REMOVED lines=8> */
.L_x_4961:
[----:B------:R-:W-:Y:S05]  /*3e70*/  BSYNC.RECONVERGENT B2 ;  /* 0x0000000000027941 */ /* 0x000fea0003800200 */
.L_x_4959:
        /* <DEDUP_REMOVED lines=37> */
.L_x_4963:
        /* <DEDUP_REMOVED lines=16> */
.L_x_4964:
[----:B------:R-:W-:Y:S05]  /*41d0*/  BSYNC.RECONVERGENT B2 ;  /* 0x0000000000027941 */ /* 0x000fea0003800200 */
.L_x_4962:
        /* <DEDUP_REMOVED lines=38> */
.L_x_4966:
        /* <DEDUP_REMOVED lines=16> */
.L_x_4967:
[----:B------:R-:W-:Y:S05]  /*4540*/  BSYNC.RECONVERGENT B2 ;  /* 0x0000000000027941 */ /* 0x000fea0003800200 */
.L_x_4965:
        /* <DEDUP_REMOVED lines=38> */
.L_x_4969:
        /* <DEDUP_REMOVED lines=16> */
.L_x_4970:
[----:B------:R-:W-:Y:S05]  /*48b0*/  BSYNC.RECONVERGENT B2 ;  /* 0x0000000000027941 */ /* 0x000fea0003800200 */
.L_x_4968:
        /* <DEDUP_REMOVED lines=38> */
.L_x_4972:
        /* <DEDUP_REMOVED lines=16> */
.L_x_4973:
[----:B------:R-:W-:Y:S05]  /*4c20*/  BSYNC.RECONVERGENT B2 ;  /* 0x0000000000027941 */ /* 0x000fea0003800200 */
.L_x_4971:
        /* <DEDUP_REMOVED lines=38> */
.L_x_4975:
        /* <DEDUP_REMOVED lines=16> */
.L_x_4976:
[----:B------:R-:W-:Y:S05]  /*4f90*/  BSYNC.RECONVERGENT B2 ;  /* 0x0000000000027941 */ /* 0x000fea0003800200 */
.L_x_4974:
        /* <DEDUP_REMOVED lines=38> */
.L_x_4978:
        /* <DEDUP_REMOVED lines=16> */
.L_x_4979:
[----:B------:R-:W-:Y:S05]  /*5300*/  BSYNC.RECONVERGENT B2 ;  /* 0x0000000000027941 */ /* 0x000fea0003800200 */
.L_x_4977:
        /* <DEDUP_REMOVED lines=38> */
.L_x_4981:
        /* <DEDUP_REMOVED lines=16> */
.L_x_4982:
[----:B------:R-:W-:Y:S05]  /*5670*/  BSYNC.RECONVERGENT B2 ;  /* 0x0000000000027941 */ /* 0x000fea0003800200 */
.L_x_4980:
        /* <DEDUP_REMOVED lines=8> */
.L_x_4958:
        /* <DEDUP_REMOVED lines=37> */
.L_x_4987:
[----:B------:R-:W-:Y:S01]  /*5950*/  MOV R4, R12 ;  /* 0x0000000c00047202 */ /* 0x000fe20000000f00 */
[----:B------:R-:W-:Y:S01]  /*5960*/  IMAD.MOV.U32 R5, RZ, RZ, R13 ;  /* 0x000000ffff057224 */ /* 0x000fe200078e000d */
[----:B------:R-:W-:Y:S01]  /*5970*/  MOV R2, R10 ;  /* 0x0000000a00027202 */ /* 0x000fe20000000f00 */
[----:B------:R-:W-:Y:S01]  /*5980*/  IMAD.MOV.U32 R3, RZ, RZ, R11 ;  /* 0x000000ffff037224 */ /* 0x000fe200078e000b */
[----:B------:R-:W-:-:S07]  /*5990*/  MOV R0, 0x59b0 ;  /* 0x000059b000007802 */ /* 0x000fce0000000f00 */
[----:B------:R-:W-:Y:S05]  /*59a0*/  CALL.REL.NOINC `($__internal_45_$__cuda_sm20_div_u64) ;  /* 0x0000017000c87944 */ /* 0x000fea0003c00000 */
        /* <DEDUP_REMOVED lines=8> */
.L_x_4988:
[----:B------:R-:W-:Y:S05]  /*5a30*/  BSYNC.RECONVERGENT B2 ;  /* 0x0000000000027941 */ /* 0x000fea0003800200 */
.L_x_4986:
        /* <DEDUP_REMOVED lines=37> */
.L_x_4990:
        /* <DEDUP_REMOVED lines=16> */
.L_x_4991:
[----:B------:R-:W-:Y:S05]  /*5d90*/  BSYNC.RECONVERGENT B2 ;  /* 0x0000000000027941 */ /* 0x000fea0003800200 */
.L_x_4989:
        /* <DEDUP_REMOVED lines=38> */
.L_x_4993:
        /* <DEDUP_REMOVED lines=16> */
.L_x_4994:
[----:B------:R-:W-:Y:S05]  /*6100*/  BSYNC.RECONVERGENT B2 ;  /* 0x0000000000027941 */ /* 0x000fea0003800200 */
.L_x_4992:
        /* <DEDUP_REMOVED lines=38> */
.L_x_4996:
        /* <DEDUP_REMOVED lines=16> */
.L_x_4997:
[----:B------:R-:W-:Y:S05]  /*6470*/  BSYNC.RECONVERGENT B2 ;  /* 0x0000000000027941 */ /* 0x000fea0003800200 */
.L_x_4995:
[----:B------:R-:W0:Y:S01]  /*6480*/  LDC.64 R2, c[0x0][R8+0x450] ;  /* 0x0001140008027b82 */ /* 0x000e220000000a00 */
[----:B------:R-:W-:Y:S02]  /*6490*/  IMAD.MOV.U32 R15, RZ, RZ, R16 ;  /* 0x000000ffff0f7224 */ /* 0x000fe400078e0010 */
[-C--:B0-----:R-:W-:Y:S02]  /*64a0*/  IMAD R0, R3, R4.reuse, RZ ;  /* 0x0000000403007224 */ /* 0x081fe400078e02ff */
[----:B------:R-:W-:-:S04]  /*64b0*/  IMAD.WIDE.U32 R14, R2, R4, R14 ;  /* 0x00000004020e7225 */ /* 0x000fc800078e000e */
[----:B------:R-:W-:-:S05]  /*64c0*/  IMAD R5, R2, R5, R0 ;  /* 0x0000000502057224 */ /* 0x000fca00078e0200 */
[----:B------:R-:W-:-:S07]  /*64d0*/  IADD3 R15, PT, PT, R15, R5, RZ ;  /* 0x000000050f0f7210 */ /* 0x000fce0007ffe0ff */
.L_x_4985:
        /* <DEDUP_REMOVED lines=36> */
.L_x_5000:
        /* <DEDUP_REMOVED lines=14> */
.L_x_5001:
[----:B------:R-:W-:Y:S05]  /*6800*/  BSYNC.RECONVERGENT B2 ;  /* 0x0000000000027941 */ /* 0x000fea0003800200 */
.L_x_4999:
        /* <DEDUP_REMOVED lines=37> */
.L_x_5003:
        /* <DEDUP_REMOVED lines=16> */
.L_x_5004:
[----:B------:R-:W-:Y:S05]  /*6b60*/  BSYNC.RECONVERGENT B2 ;  /* 0x0000000000027941 */ /* 0x000fea0003800200 */
.L_x_5002:
[----:B------:R-:W0:Y:S01]  /*6b70*/  LDC.64 R2, c[0x0][R8+0x450] ;  /* 0x0001140008027b82 */ /* 0x000e220000000a00 */
[----:B------:R-:W-:Y:S01]  /*6b80*/  MOV R15, R16 ;  /* 0x00000010000f7202 */ /* 0x000fe20000000f00 */
[-C--:B0-----:R-:W-:Y:S02]  /*6b90*/  IMAD R0, R3, R4.reuse, RZ ;  /* 0x0000000403007224 */ /* 0x081fe400078e02ff */
[----:B------:R-:W-:-:S04]  /*6ba0*/  IMAD.WIDE.U32 R14, R2, R4, R14 ;  /* 0x00000004020e7225 */ /* 0x000fc800078e000e */
[----:B------:R-:W-:-:S04]  /*6bb0*/  IMAD R5, R2, R5, R0 ;  /* 0x0000000502057224 */ /* 0x000fc800078e0200 */
[----:B------:R-:W-:-:S07]  /*6bc0*/  IMAD.IADD R15, R15, 0x1, R5 ;  /* 0x000000010f0f7824 */ /* 0x000fce00078e0205 */
.L_x_4998:
        /* <DEDUP_REMOVED lines=34> */
.L_x_5006:
        /* <DEDUP_REMOVED lines=14> */
.L_x_5007:
[----:B------:R-:W-:Y:S05]  /*6ed0*/  BSYNC.RECONVERGENT B2 ;  /* 0x0000000000027941 */ /* 0x000fea0003800200 */
.L_x_5005:
[----:B------:R-:W0:Y:S02]  /*6ee0*/  LDC.64 R10, c[0x0][R10+0x450] ;  /* 0x000114000a0a7b82 */ /* 0x000e240000000a00 */
[-C--:B0-----:R-:W-:Y:S02]  /*6ef0*/  IMAD R0, R11, R4.reuse, RZ ;  /* 0x000000040b007224 */ /* 0x081fe400078e02ff */
[----:B------:R-:W-:-:S04]  /*6f00*/  IMAD.WIDE.U32 R14, R10, R4, R14 ;  /* 0x000000040a0e7225 */ /* 0x000fc800078e000e */
[----:B------:R-:W-:-:S05]  /*6f10*/  IMAD R5, R10, R5, R0 ;  /* 0x000000050a057224 */ /* 0x000fca00078e0200 */
[----:B------:R-:W-:-:S07]  /*6f20*/  IADD3 R15, PT, PT, R15, R5, RZ ;  /* 0x000000050f0f7210 */ /* 0x000fce0007ffe0ff */
.L_x_4984:
[----:B------:R-:W-:Y:S05]  /*6f30*/  BSYNC.RECONVERGENT B1 ;  /* 0x0000000000017941 */ /* 0x000fea0003800200 */
.L_x_4957:
[----:B------:R-:W0:Y:S02]  /*6f40*/  LDCU.64 UR4, c[0x0][0x5f0] ;  /* 0x0000be00ff0477ac */ /* 0x000e240008000a00 */
[----:B0-----:R-:W-:Y:S02]  /*6f50*/  IMAD R5, R13, UR4, RZ ;  /* 0x000000040d057c24 */ /* 0x001fe4000f8e02ff */
[----:B------:R-:W-:-:S04]  /*6f60*/  IMAD.WIDE.U32 R2, R12, UR4, R14 ;  /* 0x000000040c027c25 */ /* 0x000fc8000f8e000e */
[----:B------:R-:W-:Y:S02]  /*6f70*/  IMAD R5, R12, UR5, R5 ;  /* 0x000000050c057c24 */ /* 0x000fe4000f8e0205 */
[----:B------:R-:W-:-:S03]  /*6f80*/  IMAD.MOV.U32 R42, RZ, RZ, R2 ;  /* 0x000000ffff2a7224 */ /* 0x000fc600078e0002 */
[----:B------:R-:W-:-:S07]  /*6f90*/  IADD3 R45, PT, PT, R3, R5, RZ ;  /* 0x00000005032d7210 */ /* 0x000fce0007ffe0ff */
.L_x_4905:
[----:B------:R-:W-:Y:S05]  /*6fa0*/  BSYNC.RECONVERGENT B0 ;  /* 0x0000000000007941 */ /* 0x000fea0003800200 */
.L_x_4904:
        /* <DEDUP_REMOVED lines=25> */
.L_x_5036:
        /* <DEDUP_REMOVED lines=33> */
.L_x_5013:
        /* <DEDUP_REMOVED lines=16> */
.L_x_5014:
[----:B------:R-:W-:Y:S05]  /*7450*/  BSYNC.RECONVERGENT B2 ;  /* 0x0000000000027941 */ /* 0x000fea0003800200 */
.L_x_5012:
        /* <DEDUP_REMOVED lines=38> */
.L_x_5016:
        /* <DEDUP_REMOVED lines=16> */
.L_x_5017:
[----:B------:R-:W-:Y:S05]  /*77c0*/  BSYNC.RECONVERGENT B2 ;  /* 0x0000000000027941 */ /* 0x000fea0003800200 */
.L_x_5015:
        /* <DEDUP_REMOVED lines=39> */
.L_x_5019:
        /* <DEDUP_REMOVED lines=16> */
.L_x_5020:
[----:B------:R-:W-:Y:S05]  /*7b40*/  BSYNC.RECONVERGENT B2 ;  /* 0x0000000000027941 */ /* 0x000fea0003800200 */
.L_x_5018:
        /* <DEDUP_REMOVED lines=39> */
.L_x_5022:
        /* <DEDUP_REMOVED lines=16> */
.L_x_5023:
[----:B------:R-:W-:Y:S05]  /*7ec0*/  BSYNC.RECONVERGENT B2 ;  /* 0x0000000000027941 */ /* 0x000fea0003800200 */
.L_x_5021:
        /* <DEDUP_REMOVED lines=39> */
.L_x_5025:
        /* <DEDUP_REMOVED lines=16> */
.L_x_5026:
[----:B------:R-:W-:Y:S05]  /*8240*/  BSYNC.RECONVERGENT B2 ;  /* 0x0000000000027941 */ /* 0x000fea0003800200 */
.L_x_5024:
        /* <DEDUP_REMOVED lines=39> */
.L_x_5028:
        /* <DEDUP_REMOVED lines=16> */
.L_x_5029:
[----:B------:R-:W-:Y:S05]  /*85c0*/  BSYNC.RECONVERGENT B2 ;  /* 0x0000000000027941 */ /* 0x000fea0003800200 */
.L_x_5027:
        /* <DEDUP_REMOVED lines=39> */
.L_x_5031:
        /* <DEDUP_REMOVED lines=16> */
.L_x_5032:
[----:B------:R-:W-:Y:S05]  /*8940*/  BSYNC.RECONVERGENT B2 ;  /* 0x0000000000027941 */ /* 0x000fea0003800200 */
.L_x_5030:
        /* <DEDUP_REMOVED lines=39> */
.L_x_5034:
        /* <DEDUP_REMOVED lines=17> */
.L_x_5035:
[----:B------:R-:W-:Y:S05]  /*8cd0*/  BSYNC.RECONVERGENT B2 ;  /* 0x0000000000027941 */ /* 0x000fea0003800200 */
.L_x_5033:
        /* <DEDUP_REMOVED lines=12> */
.L_x_5011:
        /* <DEDUP_REMOVED lines=35> */
.L_x_5039:
        /* <DEDUP_REMOVED lines=16> */
.L_x_5040:
[----:B------:R-:W-:Y:S05]  /*90d0*/  BSYNC.RECONVERGENT B1 ;  /* 0x0000000000017941 */ /* 0x000fea0003800200 */
.L_x_5038:
        /* <DEDUP_REMOVED lines=39> */
.L_x_5042:
        /* <DEDUP_REMOVED lines=16> */
.L_x_5043:
[----:B------:R-:W-:Y:S05]  /*9450*/  BSYNC.RECONVERGENT B1 ;  /* 0x0000000000017941 */ /* 0x000fea0003800200 */
.L_x_5041:
        /* <DEDUP_REMOVED lines=40> */
.L_x_5045:
        /* <DEDUP_REMOVED lines=16> */
.L_x_5046:
[----:B------:R-:W-:Y:S05]  /*97e0*/  BSYNC.RECONVERGENT B1 ;  /* 0x0000000000017941 */ /* 0x000fea0003800200 */
.L_x_5044:
        /* <DEDUP_REMOVED lines=39> */
.L_x_5048:
        /* <DEDUP_REMOVED lines=17> */
.L_x_5049:
[----:B------:R-:W-:Y:S05]  /*9b70*/  BSYNC.RECONVERGENT B1 ;  /* 0x0000000000017941 */ /* 0x000fea0003800200 */
.L_x_5047:
        /* <DEDUP_REMOVED lines=10> */
.L_x_5037:
        /* <DEDUP_REMOVED lines=35> */
.L_x_5052:
        /* <DEDUP_REMOVED lines=16> */
.L_x_5053:
[----:B------:R-:W-:Y:S05]  /*9f50*/  BSYNC.RECONVERGENT B1 ;  /* 0x0000000000017941 */ /* 0x000fea0003800200 */
.L_x_5051:
        /* <DEDUP_REMOVED lines=38> */
.L_x_5055:
        /* <DEDUP_REMOVED lines=17> */
.L_x_5056:
[----:B------:R-:W-:Y:S05]  /*a2d0*/  BSYNC.RECONVERGENT B1 ;  /* 0x0000000000017941 */ /* 0x000fea0003800200 */
.L_x_5054:
        /* <DEDUP_REMOVED lines=10> */
.L_x_5050:
        /* <DEDUP_REMOVED lines=33> */
.L_x_5058:
        /* <DEDUP_REMOVED lines=16> */
.L_x_5059:
[----:B------:R-:W-:Y:S05]  /*a690*/  BSYNC.RECONVERGENT B1 ;  /* 0x0000000000017941 */ /* 0x000fea0003800200 */
.L_x_5057:
[----:B------:R-:W-:Y:S02]  /*a6a0*/  UMOV UR4, 0xd0 ;  /* 0x000000d000047882 */ /* 0x000fe40000000000 */
[----:B------:R-:W-:-:S06]  /*a6b0*/  LEA R2, R14, UR4, 0x3 ;  /* 0x000000040e027c11 */ /* 0x000fcc000f8e18ff */
[----:B------:R-:W0:Y:S02]  /*a6c0*/  LDC.64 R2, c[0x0][R2+0x380] ;  /* 0x0000e00002027b82 */ /* 0x000e240000000a00 */
[-C--:B0-----:R-:W-:Y:S02]  /*a6d0*/  IMAD R0, R3, R4.reuse, RZ ;  /* 0x0000000403007224 */ /* 0x081fe400078e02ff */
[----:B------:R-:W-:-:S04]  /*a6e0*/  IMAD.WIDE.U32 R12, R2, R4, R12 ;  /* 0x00000004020c7225 */ /* 0x000fc800078e000c */
[----:B------:R-:W-:-:S05]  /*a6f0*/  IMAD R5, R2, R5, R0 ;  /* 0x0000000502057224 */ /* 0x000fca00078e0200 */
[----:B------:R-:W-:-:S07]  /*a700*/  IADD3 R13, PT, PT, R13, R5, RZ ;  /* 0x000000050d0d7210 */ /* 0x000fce0007ffe0ff */
.L_x_5010:
        /* <DEDUP_REMOVED lines=17> */
.L_x_5086:
        /* <DEDUP_REMOVED lines=34> */
.L_x_5063:
        /* <DEDUP_REMOVED lines=17> */
.L_x_5064:
[----:B------:R-:W-:Y:S05]  /*ab50*/  BSYNC.RECONVERGENT B2 ;  /* 0x0000000000027941 */ /* 0x000fea0003800200 */
.L_x_5062:
        /* <DEDUP_REMOVED lines=39> */
.L_x_5066:
        /* <DEDUP_REMOVED lines=16> */
.L_x_5067:
[----:B------:R-:W-:Y:S05]  /*aed0*/  BSYNC.RECONVERGENT B2 ;  /* 0x0000000000027941 */ /* 0x000fea0003800200 */
.L_x_5065:
        /* <DEDUP_REMOVED lines=38> */
.L_x_5069:
        /* <DEDUP_REMOVED lines=16> */
.L_x_5070:
[----:B------:R-:W-:Y:S05]  /*b240*/  BSYNC.RECONVERGENT B2 ;  /* 0x0000000000027941 */ /* 0x000fea0003800200 */
.L_x_5068:
        /* <DEDUP_REMOVED lines=38> */
.L_x_5072:
        /* <DEDUP_REMOVED lines=16> */
.L_x_5073:
[----:B------:R-:W-:Y:S05]  /*b5b0*/  BSYNC.RECONVERGENT B2 ;  /* 0x0000000000027941 */ /* 0x000fea0003800200 */
.L_x_5071:
        /* <DEDUP_REMOVED lines=38> */
.L_x_5075:
        /* <DEDUP_REMOVED lines=16> */
.L_x_5076:
[----:B------:R-:W-:Y:S05]  /*b920*/  BSYNC.RECONVERGENT B2 ;  /* 0x0000000000027941 */ /* 0x000fea0003800200 */
.L_x_5074:
        /* <DEDUP_REMOVED lines=38> */
.L_x_5078:
        /* <DEDUP_REMOVED lines=16> */
.L_x_5079:
[----:B------:R-:W-:Y:S05]  /*bc90*/  BSYNC.RECONVERGENT B2 ;  /* 0x0000000000027941 */ /* 0x000fea0003800200 */
.L_x_5077:
        /* <DEDUP_REMOVED lines=38> */
.L_x_5081:
        /* <DEDUP_REMOVED lines=16> */
.L_x_5082:
[----:B------:R-:W-:Y:S05]  /*c000*/  BSYNC.RECONVERGENT B2 ;  /* 0x0000000000027941 */ /* 0x000fea0003800200 */
.L_x_5080:
        /* <DEDUP_REMOVED lines=38> */
.L_x_5084:
        /* <DEDUP_REMOVED lines=17> */
.L_x_5085:
[----:B------:R-:W-:Y:S05]  /*c380*/  BSYNC.RECONVERGENT B2 ;  /* 0x0000000000027941 */ /* 0x000fea0003800200 */
.L_x_5083:
        /* <DEDUP_REMOVED lines=10> */
.L_x_5061:
        /* <DEDUP_REMOVED lines=36> */
.L_x_5090:
        /* <DEDUP_REMOVED lines=16> */
.L_x_5091:
[----:B------:R-:W-:Y:S05]  /*c770*/  BSYNC.RECONVERGENT B2 ;  /* 0x0000000000027941 */ /* 0x000fea0003800200 */
.L_x_5089:
        /* <DEDUP_REMOVED lines=39> */
.L_x_5093:
        /* <DEDUP_REMOVED lines=16> */
.L_x_5094:
[----:B------:R-:W-:Y:S05]  /*caf0*/  BSYNC.RECONVERGENT B2 ;  /* 0x0000000000027941 */ /* 0x000fea0003800200 */
.L_x_5092:
        /* <DEDUP_REMOVED lines=39> */
.L_x_5096:
        /* <DEDUP_REMOVED lines=16> */
.L_x_5097:
[----:B------:R-:W-:Y:S05]  /*ce70*/  BSYNC.RECONVERGENT B2 ;  /* 0x0000000000027941 */ /* 0x000fea0003800200 */
.L_x_5095:
        /* <DEDUP_REMOVED lines=37> */
.L_x_5099:
        /* <DEDUP_REMOVED lines=17> */
.L_x_5100:
[----:B------:R-:W-:Y:S05]  /*d1e0*/  BSYNC.RECONVERGENT B2 ;  /* 0x0000000000027941 */ /* 0x000fea0003800200 */
.L_x_5098:
        /* <DEDUP_REMOVED lines=8> */
.L_x_5088:
        /* <DEDUP_REMOVED lines=36> */
.L_x_5103:
        /* <DEDUP_REMOVED lines=17> */
.L_x_5104:
[----:B------:R-:W-:Y:S05]  /*d5c0*/  BSYNC.RECONVERGENT B2 ;  /* 0x0000000000027941 */ /* 0x000fea0003800200 */
.L_x_5102:
        /* <DEDUP_REMOVED lines=36> */
.L_x_5106:
        /* <DEDUP_REMOVED lines=16> */
.L_x_5107:
[----:B------:R-:W-:Y:S05]  /*d910*/  BSYNC.RECONVERGENT B2 ;  /* 0x0000000000027941 */ /* 0x000fea0003800200 */
.L_x_5105:
[----:B------:R-:W0:Y:S01]  /*d920*/  LDC.64 R2, c[0x0][R8+0x450] ;  /* 0x0001140008027b82 */ /* 0x000e220000000a00 */
[----:B------:R-:W-:Y:S02]  /*d930*/  IMAD.MOV.U32 R17, RZ, RZ, R23 ;  /* 0x000000ffff117224 */ /* 0x000fe400078e0017 */
[-C--:B0-----:R-:W-:Y:S02]  /*d940*/  IMAD R0, R3, R4.reuse, RZ ;  /* 0x0000000403007224 */ /* 0x081fe400078e02ff */
[----:B------:R-:W-:-:S04]  /*d950*/  IMAD.WIDE.U32 R16, R2, R4, R16 ;  /* 0x0000000402107225 */ /* 0x000fc800078e0010 */
[----:B------:R-:W-:-:S05]  /*d960*/  IMAD R5, R2, R5, R0 ;  /* 0x0000000502057224 */ /* 0x000fca00078e0200 */
[----:B------:R-:W-:-:S07]  /*d970*/  IADD3 R17, PT, PT, R17, R5, RZ ;  /* 0x0000000511117210 */ /* 0x000fce0007ffe0ff */
.L_x_5101:
        /* <DEDUP_REMOVED lines=34> */
.L_x_5109:
[----:B------:R-:W-:Y:S01]  /*dba0*/  IMAD.MOV.U32 R4, RZ, RZ, R11 ;  /* 0x000000ffff047224 */ /* 0x000fe200078e000b */
[----:B------:R-:W-:Y:S01]  /*dbb0*/  MOV R5, R10 ;  /* 0x0000000a00057202 */ /* 0x000fe20000000f00 */
[----:B------:R-:W-:Y:S01]  /*dbc0*/  IMAD.MOV.U32 R2, RZ, RZ, R8 ;  /* 0x000000ffff027224 */ /* 0x000fe200078e0008 */
[----:B------:R-:W-:Y:S02]  /*dbd0*/  MOV R3, R9 ;  /* 0x0000000900037202 */ /* 0x000fe40000000f00 */
[----:B------:R-:W-:-:S07]  /*dbe0*/  MOV R0, 0xdc00 ;  /* 0x0000dc0000007802 */ /* 0x000fce0000000f00 */
[----:B------:R-:W-:Y:S05]  /*dbf0*/  CALL.REL.NOINC `($__internal_45_$__cuda_sm20_div_u64) ;  /* 0x000000f000347944 */ /* 0x000fea0003c00000 */
        /* <DEDUP_REMOVED lines=11> */
.L_x_5110:
[----:B------:R-:W-:Y:S05]  /*dcb0*/  BSYNC.RECONVERGENT B2 ;  /* 0x0000000000027941 */ /* 0x000fea0003800200 */
.L_x_5108:
[----:B------:R-:W0:Y:S02]  /*dcc0*/  LDC.64 R12, c[0x0][R12+0x450] ;  /* 0x000114000c0c7b82 */ /* 0x000e240000000a00 */
[-C--:B0-----:R-:W-:Y:S02]  /*dcd0*/  IMAD R0, R13, R9.reuse, RZ ;  /* 0x000000090d007224 */ /* 0x081fe400078e02ff */
[----:B------:R-:W-:-:S04]  /*dce0*/  IMAD.WIDE.U32 R16, R12, R9, R16 ;  /* 0x000000090c107225 */ /* 0x000fc800078e0010 */
[----:B------:R-:W-:-:S05]  /*dcf0*/  IMAD R5, R12, R5, R0 ;  /* 0x000000050c057224 */ /* 0x000fca00078e0200 */
[----:B------:R-:W-:-:S07]  /*dd00*/  IADD3 R17, PT, PT, R17, R5, RZ ;  /* 0x0000000511117210 */ /* 0x000fce0007ffe0ff */
.L_x_5087:
[----:B------:R-:W-:Y:S05]  /*dd10*/  BSYNC.RECONVERGENT B1 ;  /* 0x0000000000017941 */ /* 0x000fea0003800200 */
.L_x_5060:
[----:B------:R-:W0:Y:S02]  /*dd20*/  LDCU.64 UR4, c[0x0][0x5f0] ;  /* 0x0000be00ff0477ac */ /* 0x000e240008000a00 */
[----:B0-----:R-:W-:Y:S02]  /*dd30*/  IMAD R10, R10, UR4, RZ ;  /* 0x000000040a0a7c24 */ /* 0x001fe4000f8e02ff */
[----:B------:R-:W-:-:S04]  /*dd40*/  IMAD.WIDE.U32 R2, R11, UR4, R16 ;  /* 0x000000040b027c25 */ /* 0x000fc8000f8e0010 */
[----:B------:R-:W-:Y:S02]  /*dd50*/  IMAD R11, R11, UR5, R10 ;  /* 0x000000050b0b7c24 */ /* 0x000fe4000f8e020a */
[----:B------:R-:W-:-:S03]  /*dd60*/  IMAD.MOV.U32 R34, RZ, RZ, R2 ;  /* 0x000000ffff227224 */ /* 0x000fc600078e0002 */
[----:B------:R-:W-:-:S07]  /*dd70*/  IADD3 R41, PT, PT, R3, R11, RZ ;  /* 0x0000000b03297210 */ /* 0x000fce0007ffe0ff */
.L_x_5009:
[----:B------:R-:W-:Y:S05]  /*dd80*/  BSYNC.RECONVERGENT B0 ;  /* 0x0000000000007941 */ /* 0x000fea0003800200 */
.L_x_5008:
        /* <DEDUP_REMOVED lines=24> */
.L_x_5139:
        /* <DEDUP_REMOVED lines=33> */
.L_x_5116:
        /* <DEDUP_REMOVED lines=16> */
.L_x_5117:
[----:B------:R-:W-:Y:S05]  /*e220*/  BSYNC.RECONVERGENT B2 ;  /* 0x0000000000027941 */ /* 0x000fea0003800200 */
.L_x_5115:
        /* <DEDUP_REMOVED lines=38> */
.L_x_5119:
        /* <DEDUP_REMOVED lines=16> */
.L_x_5120:
[----:B------:R-:W-:Y:S05]  /*e590*/  BSYNC.RECONVERGENT B2 ;  /* 0x0000000000027941 */ /* 0x000fea0003800200 */
.L_x_5118:
        /* <DEDUP_REMOVED lines=39> */
.L_x_5122:
        /* <DEDUP_REMOVED lines=16> */
.L_x_5123:
[----:B------:R-:W-:Y:S05]  /*e910*/  BSYNC.RECONVERGENT B2 ;  /* 0x0000000000027941 */ /* 0x000fea0003800200 */
.L_x_5121:
        /* <DEDUP_REMOVED lines=39> */
.L_x_5125:
        /* <DEDUP_REMOVED lines=16> */
.L_x_5126:
[----:B------:R-:W-:Y:S05]  /*ec90*/  BSYNC.RECONVERGENT B2 ;  /* 0x0000000000027941 */ /* 0x000fea0003800200 */
.L_x_5124:
        /* <DEDUP_REMOVED lines=39> */
.L_x_5128:
        /* <DEDUP_REMOVED lines=16> */
.L_x_5129:
[----:B------:R-:W-:Y:S05]  /*f010*/  BSYNC.RECONVERGENT B2 ;  /* 0x0000000000027941 */ /* 0x000fea0003800200 */
.L_x_5127:
        /* <DEDUP_REMOVED lines=39> */
.L_x_5131:
        /* <DEDUP_REMOVED lines=16> */
.L_x_5132:
[----:B------:R-:W-:Y:S05]  /*f390*/  BSYNC.RECONVERGENT B2 ;  /* 0x0000000000027941 */ /* 0x000fea0003800200 */
.L_x_5130:
        /* <DEDUP_REMOVED lines=39> */
.L_x_5134:
        /* <DEDUP_REMOVED lines=16> */
.L_x_5135:
[----:B------:R-:W-:Y:S05]  /*f710*/  BSYNC.RECONVERGENT B2 ;  /* 0x0000000000027941 */ /* 0x000fea0003800200 */
.L_x_5133:
        /* <DEDUP_REMOVED lines=39> */
.L_x_5137:
        /* <DEDUP_REMOVED lines=17> */
.L_x_5138:
[----:B------:R-:W-:Y:S05]  /*faa0*/  BSYNC.RECONVERGENT B2 ;  /* 0x0000000000027941 */ /* 0x000fea0003800200 */
.L_x_5136:
        /* <DEDUP_REMOVED lines=12> */
.L_x_5114:
        /* <DEDUP_REMOVED lines=35> */
.L_x_5142:
        /* <DEDUP_REMOVED lines=16> */
.L_x_5143:
[----:B------:R-:W-:Y:S05]  /*fea0*/  BSYNC.RECONVERGENT B1 ;  /* 0x0000000000017941 */ /* 0x000fea0003800200 */
.L_x_5141:
        /* <DEDUP_REMOVED lines=38> */
.L_x_5145:
        /* <DEDUP_REMOVED lines=16> */
.L_x_5146:
[----:B------:R-:W-:Y:S05]  /*10210*/  BSYNC.RECONVERGENT B1 ;  /* 0x0000000000017941 */ /* 0x000fea0003800200 */
.L_x_5144:
        /* <DEDUP_REMOVED lines=39> */
.L_x_5148:
        /* <DEDUP_REMOVED lines=16> */
.L_x_5149:
[----:B------:R-:W-:Y:S05]  /*10590*/  BSYNC.RECONVERGENT B1 ;  /* 0x0000000000017941 */ /* 0x000fea0003800200 */
.L_x_5147:
        /* <DEDUP_REMOVED lines=39> */
.L_x_5151:
        /* <DEDUP_REMOVED lines=17> */
.L_x_5152:
[----:B------:R-:W-:Y:S05]  /*10920*/  BSYNC.RECONVERGENT B1 ;  /* 0x0000000000017941 */ /* 0x000fea0003800200 */
.L_x_5150:
        /* <DEDUP_REMOVED lines=10> */
.L_x_5140:
        /* <DEDUP_REMOVED lines=37> */
.L_x_5155:
        /* <DEDUP_REMOVED lines=16> */
.L_x_5156:
[----:B------:R-:W-:Y:S05]  /*10d20*/  BSYNC.RECONVERGENT B1 ;  /* 0x0000000000017941 */ /* 0x000fea0003800200 */
.L_x_5154:
        /* <DEDUP_REMOVED lines=38> */
.L_x_5158:
        /* <DEDUP_REMOVED lines=17> */
.L_x_5159:
[----:B------:R-:W-:Y:S05]  /*110a0*/  BSYNC.RECONVERGENT B1 ;  /* 0x0000000000017941 */ /* 0x000fea0003800200 */
.L_x_5157:
        /* <DEDUP_REMOVED lines=10> */
.L_x_5153:
        /* <DEDUP_REMOVED lines=33> */
.L_x_5161:
        /* <DEDUP_REMOVED lines=16> */
.L_x_5162:
[----:B------:R-:W-:Y:S05]  /*11460*/  BSYNC.RECONVERGENT B1 ;  /* 0x0000000000017941 */ /* 0x000fea0003800200 */
.L_x_5160:
        /* <DEDUP_REMOVED lines=8> */
.L_x_5113:
        /* <DEDUP_REMOVED lines=17> */
.L_x_5189:
        /* <DEDUP_REMOVED lines=34> */
.L_x_5166:
        /* <DEDUP_REMOVED lines=17> */
.L_x_5167:
[----:B------:R-:W-:Y:S05]  /*11930*/  BSYNC.RECONVERGENT B2 ;  /* 0x0000000000027941 */ /* 0x000fea0003800200 */
.L_x_5165:
        /* <DEDUP_REMOVED lines=39> */
.L_x_5169:
        /* <DEDUP_REMOVED lines=16> */
.L_x_5170:
[----:B------:R-:W-:Y:S05]  /*11cb0*/  BSYNC.RECONVERGENT B2 ;  /* 0x0000000000027941 */ /* 0x000fea0003800200 */
.L_x_5168:
        /* <DEDUP_REMOVED lines=38> */
.L_x_5172:
        /* <DEDUP_REMOVED lines=16> */
.L_x_5173:
[----:B------:R-:W-:Y:S05]  /*12020*/  BSYNC.RECONVERGENT B2 ;  /* 0x0000000000027941 */ /* 0x000fea0003800200 */
.L_x_5171:
        /* <DEDUP_REMOVED lines=38> */
.L_x_5175:
        /* <DEDUP_REMOVED lines=16> */
.L_x_5176:
[----:B------:R-:W-:Y:S05]  /*12390*/  BSYNC.RECONVERGENT B2 ;  /* 0x0000000000027941 */ /* 0x000fea0003800200 */
.L_x_5174:
        /* <DEDUP_REMOVED lines=38> */
.L_x_5178:
        /* <DEDUP_REMOVED lines=16> */
.L_x_5179:
[----:B------:R-:W-:Y:S05]  /*12700*/  BSYNC.RECONVERGENT B2 ;  /* 0x0000000000027941 */ /* 0x000fea0003800200 */
.L_x_5177:
        /* <DEDUP_REMOVED lines=38> */
.L_x_5181:
        /* <DEDUP_REMOVED lines=16> */
.L_x_5182:
[----:B------:R-:W-:Y:S05]  /*12a70*/  BSYNC.RECONVERGENT B2 ;  /* 0x0000000000027941 */ /* 0x000fea0003800200 */
.L_x_5180:
        /* <DEDUP_REMOVED lines=38> */
.L_x_5184:
        /* <DEDUP_REMOVED lines=16> */
.L_x_5185:
[----:B------:R-:W-:Y:S05]  /*12de0*/  BSYNC.RECONVERGENT B2 ;  /* 0x0000000000027941 */ /* 0x000fea0003800200 */
.L_x_5183:
        /* <DEDUP_REMOVED lines=38> */
.L_x_5187:
        /* <DEDUP_REMOVED lines=17> */
.L_x_5188:
[----:B------:R-:W-:Y:S05]  /*13160*/  BSYNC.RECONVERGENT B2 ;  /* 0x0000000000027941 */ /* 0x000fea0003800200 */
.L_x_5186:
        /* <DEDUP_REMOVED lines=10> */
.L_x_5164:
        /* <DEDUP_REMOVED lines=36> */
.L_x_5193:
        /* <DEDUP_REMOVED lines=16> */
.L_x_5194:
[----:B------:R-:W-:Y:S05]  /*13550*/  BSYNC.RECONVERGENT B2 ;  /* 0x0000000000027941 */ /* 0x000fea0003800200 */
.L_x_5192:
        /* <DEDUP_REMOVED lines=39> */
.L_x_5196:
        /* <DEDUP_REMOVED lines=16> */
.L_x_5197:
[----:B------:R-:W-:Y:S05]  /*138d0*/  BSYNC.RECONVERGENT B2 ;  /* 0x0000000000027941 */ /* 0x000fea0003800200 */
.L_x_5195:
        /* <DEDUP_REMOVED lines=39> */
.L_x_5199:
        /* <DEDUP_REMOVED lines=16> */
.L_x_5200:
[----:B------:R-:W-:Y:S05]  /*13c50*/  BSYNC.RECONVERGENT B2 ;  /* 0x0000000000027941 */ /* 0x000fea0003800200 */
.L_x_5198:
        /* <DEDUP_REMOVED lines=37> */
.L_x_5202:
        /* <DEDUP_REMOVED lines=17> */
.L_x_5203:
[----:B------:R-:W-:Y:S05]  /*13fc0*/  BSYNC.RECONVERGENT B2 ;  /* 0x0000000000027941 */ /* 0x000fea0003800200 */
.L_x_5201:
        /* <DEDUP_REMOVED lines=8> */
.L_x_5191:
        /* <DEDUP_REMOVED lines=38> */
.L_x_5206:
        /* <DEDUP_REMOVED lines=17> */
.L_x_5207:
[----:B------:R-:W-:Y:S05]  /*143c0*/  BSYNC.RECONVERGENT B2 ;  /* 0x0000000000027941 */ /* 0x000fea0003800200 */
.L_x_5205:
        /* <DEDUP_REMOVED lines=36> */
.L_x_5209:
        /* <DEDUP_REMOVED lines=17> */
.L_x_5210:
[----:B------:R-:W-:Y:S05]  /*14720*/  BSYNC.RECONVERGENT B2 ;  /* 0x0000000000027941 */ /* 0x000fea0003800200 */
.L_x_5208:
        /* <DEDUP_REMOVED lines=8> */
.L_x_5204:
        /* <DEDUP_REMOVED lines=34> */
.L_x_5212:
        /* <DEDUP_REMOVED lines=17> */
.L_x_5213:
[----:B------:R-:W-:Y:S05]  /*14ae0*/  BSYNC.RECONVERGENT B2 ;  /* 0x0000000000027941 */ /* 0x000fea0003800200 */
.L_x_5211:
[----:B------:R-:W0:Y:S02]  /*14af0*/  LDC.64 R12, c[0x0][R12+0x450] ;  /* 0x000114000c0c7b82 */ /* 0x000e240000000a00 */
[-C--:B0-----:R-:W-:Y:S02]  /*14b00*/  IMAD R0, R13, R9.reuse, RZ ;  /* 0x000000090d007224 */ /* 0x081fe400078e02ff */
[----:B------:R-:W-:-:S04]  /*14b10*/  IMAD.WIDE.U32 R2, R12, R9, R16 ;  /* 0x000000090c027225 */ /* 0x000fc800078e0010 */
[----:B------:R-:W-:Y:S01]  /*14b20*/  IMAD R5, R12, R5, R0 ;  /* 0x000000050c057224 */ /* 0x000fe200078e0200 */
[----:B------:R-:W-:-:S03]  /*14b30*/  MOV R16, R2 ;  /* 0x0000000200107202 */ /* 0x000fc60000000f00 */
[----:B------:R-:W-:-:S07]  /*14b40*/  IMAD.IADD R17, R3, 0x1, R5 ;  /* 0x0000000103117824 */ /* 0x000fce00078e0205 */
.L_x_5190:
[----:B------:R-:W-:Y:S05]  /*14b50*/  BSYNC.RECONVERGENT B1 ;  /* 0x0000000000017941 */ /* 0x000fea0003800200 */
.L_x_5163:
[----:B------:R-:W0:Y:S02]  /*14b60*/  LDCU.64 UR4, c[0x0][0x5f0] ;  /* 0x0000be00ff0477ac */ /* 0x000e240008000a00 */
[----:B0-----:R-:W-:Y:S02]  /*14b70*/  IMAD R10, R10, UR4, RZ ;  /* 0x000000040a0a7c24 */ /* 0x001fe4000f8e02ff */
[----:B------:R-:W-:-:S04]  /*14b80*/  IMAD.WIDE.U32 R2, R11, UR4, R16 ;  /* 0x000000040b027c25 */ /* 0x000fc8000f8e0010 */
[----:B------:R-:W-:Y:S01]  /*14b90*/  IMAD R11, R11, UR5, R10 ;  /* 0x000000050b0b7c24 */ /* 0x000fe2000f8e020a */
[----:B------:R-:W-:-:S03]  /*14ba0*/  MOV R28, R2 ;  /* 0x00000002001c7202 */ /* 0x000fc60000000f00 */
[----:B------:R-:W-:-:S07]  /*14bb0*/  IMAD.IADD R31, R3, 0x1, R11 ;  /* 0x00000001031f7824 */ /* 0x000fce00078e020b */
.L_x_5112:
[----:B------:R-:W-:Y:S05]  /*14bc0*/  BSYNC.RECONVERGENT B0 ;  /* 0x0000000000007941 */ /* 0x000fea0003800200 */
.L_x_5111:
        /* <DEDUP_REMOVED lines=23> */
.L_x_5242:
        /* <DEDUP_REMOVED lines=33> */
.L_x_5219:
        /* <DEDUP_REMOVED lines=16> */
.L_x_5220:
[----:B------:R-:W-:Y:S05]  /*15050*/  BSYNC.RECONVERGENT B2 ;  /* 0x0000000000027941 */ /* 0x000fea0003800200 */
.L_x_5218:
        /* <DEDUP_REMOVED lines=38> */
.L_x_5222:
        /* <DEDUP_REMOVED lines=16> */
.L_x_5223:
[----:B------:R-:W-:Y:S05]  /*153c0*/  BSYNC.RECONVERGENT B2 ;  /* 0x0000000000027941 */ /* 0x000fea0003800200 */
.L_x_5221:
        /* <DEDUP_REMOVED lines=39> */
.L_x_5225:
        /* <DEDUP_REMOVED lines=16> */
.L_x_5226:
[----:B------:R-:W-:Y:S05]  /*15740*/  BSYNC.RECONVERGENT B2 ;  /* 0x0000000000027941 */ /* 0x000fea0003800200 */
.L_x_5224:
        /* <DEDUP_REMOVED lines=39> */
.L_x_5228:
        /* <DEDUP_REMOVED lines=16> */
.L_x_5229:
[----:B------:R-:W-:Y:S05]  /*15ac0*/  BSYNC.RECONVERGENT B2 ;  /* 0x0000000000027941 */ /* 0x000fea0003800200 */
.L_x_5227:
        /* <DEDUP_REMOVED lines=39> */
.L_x_5231:
        /* <DEDUP_REMOVED lines=16> */
.L_x_5232:
[----:B------:R-:W-:Y:S05]  /*15e40*/  BSYNC.RECONVERGENT B2 ;  /* 0x0000000000027941 */ /* 0x000fea0003800200 */
.L_x_5230:
        /* <DEDUP_REMOVED lines=39> */
.L_x_5234:
        /* <DEDUP_REMOVED lines=16> */
.L_x_5235:
[----:B------:R-:W-:Y:S05]  /*161c0*/  BSYNC.RECONVERGENT B2 ;  /* 0x0000000000027941 */ /* 0x000fea0003800200 */
.L_x_5233:
        /* <DEDUP_REMOVED lines=39> */
.L_x_5237:
        /* <DEDUP_REMOVED lines=16> */
.L_x_5238:
[----:B------:R-:W-:Y:S05]  /*16540*/  BSYNC.RECONVERGENT B2 ;  /* 0x0000000000027941 */ /* 0x000fea0003800200 */
.L_x_5236:
        /* <DEDUP_REMOVED lines=39> */
.L_x_5240:
        /* <DEDUP_REMOVED lines=17> */
.L_x_5241:
[----:B------:R-:W-:Y:S05]  /*168d0*/  BSYNC.RECONVERGENT B2 ;  /* 0x0000000000027941 */ /* 0x000fea0003800200 */
.L_x_5239:
        /* <DEDUP_REMOVED lines=12> */
.L_x_5217:
        /* <DEDUP_REMOVED lines=35> */
.L_x_5245:
        /* <DEDUP_REMOVED lines=16> */
.L_x_5246:
[----:B------:R-:W-:Y:S05]  /*16cd0*/  BSYNC.RECONVERGENT B1 ;  /* 0x0000000000017941 */ /* 0x000fea0003800200 */
.L_x_5244:
        /* <DEDUP_REMOVED lines=38> */
.L_x_5248:
        /* <DEDUP_REMOVED lines=16> */
.L_x_5249:
[----:B------:R-:W-:Y:S05]  /*17040*/  BSYNC.RECONVERGENT B1 ;  /* 0x0000000000017941 */ /* 0x000fea0003800200 */
.L_x_5247:
        /* <DEDUP_REMOVED lines=39> */
.L_x_5251:
        /* <DEDUP_REMOVED lines=16> */
.L_x_5252:
[----:B------:R-:W-:Y:S05]  /*173c0*/  BSYNC.RECONVERGENT B1 ;  /* 0x0000000000017941 */ /* 0x000fea0003800200 */
.L_x_5250:
        /* <DEDUP_REMOVED lines=39> */
.L_x_5254:
        /* <DEDUP_REMOVED lines=17> */
.L_x_5255:
[----:B------:R-:W-:Y:S05]  /*17750*/  BSYNC.RECONVERGENT B1 ;  /* 0x0000000000017941 */ /* 0x000fea0003800200 */
.L_x_5253:
        /* <DEDUP_REMOVED lines=10> */
.L_x_5243:
        /* <DEDUP_REMOVED lines=35> */
.L_x_5258:
        /* <DEDUP_REMOVED lines=16> */
.L_x_5259:
[----:B------:R-:W-:Y:S05]  /*17b30*/  BSYNC.RECONVERGENT B1 ;  /* 0x0000000000017941 */ /* 0x000fea0003800200 */
.L_x_5257:
        /* <DEDUP_REMOVED lines=38> */
.L_x_5261:
        /* <DEDUP_REMOVED lines=17> */
.L_x_5262:
[----:B------:R-:W-:Y:S05]  /*17eb0*/  BSYNC.RECONVERGENT B1 ;  /* 0x0000000000017941 */ /* 0x000fea0003800200 */
.L_x_5260:
        /* <DEDUP_REMOVED lines=10> */
.L_x_5256:
        /* <DEDUP_REMOVED lines=35> */
.L_x_5264:
        /* <DEDUP_REMOVED lines=16> */
.L_x_5265:
[----:B------:R-:W-:Y:S05]  /*18290*/  BSYNC.RECONVERGENT B1 ;  /* 0x0000000000017941 */ /* 0x000fea0003800200 */
.L_x_5263:
[----:B------:R-:W-:Y:S02]  /*182a0*/  UMOV UR4, 0xd0 ;  /* 0x000000d000047882 */ /* 0x000fe40000000000 */
[----:B------:R-:W-:-:S06]  /*182b0*/  LEA R2, R12, UR4, 0x3 ;  /* 0x000000040c027c11 */ /* 0x000fcc000f8e18ff */
[----:B------:R-:W0:Y:S02]  /*182c0*/  LDC.64 R2, c[0x0][R2+0x380] ;  /* 0x0000e00002027b82 */ /* 0x000e240000000a00 */
[-C--:B0-----:R-:W-:Y:S02]  /*182d0*/  IMAD R0, R3, R4.reuse, RZ ;  /* 0x0000000403007224 */ /* 0x081fe400078e02ff */
[----:B------:R-:W-:-:S04]  /*182e0*/  IMAD.WIDE.U32 R16, R2, R4, R16 ;  /* 0x0000000402107225 */ /* 0x000fc800078e0010 */
[----:B------:R-:W-:-:S04]  /*182f0*/  IMAD R5, R2, R5, R0 ;  /* 0x0000000502057224 */ /* 0x000fc800078e0200 */
[----:B------:R-:W-:-:S07]  /*18300*/  IMAD.IADD R17, R17, 0x1, R5 ;  /* 0x0000000111117824 */ /* 0x000fce00078e0205 */
.L_x_5216:
        /* <DEDUP_REMOVED lines=16> */
.L_x_5292:
        /* <DEDUP_REMOVED lines=34> */
.L_x_5269:
        /* <DEDUP_REMOVED lines=17> */
.L_x_5270:
[----:B------:R-:W-:Y:S05]  /*18740*/  BSYNC.RECONVERGENT B2 ;  /* 0x0000000000027941 */ /* 0x000fea0003800200 */
.L_x_5268:
        /* <DEDUP_REMOVED lines=39> */
.L_x_5272:
        /* <DEDUP_REMOVED lines=16> */
.L_x_5273:
[----:B------:R-:W-:Y:S05]  /*18ac0*/  BSYNC.RECONVERGENT B2 ;  /* 0x0000000000027941 */ /* 0x000fea0003800200 */
.L_x_5271:
        /* <DEDUP_REMOVED lines=38> */
.L_x_5275:
        /* <DEDUP_REMOVED lines=16> */
.L_x_5276:
[----:B------:R-:W-:Y:S05]  /*18e30*/  BSYNC.RECONVERGENT B2 ;  /* 0x0000000000027941 */ /* 0x000fea0003800200 */
.L_x_5274:
        /* <DEDUP_REMOVED lines=38> */
.L_x_5278:
        /* <DEDUP_REMOVED lines=16> */
.L_x_5279:
[----:B------:R-:W-:Y:S05]  /*191a0*/  BSYNC.RECONVERGENT B2 ;  /* 0x0000000000027941 */ /* 0x000fea0003800200 */
.L_x_5277:
        /* <DEDUP_REMOVED lines=38> */
.L_x_5281:
        /* <DEDUP_REMOVED lines=16> */
.L_x_5282:
[----:B------:R-:W-:Y:S05]  /*19510*/  BSYNC.RECONVERGENT B2 ;  /* 0x0000000000027941 */ /* 0x000fea0003800200 */
.L_x_5280:
        /* <DEDUP_REMOVED lines=38> */
.L_x_5284:
[----:B------:R-:W-:Y:S01]  /*19780*/  MOV R4, R12 ;  /* 0x0000000c00047202 */ /* 0x000fe20000000f00 */
[----:B------:R-:W-:Y:S01]  /*19790*/  IMAD.MOV.U32 R5, RZ, RZ, R13 ;  /* 0x000000ffff057224 */ /* 0x000fe200078e000d */
[----:B------:R-:W-:Y:S02]  /*197a0*/  MOV R2, R14 ;  /* 0x0000000e00027202 */ /* 0x000fe40000000f00 */
[----:B------:R-:W-:Y:S02]  /*197b0*/  MOV R3, R15 ;  /* 0x0000000f00037202 */ /* 0x000fe40000000f00 */
[----:B------:R-:W-:-:S07]  /*197c0*/  MOV R0, 0x197e0 ;  /* 0x000197e000007802 */ /* 0x000fce0000000f00 */
[----:B------:R-:W-:Y:S05]  /*197d0*/  CALL.REL.NOINC `($__internal_45_$__cuda_sm20_div_u64) ;  /* 0x00000034003c7944 */ /* 0x000fea0003c00000 */
        /* <DEDUP_REMOVED lines=10> */
.L_x_5285:
[----:B------:R-:W-:Y:S05]  /*19880*/  BSYNC.RECONVERGENT B2 ;  /* 0x0000000000027941 */ /* 0x000fea0003800200 */
.L_x_5283:
        /* <DEDUP_REMOVED lines=38> */
.L_x_5287:
        /* <DEDUP_REMOVED lines=16> */
.L_x_5288:
[----:B------:R-:W-:Y:S05]  /*19bf0*/  BSYNC.RECONVERGENT B2 ;  /* 0x0000000000027941 */ /* 0x000fea0003800200 */
.L_x_5286:
        /* <DEDUP_REMOVED lines=38> */
.L_x_5290:
[----:B------:R-:W-:Y:S01]  /*19e60*/  MOV R4, R14 ;  /* 0x0000000e00047202 */ /* 0x000fe20000000f00 */
[----:B------:R-:W-:Y:S01]  /*19e70*/  IMAD.MOV.U32 R5, RZ, RZ, R15 ;  /* 0x000000ffff057224 */ /* 0x000fe200078e000f */
[----:B------:R-:W-:Y:S02]  /*19e80*/  MOV R2, R16 ;  /* 0x0000001000027202 */ /* 0x000fe40000000f00 */
[----:B------:R-:W-:Y:S02]  /*19e90*/  MOV R3, R17 ;  /* 0x0000001100037202 */ /* 0x000fe40000000f00 */
[----:B------:R-:W-:-:S07]  /*19ea0*/  MOV R0, 0x19ec0 ;  /* 0x00019ec000007802 */ /* 0x000fce0000000f00 */
[----:B------:R-:W-:Y:S05]  /*19eb0*/  CALL.REL.NOINC `($__internal_45_$__cuda_sm20_div_u64) ;  /* 0x0000002c00847944 */ /* 0x000fea0003c00000 */
        /* <DEDUP_REMOVED lines=11> */
.L_x_5291:
[----:B------:R-:W-:Y:S05]  /*19f70*/  BSYNC.RECONVERGENT B2 ;  /* 0x0000000000027941 */ /* 0x000fea0003800200 */
.L_x_5289:
        /* <DEDUP_REMOVED lines=10> */
.L_x_5267:
        /* <DEDUP_REMOVED lines=36> */
.L_x_5296:
[----:B------:R-:W-:Y:S01]  /*1a260*/  MOV R4, R11 ;  /* 0x0000000b00047202 */ /* 0x000fe20000000f00 */
[----:B------:R-:W-:Y:S01]  /*1a270*/  IMAD.MOV.U32 R2, RZ, RZ, R12 ;  /* 0x000000ffff027224 */ /* 0x000fe200078e000c */
[----:B------:R-:W-:Y:S02]  /*1a280*/  MOV R5, R10 ;  /* 0x0000000a00057202 */ /* 0x000fe40000000f00 */
[----:B------:R-:W-:Y:S02]  /*1a290*/  MOV R3, R13 ;  /* 0x0000000d00037202 */ /* 0x000fe40000000f00 */
        /* <DEDUP_REMOVED lines=12> */
.L_x_5297:
[----:B------:R-:W-:Y:S05]  /*1a360*/  BSYNC.RECONVERGENT B2 ;  /* 0x0000000000027941 */ /* 0x000fea0003800200 */
.L_x_5295:
        /* <DEDUP_REMOVED lines=37> */
.L_x_5299:
        /* <DEDUP_REMOVED lines=16> */
.L_x_5300:
[----:B------:R-:W-:Y:S05]  /*1a6c0*/  BSYNC.RECONVERGENT B2 ;  /* 0x0000000000027941 */ /* 0x000fea0003800200 */
.L_x_5298:
        /* <DEDUP_REMOVED lines=39> */
.L_x_5302:
        /* <DEDUP_REMOVED lines=16> */
.L_x_5303:
[----:B------:R-:W-:Y:S05]  /*1aa40*/  BSYNC.RECONVERGENT B2 ;  /* 0x0000000000027941 */ /* 0x000fea0003800200 */
.L_x_5301:
        /* <DEDUP_REMOVED lines=37> */
.L_x_5305:
        /* <DEDUP_REMOVED lines=16> */
.L_x_5306:
[----:B------:R-:W-:Y:S05]  /*1ada0*/  BSYNC.RECONVERGENT B2 ;  /* 0x0000000000027941 */ /* 0x000fea0003800200 */
.L_x_5304:
[----:B------:R-:W0:Y:S01]  /*1adb0*/  LDC.64 R2, c[0x0][R8+0x450] ;  /* 0x0001140008027b82 */ /* 0x000e220000000a00 */
[----:B------:R-:W-:Y:S01]  /*1adc0*/  MOV R17, R23 ;  /* 0x0000001700117202 */ /* 0x000fe20000000f00 */
[-C--:B0-----:R-:W-:Y:S02]  /*1add0*/  IMAD R0, R3, R4.reuse, RZ ;  /* 0x0000000403007224 */ /* 0x081fe400078e02ff */
[----:B------:R-:W-:-:S04]  /*1ade0*/  IMAD.WIDE.U32 R16, R2, R4, R16 ;  /* 0x0000000402107225 */ /* 0x000fc800078e0010 */
[----:B------:R-:W-:-:S05]  /*1adf0*/  IMAD R5, R2, R5, R0 ;  /* 0x0000000502057224 */ /* 0x000fca00078e0200 */
[----:B------:R-:W-:-:S07]  /*1ae00*/  IADD3 R17, PT, PT, R17, R5, RZ ;  /* 0x0000000511117210 */ /* 0x000fce0007ffe0ff */
.L_x_5294:
        /* <DEDUP_REMOVED lines=39> */
.L_x_5309:
        /* <DEDUP_REMOVED lines=17> */
.L_x_5310:
[----:B------:R-:W-:Y:S05]  /*1b190*/  BSYNC.RECONVERGENT B2 ;  /* 0x0000000000027941 */ /* 0x000fea0003800200 */
.L_x_5308:
        /* <DEDUP_REMOVED lines=36> */
.L_x_5312:
        /* <DEDUP_REMOVED lines=16> */
.L_x_5313:
[----:B------:R-:W-:Y:S05]  /*1b4e0*/  BSYNC.RECONVERGENT B2 ;  /* 0x0000000000027941 */ /* 0x000fea0003800200 */
.L_x_5311:
[----:B------:R-:W0:Y:S01]  /*1b4f0*/  LDC.64 R2, c[0x0][R8+0x450] ;  /* 0x0001140008027b82 */ /* 0x000e220000000a00 */
[----:B------:R-:W-:Y:S01]  /*1b500*/  MOV R17, R23 ;  /* 0x0000001700117202 */ /* 0x000fe20000000f00 */
[-C--:B0-----:R-:W-:Y:S02]  /*1b510*/  IMAD R0, R3, R4.reuse, RZ ;  /* 0x0000000403007224 */ /* 0x081fe400078e02ff */
[----:B------:R-:W-:-:S04]  /*1b520*/  IMAD.WIDE.U32 R16, R2, R4, R16 ;  /* 0x0000000402107225 */ /* 0x000fc800078e0010 */
[----:B------:R-:W-:-:S05]  /*1b530*/  IMAD R5, R2, R5, R0 ;  /* 0x0000000502057224 */ /* 0x000fca00078e0200 */
[----:B------:R-:W-:-:S07]  /*1b540*/  IADD3 R17, PT, PT, R17, R5, RZ ;  /* 0x0000000511117210 */ /* 0x000fce0007ffe0ff */
.L_x_5307:
        /* <DEDUP_REMOVED lines=34> */
.L_x_5315:
        /* <DEDUP_REMOVED lines=17> */
.L_x_5316:
[----:B------:R-:W-:Y:S05]  /*1b880*/  BSYNC.RECONVERGENT B2 ;  /* 0x0000000000027941 */ /* 0x000fea0003800200 */
.L_x_5314:
[----:B------:R-:W0:Y:S02]  /*1b890*/  LDC.64 R12, c[0x0][R12+0x450] ;  /* 0x000114000c0c7b82 */ /* 0x000e240000000a00 */
[-C--:B0-----:R-:W-:Y:S02]  /*1b8a0*/  IMAD R0, R13, R9.reuse, RZ ;  /* 0x000000090d007224 */ /* 0x081fe400078e02ff */
[----:B------:R-:W-:-:S04]  /*1b8b0*/  IMAD.WIDE.U32 R16, R12, R9, R16 ;  /* 0x000000090c107225 */ /* 0x000fc800078e0010 */
[----:B------:R-:W-:-:S05]  /*1b8c0*/  IMAD R5, R12, R5, R0 ;  /* 0x000000050c057224 */ /* 0x000fca00078e0200 */
[----:B------:R-:W-:-:S07]  /*1b8d0*/  IADD3 R17, PT, PT, R17, R5, RZ ;  /* 0x0000000511117210 */ /* 0x000fce0007ffe0ff */
.L_x_5293:
[----:B------:R-:W-:Y:S05]  /*1b8e0*/  BSYNC.RECONVERGENT B1 ;  /* 0x0000000000017941 */ /* 0x000fea0003800200 */
.L_x_5266:
[----:B------:R-:W0:Y:S02]  /*1b8f0*/  LDCU.64 UR4, c[0x0][0x5f0] ;  /* 0x0000be00ff0477ac */ /* 0x000e240008000a00 */
[----:B0-----:R-:W-:Y:S02]  /*1b900*/  IMAD R10, R10, UR4, RZ ;  /* 0x000000040a0a7c24 */ /* 0x001fe4000f8e02ff */
[----:B------:R-:W-:-:S04]  /*1b910*/  IMAD.WIDE.U32 R2, R11, UR4, R16 ;  /* 0x000000040b027c25 */ /* 0x000fc8000f8e0010 */
[----:B------:R-:W-:Y:S02]  /*1b920*/  IMAD R11, R11, UR5, R10 ;  /* 0x000000050b0b7c24 */ /* 0x000fe4000f8e020a */
[----:B------:R-:W-:-:S03]  /*1b930*/  IMAD.MOV.U32 R0, RZ, RZ, R2 ;  /* 0x000000ffff007224 */ /* 0x000fc600078e0002 */
[----:B------:R-:W-:-:S07]  /*1b940*/  IADD3 R2, PT, PT, R3, R11, RZ ;  /* 0x0000000b03027210 */ /* 0x000fce0007ffe0ff */
.L_x_5215:
[----:B------:R-:W-:Y:S05]  /*1b950*/  BSYNC.RECONVERGENT B0 ;  /* 0x0000000000007941 */ /* 0x000fea0003800200 */
.L_x_5214:
        /* <DEDUP_REMOVED lines=134> */
.L_x_5317:
        /* <DEDUP_REMOVED lines=8> */
.L_x_5318:
        /* <DEDUP_REMOVED lines=19> */
.L_x_10212:
[----:B------:R-:W-:Y:S05]  /*1c370*/  BRX R2 -0x1c380                                                                                                                                                                                                                                                                                                                                                                                                                                                                             (*"BRANCH_TARGETS .L_x_10213,.L_x_10214,.L_x_10215"*) ;  /* 0xfffffe3c02207949 */ /* 0x000fea000383ffff */
.L_x_5321:
        /* <DEDUP_REMOVED lines=31> */
.L_x_5327:
[----:B------:R0:W5:Y:S02]  /*1c570*/  LDG.E R0, desc[UR36][R16.64] ;  /* 0x0000002410007981 */ /* 0x000164000c1e1900 */
.L_x_5326:
[----:B------:R-:W-:Y:S05]  /*1c580*/  BSYNC.RECONVERGENT B9 ;  /* 0x0000000000097941 */ /* 0x000fea0003800200 */
.L_x_5325:
[----:B------:R-:W1:Y:S01]  /*1c590*/  LDCU.64 UR4, c[0x0][0x380] ;  /* 0x00007000ff0477ac */ /* 0x000e620008000a00 */
[----:B-----5:R-:W-:-:S04]  /*1c5a0*/  FSETP.GTU.FTZ.AND P0, PT, R25, R0, PT ;  /* 0x000000001900720b */ /* 0x020fc80003f1c000 */
[----:B------:R-:W-:Y:S02]  /*1c5b0*/  SEL R5, RZ, 0x1, P0 ;  /* 0x00000001ff057807 */ /* 0x000fe40000000000 */
[----:B-1----:R-:W-:-:S04]  /*1c5c0*/  LEA R2, P1, R26, UR4, 0x1 ;  /* 0x000000041a027c11 */ /* 0x002fc8000f8208ff */
[----:B------:R-:W-:-:S05]  /*1c5d0*/  LEA.HI.X R3, R26, UR5, R27, 0x1, P1 ;  /* 0x000000051a037c11 */ /* 0x000fca00088f0c1b */
[----:B------:R1:W-:Y:S04]  /*1c5e0*/  STG.E.U16 desc[UR36][R2.64], R5 ;  /* 0x0000000502007986 */ /* 0x0003e8000c101524 */
.L_x_5323:
[----:B------:R-:W-:Y:S05]  /*1c5f0*/  BSYNC.RELIABLE B8 ;  /* 0x0000000000087941 */ /* 0x000fea0003800100 */
.L_x_5322:
        /* <DEDUP_REMOVED lines=24> */
.L_x_5330:
[----:B------:R0:W5:Y:S02]  /*1c780*/  LDG.E R3, desc[UR36][R16.64] ;  /* 0x0000002410037981 */ /* 0x000164000c1e1900 */
.L_x_5329:
[----:B------:R-:W-:Y:S05]  /*1c790*/  BSYNC.RECONVERGENT B8 ;  /* 0x0000000000087941 */ /* 0x000fea0003800200 */
.L_x_5328:
[----:B------:R-:W1:Y:S01]  /*1c7a0*/  LDCU.64 UR4, c[0x0][0x380] ;  /* 0x00007000ff0477ac */ /* 0x000e620008000a00 */
[----:B-----5:R-:W-:-:S04]  /*1c7b0*/  FSETP.GTU.FTZ.AND P0, PT, R24, R3, PT ;  /* 0x000000031800720b */ /* 0x020fc80003f1c000 */
[----:B------:R-:W-:Y:S02]  /*1c7c0*/  SEL R5, RZ, 0x1, P0 ;  /* 0x00000001ff057807 */ /* 0x000fe40000000000 */
[----:B-1----:R-:W-:-:S04]  /*1c7d0*/  LEA R2, P1, R32, UR4, 0x1 ;  /* 0x0000000420027c11 */ /* 0x002fc8000f8208ff */
[----:B------:R-:W-:-:S05]  /*1c7e0*/  LEA.HI.X R3, R32, UR5, R36, 0x1, P1 ;  /* 0x0000000520037c11 */ /* 0x000fca00088f0c24 */
[----:B------:R1:W-:Y:S04]  /*1c7f0*/  STG.E.U16 desc[UR36][R2.64], R5 ;  /* 0x0000000502007986 */ /* 0x0003e8000c101524 */
.L_x_10214:
        /* <DEDUP_REMOVED lines=24> */
.L_x_5333:
[----:B------:R0:W5:Y:S02]  /*1c980*/  LDG.E R0, desc[UR36][R16.64] ;  /* 0x0000002410007981 */ /* 0x000164000c1e1900 */
.L_x_5332:
[----:B------:R-:W-:Y:S05]  /*1c990*/  BSYNC.RECONVERGENT B8 ;  /* 0x0000000000087941 */ /* 0x000fea0003800200 */
.L_x_5331:
[----:B------:R-:W2:Y:S01]  /*1c9a0*/  LDCU.64 UR4, c[0x0][0x380] ;  /* 0x00007000ff0477ac */ /* 0x000ea20008000a00 */
[----:B-----5:R-:W-:-:S04]  /*1c9b0*/  FSETP.GTU.FTZ.AND P0, PT, R23, R0, PT ;  /* 0x000000001700720b */ /* 0x020fc80003f1c000 */
[----:B-1----:R-:W-:Y:S02]  /*1c9c0*/  SEL R5, RZ, 0x1, P0 ;  /* 0x00000001ff057807 */ /* 0x002fe40000000000 */
[----:B--2---:R-:W-:-:S04]  /*1c9d0*/  LEA R2, P1, R39, UR4, 0x1 ;  /* 0x0000000427027c11 */ /* 0x004fc8000f8208ff */
[----:B------:R-:W-:-:S05]  /*1c9e0*/  LEA.HI.X R3, R39, UR5, R44, 0x1, P1 ;  /* 0x0000000527037c11 */ /* 0x000fca00088f0c2c */
[----:B------:R1:W-:Y:S04]  /*1c9f0*/  STG.E.U16 desc[UR36][R2.64], R5 ;  /* 0x0000000502007986 */ /* 0x0003e8000c101524 */
.L_x_10213:
[----:B------:R-:W-:Y:S05]  /*1ca00*/  BSYNC.RELIABLE B6 ;  /* 0x0000000000067941 */ /* 0x000fea0003800100 */
.L_x_5320:
        /* <DEDUP_REMOVED lines=24> */
.L_x_5336:
[----:B------:R0:W5:Y:S02]  /*1cb90*/  LDG.E R0, desc[UR36][R16.64] ;  /* 0x0000002410007981 */ /* 0x000164000c1e1900 */
.L_x_5335:
[----:B------:R-:W-:Y:S05]  /*1cba0*/  BSYNC.RECONVERGENT B8 ;  /* 0x0000000000087941 */ /* 0x000fea0003800200 */
.L_x_5334:
[----:B------:R-:W2:Y:S01]  /*1cbb0*/  LDCU.64 UR4, c[0x0][0x380] ;  /* 0x00007000ff0477ac */ /* 0x000ea20008000a00 */
[----:B-----5:R-:W-:-:S04]  /*1cbc0*/  FSETP.GTU.FTZ.AND P0, PT, R19, R0, PT ;  /* 0x000000001300720b */ /* 0x020fc80003f1c000 */
[----:B-1----:R-:W-:Y:S02]  /*1cbd0*/  SEL R5, RZ, 0x1, P0 ;  /* 0x00000001ff057807 */ /* 0x002fe40000000000 */
[----:B--2---:R-:W-:-:S04]  /*1cbe0*/  LEA R2, P1, R43, UR4, 0x1 ;  /* 0x000000042b027c11 */ /* 0x004fc8000f8208ff */
[----:B------:R-:W-:-:S05]  /*1cbf0*/  LEA.HI.X R3, R43, UR5, R46, 0x1, P1 ;  /* 0x000000052b037c11 */ /* 0x000fca00088f0c2e */
[----:B------:R1:W-:Y:S01]  /*1cc00*/  STG.E.U16 desc[UR36][R2.64], R5 ;  /* 0x0000000502007986 */ /* 0x0003e2000c101524 */
[----:B------:R-:W-:Y:S05]  /*1cc10*/  BRA `(.L_x_5324) ;  /* 0x0000000000047947 */ /* 0x000fea0003800000 */
.L_x_10215:
[----:B------:R-:W-:Y:S05]  /*1cc20*/  BREAK.RELIABLE B6 ;  /* 0x0000000000067942 */ /* 0x000fea0003800100 */
.L_x_5324:
[----:B------:R-:W-:Y:S05]  /*1cc30*/  BSYNC.RECONVERGENT B7 ;  /* 0x0000000000077941 */ /* 0x000fea0003800200 */
.L_x_5319:
        /* <DEDUP_REMOVED lines=9> */
        .weak           $__internal_45_$__cuda_sm20_div_u64
        .type           $__internal_45_$__cuda_sm20_div_u64,@function
        .size           $__internal_45_$__cuda_sm20_div_u64,(.L_x_10616 - $__internal_45_$__cuda_sm20_div_u64)
$__internal_45_$__cuda_sm20_div_u64:
        /* <DEDUP_REMOVED lines=67> */
[----:B------:R-:W-:Y:S06]  /*1d100*/  RET.REL.NODEC R4 `(_ZN2at4cuda57_GLOBAL__N__cd6b329d_24_DistributionBernoulli_cu_7537a20d21kernelPointwiseApply2IZNS_6native9templates4cuda28bernoulli_tensor_cuda_kernelIsfEEvRKNS_10TensorBaseES9_NS_15PhiloxCudaStateEEUliRsSB_SB_SB_RKfSD_SD_SD_E_sSC_mLin1ELin1ELi4ELi512ELi2EEEvNS0_6detail10TensorInfoIT0_T2_EENSG_IT1_SI_EESI_T_) ;  /* 0xfffffe2c04bc7950 */ /* 0x000fec0003c3ffff */
.L_x_5338:
        /* <DEDUP_REMOVED lines=15> */
.L_x_10616:


//--------------------- .text._ZN2at4cuda57_GLOBAL__N__cd6b329d_24_DistributionBernoulli_cu_7537a20d21kernelPointwiseApply2IZNS_6native9templates4cuda28bernoulli_tensor_cuda_kernelIsfEEvRKNS_10TensorBaseES9_NS_15PhiloxCudaStateEEUliRsSB_SB_SB_RKfSD_SD_SD_E_sSC_mLi1ELi1ELi4ELi512ELi2EEEvNS0_6detail10TensorInfoIT0_T2_EENSG_IT1_SI_EESI_T_ --------------------------
	.section	.text._ZN2at4cuda57_GLOBAL__N__cd6b329d_24_DistributionBernoulli_cu_7537a20d21kernelPointwiseApply2IZNS_6native9templates4cuda28bernoulli_tensor_cuda_kernelIsfEEvRKNS_10TensorBaseES9_NS_15PhiloxCudaStateEEUliRsSB_SB_SB_RKfSD_SD_SD_E_sSC_mLi1ELi1ELi4ELi512ELi2EEEvNS0_6detail10TensorInfoIT0_T2_EENSG_IT1_SI_EESI_T_,"ax",@progbits
	.align	128
.text._ZN2at4cuda57_GLOBAL__N__cd6b329d_24_DistributionBernoulli_cu_7537a20d21kernelPointwiseApply2IZNS_6native9templates4cuda28bernoulli_tensor_cuda_kernelIsfEEvRKNS_10TensorBaseES9_NS_15PhiloxCudaStateEEUliRsSB_SB_SB_RKfSD_SD_SD_E_sSC_mLi1ELi1ELi4ELi512ELi2EEEvNS0_6detail10TensorInfoIT0_T2_EENSG_IT1_SI_EESI_T_:
        .type           _ZN2at4cuda57_GLOBAL__N__cd6b329d_24_DistributionBernoulli_cu_7537a20d21kernelPointwiseApply2IZNS_6native9templates4cuda28bernoulli_tensor_cuda_kernelIsfEEvRKNS_10TensorBaseES9_NS_15PhiloxCudaStateEEUliRsSB_SB_SB_RKfSD_SD_SD_E_sSC_mLi1ELi1ELi4ELi512ELi2EEEvNS0_6detail10TensorInfoIT0_T2_EENSG_IT1_SI_EESI_T_,@function
        .size           _ZN2at4cuda57_GLOBAL__N__cd6b329d_24_DistributionBernoulli_cu_7537a20d21kernelPointwiseApply2IZNS_6native9templates4cuda28bernoulli_tensor_cuda_kernelIsfEEvRKNS_10TensorBaseES9_NS_15PhiloxCudaStateEEUliRsSB_SB_SB_RKfSD_SD_SD_E_sSC_mLi1ELi1ELi4ELi512ELi2EEEvNS0_6detail10TensorInfoIT0_T2_EENSG_IT1_SI_EESI_T_,(.L_x_10618 - _ZN2at4cuda57_GLOBAL__N__cd6b329d_24_DistributionBernoulli_cu_7537a20d21kernelPointwiseApply2IZNS_6native9templates4cuda28bernoulli_tensor_cuda_kernelIsfEEvRKNS_10TensorBaseES9_NS_15PhiloxCudaStateEEUliRsSB_SB_SB_RKfSD_SD_SD_E_sSC_mLi1ELi1ELi4ELi512ELi2EEEvNS0_6detail10TensorInfoIT0_T2_EENSG_IT1_SI_EESI_T_)
        .other          _ZN2at4cuda57_GLOBAL__N__cd6b329d_24_DistributionBernoulli_cu_7537a20d21kernelPointwiseApply2IZNS_6native9templates4cuda28bernoulli_tensor_cuda_kernelIsfEEvRKNS_10TensorBaseES9_NS_15PhiloxCudaStateEEUliRsSB_SB_SB_RKfSD_SD_SD_E_sSC_mLi1ELi1ELi4ELi512ELi2EEEvNS0_6detail10TensorInfoIT0_T2_EENSG_IT1_SI_EESI_T_,@"STO_CUDA_ENTRY STV_DEFAULT"
_ZN2at4cuda57_GLOBAL__N__cd6b329d_24_DistributionBernoulli_cu_7537a20d21kernelPointwiseApply2IZNS_6native9templates4cuda28bernoulli_tensor_cuda_kernelIsfEEvRKNS_10TensorBaseES9_NS_15PhiloxCudaStateEEUliRsSB_SB_SB_RKfSD_SD_SD_E_sSC_mLi1ELi1ELi4ELi512ELi2EEEvNS0_6detail10TensorInfoIT0_T2_EENSG_IT1_SI_EESI_T_:
        /* <DEDUP_REMOVED lines=23> */
.L_x_5360:
        /* <DEDUP_REMOVED lines=171> */
.L_x_5340:
        /* <DEDUP_REMOVED lines=8> */
.L_x_5341:
        /* <DEDUP_REMOVED lines=19> */
.L_x_10216:
[----:B---34-:R-:W-:Y:S05]  /*0dd0*/  BRX R4 -0xde0                                                                                                                                                                                                                                                                                                                                                                                                                                                                                (*"BRANCH_TARGETS .L_x_10217,.L_x_10218,.L_x_10219"*) ;  /* 0xfffffff004887949 */ /* 0x018fea000383ffff */
.L_x_5344:
        /* <DEDUP_REMOVED lines=30> */
.L_x_5350:
[----:B------:R0:W5:Y:S02]  /*0fc0*/  LDG.E R3, desc[UR36][R22.64] ;  /* 0x0000002416037981 */ /* 0x000164000c1e1900 */
.L_x_5349:
[----:B----4-:R-:W-:Y:S05]  /*0fd0*/  BSYNC.RECONVERGENT B6 ;  /* 0x0000000000067941 */ /* 0x010fea0003800200 */
.L_x_5348:
[----:B------:R-:W-:Y:S02]  /*0fe0*/  LEA R4, P1, R42, UR42, 0x1 ;  /* 0x0000002a2a047c11 */ /* 0x000fe4000f8208ff */
[----:B-----5:R-:W-:Y:S02]  /*0ff0*/  FSETP.GTU.FTZ.AND P0, PT, R40, R3, PT ;  /* 0x000000032800720b */ /* 0x020fe40003f1c000 */
[----:B------:R-:W-:Y:S02]  /*1000*/  LEA.HI.X R5, R42, UR43, R41, 0x1, P1 ;  /* 0x0000002b2a057c11 */ /* 0x000fe400088f0c29 */
[----:B------:R-:W-:-:S05]  /*1010*/  SEL R3, RZ, 0x1, P0 ;  /* 0x00000001ff037807 */ /* 0x000fca0000000000 */
[----:B------:R1:W-:Y:S04]  /*1020*/  STG.E.U16 desc[UR36][R4.64], R3 ;  /* 0x0000000304007986 */ /* 0x0003e8000c101524 */
.L_x_5346:
[----:B---34-:R-:W-:Y:S05]  /*1030*/  BSYNC.RELIABLE B7 ;  /* 0x0000000000077941 */ /* 0x018fea0003800100 */
.L_x_5345:
        /* <DEDUP_REMOVED lines=23> */
.L_x_5353:
[----:B------:R0:W5:Y:S02]  /*11b0*/  LDG.E R3, desc[UR36][R22.64] ;  /* 0x0000002416037981 */ /* 0x000164000c1e1900 */
.L_x_5352:
[----:B------:R-:W-:Y:S05]  /*11c0*/  BSYNC.RECONVERGENT B6 ;  /* 0x0000000000067941 */ /* 0x000fea0003800200 */
.L_x_5351:
[----:B------:R-:W-:Y:S02]  /*11d0*/  LEA R4, P1, R24, UR42, 0x1 ;  /* 0x0000002a18047c11 */ /* 0x000fe4000f8208ff */
[----:B-----5:R-:W-:Y:S02]  /*11e0*/  FSETP.GTU.FTZ.AND P0, PT, R38, R3, PT ;  /* 0x000000032600720b */ /* 0x020fe40003f1c000 */
[----:B------:R-:W-:Y:S02]  /*11f0*/  LEA.HI.X R5, R24, UR43, R35, 0x1, P1 ;  /* 0x0000002b18057c11 */ /* 0x000fe400088f0c23 */
[----:B------:R-:W-:-:S05]  /*1200*/  SEL R3, RZ, 0x1, P0 ;  /* 0x00000001ff037807 */ /* 0x000fca0000000000 */
[----:B------:R1:W-:Y:S04]  /*1210*/  STG.E.U16 desc[UR36][R4.64], R3 ;  /* 0x0000000304007986 */ /* 0x0003e8000c101524 */
.L_x_10218:
        /* <DEDUP_REMOVED lines=23> */
.L_x_5356:
[----:B------:R0:W5:Y:S02]  /*1390*/  LDG.E R0, desc[UR36][R22.64] ;  /* 0x0000002416007981 */ /* 0x000164000c1e1900 */
.L_x_5355:
[----:B------:R-:W-:Y:S05]  /*13a0*/  BSYNC.RECONVERGENT B6 ;  /* 0x0000000000067941 */ /* 0x000fea0003800200 */
.L_x_5354:
[----:B------:R-:W-:Y:S02]  /*13b0*/  LEA R2, P1, R29, UR42, 0x1 ;  /* 0x0000002a1d027c11 */ /* 0x000fe4000f8208ff */
[----:B-----5:R-:W-:Y:S02]  /*13c0*/  FSETP.GTU.FTZ.AND P0, PT, R37, R0, PT ;  /* 0x000000002500720b */ /* 0x020fe40003f1c000 */
[----:B-1----:R-:W-:Y:S02]  /*13d0*/  LEA.HI.X R3, R29, UR43, R16, 0x1, P1 ;  /* 0x0000002b1d037c11 */ /* 0x002fe400088f0c10 */
[----:B------:R-:W-:-:S05]  /*13e0*/  SEL R5, RZ, 0x1, P0 ;  /* 0x00000001ff057807 */ /* 0x000fca0000000000 */
[----:B------:R1:W-:Y:S04]  /*13f0*/  STG.E.U16 desc[UR36][R2.64], R5 ;  /* 0x0000000502007986 */ /* 0x0003e8000c101524 */
.L_x_10217:
[----:B------:R-:W-:Y:S05]  /*1400*/  BSYNC.RELIABLE B8 ;  /* 0x0000000000087941 */ /* 0x000fea0003800100 */
.L_x_5343:
        /* <DEDUP_REMOVED lines=23> */
.L_x_5359:
[----:B------:R1:W5:Y:S02]  /*1580*/  LDG.E R3, desc[UR36][R16.64] ;  /* 0x0000002410037981 */ /* 0x000364000c1e1900 */
.L_x_5358:
[----:B------:R-:W-:Y:S05]  /*1590*/  BSYNC.RECONVERGENT B6 ;  /* 0x0000000000067941 */ /* 0x000fea0003800200 */
.L_x_5357:
[C---:B------:R-:W-:Y:S02]  /*15a0*/  LEA R2, P1, R31.reuse, UR42, 0x1 ;  /* 0x0000002a1f027c11 */ /* 0x040fe4000f8208ff */
[----:B-----5:R-:W-:Y:S02]  /*15b0*/  FSETP.GTU.FTZ.AND P0, PT, R36, R3, PT ;  /* 0x000000032400720b */ /* 0x020fe40003f1c000 */
[----:B------:R-:W-:Y:S02]  /*15c0*/  LEA.HI.X R3, R31, UR43, R26, 0x1, P1 ;  /* 0x0000002b1f037c11 */ /* 0x000fe400088f0c1a */
[----:B------:R-:W-:-:S05]  /*15d0*/  SEL R5, RZ, 0x1, P0 ;  /* 0x00000001ff057807 */ /* 0x000fca0000000000 */
[----:B------:R2:W-:Y:S01]  /*15e0*/  STG.E.U16 desc[UR36][R2.64], R5 ;  /* 0x0000000502007986 */ /* 0x0005e2000c101524 */
[----:B------:R-:W-:Y:S05]  /*15f0*/  BRA `(.L_x_5347) ;  /* 0x0000000000047947 */ /* 0x000fea0003800000 */
.L_x_10219:
[----:B------:R-:W-:Y:S05]  /*1600*/  BREAK.RELIABLE B8 ;  /* 0x0000000000087942 */ /* 0x000fea0003800100 */
.L_x_5347:
[----:B---34-:R-:W-:Y:S05]  /*1610*/  BSYNC.RECONVERGENT B9 ;  /* 0x0000000000097941 */ /* 0x018fea0003800200 */
.L_x_5342:
[----:B------:R-:W-:-:S13]  /*1620*/  ISETP.NE.AND P0, PT, R39, RZ, PT ;  /* 0x000000ff2700720c */ /* 0x000fda0003f05270 */
[----:B------:R-:W-:Y:S05]  /*1630*/  @!P0 BRA `(.L_x_5360) ;  /* 0xffffffe800cc8947 */ /* 0x000fea000383ffff */
[----:B------:R-:W-:Y:S05]  /*1640*/  BSYNC.RECONVERGENT B10 ;  /* 0x00000000000a7941 */ /* 0x000fea0003800200 */
.L_x_5339:
[----:B------:R-:W-:Y:S05]  /*1650*/  EXIT ;  /* 0x000000000000794d */ /* 0x000fea0003800000 */
.L_x_5361:
        /* <DEDUP_REMOVED lines=10> */
.L_x_10618:


//--------------------- .text._ZN2at4cuda57_GLOBAL__N__cd6b329d_24_DistributionBernoulli_cu_7537a20d21kernelPointwiseApply2IZNS_6native9templates4cuda28bernoulli_tensor_cuda_kernelIsfEEvRKNS_10TensorBaseES9_NS_15PhiloxCudaStateEEUliRsSB_SB_SB_RKfSD_SD_SD_E_sSC_jLin1ELin1ELi4ELi512ELi2EEEvNS0_6detail10TensorInfoIT0_T2_EENSG_IT1_SI_EESI_T_ --------------------------
	.section	.text._ZN2at4cuda57_GLOBAL__N__cd6b329d_24_DistributionBernoulli_cu_7537a20d21kernelPointwiseApply2IZNS_6native9templates4cuda28bernoulli_tensor_cuda_kernelIsfEEvRKNS_10TensorBaseES9_NS_15PhiloxCudaStateEEUliRsSB_SB_SB_RKfSD_SD_SD_E_sSC_jLin1ELin1ELi4ELi512ELi2EEEvNS0_6detail10TensorInfoIT0_T2_EENSG_IT1_SI_EESI_T_,"ax",@progbits
	.align	128
.text._ZN2at4cuda57_GLOBAL__N__cd6b329d_24_DistributionBernoulli_cu_7537a20d21kernelPointwiseApply2IZNS_6native9templates4cuda28bernoulli_tensor_cuda_kernelIsfEEvRKNS_10TensorBaseES9_NS_15PhiloxCudaStateEEUliRsSB_SB_SB_RKfSD_SD_SD_E_sSC_jLin1ELin1ELi4ELi512ELi2EEEvNS0_6detail10TensorInfoIT0_T2_EENSG_IT1_SI_EESI_T_:
        .type           _ZN2at4cuda57_GLOBAL__N__cd6b329d_24_DistributionBernoulli_cu_7537a20d21kernelPointwiseApply2IZNS_6native9templates4cuda28bernoulli_tensor_cuda_kernelIsfEEvRKNS_10TensorBaseES9_NS_15PhiloxCudaStateEEUliRsSB_SB_SB_RKfSD_SD_SD_E_sSC_jLin1ELin1ELi4ELi512ELi2EEEvNS0_6detail10TensorInfoIT0_T2_EENSG_IT1_SI_EESI_T_,@function
        .size           _ZN2at4cuda57_GLOBAL__N__cd6b329d_24_DistributionBernoulli_cu_7537a20d21kernelPointwiseApply2IZNS_6native9templates4cuda28bernoulli_tensor_cuda_kernelIsfEEvRKNS_10TensorBaseES9_NS_15PhiloxCudaStateEEUliRsSB_SB_SB_RKfSD_SD_SD_E_sSC_jLin1ELin1ELi4ELi512ELi2EEEvNS0_6detail10TensorInfoIT0_T2_EENSG_IT1_SI_EESI_T_,(.L_x_10619 - _ZN2at4cuda57_GLOBAL__N__cd6b329d_24_DistributionBernoulli_cu_7537a20d21kernelPointwiseApply2IZNS_6native9templates4cuda28bernoulli_tensor_cuda_kernelIsfEEvRKNS_10TensorBaseES9_NS_15PhiloxCudaStateEEUliRsSB_SB_SB_RKfSD_SD_SD_E_sSC_jLin1ELin1ELi4ELi512ELi2EEEvNS0_6detail10TensorInfoIT0_T2_EENSG_IT1_SI_EESI_T_)
        .other          _ZN2at4cuda57_GLOBAL__N__cd6b329d_24_DistributionBernoulli_cu_7537a20d21kernelPointwiseApply2IZNS_6native9templates4cuda28bernoulli_tensor_cuda_kernelIsfEEvRKNS_10TensorBaseES9_NS_15PhiloxCudaStateEEUliRsSB_SB_SB_RKfSD_SD_SD_E_sSC_jLin1ELin1ELi4ELi512ELi2EEEvNS0_6detail10TensorInfoIT0_T2_EENSG_IT1_SI_EESI_T_,@"STO_CUDA_ENTRY STV_DEFAULT"
_ZN2at4cuda57_GLOBAL__N__cd6b329d_24_DistributionBernoulli_cu_7537a20d21kernelPointwiseApply2IZNS_6native9templates4cuda28bernoulli_tensor_cuda_kernelIsfEEvRKNS_10TensorBaseES9_NS_15PhiloxCudaStateEEUliRsSB_SB_SB_RKfSD_SD_SD_E_sSC_jLin1ELin1ELi4ELi512ELi2EEEvNS0_6detail10TensorInfoIT0_T2_EENSG_IT1_SI_EESI_T_:
        /* <DEDUP_REMOVED lines=13> */
.L_x_5431:
        /* <DEDUP_REMOVED lines=46> */
.L_x_5367:
        /* <DEDUP_REMOVED lines=205> */
.L_x_5366:
[----:B------:R-:W-:-:S07]  /*1080*/  IADD3 R23, PT, PT, R23, 0x4, RZ ;  /* 0x0000000417177810 */ /* 0x000fce0007ffe0ff */
.L_x_5365:
        /* <DEDUP_REMOVED lines=106> */
.L_x_5368:
        /* <DEDUP_REMOVED lines=55> */
.L_x_5369:
        /* <DEDUP_REMOVED lines=27> */
.L_x_5364:
        /* <DEDUP_REMOVED lines=18> */
.L_x_5372:
        /* <DEDUP_REMOVED lines=206> */
.L_x_5371:
        /* <DEDUP_REMOVED lines=106> */
.L_x_5373:
        /* <DEDUP_REMOVED lines=56> */
.L_x_5374:
        /* <DEDUP_REMOVED lines=28> */
.L_x_5370:
[----:B------:R-:W0:Y:S01]  /*3630*/  LDCU UR4, c[0x0][0x4c4] ;  /* 0x00009880ff0477ac */ /* 0x000e220008000800 */
[----:B------:R-:W-:Y:S01]  /*3640*/  IMAD.MOV.U32 R17, RZ, RZ, RZ ;  /* 0x000000ffff117224 */ /* 0x000fe200078e00ff */
[----:B------:R-:W-:Y:S01]  /*3650*/  MOV R25, RZ ;  /* 0x000000ff00197202 */ /* 0x000fe20000000f00 */
[----:B0-----:R-:W-:-:S07]  /*3660*/  IMAD R24, R23, UR4, R24 ;  /* 0x0000000417187c24 */ /* 0x001fce000f8e0218 */
.L_x_5363:
[----:B-1----:R-:W-:Y:S05]  /*3670*/  BSYNC.RECONVERGENT B0 ;  /* 0x0000000000007941 */ /* 0x002fea0003800200 */
.L_x_5362:
        /* <DEDUP_REMOVED lines=23> */
.L_x_5379:
        /* <DEDUP_REMOVED lines=205> */
.L_x_5378:
        /* <DEDUP_REMOVED lines=105> */
.L_x_5380:
        /* <DEDUP_REMOVED lines=55> */
.L_x_5381:
        /* <DEDUP_REMOVED lines=27> */
.L_x_5377:
        /* <DEDUP_REMOVED lines=15> */
.L_x_5384:
        /* <DEDUP_REMOVED lines=206> */
.L_x_5383:
        /* <DEDUP_REMOVED lines=106> */
.L_x_5385:
        /* <DEDUP_REMOVED lines=56> */
.L_x_5386:
        /* <DEDUP_REMOVED lines=28> */
.L_x_5382:
[----:B------:R-:W0:Y:S01]  /*6a20*/  LDCU UR4, c[0x0][0x4c4] ;  /* 0x00009880ff0477ac */ /* 0x000e220008000800 */
[----:B------:R-:W-:Y:S02]  /*6a30*/  HFMA2 R23, -RZ, RZ, 0, 0 ;  /* 0x00000000ff177431 */ /* 0x000fe400000001ff */
[----:B0-----:R-:W-:Y:S02]  /*6a40*/  IMAD R26, R26, UR4, R27 ;  /* 0x000000041a1a7c24 */ /* 0x001fe4000f8e021b */
[----:B------:R-:W-:-:S07]  /*6a50*/  IMAD.MOV.U32 R27, RZ, RZ, RZ ;  /* 0x000000ffff1b7224 */ /* 0x000fce00078e00ff */
.L_x_5376:
[----:B------:R-:W-:Y:S05]  /*6a60*/  BSYNC.RECONVERGENT B0 ;  /* 0x0000000000007941 */ /* 0x000fea0003800200 */
.L_x_5375:
        /* <DEDUP_REMOVED lines=22> */
.L_x_5391:
        /* <DEDUP_REMOVED lines=205> */
.L_x_5390:
        /* <DEDUP_REMOVED lines=106> */
.L_x_5392:
        /* <DEDUP_REMOVED lines=55> */
.L_x_5393:
        /* <DEDUP_REMOVED lines=27> */
.L_x_5389:
        /* <DEDUP_REMOVED lines=15> */
.L_x_5396:
        /* <DEDUP_REMOVED lines=205> */
.L_x_5395:
        /* <DEDUP_REMOVED lines=107> */
.L_x_5397:
        /* <DEDUP_REMOVED lines=56> */
.L_x_5398:
        /* <DEDUP_REMOVED lines=28> */
.L_x_5394:
[----:B------:R-:W0:Y:S01]  /*9e10*/  LDCU UR4, c[0x0][0x4c4] ;  /* 0x00009880ff0477ac */ /* 0x000e220008000800 */
[----:B------:R-:W-:Y:S02]  /*9e20*/  HFMA2 R29, -RZ, RZ, 0, 0 ;  /* 0x00000000ff1d7431 */ /* 0x000fe400000001ff */
[----:B0-----:R-:W-:Y:S02]  /*9e30*/  IMAD R30, R30, UR4, R31 ;  /* 0x000000041e1e7c24 */ /* 0x001fe4000f8e021f */
[----:B------:R-:W-:-:S07]  /*9e40*/  IMAD.MOV.U32 R31, RZ, RZ, RZ ;  /* 0x000000ffff1f7224 */ /* 0x000fce00078e00ff */
.L_x_5388:
[----:B------:R-:W-:Y:S05]  /*9e50*/  BSYNC.RECONVERGENT B0 ;  /* 0x0000000000007941 */ /* 0x000fea0003800200 */
.L_x_5387:
        /* <DEDUP_REMOVED lines=22> */
.L_x_5403:
        /* <DEDUP_REMOVED lines=204> */
.L_x_5402:
        /* <DEDUP_REMOVED lines=105> */
.L_x_5404:
        /* <DEDUP_REMOVED lines=55> */
.L_x_5405:
        /* <DEDUP_REMOVED lines=27> */
.L_x_5401:
        /* <DEDUP_REMOVED lines=15> */
.L_x_5408:
        /* <DEDUP_REMOVED lines=206> */
.L_x_5407:
        /* <DEDUP_REMOVED lines=106> */
.L_x_5409:
        /* <DEDUP_REMOVED lines=56> */
.L_x_5410:
        /* <DEDUP_REMOVED lines=28> */
.L_x_5406:
[----:B------:R-:W0:Y:S01]  /*d1e0*/  LDCU UR4, c[0x0][0x4c4] ;  /* 0x00009880ff0477ac */ /* 0x000e220008000800 */
[----:B------:R-:W-:Y:S01]  /*d1f0*/  IMAD.MOV.U32 R33, RZ, RZ, RZ ;  /* 0x000000ffff217224 */ /* 0x000fe200078e00ff */
[----:B------:R-:W-:Y:S01]  /*d200*/  MOV R13, RZ ;  /* 0x000000ff000d7202 */ /* 0x000fe20000000f00 */
[----:B0-----:R-:W-:-:S07]  /*d210*/  IMAD R12, R14, UR4, R9 ;  /* 0x000000040e0c7c24 */ /* 0x001fce000f8e0209 */
.L_x_5400:
[----:B------:R-:W-:Y:S05]  /*d220*/  BSYNC.RECONVERGENT B0 ;  /* 0x0000000000007941 */ /* 0x000fea0003800200 */
.L_x_5399:
        /* <DEDUP_REMOVED lines=125> */
.L_x_5411:
        /* <DEDUP_REMOVED lines=8> */
.L_x_5412:
        /* <DEDUP_REMOVED lines=19> */
.L_x_10220:
[----:B------:R-:W-:Y:S05]  /*dbb0*/  BRX R2 -0xdbc0                                                                                                                                                                                                                                                                                                                                                                                                                                                                               (*"BRANCH_TARGETS .L_x_10221,.L_x_10222,.L_x_10223"*) ;  /* 0xffffff2402107949 */ /* 0x000fea000383ffff */
.L_x_5415:
        /* <DEDUP_REMOVED lines=31> */
.L_x_5421:
[----:B------:R0:W5:Y:S02]  /*ddb0*/  LDG.E R0, desc[UR36][R36.64] ;  /* 0x0000002424007981 */ /* 0x000164000c1e1900 */
.L_x_5420:
[----:B------:R-:W-:Y:S05]  /*ddc0*/  BSYNC.RECONVERGENT B6 ;  /* 0x0000000000067941 */ /* 0x000fea0003800200 */
.L_x_5419:
[----:B------:R-:W1:Y:S01]  /*ddd0*/  LDCU.64 UR4, c[0x0][0x380] ;  /* 0x00007000ff0477ac */ /* 0x000e620008000a00 */
[----:B-----5:R-:W-:-:S04]  /*dde0*/  FSETP.GTU.FTZ.AND P0, PT, R41, R0, PT ;  /* 0x000000002900720b */ /* 0x020fc80003f1c000 */
[----:B------:R-:W-:Y:S02]  /*ddf0*/  SEL R5, RZ, 0x1, P0 ;  /* 0x00000001ff057807 */ /* 0x000fe40000000000 */
[----:B-1----:R-:W-:-:S04]  /*de00*/  LEA R2, P1, R32, UR4, 0x1 ;  /* 0x0000000420027c11 */ /* 0x002fc8000f8208ff */
[----:B------:R-:W-:-:S05]  /*de10*/  LEA.HI.X R3, R32, UR5, R33, 0x1, P1 ;  /* 0x0000000520037c11 */ /* 0x000fca00088f0c21 */
[----:B------:R1:W-:Y:S04]  /*de20*/  STG.E.U16 desc[UR36][R2.64], R5 ;  /* 0x0000000502007986 */ /* 0x0003e8000c101524 */
.L_x_5417:
[----:B------:R-:W-:Y:S05]  /*de30*/  BSYNC.RELIABLE B7 ;  /* 0x0000000000077941 */ /* 0x000fea0003800100 */
.L_x_5416:
        /* <DEDUP_REMOVED lines=24> */
.L_x_5424:
[----:B------:R2:W5:Y:S02]  /*dfc0*/  LDG.E R0, desc[UR36][R32.64] ;  /* 0x0000002420007981 */ /* 0x000564000c1e1900 */
.L_x_5423:
[----:B------:R-:W-:Y:S05]  /*dfd0*/  BSYNC.RECONVERGENT B6 ;  /* 0x0000000000067941 */ /* 0x000fea0003800200 */
.L_x_5422:
[----:B------:R-:W3:Y:S01]  /*dfe0*/  LDCU.64 UR4, c[0x0][0x380] ;  /* 0x00007000ff0477ac */ /* 0x000ee20008000a00 */
[----:B-----5:R-:W-:-:S04]  /*dff0*/  FSETP.GTU.FTZ.AND P0, PT, R39, R0, PT ;  /* 0x000000002700720b */ /* 0x020fc80003f1c000 */
[----:B-1----:R-:W-:Y:S02]  /*e000*/  SEL R5, RZ, 0x1, P0 ;  /* 0x00000001ff057807 */ /* 0x002fe40000000000 */
[----:B---3--:R-:W-:-:S04]  /*e010*/  LEA R2, P1, R28, UR4, 0x1 ;  /* 0x000000041c027c11 */ /* 0x008fc8000f8208ff */
[----:B------:R-:W-:-:S05]  /*e020*/  LEA.HI.X R3, R28, UR5, R29, 0x1, P1 ;  /* 0x000000051c037c11 */ /* 0x000fca00088f0c1d */
[----:B------:R1:W-:Y:S04]  /*e030*/  STG.E.U16 desc[UR36][R2.64], R5 ;  /* 0x0000000502007986 */ /* 0x0003e8000c101524 */
.L_x_10222:
        /* <DEDUP_REMOVED lines=24> */
.L_x_5427:
[----:B------:R1:W5:Y:S02]  /*e1c0*/  LDG.E R3, desc[UR36][R28.64] ;  /* 0x000000241c037981 */ /* 0x000364000c1e1900 */
.L_x_5426:
[----:B------:R-:W-:Y:S05]  /*e1d0*/  BSYNC.RECONVERGENT B6 ;  /* 0x0000000000067941 */ /* 0x000fea0003800200 */
.L_x_5425:
[----:B------:R-:W3:Y:S01]  /*e1e0*/  LDCU.64 UR4, c[0x0][0x380] ;  /* 0x00007000ff0477ac */ /* 0x000ee20008000a00 */
[----:B-----5:R-:W-:-:S04]  /*e1f0*/  FSETP.GTU.FTZ.AND P0, PT, R38, R3, PT ;  /* 0x000000032600720b */ /* 0x020fc80003f1c000 */
[----:B------:R-:W-:Y:S02]  /*e200*/  SEL R5, RZ, 0x1, P0 ;  /* 0x00000001ff057807 */ /* 0x000fe40000000000 */
[----:B---3--:R-:W-:-:S04]  /*e210*/  LEA R2, P1, R22, UR4, 0x1 ;  /* 0x0000000416027c11 */ /* 0x008fc8000f8208ff */
[----:B------:R-:W-:-:S05]  /*e220*/  LEA.HI.X R3, R22, UR5, R23, 0x1, P1 ;  /* 0x0000000516037c11 */ /* 0x000fca00088f0c17 */
[----:B------:R3:W-:Y:S04]  /*e230*/  STG.E.U16 desc[UR36][R2.64], R5 ;  /* 0x0000000502007986 */ /* 0x0007e8000c101524 */
.L_x_10221:
[----:B------:R-:W-:Y:S05]  /*e240*/  BSYNC.RELIABLE B8 ;  /* 0x0000000000087941 */ /* 0x000fea0003800100 */
.L_x_5414:
        /* <DEDUP_REMOVED lines=24> */
.L_x_5430:
[----:B------:R4:W5:Y:S02]  /*e3d0*/  LDG.E R0, desc[UR36][R22.64] ;  /* 0x0000002416007981 */ /* 0x000964000c1e1900 */
.L_x_5429:
[----:B------:R-:W-:Y:S05]  /*e3e0*/  BSYNC.RECONVERGENT B6 ;  /* 0x0000000000067941 */ /* 0x000fea0003800200 */
.L_x_5428:
[----:B------:R-:W0:Y:S01]  /*e3f0*/  LDCU.64 UR4, c[0x0][0x380] ;  /* 0x00007000ff0477ac */ /* 0x000e220008000a00 */
[----:B-----5:R-:W-:-:S04]  /*e400*/  FSETP.GTU.FTZ.AND P0, PT, R35, R0, PT ;  /* 0x000000002300720b */ /* 0x020fc80003f1c000 */
[----:B---3--:R-:W-:Y:S02]  /*e410*/  SEL R5, RZ, 0x1, P0 ;  /* 0x00000001ff057807 */ /* 0x008fe40000000000 */
[----:B0-----:R-:W-:-:S04]  /*e420*/  LEA R2, P1, R16, UR4, 0x1 ;  /* 0x0000000410027c11 */ /* 0x001fc8000f8208ff */
[----:B------:R-:W-:-:S05]  /*e430*/  LEA.HI.X R3, R16, UR5, R17, 0x1, P1 ;  /* 0x0000000510037c11 */ /* 0x000fca00088f0c11 */
[----:B------:R0:W-:Y:S01]  /*e440*/  STG.E.U16 desc[UR36][R2.64], R5 ;  /* 0x0000000502007986 */ /* 0x0001e2000c101524 */
[----:B------:R-:W-:Y:S05]  /*e450*/  BRA `(.L_x_5418) ;  /* 0x0000000000047947 */ /* 0x000fea0003800000 */
.L_x_10223:
[----:B------:R-:W-:Y:S05]  /*e460*/  BREAK.RELIABLE B8 ;  /* 0x0000000000087942 */ /* 0x000fea0003800100 */
.L_x_5418:
[----:B------:R-:W-:Y:S05]  /*e470*/  BSYNC.RECONVERGENT B9 ;  /* 0x0000000000097941 */ /* 0x000fea0003800200 */
.L_x_5413:
        /* <DEDUP_REMOVED lines=8> */
.L_x_5432:
        /* <DEDUP_REMOVED lines=16> */
.L_x_10619:


//--------------------- .text._ZN2at4cuda57_GLOBAL__N__cd6b329d_24_DistributionBernoulli_cu_7537a20d21kernelPointwiseApply2IZNS_6native9templates4cuda28bernoulli_tensor_cuda_kernelIsfEEvRKNS_10TensorBaseES9_NS_15PhiloxCudaStateEEUliRsSB_SB_SB_RKfSD_SD_SD_E_sSC_jLin1ELi2ELi4ELi512ELi2EEEvNS0_6detail10TensorInfoIT0_T2_EENSG_IT1_SI_EESI_T_ --------------------------
	.section	.text._ZN2at4cuda57_GLOBAL__N__cd6b329d_24_DistributionBernoulli_cu_7537a20d21kernelPointwiseApply2IZNS_6native9templates4cuda28bernoulli_tensor_cuda_kernelIsfEEvRKNS_10TensorBaseES9_NS_15PhiloxCudaStateEEUliRsSB_SB_SB_RKfSD_SD_SD_E_sSC_jLin1ELi2ELi4ELi512ELi2EEEvNS0_6detail10TensorInfoIT0_T2_EENSG_IT1_SI_EESI_T_,"ax",@progbits
	.align	128
.text._ZN2at4cuda57_GLOBAL__N__cd6b329d_24_DistributionBernoulli_cu_7537a20d21kernelPointwiseApply2IZNS_6native9templates4cuda28bernoulli_tensor_cuda_kernelIsfEEvRKNS_10TensorBaseES9_NS_15PhiloxCudaStateEEUliRsSB_SB_SB_RKfSD_SD_SD_E_sSC_jLin1ELi2ELi4ELi512ELi2EEEvNS0_6detail10TensorInfoIT0_T2_EENSG_IT1_SI_EESI_T_:
        .type           _ZN2at4cuda57_GLOBAL__N__cd6b329d_24_DistributionBernoulli_cu_7537a20d21kernelPointwiseApply2IZNS_6native9templates4cuda28bernoulli_tensor_cuda_kernelIsfEEvRKNS_10TensorBaseES9_NS_15PhiloxCudaStateEEUliRsSB_SB_SB_RKfSD_SD_SD_E_sSC_jLin1ELi2ELi4ELi512ELi2EEEvNS0_6detail10TensorInfoIT0_T2_EENSG_IT1_SI_EESI_T_,@function
        .size           _ZN2at4cuda57_GLOBAL__N__cd6b329d_24_DistributionBernoulli_cu_7537a20d21kernelPointwiseApply2IZNS_6native9templates4cuda28bernoulli_tensor_cuda_kernelIsfEEvRKNS_10TensorBaseES9_NS_15PhiloxCudaStateEEUliRsSB_SB_SB_RKfSD_SD_SD_E_sSC_jLin1ELi2ELi4ELi512ELi2EEEvNS0_6detail10TensorInfoIT0_T2_EENSG_IT1_SI_EESI_T_,(.L_x_10620 - _ZN2at4cuda57_GLOBAL__N__cd6b329d_24_DistributionBernoulli_cu_7537a20d21kernelPointwiseApply2IZNS_6native9templates4cuda28bernoulli_tensor_cuda_kernelIsfEEvRKNS_10TensorBaseES9_NS_15PhiloxCudaStateEEUliRsSB_SB_SB_RKfSD_SD_SD_E_sSC_jLin1ELi2ELi4ELi512ELi2EEEvNS0_6detail10TensorInfoIT0_T2_EENSG_IT1_SI_EESI_T_)
        .other          _ZN2at4cuda57_GLOBAL__N__cd6b329d_24_DistributionBernoulli_cu_7537a20d21kernelPointwiseApply2IZNS_6native9templates4cuda28bernoulli_tensor_cuda_kernelIsfEEvRKNS_10TensorBaseES9_NS_15PhiloxCudaStateEEUliRsSB_SB_SB_RKfSD_SD_SD_E_sSC_jLin1ELi2ELi4ELi512ELi2EEEvNS0_6detail10TensorInfoIT0_T2_EENSG_IT1_SI_EESI_T_,@"STO_CUDA_ENTRY STV_DEFAULT"
_ZN2at4cuda57_GLOBAL__N__cd6b329d_24_DistributionBernoulli_cu_7537a20d21kernelPointwiseApply2IZNS_6native9templates4cuda28bernoulli_tensor_cuda_kernelIsfEEvRKNS_10TensorBaseES9_NS_15PhiloxCudaStateEEUliRsSB_SB_SB_RKfSD_SD_SD_E_sSC_jLin1ELi2ELi4ELi512ELi2EEEvNS0_6detail10TensorInfoIT0_T2_EENSG_IT1_SI_EESI_T_:
        /* <DEDUP_REMOVED lines=13> */
.L_x_5482:
        /* <DEDUP_REMOVED lines=34> */
.L_x_5438:
        /* <DEDUP_REMOVED lines=205> */
.L_x_5437:
[----:B------:R-:W-:-:S07]  /*0fc0*/  VIADD R8, R8, 0x4 ;  /* 0x0000000408087836 */ /* 0x000fce0000000000 */
.L_x_5436:
        /* <DEDUP_REMOVED lines=106> */
.L_x_5439:
        /* <DEDUP_REMOVED lines=55> */
.L_x_5440:
        /* <DEDUP_REMOVED lines=27> */
.L_x_5435:
        /* <DEDUP_REMOVED lines=29> */
.L_x_5434:
[----:B-1----:R-:W-:Y:S05]  /*1d60*/  BSYNC.RECONVERGENT B0 ;  /* 0x0000000000007941 */ /* 0x002fea0003800200 */
.L_x_5433:
        /* <DEDUP_REMOVED lines=23> */
.L_x_5445:
        /* <DEDUP_REMOVED lines=205> */
.L_x_5444:
        /* <DEDUP_REMOVED lines=105> */
.L_x_5446:
        /* <DEDUP_REMOVED lines=55> */
.L_x_5447:
        /* <DEDUP_REMOVED lines=27> */
.L_x_5443:
        /* <DEDUP_REMOVED lines=29> */
.L_x_5442:
[----:B------:R-:W-:Y:S05]  /*3930*/  BSYNC.RECONVERGENT B0 ;  /* 0x0000000000007941 */ /* 0x000fea0003800200 */
.L_x_5441:
        /* <DEDUP_REMOVED lines=22> */
.L_x_5452:
        /* <DEDUP_REMOVED lines=205> */
.L_x_5451:
        /* <DEDUP_REMOVED lines=106> */
.L_x_5453:
        /* <DEDUP_REMOVED lines=55> */
.L_x_5454:
        /* <DEDUP_REMOVED lines=27> */
.L_x_5450:
        /* <DEDUP_REMOVED lines=29> */
.L_x_5449:
[----:B------:R-:W-:Y:S05]  /*5500*/  BSYNC.RECONVERGENT B0 ;  /* 0x0000000000007941 */ /* 0x000fea0003800200 */
.L_x_5448:
        /* <DEDUP_REMOVED lines=22> */
.L_x_5459:
        /* <DEDUP_REMOVED lines=205> */
.L_x_5458:
        /* <DEDUP_REMOVED lines=105> */
.L_x_5460:
        /* <DEDUP_REMOVED lines=55> */
.L_x_5461:
        /* <DEDUP_REMOVED lines=27> */
.L_x_5457:
        /* <DEDUP_REMOVED lines=29> */
.L_x_5456:
[----:B------:R-:W-:Y:S05]  /*70c0*/  BSYNC.RECONVERGENT B0 ;  /* 0x0000000000007941 */ /* 0x000fea0003800200 */
.L_x_5455:
        /* <DEDUP_REMOVED lines=125> */
.L_x_5462:
        /* <DEDUP_REMOVED lines=8> */
.L_x_5463:
        /* <DEDUP_REMOVED lines=19> */
.L_x_10224:
[----:B------:R-:W-:Y:S05]  /*7a50*/  BRX R2 -0x7a60                                                                                                                                                                                                                                                                                                                                                                                                                                                                               (*"BRANCH_TARGETS .L_x_10225,.L_x_10226,.L_x_10227"*) ;  /* 0xffffff8402687949 */ /* 0x000fea000383ffff */
.L_x_5466:
        /* <DEDUP_REMOVED lines=31> */
.L_x_5472:
[----:B------:R0:W5:Y:S02]  /*7c50*/  LDG.E R0, desc[UR36][R16.64] ;  /* 0x0000002410007981 */ /* 0x000164000c1e1900 */
.L_x_5471:
[----:B------:R-:W-:Y:S05]  /*7c60*/  BSYNC.RECONVERGENT B6 ;  /* 0x0000000000067941 */ /* 0x000fea0003800200 */
.L_x_5470:
[----:B------:R-:W1:Y:S01]  /*7c70*/  LDCU.64 UR4, c[0x0][0x380] ;  /* 0x00007000ff0477ac */ /* 0x000e620008000a00 */
[----:B-----5:R-:W-:-:S04]  /*7c80*/  FSETP.GTU.FTZ.AND P0, PT, R41, R0, PT ;  /* 0x000000002900720b */ /* 0x020fc80003f1c000 */
[----:B------:R-:W-:Y:S02]  /*7c90*/  SEL R5, RZ, 0x1, P0 ;  /* 0x00000001ff057807 */ /* 0x000fe40000000000 */
[----:B-1----:R-:W-:-:S04]  /*7ca0*/  LEA R2, P1, R18, UR4, 0x1 ;  /* 0x0000000412027c11 */ /* 0x002fc8000f8208ff */
[----:B------:R-:W-:-:S05]  /*7cb0*/  LEA.HI.X R3, R18, UR5, R19, 0x1, P1 ;  /* 0x0000000512037c11 */ /* 0x000fca00088f0c13 */
[----:B------:R1:W-:Y:S04]  /*7cc0*/  STG.E.U16 desc[UR36][R2.64], R5 ;  /* 0x0000000502007986 */ /* 0x0003e8000c101524 */
.L_x_5468:
[----:B------:R-:W-:Y:S05]  /*7cd0*/  BSYNC.RELIABLE B7 ;  /* 0x0000000000077941 */ /* 0x000fea0003800100 */
.L_x_5467:
        /* <DEDUP_REMOVED lines=24> */
.L_x_5475:
[----:B------:R0:W5:Y:S02]  /*7e60*/  LDG.E R0, desc[UR36][R16.64] ;  /* 0x0000002410007981 */ /* 0x000164000c1e1900 */
.L_x_5474:
[----:B------:R-:W-:Y:S05]  /*7e70*/  BSYNC.RECONVERGENT B6 ;  /* 0x0000000000067941 */ /* 0x000fea0003800200 */
.L_x_5473:
[----:B------:R-:W2:Y:S01]  /*7e80*/  LDCU.64 UR4, c[0x0][0x380] ;  /* 0x00007000ff0477ac */ /* 0x000ea20008000a00 */
[----:B-----5:R-:W-:-:S04]  /*7e90*/  FSETP.GTU.FTZ.AND P0, PT, R39, R0, PT ;  /* 0x000000002700720b */ /* 0x020fc80003f1c000 */
[----:B-1----:R-:W-:Y:S02]  /*7ea0*/  SEL R5, RZ, 0x1, P0 ;  /* 0x00000001ff057807 */ /* 0x002fe40000000000 */
[----:B--2---:R-:W-:-:S04]  /*7eb0*/  LEA R2, P1, R24, UR4, 0x1 ;  /* 0x0000000418027c11 */ /* 0x004fc8000f8208ff */
[----:B------:R-:W-:-:S05]  /*7ec0*/  LEA.HI.X R3, R24, UR5, R25, 0x1, P1 ;  /* 0x0000000518037c11 */ /* 0x000fca00088f0c19 */
[----:B------:R1:W-:Y:S04]  /*7ed0*/  STG.E.U16 desc[UR36][R2.64], R5 ;  /* 0x0000000502007986 */ /* 0x0003e8000c101524 */
.L_x_10226:
        /* <DEDUP_REMOVED lines=24> */
.L_x_5478:
[----:B------:R0:W5:Y:S02]  /*8060*/  LDG.E R3, desc[UR36][R16.64] ;  /* 0x0000002410037981 */ /* 0x000164000c1e1900 */
.L_x_5477:
[----:B------:R-:W-:Y:S05]  /*8070*/  BSYNC.RECONVERGENT B6 ;  /* 0x0000000000067941 */ /* 0x000fea0003800200 */
.L_x_5476:
[----:B------:R-:W1:Y:S01]  /*8080*/  LDCU.64 UR4, c[0x0][0x380] ;  /* 0x00007000ff0477ac */ /* 0x000e620008000a00 */
[----:B-----5:R-:W-:-:S04]  /*8090*/  FSETP.GTU.FTZ.AND P0, PT, R38, R3, PT ;  /* 0x000000032600720b */ /* 0x020fc80003f1c000 */
[----:B------:R-:W-:Y:S02]  /*80a0*/  SEL R5, RZ, 0x1, P0 ;  /* 0x00000001ff057807 */ /* 0x000fe40000000000 */
[----:B-1----:R-:W-:-:S04]  /*80b0*/  LEA R2, P1, R28, UR4, 0x1 ;  /* 0x000000041c027c11 */ /* 0x002fc8000f8208ff */
[----:B------:R-:W-:-:S05]  /*80c0*/  LEA.HI.X R3, R28, UR5, R29, 0x1, P1 ;  /* 0x000000051c037c11 */ /* 0x000fca00088f0c1d */
[----:B------:R1:W-:Y:S04]  /*80d0*/  STG.E.U16 desc[UR36][R2.64], R5 ;  /* 0x0000000502007986 */ /* 0x0003e8000c101524 */
.L_x_10225:
[----:B------:R-:W-:Y:S05]  /*80e0*/  BSYNC.RELIABLE B8 ;  /* 0x0000000000087941 */ /* 0x000fea0003800100 */
.L_x_5465:
        /* <DEDUP_REMOVED lines=24> */
.L_x_5481:
[----:B------:R0:W5:Y:S02]  /*8270*/  LDG.E R3, desc[UR36][R16.64] ;  /* 0x0000002410037981 */ /* 0x000164000c1e1900 */
.L_x_5480:
[----:B------:R-:W-:Y:S05]  /*8280*/  BSYNC.RECONVERGENT B6 ;  /* 0x0000000000067941 */ /* 0x000fea0003800200 */
.L_x_5479:
[----:B------:R-:W1:Y:S01]  /*8290*/  LDCU.64 UR4, c[0x0][0x380] ;  /* 0x00007000ff0477ac */ /* 0x000e620008000a00 */
[----:B-----5:R-:W-:-:S04]  /*82a0*/  FSETP.GTU.FTZ.AND P0, PT, R36, R3, PT ;  /* 0x000000032400720b */ /* 0x020fc80003f1c000 */
[----:B------:R-:W-:Y:S02]  /*82b0*/  SEL R5, RZ, 0x1, P0 ;  /* 0x00000001ff057807 */ /* 0x000fe40000000000 */
[----:B-1----:R-:W-:-:S04]  /*82c0*/  LEA R2, P1, R32, UR4, 0x1 ;  /* 0x0000000420027c11 */ /* 0x002fc8000f8208ff */
[----:B------:R-:W-:-:S05]  /*82d0*/  LEA.HI.X R3, R32, UR5, R33, 0x1, P1 ;  /* 0x0000000520037c11 */ /* 0x000fca00088f0c21 */
[----:B------:R1:W-:Y:S01]  /*82e0*/  STG.E.U16 desc[UR36][R2.64], R5 ;  /* 0x0000000502007986 */ /* 0x0003e2000c101524 */
[----:B------:R-:W-:Y:S05]  /*82f0*/  BRA `(.L_x_5469) ;  /* 0x0000000000047947 */ /* 0x000fea0003800000 */
.L_x_10227:
[----:B------:R-:W-:Y:S05]  /*8300*/  BREAK.RELIABLE B8 ;  /* 0x0000000000087942 */ /* 0x000fea0003800100 */
.L_x_5469:
[----:B------:R-:W-:Y:S05]  /*8310*/  BSYNC.RECONVERGENT B9 ;  /* 0x0000000000097941 */ /* 0x000fea0003800200 */
.L_x_5464:
        /* <DEDUP_REMOVED lines=8> */
.L_x_5483:
        /* <DEDUP_REMOVED lines=14> */
.L_x_10620:


//--------------------- .text._ZN2at4cuda57_GLOBAL__N__cd6b329d_24_DistributionBernoulli_cu_7537a20d21kernelPointwiseApply2IZNS_6native9templates4cuda28bernoulli_tensor_cuda_kernelIsfEEvRKNS_10TensorBaseES9_NS_15PhiloxCudaStateEEUliRsSB_SB_SB_RKfSD_SD_SD_E_sSC_jLin1ELi1ELi4ELi512ELi2EEEvNS0_6detail10TensorInfoIT0_T2_EENSG_IT1_SI_EESI_T_ --------------------------
	.section	.text._ZN2at4cuda57_GLOBAL__N__cd6b329d_24_DistributionBernoulli_cu_7537a20d21kernelPointwiseApply2IZNS_6native9templates4cuda28bernoulli_tensor_cuda_kernelIsfEEvRKNS_10TensorBaseES9_NS_15PhiloxCudaStateEEUliRsSB_SB_SB_RKfSD_SD_SD_E_sSC_jLin1ELi1ELi4ELi512ELi2EEEvNS0_6detail10TensorInfoIT0_T2_EENSG_IT1_SI_EESI_T_,"ax",@progbits
	.align	128
.text._ZN2at4cuda57_GLOBAL__N__cd6b329d_24_DistributionBernoulli_cu_7537a20d21kernelPointwiseApply2IZNS_6native9templates4cuda28bernoulli_tensor_cuda_kernelIsfEEvRKNS_10TensorBaseES9_NS_15PhiloxCudaStateEEUliRsSB_SB_SB_RKfSD_SD_SD_E_sSC_jLin1ELi1ELi4ELi512ELi2EEEvNS0_6detail10TensorInfoIT0_T2_EENSG_IT1_SI_EESI_T_:
        .type           _ZN2at4cuda57_GLOBAL__N__cd6b329d_24_DistributionBernoulli_cu_7537a20d21kernelPointwiseApply2IZNS_6native9templates4cuda28bernoulli_tensor_cuda_kernelIsfEEvRKNS_10TensorBaseES9_NS_15PhiloxCudaStateEEUliRsSB_SB_SB_RKfSD_SD_SD_E_sSC_jLin1ELi1ELi4ELi512ELi2EEEvNS0_6detail10TensorInfoIT0_T2_EENSG_IT1_SI_EESI_T_,@function
        .size           _ZN2at4cuda57_GLOBAL__N__cd6b329d_24_DistributionBernoulli_cu_7537a20d21kernelPointwiseApply2IZNS_6native9templates4cuda28bernoulli_tensor_cuda_kernelIsfEEvRKNS_10TensorBaseES9_NS_15PhiloxCudaStateEEUliRsSB_SB_SB_RKfSD_SD_SD_E_sSC_jLin1ELi1ELi4ELi512ELi2EEEvNS0_6detail10TensorInfoIT0_T2_EENSG_IT1_SI_EESI_T_,(.L_x_10621 - _ZN2at4cuda57_GLOBAL__N__cd6b329d_24_DistributionBernoulli_cu_7537a20d21kernelPointwiseApply2IZNS_6native9templates4cuda28bernoulli_tensor_cuda_kernelIsfEEvRKNS_10TensorBaseES9_NS_15PhiloxCudaStateEEUliRsSB_SB_SB_RKfSD_SD_SD_E_sSC_jLin1ELi1ELi4ELi512ELi2EEEvNS0_6detail10TensorInfoIT0_T2_EENSG_IT1_SI_EESI_T_)
        .other          _ZN2at4cuda57_GLOBAL__N__cd6b329d_24_DistributionBernoulli_cu_7537a20d21kernelPointwiseApply2IZNS_6native9templates4cuda28bernoulli_tensor_cuda_kernelIsfEEvRKNS_10TensorBaseES9_NS_15PhiloxCudaStateEEUliRsSB_SB_SB_RKfSD_SD_SD_E_sSC_jLin1ELi1ELi4ELi512ELi2EEEvNS0_6detail10TensorInfoIT0_T2_EENSG_IT1_SI_EESI_T_,@"STO_CUDA_ENTRY STV_DEFAULT"
_ZN2at4cuda57_GLOBAL__N__cd6b329d_24_DistributionBernoulli_cu_7537a20d21kernelPointwiseApply2IZNS_6native9templates4cuda28bernoulli_tensor_cuda_kernelIsfEEvRKNS_10TensorBaseES9_NS_15PhiloxCudaStateEEUliRsSB_SB_SB_RKfSD_SD_SD_E_sSC_jLin1ELi1ELi4ELi512ELi2EEEvNS0_6detail10TensorInfoIT0_T2_EENSG_IT1_SI_EESI_T_:
        /* <DEDUP_REMOVED lines=24> */
.L_x_5533:
        /* <DEDUP_REMOVED lines=26> */
.L_x_5489:
        /* <DEDUP_REMOVED lines=205> */
.L_x_5488:
[----:B------:R-:W-:-:S07]  /*0ff0*/  VIADD R5, R5, 0x4 ;  /* 0x0000000405057836 */ /* 0x000fce0000000000 */
.L_x_5487:
        /* <DEDUP_REMOVED lines=106> */
.L_x_5490:
        /* <DEDUP_REMOVED lines=55> */
.L_x_5491:
        /* <DEDUP_REMOVED lines=27> */
.L_x_5486:
[----:B------:R-:W0:Y:S01]  /*1bc0*/  LDCU UR4, c[0x0][0x3ec] ;  /* 0x00007d80ff0477ac */ /* 0x000e220008000800 */
[----:B------:R-:W-:Y:S02]  /*1bd0*/  IMAD.MOV.U32 R29, RZ, RZ, RZ ;  /* 0x000000ffff1d7224 */ /* 0x000fe400078e00ff */
[----:B0-----:R-:W-:-:S07]  /*1be0*/  IMAD R28, R11, UR4, R28 ;  /* 0x000000040b1c7c24 */ /* 0x001fce000f8e021c */
.L_x_5485:
[----:B------:R-:W-:Y:S05]  /*1bf0*/  BSYNC.RECONVERGENT B0 ;  /* 0x0000000000007941 */ /* 0x000fea0003800200 */
.L_x_5484:
        /* <DEDUP_REMOVED lines=17> */
.L_x_5496:
        /* <DEDUP_REMOVED lines=205> */
.L_x_5495:
        /* <DEDUP_REMOVED lines=106> */
.L_x_5497:
        /* <DEDUP_REMOVED lines=55> */
.L_x_5498:
        /* <DEDUP_REMOVED lines=27> */
.L_x_5494:
[----:B------:R-:W0:Y:S02]  /*35a0*/  LDCU UR4, c[0x0][0x3ec] ;  /* 0x00007d80ff0477ac */ /* 0x000e240008000800 */
[----:B0-----:R-:W-:Y:S02]  /*35b0*/  IMAD R18, R19, UR4, R18 ;  /* 0x0000000413127c24 */ /* 0x001fe4000f8e0212 */
[----:B------:R-:W-:-:S07]  /*35c0*/  HFMA2 R19, -RZ, RZ, 0, 0 ;  /* 0x00000000ff137431 */ /* 0x000fce00000001ff */
.L_x_5493:
[----:B------:R-:W-:Y:S05]  /*35d0*/  BSYNC.RECONVERGENT B0 ;  /* 0x0000000000007941 */ /* 0x000fea0003800200 */
.L_x_5492:
        /* <DEDUP_REMOVED lines=18> */
.L_x_5503:
        /* <DEDUP_REMOVED lines=205> */
.L_x_5502:
        /* <DEDUP_REMOVED lines=106> */
.L_x_5504:
        /* <DEDUP_REMOVED lines=55> */
.L_x_5505:
        /* <DEDUP_REMOVED lines=27> */
.L_x_5501:
[----:B------:R-:W0:Y:S02]  /*4f90*/  LDCU UR4, c[0x0][0x3ec] ;  /* 0x00007d80ff0477ac */ /* 0x000e240008000800 */
[----:B0-----:R-:W-:Y:S02]  /*4fa0*/  IMAD R22, R23, UR4, R22 ;  /* 0x0000000417167c24 */ /* 0x001fe4000f8e0216 */
[----:B------:R-:W-:-:S07]  /*4fb0*/  IMAD.MOV.U32 R23, RZ, RZ, RZ ;  /* 0x000000ffff177224 */ /* 0x000fce00078e00ff */
.L_x_5500:
[----:B------:R-:W-:Y:S05]  /*4fc0*/  BSYNC.RECONVERGENT B0 ;  /* 0x0000000000007941 */ /* 0x000fea0003800200 */
.L_x_5499:
        /* <DEDUP_REMOVED lines=17> */
.L_x_5510:
        /* <DEDUP_REMOVED lines=205> */
.L_x_5509:
        /* <DEDUP_REMOVED lines=106> */
.L_x_5511:
        /* <DEDUP_REMOVED lines=55> */
.L_x_5512:
        /* <DEDUP_REMOVED lines=27> */
.L_x_5508:
[----:B------:R-:W0:Y:S02]  /*6970*/  LDCU UR4, c[0x0][0x3ec] ;  /* 0x00007d80ff0477ac */ /* 0x000e240008000800 */
[----:B0-----:R-:W-:Y:S01]  /*6980*/  IMAD R24, R25, UR4, R24 ;  /* 0x0000000419187c24 */ /* 0x001fe2000f8e0218 */
[----:B------:R-:W-:-:S07]  /*6990*/  MOV R25, RZ ;  /* 0x000000ff00197202 */ /* 0x000fce0000000f00 */
.L_x_5507:
[----:B------:R-:W-:Y:S05]  /*69a0*/  BSYNC.RECONVERGENT B0 ;  /* 0x0000000000007941 */ /* 0x000fea0003800200 */
.L_x_5506:
        /* <DEDUP_REMOVED lines=130> */
.L_x_5513:
        /* <DEDUP_REMOVED lines=8> */
.L_x_5514:
        /* <DEDUP_REMOVED lines=19> */
.L_x_10228:
[----:B------:R-:W-:Y:S05]  /*7380*/  BRX R2 -0x7390                                                                                                                                                                                                                                                                                                                                                                                                                                                                               (*"BRANCH_TARGETS .L_x_10229,.L_x_10230,.L_x_10231"*) ;  /* 0xffffff8c021c7949 */ /* 0x000fea000383ffff */
.L_x_5517:
        /* <DEDUP_REMOVED lines=31> */
.L_x_5523:
[----:B------:R0:W5:Y:S02]  /*7580*/  LDG.E R0, desc[UR36][R26.64] ;  /* 0x000000241a007981 */ /* 0x000164000c1e1900 */
.L_x_5522:
[----:B------:R-:W-:Y:S05]  /*7590*/  BSYNC.RECONVERGENT B6 ;  /* 0x0000000000067941 */ /* 0x000fea0003800200 */
.L_x_5521:
[----:B------:R-:W1:Y:S01]  /*75a0*/  LDCU.64 UR4, c[0x0][0x380] ;  /* 0x00007000ff0477ac */ /* 0x000e620008000a00 */
[----:B-----5:R-:W-:-:S04]  /*75b0*/  FSETP.GTU.FTZ.AND P0, PT, R37, R0, PT ;  /* 0x000000002500720b */ /* 0x020fc80003f1c000 */
[----:B------:R-:W-:Y:S02]  /*75c0*/  SEL R5, RZ, 0x1, P0 ;  /* 0x00000001ff057807 */ /* 0x000fe40000000000 */
[----:B-1----:R-:W-:-:S04]  /*75d0*/  LEA R2, P1, R24, UR4, 0x1 ;  /* 0x0000000418027c11 */ /* 0x002fc8000f8208ff */
[----:B------:R-:W-:-:S05]  /*75e0*/  LEA.HI.X R3, R24, UR5, R25, 0x1, P1 ;  /* 0x0000000518037c11 */ /* 0x000fca00088f0c19 */
[----:B------:R1:W-:Y:S04]  /*75f0*/  STG.E.U16 desc[UR36][R2.64], R5 ;  /* 0x0000000502007986 */ /* 0x0003e8000c101524 */
.L_x_5519:
[----:B------:R-:W-:Y:S05]  /*7600*/  BSYNC.RELIABLE B7 ;  /* 0x0000000000077941 */ /* 0x000fea0003800100 */
.L_x_5518:
        /* <DEDUP_REMOVED lines=30> */
.L_x_5526:
[----:B------:R1:W5:Y:S02]  /*77f0*/  LDG.E R0, desc[UR36][R24.64] ;  /* 0x0000002418007981 */ /* 0x000364000c1e1900 */
.L_x_5525:
[----:B------:R-:W-:Y:S05]  /*7800*/  BSYNC.RECONVERGENT B6 ;  /* 0x0000000000067941 */ /* 0x000fea0003800200 */
.L_x_5524:
[----:B------:R-:W2:Y:S01]  /*7810*/  LDCU.64 UR4, c[0x0][0x380] ;  /* 0x00007000ff0477ac */ /* 0x000ea20008000a00 */
[----:B-----5:R-:W-:-:S04]  /*7820*/  FSETP.GTU.FTZ.AND P0, PT, R35, R0, PT ;  /* 0x000000002300720b */ /* 0x020fc80003f1c000 */
[----:B------:R-:W-:Y:S02]  /*7830*/  SEL R5, RZ, 0x1, P0 ;  /* 0x00000001ff057807 */ /* 0x000fe40000000000 */
[----:B--2---:R-:W-:-:S04]  /*7840*/  LEA R2, P1, R22, UR4, 0x1 ;  /* 0x0000000416027c11 */ /* 0x004fc8000f8208ff */
[----:B------:R-:W-:-:S05]  /*7850*/  LEA.HI.X R3, R22, UR5, R23, 0x1, P1 ;  /* 0x0000000516037c11 */ /* 0x000fca00088f0c17 */
[----:B------:R2:W-:Y:S04]  /*7860*/  STG.E.U16 desc[UR36][R2.64], R5 ;  /* 0x0000000502007986 */ /* 0x0005e8000c101524 */
.L_x_10230:
        /* <DEDUP_REMOVED lines=29> */
.L_x_5529:
[----:B------:R2:W5:Y:S02]  /*7a40*/  LDG.E R3, desc[UR36][R22.64] ;  /* 0x0000002416037981 */ /* 0x000564000c1e1900 */
.L_x_5528:
[----:B------:R-:W-:Y:S05]  /*7a50*/  BSYNC.RECONVERGENT B6 ;  /* 0x0000000000067941 */ /* 0x000fea0003800200 */
.L_x_5527:
[----:B------:R-:W3:Y:S01]  /*7a60*/  LDCU.64 UR4, c[0x0][0x380] ;  /* 0x00007000ff0477ac */ /* 0x000ee20008000a00 */
[----:B-----5:R-:W-:-:S04]  /*7a70*/  FSETP.GTU.FTZ.AND P0, PT, R34, R3, PT ;  /* 0x000000032200720b */ /* 0x020fc80003f1c000 */
[----:B------:R-:W-:Y:S02]  /*7a80*/  SEL R5, RZ, 0x1, P0 ;  /* 0x00000001ff057807 */ /* 0x000fe40000000000 */
[----:B---3--:R-:W-:-:S04]  /*7a90*/  LEA R2, P1, R18, UR4, 0x1 ;  /* 0x0000000412027c11 */ /* 0x008fc8000f8208ff */
[----:B------:R-:W-:-:S05]  /*7aa0*/  LEA.HI.X R3, R18, UR5, R19, 0x1, P1 ;  /* 0x0000000512037c11 */ /* 0x000fca00088f0c13 */
[----:B------:R3:W-:Y:S04]  /*7ab0*/  STG.E.U16 desc[UR36][R2.64], R5 ;  /* 0x0000000502007986 */ /* 0x0007e8000c101524 */
.L_x_10229:
[----:B------:R-:W-:Y:S05]  /*7ac0*/  BSYNC.RELIABLE B8 ;  /* 0x0000000000087941 */ /* 0x000fea0003800100 */
.L_x_5516:
        /* <DEDUP_REMOVED lines=29> */
.L_x_5532:
[----:B------:R3:W5:Y:S02]  /*7ca0*/  LDG.E R0, desc[UR36][R18.64] ;  /* 0x0000002412007981 */ /* 0x000764000c1e1900 */
.L_x_5531:
[----:B------:R-:W-:Y:S05]  /*7cb0*/  BSYNC.RECONVERGENT B6 ;  /* 0x0000000000067941 */ /* 0x000fea0003800200 */
.L_x_5530:
[----:B------:R-:W4:Y:S01]  /*7cc0*/  LDCU.64 UR4, c[0x0][0x380] ;  /* 0x00007000ff0477ac */ /* 0x000f220008000a00 */
[----:B-----5:R-:W-:-:S04]  /*7cd0*/  FSETP.GTU.FTZ.AND P0, PT, R33, R0, PT ;  /* 0x000000002100720b */ /* 0x020fc80003f1c000 */
[----:B------:R-:W-:Y:S02]  /*7ce0*/  SEL R5, RZ, 0x1, P0 ;  /* 0x00000001ff057807 */ /* 0x000fe40000000000 */
[----:B----4-:R-:W-:-:S04]  /*7cf0*/  LEA R2, P1, R28, UR4, 0x1 ;  /* 0x000000041c027c11 */ /* 0x010fc8000f8208ff */
[----:B------:R-:W-:-:S05]  /*7d00*/  LEA.HI.X R3, R28, UR5, R29, 0x1, P1 ;  /* 0x000000051c037c11 */ /* 0x000fca00088f0c1d */
[----:B------:R4:W-:Y:S01]  /*7d10*/  STG.E.U16 desc[UR36][R2.64], R5 ;  /* 0x0000000502007986 */ /* 0x0009e2000c101524 */
[----:B------:R-:W-:Y:S05]  /*7d20*/  BRA `(.L_x_5520) ;  /* 0x0000000000047947 */ /* 0x000fea0003800000 */
.L_x_10231:
[----:B------:R-:W-:Y:S05]  /*7d30*/  BREAK.RELIABLE B8 ;  /* 0x0000000000087942 */ /* 0x000fea0003800100 */
.L_x_5520:
[----:B------:R-:W-:Y:S05]  /*7d40*/  BSYNC.RECONVERGENT B9 ;  /* 0x0000000000097941 */ /* 0x000fea0003800200 */
.L_x_5515:
[----:B------:R-:W5:Y:S01]  /*7d50*/  LDCU UR4, c[0x0][0x530] ;  /* 0x0000a600ff0477ac */ /* 0x000f620008000800 */
[----:B------:R-:W-:-:S04]  /*7d60*/  LEA R30, R31, R30, 0x2 ;  /* 0x0000001e1f1e7211 */ /* 0x000fc800078e10ff */
[----:B-----5:R-:W-:-:S13]  /*7d70*/  ISETP.GE.U32.AND P0, PT, R30, UR4, PT ;  /* 0x000000041e007c0c */ /* 0x020fda000bf06070 */
[----:B------:R-:W-:Y:S05]  /*7d80*/  @!P0 BRA `(.L_x_5533) ;  /* 0xffffff8000fc8947 */ /* 0x000fea000383ffff */
[----:B------:R-:W-:Y:S05]  /*7d90*/  EXIT ;  /* 0x000000000000794d */ /* 0x000fea0003800000 */
.L_x_5534:
        /* <DEDUP_REMOVED lines=14> */
.L_x_10621:


//--------------------- .text._ZN2at4cuda57_GLOBAL__N__cd6b329d_24_DistributionBernoulli_cu_7537a20d21kernelPointwiseApply2IZNS_6native9templates4cuda28bernoulli_tensor_cuda_kernelIsfEEvRKNS_10TensorBaseES9_NS_15PhiloxCudaStateEEUliRsSB_SB_SB_RKfSD_SD_SD_E_sSC_jLi2ELin1ELi4ELi512ELi2EEEvNS0_6detail10TensorInfoIT0_T2_EENSG_IT1_SI_EESI_T_ --------------------------
	.section	.text._ZN2at4cuda57_GLOBAL__N__cd6b329d_24_DistributionBernoulli_cu_7537a20d21kernelPointwiseApply2IZNS_6native9templates4cuda28bernoulli_tensor_cuda_kernelIsfEEvRKNS_10TensorBaseES9_NS_15PhiloxCudaStateEEUliRsSB_SB_SB_RKfSD_SD_SD_E_sSC_jLi2ELin1ELi4ELi512ELi2EEEvNS0_6detail10TensorInfoIT0_T2_EENSG_IT1_SI_EESI_T_,"ax",@progbits
	.align	128
.text._ZN2at4cuda57_GLOBAL__N__cd6b329d_24_DistributionBernoulli_cu_7537a20d21kernelPointwiseApply2IZNS_6native9templates4cuda28bernoulli_tensor_cuda_kernelIsfEEvRKNS_10TensorBaseES9_NS_15PhiloxCudaStateEEUliRsSB_SB_SB_RKfSD_SD_SD_E_sSC_jLi2ELin1ELi4ELi512ELi2EEEvNS0_6detail10TensorInfoIT0_T2_EENSG_IT1_SI_EESI_T_:
        .type           _ZN2at4cuda57_GLOBAL__N__cd6b329d_24_DistributionBernoulli_cu_7537a20d21kernelPointwiseApply2IZNS_6native9templates4cuda28bernoulli_tensor_cuda_kernelIsfEEvRKNS_10TensorBaseES9_NS_15PhiloxCudaStateEEUliRsSB_SB_SB_RKfSD_SD_SD_E_sSC_jLi2ELin1ELi4ELi512ELi2EEEvNS0_6detail10TensorInfoIT0_T2_EENSG_IT1_SI_EESI_T_,@function
        .size           _ZN2at4cuda57_GLOBAL__N__cd6b329d_24_DistributionBernoulli_cu_7537a20d21kernelPointwiseApply2IZNS_6native9templates4cuda28bernoulli_tensor_cuda_kernelIsfEEvRKNS_10TensorBaseES9_NS_15PhiloxCudaStateEEUliRsSB_SB_SB_RKfSD_SD_SD_E_sSC_jLi2ELin1ELi4ELi512ELi2EEEvNS0_6detail10TensorInfoIT0_T2_EENSG_IT1_SI_EESI_T_,(.L_x_10622 - _ZN2at4cuda57_GLOBAL__N__cd6b329d_24_DistributionBernoulli_cu_7537a20d21kernelPointwiseApply2IZNS_6native9templates4cuda28bernoulli_tensor_cuda_kernelIsfEEvRKNS_10TensorBaseES9_NS_15PhiloxCudaStateEEUliRsSB_SB_SB_RKfSD_SD_SD_E_sSC_jLi2ELin1ELi4ELi512ELi2EEEvNS0_6detail10TensorInfoIT0_T2_EENSG_IT1_SI_EESI_T_)
        .other          _ZN2at4cuda57_GLOBAL__N__cd6b329d_24_DistributionBernoulli_cu_7537a20d21kernelPointwiseApply2IZNS_6native9templates4cuda28bernoulli_tensor_cuda_kernelIsfEEvRKNS_10TensorBaseES9_NS_15PhiloxCudaStateEEUliRsSB_SB_SB_RKfSD_SD_SD_E_sSC_jLi2ELin1ELi4ELi512ELi2EEEvNS0_6detail10TensorInfoIT0_T2_EENSG_IT1_SI_EESI_T_,@"STO_CUDA_ENTRY STV_DEFAULT"
_ZN2at4cuda57_GLOBAL__N__cd6b329d_24_DistributionBernoulli_cu_7537a20d21kernelPointwiseApply2IZNS_6native9templates4cuda28bernoulli_tensor_cuda_kernelIsfEEvRKNS_10TensorBaseES9_NS_15PhiloxCudaStateEEUliRsSB_SB_SB_RKfSD_SD_SD_E_sSC_jLi2ELin1ELi4ELi512ELi2EEEvNS0_6detail10TensorInfoIT0_T2_EENSG_IT1_SI_EESI_T_:
        /* <DEDUP_REMOVED lines=13> */
.L_x_5584:
        /* <DEDUP_REMOVED lines=34> */
.L_x_5540:
        /* <DEDUP_REMOVED lines=206> */
.L_x_5539:
[----:B------:R-:W-:-:S07]  /*0fd0*/  IADD3 R8, PT, PT, R8, 0x4, RZ ;  /* 0x0000000408087810 */ /* 0x000fce0007ffe0ff */
.L_x_5538:
        /* <DEDUP_REMOVED lines=107> */
.L_x_5541:
        /* <DEDUP_REMOVED lines=56> */
.L_x_5542:
        /* <DEDUP_REMOVED lines=28> */
.L_x_5537:
        /* <DEDUP_REMOVED lines=29> */
.L_x_5536:
[----:B-1----:R-:W-:Y:S05]  /*1da0*/  BSYNC.RECONVERGENT B0 ;  /* 0x0000000000007941 */ /* 0x002fea0003800200 */
.L_x_5535:
        /* <DEDUP_REMOVED lines=23> */
.L_x_5547:
        /* <DEDUP_REMOVED lines=206> */
.L_x_5546:
        /* <DEDUP_REMOVED lines=106> */
.L_x_5548:
        /* <DEDUP_REMOVED lines=56> */
.L_x_5549:
        /* <DEDUP_REMOVED lines=28> */
.L_x_5545:
        /* <DEDUP_REMOVED lines=29> */
.L_x_5544:
[----:B------:R-:W-:Y:S05]  /*39b0*/  BSYNC.RECONVERGENT B0 ;  /* 0x0000000000007941 */ /* 0x000fea0003800200 */
.L_x_5543:
        /* <DEDUP_REMOVED lines=22> */
.L_x_5554:
        /* <DEDUP_REMOVED lines=206> */
.L_x_5553:
        /* <DEDUP_REMOVED lines=107> */
.L_x_5555:
        /* <DEDUP_REMOVED lines=56> */
.L_x_5556:
        /* <DEDUP_REMOVED lines=28> */
.L_x_5552:
        /* <DEDUP_REMOVED lines=29> */
.L_x_5551:
[----:B------:R-:W-:Y:S05]  /*55c0*/  BSYNC.RECONVERGENT B0 ;  /* 0x0000000000007941 */ /* 0x000fea0003800200 */
.L_x_5550:
        /* <DEDUP_REMOVED lines=22> */
.L_x_5561:
        /* <DEDUP_REMOVED lines=206> */
.L_x_5560:
        /* <DEDUP_REMOVED lines=106> */
.L_x_5562:
        /* <DEDUP_REMOVED lines=56> */
.L_x_5563:
        /* <DEDUP_REMOVED lines=28> */
.L_x_5559:
        /* <DEDUP_REMOVED lines=29> */
.L_x_5558:
[----:B------:R-:W-:Y:S05]  /*71c0*/  BSYNC.RECONVERGENT B0 ;  /* 0x0000000000007941 */ /* 0x000fea0003800200 */
.L_x_5557:
        /* <DEDUP_REMOVED lines=125> */
.L_x_5564:
        /* <DEDUP_REMOVED lines=8> */
.L_x_5565:
        /* <DEDUP_REMOVED lines=19> */
.L_x_10232:
[----:B------:R-:W-:Y:S05]  /*7b50*/  BRX R2 -0x7b60                                                                                                                                                                                                                                                                                                                                                                                                                                                                               (*"BRANCH_TARGETS .L_x_10233,.L_x_10234,.L_x_10235"*) ;  /* 0xffffff8402287949 */ /* 0x000fea000383ffff */
.L_x_5568:
        /* <DEDUP_REMOVED lines=31> */
.L_x_5574:
[----:B------:R0:W5:Y:S02]  /*7d50*/  LDG.E R0, desc[UR36][R16.64] ;  /* 0x0000002410007981 */ /* 0x000164000c1e1900 */
.L_x_5573:
[----:B------:R-:W-:Y:S05]  /*7d60*/  BSYNC.RECONVERGENT B6 ;  /* 0x0000000000067941 */ /* 0x000fea0003800200 */
.L_x_5572:
[----:B------:R-:W1:Y:S01]  /*7d70*/  LDCU.64 UR4, c[0x0][0x380] ;  /* 0x00007000ff0477ac */ /* 0x000e620008000a00 */
[----:B-----5:R-:W-:-:S04]  /*7d80*/  FSETP.GTU.FTZ.AND P0, PT, R41, R0, PT ;  /* 0x000000002900720b */ /* 0x020fc80003f1c000 */
[----:B------:R-:W-:Y:S02]  /*7d90*/  SEL R5, RZ, 0x1, P0 ;  /* 0x00000001ff057807 */ /* 0x000fe40000000000 */
[----:B-1----:R-:W-:-:S04]  /*7da0*/  LEA R2, P1, R18, UR4, 0x1 ;  /* 0x0000000412027c11 */ /* 0x002fc8000f8208ff */
[----:B------:R-:W-:-:S05]  /*7db0*/  LEA.HI.X R3, R18, UR5, R19, 0x1, P1 ;  /* 0x0000000512037c11 */ /* 0x000fca00088f0c13 */
[----:B------:R1:W-:Y:S04]  /*7dc0*/  STG.E.U16 desc[UR36][R2.64], R5 ;  /* 0x0000000502007986 */ /* 0x0003e8000c101524 */
.L_x_5570:
[----:B------:R-:W-:Y:S05]  /*7dd0*/  BSYNC.RELIABLE B7 ;  /* 0x0000000000077941 */ /* 0x000fea0003800100 */
.L_x_5569:
        /* <DEDUP_REMOVED lines=24> */
.L_x_5577:
[----:B------:R0:W5:Y:S02]  /*7f60*/  LDG.E R0, desc[UR36][R16.64] ;  /* 0x0000002410007981 */ /* 0x000164000c1e1900 */
.L_x_5576:
[----:B------:R-:W-:Y:S05]  /*7f70*/  BSYNC.RECONVERGENT B6 ;  /* 0x0000000000067941 */ /* 0x000fea0003800200 */
.L_x_5575:
[----:B------:R-:W2:Y:S01]  /*7f80*/  LDCU.64 UR4, c[0x0][0x380] ;  /* 0x00007000ff0477ac */ /* 0x000ea20008000a00 */
[----:B-----5:R-:W-:-:S04]  /*7f90*/  FSETP.GTU.FTZ.AND P0, PT, R39, R0, PT ;  /* 0x000000002700720b */ /* 0x020fc80003f1c000 */
[----:B-1----:R-:W-:Y:S02]  /*7fa0*/  SEL R5, RZ, 0x1, P0 ;  /* 0x00000001ff057807 */ /* 0x002fe40000000000 */
[----:B--2---:R-:W-:-:S04]  /*7fb0*/  LEA R2, P1, R24, UR4, 0x1 ;  /* 0x0000000418027c11 */ /* 0x004fc8000f8208ff */
[----:B------:R-:W-:-:S05]  /*7fc0*/  LEA.HI.X R3, R24, UR5, R25, 0x1, P1 ;  /* 0x0000000518037c11 */ /* 0x000fca00088f0c19 */
[----:B------:R1:W-:Y:S04]  /*7fd0*/  STG.E.U16 desc[UR36][R2.64], R5 ;  /* 0x0000000502007986 */ /* 0x0003e8000c101524 */
.L_x_10234:
        /* <DEDUP_REMOVED lines=24> */
.L_x_5580:
[----:B------:R0:W5:Y:S02]  /*8160*/  LDG.E R3, desc[UR36][R16.64] ;  /* 0x0000002410037981 */ /* 0x000164000c1e1900 */
.L_x_5579:
[----:B------:R-:W-:Y:S05]  /*8170*/  BSYNC.RECONVERGENT B6 ;  /* 0x0000000000067941 */ /* 0x000fea0003800200 */
.L_x_5578:
[----:B------:R-:W1:Y:S01]  /*8180*/  LDCU.64 UR4, c[0x0][0x380] ;  /* 0x00007000ff0477ac */ /* 0x000e620008000a00 */
[----:B-----5:R-:W-:-:S04]  /*8190*/  FSETP.GTU.FTZ.AND P0, PT, R38, R3, PT ;  /* 0x000000032600720b */ /* 0x020fc80003f1c000 */
[----:B------:R-:W-:Y:S02]  /*81a0*/  SEL R5, RZ, 0x1, P0 ;  /* 0x00000001ff057807 */ /* 0x000fe40000000000 */
[----:B-1----:R-:W-:-:S04]  /*81b0*/  LEA R2, P1, R28, UR4, 0x1 ;  /* 0x000000041c027c11 */ /* 0x002fc8000f8208ff */
[----:B------:R-:W-:-:S05]  /*81c0*/  LEA.HI.X R3, R28, UR5, R29, 0x1, P1 ;  /* 0x000000051c037c11 */ /* 0x000fca00088f0c1d */
[----:B------:R1:W-:Y:S04]  /*81d0*/  STG.E.U16 desc[UR36][R2.64], R5 ;  /* 0x0000000502007986 */ /* 0x0003e8000c101524 */
.L_x_10233:
[----:B------:R-:W-:Y:S05]  /*81e0*/  BSYNC.RELIABLE B8 ;  /* 0x0000000000087941 */ /* 0x000fea0003800100 */
.L_x_5567:
        /* <DEDUP_REMOVED lines=24> */
.L_x_5583:
[----:B------:R0:W5:Y:S02]  /*8370*/  LDG.E R3, desc[UR36][R16.64] ;  /* 0x0000002410037981 */ /* 0x000164000c1e1900 */
.L_x_5582:
[----:B------:R-:W-:Y:S05]  /*8380*/  BSYNC.RECONVERGENT B6 ;  /* 0x0000000000067941 */ /* 0x000fea0003800200 */
.L_x_5581:
[----:B------:R-:W1:Y:S01]  /*8390*/  LDCU.64 UR4, c[0x0][0x380] ;  /* 0x00007000ff0477ac */ /* 0x000e620008000a00 */
[----:B-----5:R-:W-:-:S04]  /*83a0*/  FSETP.GTU.FTZ.AND P0, PT, R36, R3, PT ;  /* 0x000000032400720b */ /* 0x020fc80003f1c000 */
[----:B------:R-:W-:Y:S02]  /*83b0*/  SEL R5, RZ, 0x1, P0 ;  /* 0x00000001ff057807 */ /* 0x000fe40000000000 */
[----:B-1----:R-:W-:-:S04]  /*83c0*/  LEA R2, P1, R32, UR4, 0x1 ;  /* 0x0000000420027c11 */ /* 0x002fc8000f8208ff */
[----:B------:R-:W-:-:S05]  /*83d0*/  LEA.HI.X R3, R32, UR5, R33, 0x1, P1 ;  /* 0x0000000520037c11 */ /* 0x000fca00088f0c21 */
[----:B------:R1:W-:Y:S01]  /*83e0*/  STG.E.U16 desc[UR36][R2.64], R5 ;  /* 0x0000000502007986 */ /* 0x0003e2000c101524 */
[----:B------:R-:W-:Y:S05]  /*83f0*/  BRA `(.L_x_5571) ;  /* 0x0000000000047947 */ /* 0x000fea0003800000 */
.L_x_10235:
[----:B------:R-:W-:Y:S05]  /*8400*/  BREAK.RELIABLE B8 ;  /* 0x0000000000087942 */ /* 0x000fea0003800100 */
.L_x_5571:
[----:B------:R-:W-:Y:S05]  /*8410*/  BSYNC.RECONVERGENT B9 ;  /* 0x0000000000097941 */ /* 0x000fea0003800200 */
.L_x_5566:
        /* <DEDUP_REMOVED lines=8> */
.L_x_5585:
        /* <DEDUP_REMOVED lines=14> */
.L_x_10622:


//--------------------- .text._ZN2at4cuda57_GLOBAL__N__cd6b329d_24_DistributionBernoulli_cu_7537a20d21kernelPointwiseApply2IZNS_6native9templates4cuda28bernoulli_tensor_cuda_kernelIsfEEvRKNS_10TensorBaseES9_NS_15PhiloxCudaStateEEUliRsSB_SB_SB_RKfSD_SD_SD_E_sSC_jLi2ELi2ELi4ELi512ELi2EEEvNS0_6detail10TensorInfoIT0_T2_EENSG_IT1_SI_EESI_T_ --------------------------
	.section	.text._ZN2at4cuda57_GLOBAL__N__cd6b329d_24_DistributionBernoulli_cu_7537a20d21kernelPointwiseApply2IZNS_6native9templates4cuda28bernoulli_tensor_cuda_kernelIsfEEvRKNS_10TensorBaseES9_NS_15PhiloxCudaStateEEUliRsSB_SB_SB_RKfSD_SD_SD_E_sSC_jLi2ELi2ELi4ELi512ELi2EEEvNS0_6detail10TensorInfoIT0_T2_EENSG_IT1_SI_EESI_T_,"ax",@progbits
	.align	128
.text._ZN2at4cuda57_GLOBAL__N__cd6b329d_24_DistributionBernoulli_cu_7537a20d21kernelPointwiseApply2IZNS_6native9templates4cuda28bernoulli_tensor_cuda_kernelIsfEEvRKNS_10TensorBaseES9_NS_15PhiloxCudaStateEEUliRsSB_SB_SB_RKfSD_SD_SD_E_sSC_jLi2ELi2ELi4ELi512ELi2EEEvNS0_6detail10TensorInfoIT0_T2_EENSG_IT1_SI_EESI_T_:
        .type           _ZN2at4cuda57_GLOBAL__N__cd6b329d_24_DistributionBernoulli_cu_7537a20d21kernelPointwiseApply2IZNS_6native9templates4cuda28bernoulli_tensor_cuda_kernelIsfEEvRKNS_10TensorBaseES9_NS_15PhiloxCudaStateEEUliRsSB_SB_SB_RKfSD_SD_SD_E_sSC_jLi2ELi2ELi4ELi512ELi2EEEvNS0_6detail10TensorInfoIT0_T2_EENSG_IT1_SI_EESI_T_,@function
        .size           _ZN2at4cuda57_GLOBAL__N__cd6b329d_24_DistributionBernoulli_cu_7537a20d21kernelPointwiseApply2IZNS_6native9templates4cuda28bernoulli_tensor_cuda_kernelIsfEEvRKNS_10TensorBaseES9_NS_15PhiloxCudaStateEEUliRsSB_SB_SB_RKfSD_SD_SD_E_sSC_jLi2ELi2ELi4ELi512ELi2EEEvNS0_6detail10TensorInfoIT0_T2_EENSG_IT1_SI_EESI_T_,(.L_x_10623 - _ZN2at4cuda57_GLOBAL__N__cd6b329d_24_DistributionBernoulli_cu_7537a20d21kernelPointwiseApply2IZNS_6native9templates4cuda28bernoulli_tensor_cuda_kernelIsfEEvRKNS_10TensorBaseES9_NS_15PhiloxCudaStateEEUliRsSB_SB_SB_RKfSD_SD_SD_E_sSC_jLi2ELi2ELi4ELi512ELi2EEEvNS0_6detail10TensorInfoIT0_T2_EENSG_IT1_SI_EESI_T_)
        .other          _ZN2at4cuda57_GLOBAL__N__cd6b329d_24_DistributionBernoulli_cu_7537a20d21kernelPointwiseApply2IZNS_6native9templates4cuda28bernoulli_tensor_cuda_kernelIsfEEvRKNS_10TensorBaseES9_NS_15PhiloxCudaStateEEUliRsSB_SB_SB_RKfSD_SD_SD_E_sSC_jLi2ELi2ELi4ELi512ELi2EEEvNS0_6detail10TensorInfoIT0_T2_EENSG_IT1_SI_EESI_T_,@"STO_CUDA_ENTRY STV_DEFAULT"
_ZN2at4cuda57_GLOBAL__N__cd6b329d_24_DistributionBernoulli_cu_7537a20d21kernelPointwiseApply2IZNS_6native9templates4cuda28bernoulli_tensor_cuda_kernelIsfEEvRKNS_10TensorBaseES9_NS_15PhiloxCudaStateEEUliRsSB_SB_SB_RKfSD_SD_SD_E_sSC_jLi2ELi2ELi4ELi512ELi2EEEvNS0_6detail10TensorInfoIT0_T2_EENSG_IT1_SI_EESI_T_:
        /* <DEDUP_REMOVED lines=23> */
.L_x_5615:
        /* <DEDUP_REMOVED lines=166> */
.L_x_5588:
[----:B---34-:R-:W-:Y:S05]  /*0bd0*/  BSYNC.RECONVERGENT B0 ;  /* 0x0000000000007941 */ /* 0x018fea0003800200 */
.L_x_5587:
        /* <DEDUP_REMOVED lines=57> */
.L_x_5590:
[----:B------:R-:W-:Y:S05]  /*0f70*/  BSYNC.RECONVERGENT B0 ;  /* 0x0000000000007941 */ /* 0x000fea0003800200 */
.L_x_5589:
        /* <DEDUP_REMOVED lines=49> */
.L_x_5592:
[----:B------:R-:W-:Y:S05]  /*1290*/  BSYNC.RECONVERGENT B0 ;  /* 0x0000000000007941 */ /* 0x000fea0003800200 */
.L_x_5591:
        /* <DEDUP_REMOVED lines=49> */
.L_x_5594:
[----:B------:R-:W-:Y:S05]  /*15b0*/  BSYNC.RECONVERGENT B0 ;  /* 0x0000000000007941 */ /* 0x000fea0003800200 */
.L_x_5593:
        /* <DEDUP_REMOVED lines=12> */
.L_x_5595:
        /* <DEDUP_REMOVED lines=8> */
.L_x_5596:
        /* <DEDUP_REMOVED lines=19> */
.L_x_10236:
[----:B------:R-:W-:Y:S05]  /*1830*/  BRX R2 -0x1840                                                                                                                                                                                                                                                                                                                                                                                                                                                                               (*"BRANCH_TARGETS .L_x_10237,.L_x_10238,.L_x_10239"*) ;  /* 0xffffffe402f07949 */ /* 0x000fea000383ffff */
.L_x_5599:
        /* <DEDUP_REMOVED lines=30> */
.L_x_5605:
[----:B------:R0:W5:Y:S02]  /*1a20*/  LDG.E R3, desc[UR36][R26.64] ;  /* 0x000000241a037981 */ /* 0x000164000c1e1900 */
.L_x_5604:
[----:B------:R-:W-:Y:S05]  /*1a30*/  BSYNC.RECONVERGENT B6 ;  /* 0x0000000000067941 */ /* 0x000fea0003800200 */
.L_x_5603:
[----:B------:R-:W-:Y:S02]  /*1a40*/  LEA R2, P1, R16, UR42, 0x1 ;  /* 0x0000002a10027c11 */ /* 0x000fe4000f8208ff */
[----:B-----5:R-:W-:Y:S02]  /*1a50*/  FSETP.GTU.FTZ.AND P0, PT, R40, R3, PT ;  /* 0x000000032800720b */ /* 0x020fe40003f1c000 */
[----:B------:R-:W-:Y:S02]  /*1a60*/  LEA.HI.X R3, R16, UR43, R17, 0x1, P1 ;  /* 0x0000002b10037c11 */ /* 0x000fe400088f0c11 */
[----:B------:R-:W-:-:S05]  /*1a70*/  SEL R5, RZ, 0x1, P0 ;  /* 0x00000001ff057807 */ /* 0x000fca0000000000 */
[----:B------:R1:W-:Y:S04]  /*1a80*/  STG.E.U16 desc[UR36][R2.64], R5 ;  /* 0x0000000502007986 */ /* 0x0003e8000c101524 */
.L_x_5601:
[----:B------:R-:W-:Y:S05]  /*1a90*/  BSYNC.RELIABLE B7 ;  /* 0x0000000000077941 */ /* 0x000fea0003800100 */
.L_x_5600:
        /* <DEDUP_REMOVED lines=23> */
.L_x_5608:
[----:B------:R2:W5:Y:S02]  /*1c10*/  LDG.E R0, desc[UR36][R16.64] ;  /* 0x0000002410007981 */ /* 0x000564000c1e1900 */
.L_x_5607:
[----:B------:R-:W-:Y:S05]  /*1c20*/  BSYNC.RECONVERGENT B6 ;  /* 0x0000000000067941 */ /* 0x000fea0003800200 */
.L_x_5606:
[C---:B-1----:R-:W-:Y:S02]  /*1c30*/  LEA R2, P1, R22.reuse, UR42, 0x1 ;  /* 0x0000002a16027c11 */ /* 0x042fe4000f8208ff */
[----:B-----5:R-:W-:Y:S02]  /*1c40*/  FSETP.GTU.FTZ.AND P0, PT, R39, R0, PT ;  /* 0x000000002700720b */ /* 0x020fe40003f1c000 */
[----:B------:R-:W-:Y:S02]  /*1c50*/  LEA.HI.X R3, R22, UR43, R23, 0x1, P1 ;  /* 0x0000002b16037c11 */ /* 0x000fe400088f0c17 */
[----:B------:R-:W-:-:S05]  /*1c60*/  SEL R5, RZ, 0x1, P0 ;  /* 0x00000001ff057807 */ /* 0x000fca0000000000 */
[----:B------:R1:W-:Y:S04]  /*1c70*/  STG.E.U16 desc[UR36][R2.64], R5 ;  /* 0x0000000502007986 */ /* 0x0003e8000c101524 */
.L_x_10238:
        /* <DEDUP_REMOVED lines=23> */
.L_x_5611:
[----:B------:R1:W5:Y:S02]  /*1df0*/  LDG.E R3, desc[UR36][R16.64] ;  /* 0x0000002410037981 */ /* 0x000364000c1e1900 */
.L_x_5610:
[----:B------:R-:W-:Y:S05]  /*1e00*/  BSYNC.RECONVERGENT B6 ;  /* 0x0000000000067941 */ /* 0x000fea0003800200 */
.L_x_5609:
[----:B------:R-:W-:Y:S02]  /*1e10*/  LEA R2, P1, R30, UR42, 0x1 ;  /* 0x0000002a1e027c11 */ /* 0x000fe4000f8208ff */
[----:B-----5:R-:W-:Y:S02]  /*1e20*/  FSETP.GTU.FTZ.AND P0, PT, R36, R3, PT ;  /* 0x000000032400720b */ /* 0x020fe40003f1c000 */
[----:B------:R-:W-:Y:S02]  /*1e30*/  LEA.HI.X R3, R30, UR43, R31, 0x1, P1 ;  /* 0x0000002b1e037c11 */ /* 0x000fe400088f0c1f */
[----:B------:R-:W-:-:S05]  /*1e40*/  SEL R5, RZ, 0x1, P0 ;  /* 0x00000001ff057807 */ /* 0x000fca0000000000 */
[----:B------:R2:W-:Y:S04]  /*1e50*/  STG.E.U16 desc[UR36][R2.64], R5 ;  /* 0x0000000502007986 */ /* 0x0005e8000c101524 */
.L_x_10237:
[----:B------:R-:W-:Y:S05]  /*1e60*/  BSYNC.RELIABLE B8 ;  /* 0x0000000000087941 */ /* 0x000fea0003800100 */
.L_x_5598:
        /* <DEDUP_REMOVED lines=23> */
.L_x_5614:
[----:B------:R1:W5:Y:S02]  /*1fe0*/  LDG.E R0, desc[UR36][R16.64] ;  /* 0x0000002410007981 */ /* 0x000364000c1e1900 */
.L_x_5613:
[----:B------:R-:W-:Y:S05]  /*1ff0*/  BSYNC.RECONVERGENT B6 ;  /* 0x0000000000067941 */ /* 0x000fea0003800200 */
.L_x_5612:
[C---:B--2---:R-:W-:Y:S02]  /*2000*/  LEA R2, P1, R34.reuse, UR42, 0x1 ;  /* 0x0000002a22027c11 */ /* 0x044fe4000f8208ff */
[----:B-----5:R-:W-:Y:S02]  /*2010*/  FSETP.GTU.FTZ.AND P0, PT, R37, R0, PT ;  /* 0x000000002500720b */ /* 0x020fe40003f1c000 */
[----:B------:R-:W-:Y:S02]  /*2020*/  LEA.HI.X R3, R34, UR43, R35, 0x1, P1 ;  /* 0x0000002b22037c11 */ /* 0x000fe400088f0c23 */
[----:B------:R-:W-:-:S05]  /*2030*/  SEL R5, RZ, 0x1, P0 ;  /* 0x00000001ff057807 */ /* 0x000fca0000000000 */
[----:B------:R2:W-:Y:S01]  /*2040*/  STG.E.U16 desc[UR36][R2.64], R5 ;  /* 0x0000000502007986 */ /* 0x0005e2000c101524 */
[----:B------:R-:W-:Y:S05]  /*2050*/  BRA `(.L_x_5602) ;  /* 0x0000000000047947 */ /* 0x000fea0003800000 */
.L_x_10239:
[----:B------:R-:W-:Y:S05]  /*2060*/  BREAK.RELIABLE B8 ;  /* 0x0000000000087942 */ /* 0x000fea0003800100 */
.L_x_5602:
[----:B------:R-:W-:Y:S05]  /*2070*/  BSYNC.RECONVERGENT B9 ;  /* 0x0000000000097941 */ /* 0x000fea0003800200 */
.L_x_5597:
[----:B------:R-:W3:Y:S01]  /*2080*/  LDCU UR4, c[0x0][0x360] ;  /* 0x00006c00ff0477ac */ /* 0x000ee20008000800 */
[----:B--2---:R-:W3:Y:S02]  /*2090*/  LDC R3, c[0x0][0x370] ;  /* 0x0000dc00ff037b82 */ /* 0x004ee40000000800 */
[----:B---3--:R-:W-:-:S05]  /*20a0*/  IMAD R3, R3, UR4, RZ ;  /* 0x0000000403037c24 */ /* 0x008fca000f8e02ff */
[----:B------:R-:W-:-:S04]  /*20b0*/  LEA R38, R3, R38, 0x2 ;  /* 0x0000002603267211 */ /* 0x000fc800078e10ff */
[----:B------:R-:W-:-:S13]  /*20c0*/  ISETP.GE.U32.AND P0, PT, R38, UR49, PT ;  /* 0x0000003126007c0c */ /* 0x000fda000bf06070 */
[----:B------:R-:W-:Y:S05]  /*20d0*/  @!P0 BRA `(.L_x_5615) ;  /* 0xffffffe000248947 */ /* 0x000fea000383ffff */
[----:B------:R-:W-:Y:S05]  /*20e0*/  BSYNC.RECONVERGENT B10 ;  /* 0x00000000000a7941 */ /* 0x000fea0003800200 */
.L_x_5586:
[----:B------:R-:W-:Y:S05]  /*20f0*/  EXIT ;  /* 0x000000000000794d */ /* 0x000fea0003800000 */
.L_x_5616:
        /* <DEDUP_REMOVED lines=16> */
.L_x_10623:


//--------------------- .text._ZN2at4cuda57_GLOBAL__N__cd6b329d_24_DistributionBernoulli_cu_7537a20d21kernelPointwiseApply2IZNS_6native9templates4cuda28bernoulli_tensor_cuda_kernelIsfEEvRKNS_10TensorBaseES9_NS_15PhiloxCudaStateEEUliRsSB_SB_SB_RKfSD_SD_SD_E_sSC_jLi2ELi1ELi4ELi512ELi2EEEvNS0_6detail10TensorInfoIT0_T2_EENSG_IT1_SI_EESI_T_ --------------------------
	.section	.text._ZN2at4cuda57_GLOBAL__N__cd6b329d_24_DistributionBernoulli_cu_7537a20d21kernelPointwiseApply2IZNS_6native9templates4cuda28bernoulli_tensor_cuda_kernelIsfEEvRKNS_10TensorBaseES9_NS_15PhiloxCudaStateEEUliRsSB_SB_SB_RKfSD_SD_SD_E_sSC_jLi2ELi1ELi4ELi512ELi2EEEvNS0_6detail10TensorInfoIT0_T2_EENSG_IT1_SI_EESI_T_,"ax",@progbits
	.align	128
.text._ZN2at4cuda57_GLOBAL__N__cd6b329d_24_DistributionBernoulli_cu_7537a20d21kernelPointwiseApply2IZNS_6native9templates4cuda28bernoulli_tensor_cuda_kernelIsfEEvRKNS_10TensorBaseES9_NS_15PhiloxCudaStateEEUliRsSB_SB_SB_RKfSD_SD_SD_E_sSC_jLi2ELi1ELi4ELi512ELi2EEEvNS0_6detail10TensorInfoIT0_T2_EENSG_IT1_SI_EESI_T_:
        .type           _ZN2at4cuda57_GLOBAL__N__cd6b329d_24_DistributionBernoulli_cu_7537a20d21kernelPointwiseApply2IZNS_6native9templates4cuda28bernoulli_tensor_cuda_kernelIsfEEvRKNS_10TensorBaseES9_NS_15PhiloxCudaStateEEUliRsSB_SB_SB_RKfSD_SD_SD_E_sSC_jLi2ELi1ELi4ELi512ELi2EEEvNS0_6detail10TensorInfoIT0_T2_EENSG_IT1_SI_EESI_T_,@function
        .size           _ZN2at4cuda57_GLOBAL__N__cd6b329d_24_DistributionBernoulli_cu_7537a20d21kernelPointwiseApply2IZNS_6native9templates4cuda28bernoulli_tensor_cuda_kernelIsfEEvRKNS_10TensorBaseES9_NS_15PhiloxCudaStateEEUliRsSB_SB_SB_RKfSD_SD_SD_E_sSC_jLi2ELi1ELi4ELi512ELi2EEEvNS0_6detail10TensorInfoIT0_T2_EENSG_IT1_SI_EESI_T_,(.L_x_10624 - _ZN2at4cuda57_GLOBAL__N__cd6b329d_24_DistributionBernoulli_cu_7537a20d21kernelPointwiseApply2IZNS_6native9templates4cuda28bernoulli_tensor_cuda_kernelIsfEEvRKNS_10TensorBaseES9_NS_15PhiloxCudaStateEEUliRsSB_SB_SB_RKfSD_SD_SD_E_sSC_jLi2ELi1ELi4ELi512ELi2EEEvNS0_6detail10TensorInfoIT0_T2_EENSG_IT1_SI_EESI_T_)
        .other          _ZN2at4cuda57_GLOBAL__N__cd6b329d_24_DistributionBernoulli_cu_7537a20d21kernelPointwiseApply2IZNS_6native9templates4cuda28bernoulli_tensor_cuda_kernelIsfEEvRKNS_10TensorBaseES9_NS_15PhiloxCudaStateEEUliRsSB_SB_SB_RKfSD_SD_SD_E_sSC_jLi2ELi1ELi4ELi512ELi2EEEvNS0_6detail10TensorInfoIT0_T2_EENSG_IT1_SI_EESI_T_,@"STO_CUDA_ENTRY STV_DEFAULT"
_ZN2at4cuda57_GLOBAL__N__cd6b329d_24_DistributionBernoulli_cu_7537a20d21kernelPointwiseApply2IZNS_6native9templates4cuda28bernoulli_tensor_cuda_kernelIsfEEvRKNS_10TensorBaseES9_NS_15PhiloxCudaStateEEUliRsSB_SB_SB_RKfSD_SD_SD_E_sSC_jLi2ELi1ELi4ELi512ELi2EEEvNS0_6detail10TensorInfoIT0_T2_EENSG_IT1_SI_EESI_T_:
        /* <DEDUP_REMOVED lines=23> */
.L_x_5646:
        /* <DEDUP_REMOVED lines=138> */
.L_x_5619:
[----:B------:R-:W-:Y:S05]  /*0a10*/  BSYNC.RECONVERGENT B0 ;  /* 0x0000000000007941 */ /* 0x000fea0003800200 */
.L_x_5618:
        /* <DEDUP_REMOVED lines=38> */
.L_x_5621:
[----:B------:R-:W-:Y:S05]  /*0c80*/  BSYNC.RECONVERGENT B0 ;  /* 0x0000000000007941 */ /* 0x000fea0003800200 */
.L_x_5620:
        /* <DEDUP_REMOVED lines=35> */
.L_x_5623:
[----:B------:R-:W-:Y:S05]  /*0ec0*/  BSYNC.RECONVERGENT B0 ;  /* 0x0000000000007941 */ /* 0x000fea0003800200 */
.L_x_5622:
        /* <DEDUP_REMOVED lines=26> */
.L_x_5625:
[----:B------:R-:W-:Y:S05]  /*1070*/  BSYNC.RECONVERGENT B0 ;  /* 0x0000000000007941 */ /* 0x000fea0003800200 */
.L_x_5624:
        /* <DEDUP_REMOVED lines=12> */
.L_x_5626:
        /* <DEDUP_REMOVED lines=8> */
.L_x_5627:
        /* <DEDUP_REMOVED lines=19> */
.L_x_10240:
[----:B------:R-:W-:Y:S05]  /*12f0*/  BRX R4 -0x1300                                                                                                                                                                                                                                                                                                                                                                                                                                                                               (*"BRANCH_TARGETS .L_x_10241,.L_x_10242,.L_x_10243"*) ;  /* 0xffffffec04407949 */ /* 0x000fea000383ffff */
.L_x_5630:
        /* <DEDUP_REMOVED lines=30> */
.L_x_5636:
[----:B------:R0:W5:Y:S02]  /*14e0*/  LDG.E R0, desc[UR36][R16.64] ;  /* 0x0000002410007981 */ /* 0x000164000c1e1900 */
.L_x_5635:
[----:B------:R-:W-:Y:S05]  /*14f0*/  BSYNC.RECONVERGENT B6 ;  /* 0x0000000000067941 */ /* 0x000fea0003800200 */
.L_x_5634:
[C---:B------:R-:W-:Y:S02]  /*1500*/  LEA R4, P1, R22.reuse, UR42, 0x1 ;  /* 0x0000002a16047c11 */ /* 0x040fe4000f8208ff */
[----:B-----5:R-:W-:Y:S02]  /*1510*/  FSETP.GTU.FTZ.AND P0, PT, R35, R0, PT ;  /* 0x000000002300720b */ /* 0x020fe40003f1c000 */
[----:B------:R-:W-:Y:S02]  /*1520*/  LEA.HI.X R5, R22, UR43, R23, 0x1, P1 ;  /* 0x0000002b16057c11 */ /* 0x000fe400088f0c17 */
[----:B------:R-:W-:-:S05]  /*1530*/  SEL R3, RZ, 0x1, P0 ;  /* 0x00000001ff037807 */ /* 0x000fca0000000000 */
[----:B------:R1:W-:Y:S04]  /*1540*/  STG.E.U16 desc[UR36][R4.64], R3 ;  /* 0x0000000304007986 */ /* 0x0003e8000c101524 */
.L_x_5632:
[----:B------:R-:W-:Y:S05]  /*1550*/  BSYNC.RELIABLE B7 ;  /* 0x0000000000077941 */ /* 0x000fea0003800100 */
.L_x_5631:
        /* <DEDUP_REMOVED lines=23> */
.L_x_5639:
[----:B------:R0:W5:Y:S02]  /*16d0*/  LDG.E R3, desc[UR36][R16.64] ;  /* 0x0000002410037981 */ /* 0x000164000c1e1900 */
.L_x_5638:
[----:B------:R-:W-:Y:S05]  /*16e0*/  BSYNC.RECONVERGENT B6 ;  /* 0x0000000000067941 */ /* 0x000fea0003800200 */
.L_x_5637:
[----:B------:R-:W-:Y:S02]  /*16f0*/  LEA R4, P1, R24, UR42, 0x1 ;  /* 0x0000002a18047c11 */ /* 0x000fe4000f8208ff */
[----:B-----5:R-:W-:Y:S02]  /*1700*/  FSETP.GTU.FTZ.AND P0, PT, R34, R3, PT ;  /* 0x000000032200720b */ /* 0x020fe40003f1c000 */
[----:B------:R-:W-:Y:S02]  /*1710*/  LEA.HI.X R5, R24, UR43, R25, 0x1, P1 ;  /* 0x0000002b18057c11 */ /* 0x000fe400088f0c19 */
[----:B------:R-:W-:-:S05]  /*1720*/  SEL R3, RZ, 0x1, P0 ;  /* 0x00000001ff037807 */ /* 0x000fca0000000000 */
[----:B------:R1:W-:Y:S04]  /*1730*/  STG.E.U16 desc[UR36][R4.64], R3 ;  /* 0x0000000304007986 */ /* 0x0003e8000c101524 */
.L_x_10242:
        /* <DEDUP_REMOVED lines=23> */
.L_x_5642:
[----:B------:R0:W5:Y:S02]  /*18b0*/  LDG.E R0, desc[UR36][R16.64] ;  /* 0x0000002410007981 */ /* 0x000164000c1e1900 */
.L_x_5641:
[----:B------:R-:W-:Y:S05]  /*18c0*/  BSYNC.RECONVERGENT B6 ;  /* 0x0000000000067941 */ /* 0x000fea0003800200 */
.L_x_5640:
[C---:B-1----:R-:W-:Y:S02]  /*18d0*/  LEA R4, P1, R26.reuse, UR42, 0x1 ;  /* 0x0000002a1a047c11 */ /* 0x042fe4000f8208ff */
[----:B-----5:R-:W-:Y:S02]  /*18e0*/  FSETP.GTU.FTZ.AND P0, PT, R33, R0, PT ;  /* 0x000000002100720b */ /* 0x020fe40003f1c000 */
[----:B------:R-:W-:Y:S02]  /*18f0*/  LEA.HI.X R5, R26, UR43, R27, 0x1, P1 ;  /* 0x0000002b1a057c11 */ /* 0x000fe400088f0c1b */
[----:B------:R-:W-:-:S05]  /*1900*/  SEL R3, RZ, 0x1, P0 ;  /* 0x00000001ff037807 */ /* 0x000fca0000000000 */
[----:B------:R1:W-:Y:S04]  /*1910*/  STG.E.U16 desc[UR36][R4.64], R3 ;  /* 0x0000000304007986 */ /* 0x0003e8000c101524 */
.L_x_10241:
[----:B------:R-:W-:Y:S05]  /*1920*/  BSYNC.RELIABLE B8 ;  /* 0x0000000000087941 */ /* 0x000fea0003800100 */
.L_x_5629:
        /* <DEDUP_REMOVED lines=23> */
.L_x_5645:
[----:B------:R0:W5:Y:S02]  /*1aa0*/  LDG.E R3, desc[UR36][R16.64] ;  /* 0x0000002410037981 */ /* 0x000164000c1e1900 */
.L_x_5644:
[----:B------:R-:W-:Y:S05]  /*1ab0*/  BSYNC.RECONVERGENT B6 ;  /* 0x0000000000067941 */ /* 0x000fea0003800200 */
.L_x_5643:
[----:B------:R-:W-:Y:S02]  /*1ac0*/  LEA R4, P1, R36, UR42, 0x1 ;  /* 0x0000002a24047c11 */ /* 0x000fe4000f8208ff */
[----:B-----5:R-:W-:Y:S02]  /*1ad0*/  FSETP.GTU.FTZ.AND P0, PT, R32, R3, PT ;  /* 0x000000032000720b */ /* 0x020fe40003f1c000 */
[----:B------:R-:W-:Y:S02]  /*1ae0*/  LEA.HI.X R5, R36, UR43, R37, 0x1, P1 ;  /* 0x0000002b24057c11 */ /* 0x000fe400088f0c25 */
[----:B------:R-:W-:-:S05]  /*1af0*/  SEL R3, RZ, 0x1, P0 ;  /* 0x00000001ff037807 */ /* 0x000fca0000000000 */
[----:B------:R1:W-:Y:S01]  /*1b00*/  STG.E.U16 desc[UR36][R4.64], R3 ;  /* 0x0000000304007986 */ /* 0x0003e2000c101524 */
[----:B------:R-:W-:Y:S05]  /*1b10*/  BRA `(.L_x_5633) ;  /* 0x0000000000047947 */ /* 0x000fea0003800000 */
.L_x_10243:
[----:B------:R-:W-:Y:S05]  /*1b20*/  BREAK.RELIABLE B8 ;  /* 0x0000000000087942 */ /* 0x000fea0003800100 */
.L_x_5633:
[----:B------:R-:W-:Y:S05]  /*1b30*/  BSYNC.RECONVERGENT B9 ;  /* 0x0000000000097941 */ /* 0x000fea0003800200 */
.L_x_5628:
[----:B------:R-:W-:-:S05]  /*1b40*/  IMAD R29, R2, 0x4, R29 ;  /* 0x00000004021d7824 */ /* 0x000fca00078e021d */
[----:B------:R-:W-:-:S13]  /*1b50*/  ISETP.GE.U32.AND P0, PT, R29, UR46, PT ;  /* 0x0000002e1d007c0c */ /* 0x000fda000bf06070 */
[----:B------:R-:W-:Y:S05]  /*1b60*/  @!P0 BRA `(.L_x_5646) ;  /* 0xffffffe400808947 */ /* 0x000fea000383ffff */
[----:B------:R-:W-:Y:S05]  /*1b70*/  BSYNC.RECONVERGENT B10 ;  /* 0x00000000000a7941 */ /* 0x000fea0003800200 */
.L_x_5617:
[----:B------:R-:W-:Y:S05]  /*1b80*/  EXIT ;  /* 0x000000000000794d */ /* 0x000fea0003800000 */
.L_x_5647:
        /* <DEDUP_REMOVED lines=15> */
.L_x_10624:


//--------------------- .text._ZN2at4cuda57_GLOBAL__N__cd6b329d_24_DistributionBernoulli_cu_7537a20d21kernelPointwiseApply2IZNS_6native9templates4cuda28bernoulli_tensor_cuda_kernelIsfEEvRKNS_10TensorBaseES9_NS_15PhiloxCudaStateEEUliRsSB_SB_SB_RKfSD_SD_SD_E_sSC_jLi1ELin1ELi4ELi512ELi2EEEvNS0_6detail10TensorInfoIT0_T2_EENSG_IT1_SI_EESI_T_ --------------------------
	.section	.text._ZN2at4cuda57_GLOBAL__N__cd6b329d_24_DistributionBernoulli_cu_7537a20d21kernelPointwiseApply2IZNS_6native9templates4cuda28bernoulli_tensor_cuda_kernelIsfEEvRKNS_10TensorBaseES9_NS_15PhiloxCudaStateEEUliRsSB_SB_SB_RKfSD_SD_SD_E_sSC_jLi1ELin1ELi4ELi512ELi2EEEvNS0_6detail10TensorInfoIT0_T2_EENSG_IT1_SI_EESI_T_,"ax",@progbits
	.align	128
.text._ZN2at4cuda57_GLOBAL__N__cd6b329d_24_DistributionBernoulli_cu_7537a20d21kernelPointwiseApply2IZNS_6native9templates4cuda28bernoulli_tensor_cuda_kernelIsfEEvRKNS_10TensorBaseES9_NS_15PhiloxCudaStateEEUliRsSB_SB_SB_RKfSD_SD_SD_E_sSC_jLi1ELin1ELi4ELi512ELi2EEEvNS0_6detail10TensorInfoIT0_T2_EENSG_IT1_SI_EESI_T_:
        .type           _ZN2at4cuda57_GLOBAL__N__cd6b329d_24_DistributionBernoulli_cu_7537a20d21kernelPointwiseApply2IZNS_6native9templates4cuda28bernoulli_tensor_cuda_kernelIsfEEvRKNS_10TensorBaseES9_NS_15PhiloxCudaStateEEUliRsSB_SB_SB_RKfSD_SD_SD_E_sSC_jLi1ELin1ELi4ELi512ELi2EEEvNS0_6detail10TensorInfoIT0_T2_EENSG_IT1_SI_EESI_T_,@function
        .size           _ZN2at4cuda57_GLOBAL__N__cd6b329d_24_DistributionBernoulli_cu_7537a20d21kernelPointwiseApply2IZNS_6native9templates4cuda28bernoulli_tensor_cuda_kernelIsfEEvRKNS_10TensorBaseES9_NS_15PhiloxCudaStateEEUliRsSB_SB_SB_RKfSD_SD_SD_E_sSC_jLi1ELin1ELi4ELi512ELi2EEEvNS0_6detail10TensorInfoIT0_T2_EENSG_IT1_SI_EESI_T_,(.L_x_10625 - _ZN2at4cuda57_GLOBAL__N__cd6b329d_24_DistributionBernoulli_cu_7537a20d21kernelPointwiseApply2IZNS_6native9templates4cuda28bernoulli_tensor_cuda_kernelIsfEEvRKNS_10TensorBaseES9_NS_15PhiloxCudaStateEEUliRsSB_SB_SB_RKfSD_SD_SD_E_sSC_jLi1ELin1ELi4ELi512ELi2EEEvNS0_6detail10TensorInfoIT0_T2_EENSG_IT1_SI_EESI_T_)
        .other          _ZN2at4cuda57_GLOBAL__N__cd6b329d_24_DistributionBernoulli_cu_7537a20d21kernelPointwiseApply2IZNS_6native9templates4cuda28bernoulli_tensor_cuda_kernelIsfEEvRKNS_10TensorBaseES9_NS_15PhiloxCudaStateEEUliRsSB_SB_SB_RKfSD_SD_SD_E_sSC_jLi1ELin1ELi4ELi512ELi2EEEvNS0_6detail10TensorInfoIT0_T2_EENSG_IT1_SI_EESI_T_,@"STO_CUDA_ENTRY STV_DEFAULT"
_ZN2at4cuda57_GLOBAL__N__cd6b329d_24_DistributionBernoulli_cu_7537a20d21kernelPointwiseApply2IZNS_6native9templates4cuda28bernoulli_tensor_cuda_kernelIsfEEvRKNS_10TensorBaseES9_NS_15PhiloxCudaStateEEUliRsSB_SB_SB_RKfSD_SD_SD_E_sSC_jLi1ELin1ELi4ELi512ELi2EEEvNS0_6detail10TensorInfoIT0_T2_EENSG_IT1_SI_EESI_T_:
        /* <DEDUP_REMOVED lines=24> */
.L_x_5697:
        /* <DEDUP_REMOVED lines=28> */
.L_x_5653:
        /* <DEDUP_REMOVED lines=206> */
.L_x_5652:
[----:B------:R-:W-:-:S07]  /*1020*/  VIADD R2, R2, 0x4 ;  /* 0x0000000402027836 */ /* 0x000fce0000000000 */
.L_x_5651:
        /* <DEDUP_REMOVED lines=107> */
.L_x_5654:
        /* <DEDUP_REMOVED lines=56> */
.L_x_5655:
        /* <DEDUP_REMOVED lines=28> */
.L_x_5650:
[----:B------:R-:W0:Y:S01]  /*1c20*/  LDCU UR4, c[0x0][0x4c4] ;  /* 0x00009880ff0477ac */ /* 0x000e220008000800 */
[----:B------:R-:W-:Y:S02]  /*1c30*/  HFMA2 R19, -RZ, RZ, 0, 0 ;  /* 0x00000000ff137431 */ /* 0x000fe400000001ff */
[----:B0-----:R-:W-:-:S07]  /*1c40*/  IMAD R18, R7, UR4, R18 ;  /* 0x0000000407127c24 */ /* 0x001fce000f8e0212 */
.L_x_5649:
[----:B------:R-:W-:Y:S05]  /*1c50*/  BSYNC.RECONVERGENT B0 ;  /* 0x0000000000007941 */ /* 0x000fea0003800200 */
.L_x_5648:
        /* <DEDUP_REMOVED lines=18> */
.L_x_5660:
        /* <DEDUP_REMOVED lines=206> */
.L_x_5659:
        /* <DEDUP_REMOVED lines=107> */
.L_x_5661:
        /* <DEDUP_REMOVED lines=56> */
.L_x_5662:
        /* <DEDUP_REMOVED lines=28> */
.L_x_5658:
[----:B------:R-:W0:Y:S02]  /*3650*/  LDCU UR4, c[0x0][0x4c4] ;  /* 0x00009880ff0477ac */ /* 0x000e240008000800 */
[----:B0-----:R-:W-:Y:S02]  /*3660*/  IMAD R22, R22, UR4, R23 ;  /* 0x0000000416167c24 */ /* 0x001fe4000f8e0217 */
[----:B------:R-:W-:-:S07]  /*3670*/  HFMA2 R23, -RZ, RZ, 0, 0 ;  /* 0x00000000ff177431 */ /* 0x000fce00000001ff */
.L_x_5657:
[----:B------:R-:W-:Y:S05]  /*3680*/  BSYNC.RECONVERGENT B0 ;  /* 0x0000000000007941 */ /* 0x000fea0003800200 */
.L_x_5656:
        /* <DEDUP_REMOVED lines=17> */
.L_x_5667:
        /* <DEDUP_REMOVED lines=206> */
.L_x_5666:
        /* <DEDUP_REMOVED lines=107> */
.L_x_5668:
        /* <DEDUP_REMOVED lines=56> */
.L_x_5669:
        /* <DEDUP_REMOVED lines=28> */
.L_x_5665:
[----:B------:R-:W0:Y:S02]  /*5070*/  LDCU UR4, c[0x0][0x4c4] ;  /* 0x00009880ff0477ac */ /* 0x000e240008000800 */
[----:B0-----:R-:W-:Y:S02]  /*5080*/  IMAD R24, R25, UR4, R24 ;  /* 0x0000000419187c24 */ /* 0x001fe4000f8e0218 */
[----:B------:R-:W-:-:S07]  /*5090*/  HFMA2 R25, -RZ, RZ, 0, 0 ;  /* 0x00000000ff197431 */ /* 0x000fce00000001ff */
.L_x_5664:
[----:B------:R-:W-:Y:S05]  /*50a0*/  BSYNC.RECONVERGENT B0 ;  /* 0x0000000000007941 */ /* 0x000fea0003800200 */
.L_x_5663:
        /* <DEDUP_REMOVED lines=17> */
.L_x_5674:
        /* <DEDUP_REMOVED lines=206> */
.L_x_5673:
        /* <DEDUP_REMOVED lines=107> */
.L_x_5675:
        /* <DEDUP_REMOVED lines=56> */
.L_x_5676:
        /* <DEDUP_REMOVED lines=28> */
.L_x_5672:
[----:B------:R-:W0:Y:S01]  /*6a90*/  LDCU UR4, c[0x0][0x4c4] ;  /* 0x00009880ff0477ac */ /* 0x000e220008000800 */
[----:B------:R-:W-:Y:S02]  /*6aa0*/  HFMA2 R5, -RZ, RZ, 0, 0 ;  /* 0x00000000ff057431 */ /* 0x000fe400000001ff */
[----:B0-----:R-:W-:-:S07]  /*6ab0*/  IMAD R4, R2, UR4, R7 ;  /* 0x0000000402047c24 */ /* 0x001fce000f8e0207 */
.L_x_5671:
[----:B------:R-:W-:Y:S05]  /*6ac0*/  BSYNC.RECONVERGENT B0 ;  /* 0x0000000000007941 */ /* 0x000fea0003800200 */
.L_x_5670:
        /* <DEDUP_REMOVED lines=125> */
.L_x_5677:
        /* <DEDUP_REMOVED lines=8> */
.L_x_5678:
        /* <DEDUP_REMOVED lines=18> */
.L_x_10244:
[----:B------:R-:W-:Y:S05]  /*7440*/  BRX R4 -0x7450                                                                                                                                                                                                                                                                                                                                                                                                                                                                               (*"BRANCH_TARGETS .L_x_10245,.L_x_10246,.L_x_10247"*) ;  /* 0xffffff8804ec7949 */ /* 0x000fea000383ffff */
.L_x_5681:
        /* <DEDUP_REMOVED lines=31> */
.L_x_5687:
[----:B------:R0:W5:Y:S02]  /*7640*/  LDG.E R0, desc[UR36][R26.64] ;  /* 0x000000241a007981 */ /* 0x000164000c1e1900 */
.L_x_5686:
[----:B------:R-:W-:Y:S05]  /*7650*/  BSYNC.RECONVERGENT B6 ;  /* 0x0000000000067941 */ /* 0x000fea0003800200 */
.L_x_5685:
        /* <DEDUP_REMOVED lines=8> */
[----:B------:R-:W-:-:S04]  /*76e0*/  SEL R5, RZ, 0x1, P1 ;  /* 0x00000001ff057807 */ /* 0x000fc80000800000 */
[----:B------:R-:W-:-:S05]  /*76f0*/  SEL R7, R4, RZ, P0 ;  /* 0x000000ff04077207 */ /* 0x000fca0000000000 */
[----:B---3--:R-:W-:-:S05]  /*7700*/  IMAD.WIDE.U32 R2, R7, 0x2, R2 ;  /* 0x0000000207027825 */ /* 0x008fca00078e0002 */
[----:B------:R1:W-:Y:S02]  /*7710*/  STG.E.U16 desc[UR36][R2.64], R5 ;  /* 0x0000000502007986 */ /* 0x0003e4000c101524 */
.L_x_5683:
[----:B------:R-:W-:Y:S05]  /*7720*/  BSYNC.RELIABLE B7 ;  /* 0x0000000000077941 */ /* 0x000fea0003800100 */
.L_x_5682:
        /* <DEDUP_REMOVED lines=24> */
.L_x_5690:
[----:B------:R0:W5:Y:S02]  /*78b0*/  LDG.E R0, desc[UR36][R26.64] ;  /* 0x000000241a007981 */ /* 0x000164000c1e1900 */
.L_x_5689:
[----:B------:R-:W-:Y:S05]  /*78c0*/  BSYNC.RECONVERGENT B6 ;  /* 0x0000000000067941 */ /* 0x000fea0003800200 */
.L_x_5688:
[----:B-1----:R-:W1:Y:S01]  /*78d0*/  LDC R5, c[0x0][0x3ec] ;  /* 0x0000fb00ff057b82 */ /* 0x002e620000000800 */
[----:B------:R-:W2:Y:S01]  /*78e0*/  LDCU UR4, c[0x0][0x530] ;  /* 0x0000a600ff0477ac */ /* 0x000ea20008000800 */
[----:B-----5:R-:W-:-:S06]  /*78f0*/  FSETP.GTU.FTZ.AND P1, PT, R33, R0, PT ;  /* 0x000000002100720b */ /* 0x020fcc0003f3c000 */
[----:B------:R-:W3:Y:S01]  /*7900*/  LDC.64 R2, c[0x0][0x380] ;  /* 0x0000e000ff027b82 */ /* 0x000ee20000000a00 */
[----:B--2---:R-:W-:-:S04]  /*7910*/  IADD3 R6, PT, PT, -R28, UR4, RZ ;  /* 0x000000041c067c10 */ /* 0x004fc8000fffe1ff */
[----:B------:R-:W-:Y:S01]  /*7920*/  ISETP.GT.AND P0, PT, R6, 0x2, PT ;  /* 0x000000020600780c */ /* 0x000fe20003f04270 */
[----:B-1----:R-:W-:-:S04]  /*7930*/  IMAD R4, R28, R5, R5 ;  /* 0x000000051c047224 */ /* 0x002fc800078e0205 */
[----:B------:R-:W-:Y:S01]  /*7940*/  IMAD.IADD R4, R4, 0x1, R5 ;  /* 0x0000000104047824 */ /* 0x000fe200078e0205 */
[----:B------:R-:W-:-:S04]  /*7950*/  SEL R5, RZ, 0x1, P1 ;  /* 0x00000001ff057807 */ /* 0x000fc80000800000 */
[----:B------:R-:W-:-:S05]  /*7960*/  SEL R7, R4, RZ, P0 ;  /* 0x000000ff04077207 */ /* 0x000fca0000000000 */
[----:B---3--:R-:W-:-:S05]  /*7970*/  IMAD.WIDE.U32 R2, R7, 0x2, R2 ;  /* 0x0000000207027825 */ /* 0x008fca00078e0002 */
[----:B------:R1:W-:Y:S02]  /*7980*/  STG.E.U16 desc[UR36][R2.64], R5 ;  /* 0x0000000502007986 */ /* 0x0003e4000c101524 */
.L_x_10246:
        /* <DEDUP_REMOVED lines=24> */
.L_x_5693:
[----:B------:R1:W5:Y:S02]  /*7b10*/  LDG.E R5, desc[UR36][R24.64] ;  /* 0x0000002418057981 */ /* 0x000364000c1e1900 */
.L_x_5692:
[----:B------:R-:W-:Y:S05]  /*7b20*/  BSYNC.RECONVERGENT B6 ;  /* 0x0000000000067941 */ /* 0x000fea0003800200 */
.L_x_5691:
[----:B------:R-:W2:Y:S01]  /*7b30*/  LDC R7, c[0x0][0x3ec] ;  /* 0x0000fb00ff077b82 */ /* 0x000ea20000000800 */
[----:B------:R-:W3:Y:S01]  /*7b40*/  LDCU UR4, c[0x0][0x530] ;  /* 0x0000a600ff0477ac */ /* 0x000ee20008000800 */
[----:B-----5:R-:W-:-:S04]  /*7b50*/  FSETP.GTU.FTZ.AND P1, PT, R32, R5, PT ;  /* 0x000000052000720b */ /* 0x020fc80003f3c000 */
[----:B------:R-:W-:Y:S02]  /*7b60*/  SEL R5, RZ, 0x1, P1 ;  /* 0x00000001ff057807 */ /* 0x000fe40000800000 */
[----:B------:R-:W4:Y:S01]  /*7b70*/  LDC.64 R2, c[0x0][0x380] ;  /* 0x0000e000ff027b82 */ /* 0x000f220000000a00 */
[----:B---3--:R-:W-:-:S04]  /*7b80*/  IADD3 R0, PT, PT, -R28, UR4, RZ ;  /* 0x000000041c007c10 */ /* 0x008fc8000fffe1ff */
[----:B------:R-:W-:Y:S01]  /*7b90*/  ISETP.GT.AND P0, PT, R0, 0x1, PT ;  /* 0x000000010000780c */ /* 0x000fe20003f04270 */
[----:B--2---:R-:W-:-:S05]  /*7ba0*/  IMAD R7, R28, R7, R7 ;  /* 0x000000071c077224 */ /* 0x004fca00078e0207 */
[----:B------:R-:W-:-:S05]  /*7bb0*/  SEL R7, R7, RZ, P0 ;  /* 0x000000ff07077207 */ /* 0x000fca0000000000 */
[----:B----4-:R-:W-:-:S05]  /*7bc0*/  IMAD.WIDE.U32 R2, R7, 0x2, R2 ;  /* 0x0000000207027825 */ /* 0x010fca00078e0002 */
[----:B------:R2:W-:Y:S02]  /*7bd0*/  STG.E.U16 desc[UR36][R2.64], R5 ;  /* 0x0000000502007986 */ /* 0x0005e4000c101524 */
.L_x_10245:
[----:B------:R-:W-:Y:S05]  /*7be0*/  BSYNC.RELIABLE B8 ;  /* 0x0000000000087941 */ /* 0x000fea0003800100 */
.L_x_5680:
        /* <DEDUP_REMOVED lines=12> */
[----:B--2---:R2:W4:Y:S01]  /*7cb0*/  LDC.64 R2, c[0x4][R0] ;  /* 0x0100000000027b82 */ /* 0x0045220000000a00 */
        /* <DEDUP_REMOVED lines=8> */
[----:B--2---:R-:W-:-:S07]  /*7d40*/  MOV R11, UR9 ;  /* 0x00000009000b7c02 */ /* 0x004fce0008000f00 */
[----:B------:R-:W-:-:S07]  /*7d50*/  LEPC R20, `(.L_x_5696) ;  /* 0x000000001014794e */ /* 0x000fce0000000000 */
[----:B-1--4-:R-:W-:Y:S05]  /*7d60*/  CALL.ABS.NOINC R2 ;  /* 0x0000000002007343 */ /* 0x012fea0003c00000 */
.L_x_5696:
[----:B------:R3:W5:Y:S02]  /*7d70*/  LDG.E R0, desc[UR36][R22.64] ;  /* 0x0000002416007981 */ /* 0x000764000c1e1900 */
.L_x_5695:
[----:B------:R-:W-:Y:S05]  /*7d80*/  BSYNC.RECONVERGENT B6 ;  /* 0x0000000000067941 */ /* 0x000fea0003800200 */
.L_x_5694:
[----:B------:R-:W4:Y:S01]  /*7d90*/  LDCU UR5, c[0x0][0x530] ;  /* 0x0000a600ff0577ac */ /* 0x000f220008000800 */
[----:B--2---:R-:W2:Y:S01]  /*7da0*/  LDC.64 R4, c[0x0][0x380] ;  /* 0x0000e000ff047b82 */ /* 0x004ea20000000a00 */
[----:B-----5:R-:W-:Y:S01]  /*7db0*/  FSETP.GTU.FTZ.AND P1, PT, R31, R0, PT ;  /* 0x000000001f00720b */ /* 0x020fe20003f3c000 */
[----:B------:R-:W0:Y:S03]  /*7dc0*/  LDCU UR4, c[0x0][0x3ec] ;  /* 0x00007d80ff0477ac */ /* 0x000e260008000800 */
[----:B------:R-:W-:Y:S02]  /*7dd0*/  SEL R7, RZ, 0x1, P1 ;  /* 0x00000001ff077807 */ /* 0x000fe40000800000 */
[----:B----4-:R-:W-:Y:S01]  /*7de0*/  MOV R3, UR5 ;  /* 0x0000000500037c02 */ /* 0x010fe20008000f00 */
[----:B0-----:R-:W-:-:S04]  /*7df0*/  IMAD R2, R28, UR4, RZ ;  /* 0x000000041c027c24 */ /* 0x001fc8000f8e02ff */
[----:B------:R-:W-:-:S05]  /*7e00*/  IMAD.IADD R6, R3, 0x1, -R28 ;  /* 0x0000000103067824 */ /* 0x000fca00078e0a1c */
[----:B------:R-:W-:-:S04]  /*7e10*/  ISETP.GT.AND P0, PT, R6, RZ, PT ;  /* 0x000000ff0600720c */ /* 0x000fc80003f04270 */
[----:B------:R-:W-:-:S05]  /*7e20*/  SEL R9, R2, RZ, P0 ;  /* 0x000000ff02097207 */ /* 0x000fca0000000000 */
[----:B--2---:R-:W-:-:S05]  /*7e30*/  IMAD.WIDE.U32 R4, R9, 0x2, R4 ;  /* 0x0000000209047825 */ /* 0x004fca00078e0004 */
[----:B------:R0:W-:Y:S01]  /*7e40*/  STG.E.U16 desc[UR36][R4.64], R7 ;  /* 0x0000000704007986 */ /* 0x0001e2000c101524 */
[----:B------:R-:W-:Y:S05]  /*7e50*/  BRA `(.L_x_5684) ;  /* 0x0000000000047947 */ /* 0x000fea0003800000 */
.L_x_10247:
[----:B------:R-:W-:Y:S05]  /*7e60*/  BREAK.RELIABLE B8 ;  /* 0x0000000000087942 */ /* 0x000fea0003800100 */
.L_x_5684:
[----:B------:R-:W-:Y:S05]  /*7e70*/  BSYNC.RECONVERGENT B9 ;  /* 0x0000000000097941 */ /* 0x000fea0003800200 */
.L_x_5679:
[----:B------:R-:W-:-:S04]  /*7e80*/  LEA R28, R29, R28, 0x2 ;  /* 0x0000001c1d1c7211 */ /* 0x000fc800078e10ff */
[----:B------:R-:W-:-:S13]  /*7e90*/  ISETP.GE.U32.AND P0, PT, R28, R3, PT ;  /* 0x000000031c00720c */ /* 0x000fda0003f06070 */
[----:B------:R-:W-:Y:S05]  /*7ea0*/  @!P0 BRA `(.L_x_5697) ;  /* 0xffffff8000b48947 */ /* 0x000fea000383ffff */
[----:B------:R-:W-:Y:S05]  /*7eb0*/  EXIT ;  /* 0x000000000000794d */ /* 0x000fea0003800000 */
.L_x_5698:
        /* <DEDUP_REMOVED lines=12> */
.L_x_10625:


//--------------------- .text._ZN2at4cuda57_GLOBAL__N__cd6b329d_24_DistributionBernoulli_cu_7537a20d21kernelPointwiseApply2IZNS_6native9templates4cuda28bernoulli_tensor_cuda_kernelIsfEEvRKNS_10TensorBaseES9_NS_15PhiloxCudaStateEEUliRsSB_SB_SB_RKfSD_SD_SD_E_sSC_jLi1ELi2ELi4ELi512ELi2EEEvNS0_6detail10TensorInfoIT0_T2_EENSG_IT1_SI_EESI_T_ --------------------------
	.section	.text._ZN2at4cuda57_GLOBAL__N__cd6b329d_24_DistributionBernoulli_cu_7537a20d21kernelPointwiseApply2IZNS_6native9templates4cuda28bernoulli_tensor_cuda_kernelIsfEEvRKNS_10TensorBaseES9_NS_15PhiloxCudaStateEEUliRsSB_SB_SB_RKfSD_SD_SD_E_sSC_jLi1ELi2ELi4ELi512ELi2EEEvNS0_6detail10TensorInfoIT0_T2_EENSG_IT1_SI_EESI_T_,"ax",@progbits
	.align	128
.text._ZN2at4cuda57_GLOBAL__N__cd6b329d_24_DistributionBernoulli_cu_7537a20d21kernelPointwiseApply2IZNS_6native9templates4cuda28bernoulli_tensor_cuda_kernelIsfEEvRKNS_10TensorBaseES9_NS_15PhiloxCudaStateEEUliRsSB_SB_SB_RKfSD_SD_SD_E_sSC_jLi1ELi2ELi4ELi512ELi2EEEvNS0_6detail10TensorInfoIT0_T2_EENSG_IT1_SI_EESI_T_:
        .type           _ZN2at4cuda57_GLOBAL__N__cd6b329d_24_DistributionBernoulli_cu_7537a20d21kernelPointwiseApply2IZNS_6native9templates4cuda28bernoulli_tensor_cuda_kernelIsfEEvRKNS_10TensorBaseES9_NS_15PhiloxCudaStateEEUliRsSB_SB_SB_RKfSD_SD_SD_E_sSC_jLi1ELi2ELi4ELi512ELi2EEEvNS0_6detail10TensorInfoIT0_T2_EENSG_IT1_SI_EESI_T_,@function
        .size           _ZN2at4cuda57_GLOBAL__N__cd6b329d_24_DistributionBernoulli_cu_7537a20d21kernelPointwiseApply2IZNS_6native9templates4cuda28bernoulli_tensor_cuda_kernelIsfEEvRKNS_10TensorBaseES9_NS_15PhiloxCudaStateEEUliRsSB_SB_SB_RKfSD_SD_SD_E_sSC_jLi1ELi2ELi4ELi512ELi2EEEvNS0_6detail10TensorInfoIT0_T2_EENSG_IT1_SI_EESI_T_,(.L_x_10626 - _ZN2at4cuda57_GLOBAL__N__cd6b329d_24_DistributionBernoulli_cu_7537a20d21kernelPointwiseApply2IZNS_6native9templates4cuda28bernoulli_tensor_cuda_kernelIsfEEvRKNS_10TensorBaseES9_NS_15PhiloxCudaStateEEUliRsSB_SB_SB_RKfSD_SD_SD_E_sSC_jLi1ELi2ELi4ELi512ELi2EEEvNS0_6detail10TensorInfoIT0_T2_EENSG_IT1_SI_EESI_T_)
        .other          _ZN2at4cuda57_GLOBAL__N__cd6b329d_24_DistributionBernoulli_cu_7537a20d21kernelPointwiseApply2IZNS_6native9templates4cuda28bernoulli_tensor_cuda_kernelIsfEEvRKNS_10TensorBaseES9_NS_15PhiloxCudaStateEEUliRsSB_SB_SB_RKfSD_SD_SD_E_sSC_jLi1ELi2ELi4ELi512ELi2EEEvNS0_6detail10TensorInfoIT0_T2_EENSG_IT1_SI_EESI_T_,@"STO_CUDA_ENTRY STV_DEFAULT"
_ZN2at4cuda57_GLOBAL__N__cd6b329d_24_DistributionBernoulli_cu_7537a20d21kernelPointwiseApply2IZNS_6native9templates4cuda28bernoulli_tensor_cuda_kernelIsfEEvRKNS_10TensorBaseES9_NS_15PhiloxCudaStateEEUliRsSB_SB_SB_RKfSD_SD_SD_E_sSC_jLi1ELi2ELi4ELi512ELi2EEEvNS0_6detail10TensorInfoIT0_T2_EENSG_IT1_SI_EESI_T_:
        /* <DEDUP_REMOVED lines=23> */
.L_x_5728:
        /* <DEDUP_REMOVED lines=139> */
.L_x_5701:
[----:B------:R-:W-:Y:S05]  /*0a20*/  BSYNC.RECONVERGENT B0 ;  /* 0x0000000000007941 */ /* 0x000fea0003800200 */
.L_x_5700:
        /* <DEDUP_REMOVED lines=38> */
.L_x_5703:
[----:B------:R-:W-:Y:S05]  /*0c90*/  BSYNC.RECONVERGENT B0 ;  /* 0x0000000000007941 */ /* 0x000fea0003800200 */
.L_x_5702:
        /* <DEDUP_REMOVED lines=34> */
.L_x_5705:
[----:B------:R-:W-:Y:S05]  /*0ec0*/  BSYNC.RECONVERGENT B0 ;  /* 0x0000000000007941 */ /* 0x000fea0003800200 */
.L_x_5704:
        /* <DEDUP_REMOVED lines=26> */
.L_x_5707:
[----:B------:R-:W-:Y:S05]  /*1070*/  BSYNC.RECONVERGENT B0 ;  /* 0x0000000000007941 */ /* 0x000fea0003800200 */
.L_x_5706:
        /* <DEDUP_REMOVED lines=12> */
.L_x_5708:
        /* <DEDUP_REMOVED lines=8> */
.L_x_5709:
        /* <DEDUP_REMOVED lines=18> */
.L_x_10248:
[----:B------:R-:W-:Y:S05]  /*12e0*/  BRX R2 -0x12f0                                                                                                                                                                                                                                                                                                                                                                                                                                                                               (*"BRANCH_TARGETS .L_x_10249,.L_x_10250,.L_x_10251"*) ;  /* 0xffffffec02447949 */ /* 0x000fea000383ffff */
.L_x_5712:
        /* <DEDUP_REMOVED lines=30> */
.L_x_5718:
[----:B------:R0:W5:Y:S02]  /*14d0*/  LDG.E R3, desc[UR36][R16.64] ;  /* 0x0000002410037981 */ /* 0x000164000c1e1900 */
.L_x_5717:
[----:B------:R-:W-:Y:S05]  /*14e0*/  BSYNC.RECONVERGENT B6 ;  /* 0x0000000000067941 */ /* 0x000fea0003800200 */
.L_x_5716:
[C---:B------:R-:W-:Y:S02]  /*14f0*/  LEA R4, P1, R35.reuse, UR42, 0x1 ;  /* 0x0000002a23047c11 */ /* 0x040fe4000f8208ff */
[----:B-----5:R-:W-:Y:S02]  /*1500*/  FSETP.GTU.FTZ.AND P0, PT, R34, R3, PT ;  /* 0x000000032200720b */ /* 0x020fe40003f1c000 */
[----:B------:R-:W-:Y:S02]  /*1510*/  LEA.HI.X R5, R35, UR43, RZ, 0x1, P1 ;  /* 0x0000002b23057c11 */ /* 0x000fe400088f0cff */
[----:B------:R-:W-:-:S05]  /*1520*/  SEL R3, RZ, 0x1, P0 ;  /* 0x00000001ff037807 */ /* 0x000fca0000000000 */
[----:B------:R1:W-:Y:S04]  /*1530*/  STG.E.U16 desc[UR36][R4.64], R3 ;  /* 0x0000000304007986 */ /* 0x0003e8000c101524 */
.L_x_5714:
[----:B------:R-:W-:Y:S05]  /*1540*/  BSYNC.RELIABLE B7 ;  /* 0x0000000000077941 */ /* 0x000fea0003800100 */
.L_x_5713:
        /* <DEDUP_REMOVED lines=23> */
.L_x_5721:
[----:B------:R0:W5:Y:S02]  /*16c0*/  LDG.E R3, desc[UR36][R16.64] ;  /* 0x0000002410037981 */ /* 0x000164000c1e1900 */
.L_x_5720:
[----:B------:R-:W-:Y:S05]  /*16d0*/  BSYNC.RECONVERGENT B6 ;  /* 0x0000000000067941 */ /* 0x000fea0003800200 */
.L_x_5719:
[----:B------:R-:W-:Y:S02]  /*16e0*/  LEA R4, P1, R30, UR42, 0x1 ;  /* 0x0000002a1e047c11 */ /* 0x000fe4000f8208ff */
[----:B-----5:R-:W-:Y:S02]  /*16f0*/  FSETP.GTU.FTZ.AND P0, PT, R2, R3, PT ;  /* 0x000000030200720b */ /* 0x020fe40003f1c000 */
[----:B------:R-:W-:Y:S02]  /*1700*/  LEA.HI.X R5, R30, UR43, RZ, 0x1, P1 ;  /* 0x0000002b1e057c11 */ /* 0x000fe400088f0cff */
[----:B------:R-:W-:-:S05]  /*1710*/  SEL R3, RZ, 0x1, P0 ;  /* 0x00000001ff037807 */ /* 0x000fca0000000000 */
[----:B------:R1:W-:Y:S04]  /*1720*/  STG.E.U16 desc[UR36][R4.64], R3 ;  /* 0x0000000304007986 */ /* 0x0003e8000c101524 */
.L_x_10250:
        /* <DEDUP_REMOVED lines=23> */
.L_x_5724:
[----:B------:R0:W5:Y:S02]  /*18a0*/  LDG.E R3, desc[UR36][R16.64] ;  /* 0x0000002410037981 */ /* 0x000164000c1e1900 */
.L_x_5723:
[----:B------:R-:W-:Y:S05]  /*18b0*/  BSYNC.RECONVERGENT B6 ;  /* 0x0000000000067941 */ /* 0x000fea0003800200 */
.L_x_5722:
[C---:B------:R-:W-:Y:S02]  /*18c0*/  LEA R2, P1, R31.reuse, UR42, 0x1 ;  /* 0x0000002a1f027c11 */ /* 0x040fe4000f8208ff */
[----:B-----5:R-:W-:Y:S02]  /*18d0*/  FSETP.GTU.FTZ.AND P0, PT, R28, R3, PT ;  /* 0x000000031c00720b */ /* 0x020fe40003f1c000 */
[----:B------:R-:W-:Y:S02]  /*18e0*/  LEA.HI.X R3, R31, UR43, RZ, 0x1, P1 ;  /* 0x0000002b1f037c11 */ /* 0x000fe400088f0cff */
[----:B------:R-:W-:-:S05]  /*18f0*/  SEL R5, RZ, 0x1, P0 ;  /* 0x00000001ff057807 */ /* 0x000fca0000000000 */
[----:B------:R1:W-:Y:S04]  /*1900*/  STG.E.U16 desc[UR36][R2.64], R5 ;  /* 0x0000000502007986 */ /* 0x0003e8000c101524 */
.L_x_10249:
[----:B------:R-:W-:Y:S05]  /*1910*/  BSYNC.RELIABLE B8 ;  /* 0x0000000000087941 */ /* 0x000fea0003800100 */
.L_x_5711:
        /* <DEDUP_REMOVED lines=23> */
.L_x_5727:
[----:B------:R0:W5:Y:S02]  /*1a90*/  LDG.E R4, desc[UR36][R16.64] ;  /* 0x0000002410047981 */ /* 0x000164000c1e1900 */
.L_x_5726:
[----:B------:R-:W-:Y:S05]  /*1aa0*/  BSYNC.RECONVERGENT B6 ;  /* 0x0000000000067941 */ /* 0x000fea0003800200 */
.L_x_5725:
[----:B-1----:R-:W1:Y:S01]  /*1ab0*/  LDC.64 R2, c[0x0][0x380] ;  /* 0x0000e000ff027b82 */ /* 0x002e620000000a00 */
[----:B------:R-:W-:Y:S01]  /*1ac0*/  IMAD.U32 R0, RZ, RZ, UR46 ;  /* 0x0000002eff007e24 */ /* 0x000fe2000f8e00ff */
[----:B-----5:R-:W-:Y:S01]  /*1ad0*/  FSETP.GTU.FTZ.AND P1, PT, R29, R4, PT ;  /* 0x000000041d00720b */ /* 0x020fe20003f3c000 */
[----:B------:R-:W-:-:S03]  /*1ae0*/  IMAD R5, R33, UR47, RZ ;  /* 0x0000002f21057c24 */ /* 0x000fc6000f8e02ff */
[----:B------:R-:W-:-:S04]  /*1af0*/  IADD3 R6, PT, PT, -R33, R0, RZ ;  /* 0x0000000021067210 */ /* 0x000fc80007ffe1ff */
[----:B------:R-:W-:-:S04]  /*1b00*/  ISETP.GT.AND P0, PT, R6, RZ, PT ;  /* 0x000000ff0600720c */ /* 0x000fc80003f04270 */
[----:B------:R-:W-:Y:S02]  /*1b10*/  SEL R7, R5, RZ, P0 ;  /* 0x000000ff05077207 */ /* 0x000fe40000000000 */
[----:B------:R-:W-:-:S03]  /*1b20*/  SEL R5, RZ, 0x1, P1 ;  /* 0x00000001ff057807 */ /* 0x000fc60000800000 */
[----:B-1----:R-:W-:-:S05]  /*1b30*/  IMAD.WIDE.U32 R2, R7, 0x2, R2 ;  /* 0x0000000207027825 */ /* 0x002fca00078e0002 */
[----:B------:R1:W-:Y:S01]  /*1b40*/  STG.E.U16 desc[UR36][R2.64], R5 ;  /* 0x0000000502007986 */ /* 0x0003e2000c101524 */
[----:B------:R-:W-:Y:S05]  /*1b50*/  BRA `(.L_x_5715) ;  /* 0x0000000000047947 */ /* 0x000fea0003800000 */
.L_x_10251:
[----:B------:R-:W-:Y:S05]  /*1b60*/  BREAK.RELIABLE B8 ;  /* 0x0000000000087942 */ /* 0x000fea0003800100 */
.L_x_5715:
[----:B------:R-:W-:Y:S05]  /*1b70*/  BSYNC.RECONVERGENT B9 ;  /* 0x0000000000097941 */ /* 0x000fea0003800200 */
.L_x_5710:
[----:B------:R-:W-:-:S05]  /*1b80*/  IMAD R33, R32, 0x4, R33 ;  /* 0x0000000420217824 */ /* 0x000fca00078e0221 */
[----:B------:R-:W-:-:S13]  /*1b90*/  ISETP.GE.U32.AND P0, PT, R33, R0, PT ;  /* 0x000000002100720c */ /* 0x000fda0003f06070 */
[----:B------:R-:W-:Y:S05]  /*1ba0*/  @!P0 BRA `(.L_x_5728) ;  /* 0xffffffe400708947 */ /* 0x000fea000383ffff */
[----:B------:R-:W-:Y:S05]  /*1bb0*/  BSYNC.RECONVERGENT B10 ;  /* 0x00000000000a7941 */ /* 0x000fea0003800200 */
.L_x_5699:
[----:B------:R-:W-:Y:S05]  /*1bc0*/  EXIT ;  /* 0x000000000000794d */ /* 0x000fea0003800000 */
.L_x_5729:
        /* <DEDUP_REMOVED lines=11> */
.L_x_10626:


//--------------------- .text._ZN2at4cuda57_GLOBAL__N__cd6b329d_24_DistributionBernoulli_cu_7537a20d21kernelPointwiseApply2IZNS_6native9templates4cuda28bernoulli_tensor_cuda_kernelIsfEEvRKNS_10TensorBaseES9_NS_15PhiloxCudaStateEEUliRsSB_SB_SB_RKfSD_SD_SD_E_sSC_jLi1ELi1ELi4ELi512ELi2EEEvNS0_6detail10TensorInfoIT0_T2_EENSG_IT1_SI_EESI_T_ --------------------------
	.section	.text._ZN2at4cuda57_GLOBAL__N__cd6b329d_24_DistributionBernoulli_cu_7537a20d21kernelPointwiseApply2IZNS_6native9templates4cuda28bernoulli_tensor_cuda_kernelIsfEEvRKNS_10TensorBaseES9_NS_15PhiloxCudaStateEEUliRsSB_SB_SB_RKfSD_SD_SD_E_sSC_jLi1ELi1ELi4ELi512ELi2EEEvNS0_6detail10TensorInfoIT0_T2_EENSG_IT1_SI_EESI_T_,"ax",@progbits
	.align	128
.text._ZN2at4cuda57_GLOBAL__N__cd6b329d_24_DistributionBernoulli_cu_7537a20d21kernelPointwiseApply2IZNS_6native9templates4cuda28bernoulli_tensor_cuda_kernelIsfEEvRKNS_10TensorBaseES9_NS_15PhiloxCudaStateEEUliRsSB_SB_SB_RKfSD_SD_SD_E_sSC_jLi1ELi1ELi4ELi512ELi2EEEvNS0_6detail10TensorInfoIT0_T2_EENSG_IT1_SI_EESI_T_:
        .type           _ZN2at4cuda57_GLOBAL__N__cd6b329d_24_DistributionBernoulli_cu_7537a20d21kernelPointwiseApply2IZNS_6native9templates4cuda28bernoulli_tensor_cuda_kernelIsfEEvRKNS_10TensorBaseES9_NS_15PhiloxCudaStateEEUliRsSB_SB_SB_RKfSD_SD_SD_E_sSC_jLi1ELi1ELi4ELi512ELi2EEEvNS0_6detail10TensorInfoIT0_T2_EENSG_IT1_SI_EESI_T_,@function
        .size           _ZN2at4cuda57_GLOBAL__N__cd6b329d_24_DistributionBernoulli_cu_7537a20d21kernelPointwiseApply2IZNS_6native9templates4cuda28bernoulli_tensor_cuda_kernelIsfEEvRKNS_10TensorBaseES9_NS_15PhiloxCudaStateEEUliRsSB_SB_SB_RKfSD_SD_SD_E_sSC_jLi1ELi1ELi4ELi512ELi2EEEvNS0_6detail10TensorInfoIT0_T2_EENSG_IT1_SI_EESI_T_,(.L_x_10627 - _ZN2at4cuda57_GLOBAL__N__cd6b329d_24_DistributionBernoulli_cu_7537a20d21kernelPointwiseApply2IZNS_6native9templates4cuda28bernoulli_tensor_cuda_kernelIsfEEvRKNS_10TensorBaseES9_NS_15PhiloxCudaStateEEUliRsSB_SB_SB_RKfSD_SD_SD_E_sSC_jLi1ELi1ELi4ELi512ELi2EEEvNS0_6detail10TensorInfoIT0_T2_EENSG_IT1_SI_EESI_T_)
        .other          _ZN2at4cuda57_GLOBAL__N__cd6b329d_24_DistributionBernoulli_cu_7537a20d21kernelPointwiseApply2IZNS_6native9templates4cuda28bernoulli_tensor_cuda_kernelIsfEEvRKNS_10TensorBaseES9_NS_15PhiloxCudaStateEEUliRsSB_SB_SB_RKfSD_SD_SD_E_sSC_jLi1ELi1ELi4ELi512ELi2EEEvNS0_6detail10TensorInfoIT0_T2_EENSG_IT1_SI_EESI_T_,@"STO_CUDA_ENTRY STV_DEFAULT"
_ZN2at4cuda57_GLOBAL__N__cd6b329d_24_DistributionBernoulli_cu_7537a20d21kernelPointwiseApply2IZNS_6native9templates4cuda28bernoulli_tensor_cuda_kernelIsfEEvRKNS_10TensorBaseES9_NS_15PhiloxCudaStateEEUliRsSB_SB_SB_RKfSD_SD_SD_E_sSC_jLi1ELi1ELi4ELi512ELi2EEEvNS0_6detail10TensorInfoIT0_T2_EENSG_IT1_SI_EESI_T_:
        /* <DEDUP_REMOVED lines=20> */
.L_x_5750:
        /* <DEDUP_REMOVED lines=149> */
.L_x_5730:
        /* <DEDUP_REMOVED lines=8> */
.L_x_5731:
        /* <DEDUP_REMOVED lines=19> */
.L_x_10252:
[----:B------:R-:W-:Y:S05]  /*0c40*/  BRX R2 -0xc50                                                                                                                                                                                                                                                                                                                                                                                                                                                                                (*"BRANCH_TARGETS .L_x_10253,.L_x_10254,.L_x_10255"*) ;  /* 0xfffffff002ec7949 */ /* 0x000fea000383ffff */
.L_x_5734:
        /* <DEDUP_REMOVED lines=30> */
.L_x_5740:
[----:B------:R0:W5:Y:S02]  /*0e30*/  LDG.E R0, desc[UR36][R16.64] ;  /* 0x0000002410007981 */ /* 0x000164000c1e1900 */
.L_x_5739:
[----:B------:R-:W-:Y:S05]  /*0e40*/  BSYNC.RECONVERGENT B6 ;  /* 0x0000000000067941 */ /* 0x000fea0003800200 */
.L_x_5738:
[C---:B------:R-:W-:Y:S02]  /*0e50*/  LEA R4, P1, R34.reuse, UR42, 0x1 ;  /* 0x0000002a22047c11 */ /* 0x040fe4000f8208ff */
[----:B-----5:R-:W-:Y:S02]  /*0e60*/  FSETP.GTU.FTZ.AND P0, PT, R33, R0, PT ;  /* 0x000000002100720b */ /* 0x020fe40003f1c000 */
[----:B------:R-:W-:Y:S02]  /*0e70*/  LEA.HI.X R5, R34, UR43, RZ, 0x1, P1 ;  /* 0x0000002b22057c11 */ /* 0x000fe400088f0cff */
[----:B------:R-:W-:-:S05]  /*0e80*/  SEL R3, RZ, 0x1, P0 ;  /* 0x00000001ff037807 */ /* 0x000fca0000000000 */
[----:B------:R1:W-:Y:S04]  /*0e90*/  STG.E.U16 desc[UR36][R4.64], R3 ;  /* 0x0000000304007986 */ /* 0x0003e8000c101524 */
.L_x_5736:
[----:B------:R-:W-:Y:S05]  /*0ea0*/  BSYNC.RELIABLE B7 ;  /* 0x0000000000077941 */ /* 0x000fea0003800100 */
.L_x_5735:
        /* <DEDUP_REMOVED lines=15> */
[----:B0-----:R-:W-:Y:S01]  /*0fa0*/  IMAD.U32 R4, RZ, RZ, UR4 ;  /* 0x00000004ff047e24 */ /* 0x001fe2000f8e00ff */
[----:B------:R-:W-:Y:S01]  /*0fb0*/  MOV R5, UR5 ;  /* 0x0000000500057c02 */ /* 0x000fe20008000f00 */
[----:B--2---:R-:W-:-:S02]  /*0fc0*/  IMAD.U32 R6, RZ, RZ, UR6 ;  /* 0x00000006ff067e24 */ /* 0x004fc4000f8e00ff */
[----:B------:R-:W-:Y:S02]  /*0fd0*/  IMAD.U32 R7, RZ, RZ, UR7 ;  /* 0x00000007ff077e24 */ /* 0x000fe4000f8e00ff */
[----:B---3--:R-:W-:Y:S02]  /*0fe0*/  IMAD.U32 R10, RZ, RZ, UR8 ;  /* 0x00000008ff0a7e24 */ /* 0x008fe4000f8e00ff */
[----:B------:R-:W-:-:S07]  /*0ff0*/  IMAD.U32 R11, RZ, RZ, UR9 ;  /* 0x00000009ff0b7e24 */ /* 0x000fce000f8e00ff */
[----:B------:R-:W-:-:S07]  /*1000*/  LEPC R20, `(.L_x_5743) ;  /* 0x000000001014794e */ /* 0x000fce0000000000 */
[----:B-1----:R-:W-:Y:S05]  /*1010*/  CALL.ABS.NOINC R2 ;  /* 0x0000000002007343 */ /* 0x002fea0003c00000 */
.L_x_5743:
[----:B------:R0:W5:Y:S02]  /*1020*/  LDG.E R0, desc[UR36][R16.64] ;  /* 0x0000002410007981 */ /* 0x000164000c1e1900 */
.L_x_5742:
[----:B------:R-:W-:Y:S05]  /*1030*/  BSYNC.RECONVERGENT B6 ;  /* 0x0000000000067941 */ /* 0x000fea0003800200 */
.L_x_5741:
[C---:B------:R-:W-:Y:S02]  /*1040*/  LEA R2, P1, R22.reuse, UR42, 0x1 ;  /* 0x0000002a16027c11 */ /* 0x040fe4000f8208ff */
[----:B-----5:R-:W-:Y:S02]  /*1050*/  FSETP.GTU.FTZ.AND P0, PT, R31, R0, PT ;  /* 0x000000001f00720b */ /* 0x020fe40003f1c000 */
[----:B-1----:R-:W-:Y:S02]  /*1060*/  LEA.HI.X R3, R22, UR43, RZ, 0x1, P1 ;  /* 0x0000002b16037c11 */ /* 0x002fe400088f0cff */
[----:B------:R-:W-:-:S05]  /*1070*/  SEL R5, RZ, 0x1, P0 ;  /* 0x00000001ff057807 */ /* 0x000fca0000000000 */
[----:B------:R1:W-:Y:S04]  /*1080*/  STG.E.U16 desc[UR36][R2.64], R5 ;  /* 0x0000000502007986 */ /* 0x0003e8000c101524 */
.L_x_10254:
        /* <DEDUP_REMOVED lines=23> */
.L_x_5746:
[----:B------:R0:W5:Y:S02]  /*1200*/  LDG.E R3, desc[UR36][R16.64] ;  /* 0x0000002410037981 */ /* 0x000164000c1e1900 */
.L_x_5745:
[----:B------:R-:W-:Y:S05]  /*1210*/  BSYNC.RECONVERGENT B6 ;  /* 0x0000000000067941 */ /* 0x000fea0003800200 */
.L_x_5744:
[----:B------:R-:W-:Y:S02]  /*1220*/  LEA R2, P1, R24, UR42, 0x1 ;  /* 0x0000002a18027c11 */ /* 0x000fe4000f8208ff */
[----:B-----5:R-:W-:Y:S02]  /*1230*/  FSETP.GTU.FTZ.AND P0, PT, R30, R3, PT ;  /* 0x000000031e00720b */ /* 0x020fe40003f1c000 */
[----:B------:R-:W-:Y:S02]  /*1240*/  LEA.HI.X R3, R24, UR43, RZ, 0x1, P1 ;  /* 0x0000002b18037c11 */ /* 0x000fe400088f0cff */
[----:B------:R-:W-:-:S05]  /*1250*/  SEL R5, RZ, 0x1, P0 ;  /* 0x00000001ff057807 */ /* 0x000fca0000000000 */
[----:B------:R1:W-:Y:S04]  /*1260*/  STG.E.U16 desc[UR36][R2.64], R5 ;  /* 0x0000000502007986 */ /* 0x0003e8000c101524 */
.L_x_10253:
[----:B------:R-:W-:Y:S05]  /*1270*/  BSYNC.RELIABLE B8 ;  /* 0x0000000000087941 */ /* 0x000fea0003800100 */
.L_x_5733:
        /* <DEDUP_REMOVED lines=23> */
.L_x_5749:
[----:B------:R0:W5:Y:S02]  /*13f0*/  LDG.E R0, desc[UR36][R16.64] ;  /* 0x0000002410007981 */ /* 0x000164000c1e1900 */
.L_x_5748:
[----:B------:R-:W-:Y:S05]  /*1400*/  BSYNC.RECONVERGENT B6 ;  /* 0x0000000000067941 */ /* 0x000fea0003800200 */
.L_x_5747:
[C---:B-1----:R-:W-:Y:S02]  /*1410*/  LEA R2, P1, R26.reuse, UR42, 0x1 ;  /* 0x0000002a1a027c11 */ /* 0x042fe4000f8208ff */
[----:B-----5:R-:W-:Y:S02]  /*1420*/  FSETP.GTU.FTZ.AND P0, PT, R29, R0, PT ;  /* 0x000000001d00720b */ /* 0x020fe40003f1c000 */
[----:B------:R-:W-:Y:S02]  /*1430*/  LEA.HI.X R3, R26, UR43, RZ, 0x1, P1 ;  /* 0x0000002b1a037c11 */ /* 0x000fe400088f0cff */
[----:B------:R-:W-:-:S05]  /*1440*/  SEL R5, RZ, 0x1, P0 ;  /* 0x00000001ff057807 */ /* 0x000fca0000000000 */
[----:B------:R1:W-:Y:S01]  /*1450*/  STG.E.U16 desc[UR36][R2.64], R5 ;  /* 0x0000000502007986 */ /* 0x0003e2000c101524 */
[----:B------:R-:W-:Y:S05]  /*1460*/  BRA `(.L_x_5737) ;  /* 0x0000000000047947 */ /* 0x000fea0003800000 */
.L_x_10255:
[----:B------:R-:W-:Y:S05]  /*1470*/  BREAK.RELIABLE B8 ;  /* 0x0000000000087942 */ /* 0x000fea0003800100 */
.L_x_5737:
[----:B------:R-:W-:Y:S05]  /*1480*/  BSYNC.RECONVERGENT B9 ;  /* 0x0000000000097941 */ /* 0x000fea0003800200 */
.L_x_5732:
[----:B------:R-:W-:-:S13]  /*1490*/  ISETP.NE.AND P0, PT, R32, RZ, PT ;  /* 0x000000ff2000720c */ /* 0x000fda0003f05270 */
[----:B------:R-:W-:Y:S05]  /*14a0*/  @!P0 BRA `(.L_x_5750) ;  /* 0xffffffec00248947 */ /* 0x000fea000383ffff */
[----:B------:R-:W-:Y:S05]  /*14b0*/  EXIT ;  /* 0x000000000000794d */ /* 0x000fea0003800000 */
.L_x_5751:
        /* <DEDUP_REMOVED lines=12> */
.L_x_10627:


//--------------------- .text._ZN2at4cuda57_GLOBAL__N__cd6b329d_24_DistributionBernoulli_cu_7537a20d21kernelPointwiseApply2IZNS_6native9templates4cuda28bernoulli_tensor_cuda_kernelIlfEEvRKNS_10TensorBaseES9_NS_15PhiloxCudaStateEEUliRlSB_SB_SB_RKfSD_SD_SD_E_lSC_mLin1ELin1ELi4ELi512ELi2EEEvNS0_6detail10TensorInfoIT0_T2_EENSG_IT1_SI_EESI_T_ --------------------------
	.section	.text._ZN2at4cuda57_GLOBAL__N__cd6b329d_24_DistributionBernoulli_cu_7537a20d21kernelPointwiseApply2IZNS_6native9templates4cuda28bernoulli_tensor_cuda_kernelIlfEEvRKNS_10TensorBaseES9_NS_15PhiloxCudaStateEEUliRlSB_SB_SB_RKfSD_SD_SD_E_lSC_mLin1ELin1ELi4ELi512ELi2EEEvNS0_6detail10TensorInfoIT0_T2_EENSG_IT1_SI_EESI_T_,"ax",@progbits
	.align	128
.text._ZN2at4cuda57_GLOBAL__N__cd6b329d_24_DistributionBernoulli_cu_7537a20d21kernelPointwiseApply2IZNS_6native9templates4cuda28bernoulli_tensor_cuda_kernelIlfEEvRKNS_10TensorBaseES9_NS_15PhiloxCudaStateEEUliRlSB_SB_SB_RKfSD_SD_SD_E_lSC_mLin1ELin1ELi4ELi512ELi2EEEvNS0_6detail10TensorInfoIT0_T2_EENSG_IT1_SI_EESI_T_:
        .type           _ZN2at4cuda57_GLOBAL__N__cd6b329d_24_DistributionBernoulli_cu_7537a20d21kernelPointwiseApply2IZNS_6native9templates4cuda28bernoulli_tensor_cuda_kernelIlfEEvRKNS_10TensorBaseES9_NS_15PhiloxCudaStateEEUliRlSB_SB_SB_RKfSD_SD_SD_E_lSC_mLin1ELin1ELi4ELi512ELi2EEEvNS0_6detail10TensorInfoIT0_T2_EENSG_IT1_SI_EESI_T_,@function
        .size           _ZN2at4cuda57_GLOBAL__N__cd6b329d_24_DistributionBernoulli_cu_7537a20d21kernelPointwiseApply2IZNS_6native9templates4cuda28bernoulli_tensor_cuda_kernelIlfEEvRKNS_10TensorBaseES9_NS_15PhiloxCudaStateEEUliRlSB_SB_SB_RKfSD_SD_SD_E_lSC_mLin1ELin1ELi4ELi512ELi2EEEvNS0_6detail10TensorInfoIT0_T2_EENSG_IT1_SI_EESI_T_,(.L_x_10628 - _ZN2at4cuda57_GLOBAL__N__cd6b329d_24_DistributionBernoulli_cu_7537a20d21kernelPointwiseApply2IZNS_6native9templates4cuda28bernoulli_tensor_cuda_kernelIlfEEvRKNS_10TensorBaseES9_NS_15PhiloxCudaStateEEUliRlSB_SB_SB_RKfSD_SD_SD_E_lSC_mLin1ELin1ELi4ELi512ELi2EEEvNS0_6detail10TensorInfoIT0_T2_EENSG_IT1_SI_EESI_T_)
        .other          _ZN2at4cuda57_GLOBAL__N__cd6b329d_24_DistributionBernoulli_cu_7537a20d21kernelPointwiseApply2IZNS_6native9templates4cuda28bernoulli_tensor_cuda_kernelIlfEEvRKNS_10TensorBaseES9_NS_15PhiloxCudaStateEEUliRlSB_SB_SB_RKfSD_SD_SD_E_lSC_mLin1ELin1ELi4ELi512ELi2EEEvNS0_6detail10TensorInfoIT0_T2_EENSG_IT1_SI_EESI_T_,@"STO_CUDA_ENTRY STV_DEFAULT"
_ZN2at4cuda57_GLOBAL__N__cd6b329d_24_DistributionBernoulli_cu_7537a20d21kernelPointwiseApply2IZNS_6native9templates4cuda28bernoulli_tensor_cuda_kernelIlfEEvRKNS_10TensorBaseES9_NS_15PhiloxCudaStateEEUliRlSB_SB_SB_RKfSD_SD_SD_E_lSC_mLin1ELin1ELi4ELi512ELi2EEEvNS0_6detail10TensorInfoIT0_T2_EENSG_IT1_SI_EESI_T_:
        /* <DEDUP_REMOVED lines=18> */
.L_x_6185:
        /* <DEDUP_REMOVED lines=44> */
.L_x_5781:
        /* <DEDUP_REMOVED lines=33> */
.L_x_5758:
[----:B------:R-:W-:Y:S01]  /*05f0*/  IMAD.MOV.U32 R4, RZ, RZ, R16 ;  /* 0x000000ffff047224 */ /* 0x000fe200078e0010 */
[----:B------:R-:W-:Y:S01]  /*0600*/  MOV R5, R13 ;  /* 0x0000000d00057202 */ /* 0x000fe20000000f00 */
[----:B------:R-:W-:Y:S01]  /*0610*/  IMAD.MOV.U32 R2, RZ, RZ, R10 ;  /* 0x000000ffff027224 */ /* 0x000fe200078e000a */
[----:B------:R-:W-:Y:S02]  /*0620*/  MOV R3, R11 ;  /* 0x0000000b00037202 */ /* 0x000fe40000000f00 */
[----:B------:R-:W-:-:S07]  /*0630*/  MOV R0, 0x650 ;  /* 0x0000065000007802 */ /* 0x000fce0000000f00 */
[----:B------:R-:W-:Y:S05]  /*0640*/  CALL.REL.NOINC `($__internal_46_$__cuda_sm20_div_u64) ;  /* 0x000001c400b07944 */ /* 0x000fea0003c00000 */
        /* <DEDUP_REMOVED lines=9> */
.L_x_5759:
[----:B------:R-:W-:Y:S05]  /*06e0*/  BSYNC.RECONVERGENT B2 ;  /* 0x0000000000027941 */ /* 0x000fea0003800200 */
.L_x_5757:
        /* <DEDUP_REMOVED lines=41> */
.L_x_5761:
[----:B------:R-:W-:Y:S01]  /*0980*/  MOV R4, R10 ;  /* 0x0000000a00047202 */ /* 0x000fe20000000f00 */
[----:B------:R-:W-:Y:S01]  /*0990*/  IMAD.MOV.U32 R5, RZ, RZ, R11 ;  /* 0x000000ffff057224 */ /* 0x000fe200078e000b */
[----:B------:R-:W-:Y:S01]  /*09a0*/  MOV R2, R12 ;  /* 0x0000000c00027202 */ /* 0x000fe20000000f00 */
[----:B------:R-:W-:Y:S01]  /*09b0*/  IMAD.MOV.U32 R3, RZ, RZ, R13 ;  /* 0x000000ffff037224 */ /* 0x000fe200078e000d */
[----:B------:R-:W-:-:S07]  /*09c0*/  MOV R0, 0x9e0 ;  /* 0x000009e000007802 */ /* 0x000fce0000000f00 */
[----:B------:R-:W-:Y:S05]  /*09d0*/  CALL.REL.NOINC `($__internal_46_$__cuda_sm20_div_u64) ;  /* 0x000001c000cc7944 */ /* 0x000fea0003c00000 */
        /* <DEDUP_REMOVED lines=10> */
.L_x_5762:
[----:B------:R-:W-:Y:S05]  /*0a80*/  BSYNC.RECONVERGENT B2 ;  /* 0x0000000000027941 */ /* 0x000fea0003800200 */
.L_x_5760:
        /* <DEDUP_REMOVED lines=39> */
.L_x_5764:
[----:B------:R-:W-:Y:S01]  /*0d00*/  IMAD.MOV.U32 R4, RZ, RZ, R10 ;  /* 0x000000ffff047224 */ /* 0x000fe200078e000a */
[----:B------:R-:W-:Y:S01]  /*0d10*/  MOV R5, R11 ;  /* 0x0000000b00057202 */ /* 0x000fe20000000f00 */
[----:B------:R-:W-:Y:S01]  /*0d20*/  IMAD.MOV.U32 R2, RZ, RZ, R12 ;  /* 0x000000ffff027224 */ /* 0x000fe200078e000c */
[----:B------:R-:W-:Y:S02]  /*0d30*/  MOV R3, R13 ;  /* 0x0000000d00037202 */ /* 0x000fe40000000f00 */
[----:B------:R-:W-:-:S07]  /*0d40*/  MOV R0, 0xd60 ;  /* 0x00000d6000007802 */ /* 0x000fce0000000f00 */
[----:B------:R-:W-:Y:S05]  /*0d50*/  CALL.REL.NOINC `($__internal_46_$__cuda_sm20_div_u64) ;  /* 0x000001bc00ec7944 */ /* 0x000fea0003c00000 */
        /* <DEDUP_REMOVED lines=10> */
.L_x_5765:
[----:B------:R-:W-:Y:S05]  /*0e00*/  BSYNC.RECONVERGENT B2 ;  /* 0x0000000000027941 */ /* 0x000fea0003800200 */
.L_x_5763:
        /* <DEDUP_REMOVED lines=38> */
.L_x_5767:
        /* <DEDUP_REMOVED lines=16> */
.L_x_5768:
[----:B------:R-:W-:Y:S05]  /*1170*/  BSYNC.RECONVERGENT B2 ;  /* 0x0000000000027941 */ /* 0x000fea0003800200 */
.L_x_5766:
        /* <DEDUP_REMOVED lines=39> */
.L_x_5770:
[----:B------:R-:W-:Y:S01]  /*13f0*/  MOV R4, R10 ;  /* 0x0000000a00047202 */ /* 0x000fe20000000f00 */
[----:B------:R-:W-:Y:S01]  /*1400*/  IMAD.MOV.U32 R5, RZ, RZ, R11 ;  /* 0x000000ffff057224 */ /* 0x000fe200078e000b */
[----:B------:R-:W-:Y:S01]  /*1410*/  MOV R2, R12 ;  /* 0x0000000c00027202 */ /* 0x000fe20000000f00 */
[----:B------:R-:W-:Y:S01]  /*1420*/  IMAD.MOV.U32 R3, RZ, RZ, R13 ;  /* 0x000000ffff037224 */ /* 0x000fe200078e000d */
[----:B------:R-:W-:-:S07]  /*1430*/  MOV R0, 0x1450 ;  /* 0x0000145000007802 */ /* 0x000fce0000000f00 */
[----:B------:R-:W-:Y:S05]  /*1440*/  CALL.REL.NOINC `($__internal_46_$__cuda_sm20_div_u64) ;  /* 0x000001b800307944 */ /* 0x000fea0003c00000 */
        /* <DEDUP_REMOVED lines=10> */
.L_x_5771:
[----:B------:R-:W-:Y:S05]  /*14f0*/  BSYNC.RECONVERGENT B2 ;  /* 0x0000000000027941 */ /* 0x000fea0003800200 */
.L_x_5769:
        /* <DEDUP_REMOVED lines=39> */
.L_x_5773:
        /* <DEDUP_REMOVED lines=16> */
.L_x_5774:
[----:B------:R-:W-:Y:S05]  /*1870*/  BSYNC.RECONVERGENT B2 ;  /* 0x0000000000027941 */ /* 0x000fea0003800200 */
.L_x_5772:
        /* <DEDUP_REMOVED lines=39> */
.L_x_5776:
        /* <DEDUP_REMOVED lines=16> */
.L_x_5777:
[----:B------:R-:W-:Y:S05]  /*1bf0*/  BSYNC.RECONVERGENT B2 ;  /* 0x0000000000027941 */ /* 0x000fea0003800200 */
.L_x_5775:
        /* <DEDUP_REMOVED lines=38> */
.L_x_5779:
        /* <DEDUP_REMOVED lines=17> */
.L_x_5780:
[----:B------:R-:W-:Y:S05]  /*1f70*/  BSYNC.RECONVERGENT B2 ;  /* 0x0000000000027941 */ /* 0x000fea0003800200 */
.L_x_5778:
        /* <DEDUP_REMOVED lines=13> */
.L_x_5756:
[----:B------:R-:W-:-:S07]  /*2050*/  IADD3 R12, PT, PT, R9, 0x4, RZ ;  /* 0x00000004090c7810 */ /* 0x000fce0007ffe0ff */
.L_x_5755:
        /* <DEDUP_REMOVED lines=35> */
.L_x_5784:
[----:B------:R-:W-:Y:S01]  /*2290*/  MOV R4, R16 ;  /* 0x0000001000047202 */ /* 0x000fe20000000f00 */
[----:B------:R-:W-:Y:S01]  /*22a0*/  IMAD.MOV.U32 R5, RZ, RZ, R13 ;  /* 0x000000ffff057224 */ /* 0x000fe200078e000d */
[----:B------:R-:W-:Y:S01]  /*22b0*/  MOV R2, R8 ;  /* 0x0000000800027202 */ /* 0x000fe20000000f00 */
[----:B------:R-:W-:Y:S01]  /*22c0*/  IMAD.MOV.U32 R3, RZ, RZ, R9 ;  /* 0x000000ffff037224 */ /* 0x000fe200078e0009 */
[----:B------:R-:W-:-:S07]  /*22d0*/  MOV R0, 0x22f0 ;  /* 0x000022f000007802 */ /* 0x000fce0000000f00 */
[----:B------:R-:W-:Y:S05]  /*22e0*/  CALL.REL.NOINC `($__internal_46_$__cuda_sm20_div_u64) ;  /* 0x000001a800887944 */ /* 0x000fea0003c00000 */
        /* <DEDUP_REMOVED lines=9> */
.L_x_5785:
[----:B------:R-:W-:Y:S05]  /*2380*/  BSYNC.RECONVERGENT B1 ;  /* 0x0000000000017941 */ /* 0x000fea0003800200 */
.L_x_5783:
        /* <DEDUP_REMOVED lines=41> */
.L_x_5787:
        /* <DEDUP_REMOVED lines=16> */
.L_x_5788:
[----:B------:R-:W-:Y:S05]  /*2720*/  BSYNC.RECONVERGENT B1 ;  /* 0x0000000000017941 */ /* 0x000fea0003800200 */
.L_x_5786:
        /* <DEDUP_REMOVED lines=39> */
.L_x_5790:
        /* <DEDUP_REMOVED lines=16> */
.L_x_5791:
[----:B------:R-:W-:Y:S05]  /*2aa0*/  BSYNC.RECONVERGENT B1 ;  /* 0x0000000000017941 */ /* 0x000fea0003800200 */
.L_x_5789:
        /* <DEDUP_REMOVED lines=38> */
.L_x_5793:
        /* <DEDUP_REMOVED lines=17> */
.L_x_5794:
[----:B------:R-:W-:Y:S05]  /*2e20*/  BSYNC.RECONVERGENT B1 ;  /* 0x0000000000017941 */ /* 0x000fea0003800200 */
.L_x_5792:
        /* <DEDUP_REMOVED lines=10> */
.L_x_5782:
        /* <DEDUP_REMOVED lines=35> */
.L_x_5797:
        /* <DEDUP_REMOVED lines=15> */
.L_x_5798:
[----:B------:R-:W-:Y:S05]  /*31f0*/  BSYNC.RECONVERGENT B1 ;  /* 0x0000000000017941 */ /* 0x000fea0003800200 */
.L_x_5796:
        /* <DEDUP_REMOVED lines=40> */
.L_x_5800:
        /* <DEDUP_REMOVED lines=17> */
.L_x_5801:
[----:B------:R-:W-:Y:S05]  /*3590*/  BSYNC.RECONVERGENT B1 ;  /* 0x0000000000017941 */ /* 0x000fea0003800200 */
.L_x_5799:
        /* <DEDUP_REMOVED lines=10> */
.L_x_5795:
        /* <DEDUP_REMOVED lines=33> */
.L_x_5803:
[----:B------:R-:W-:Y:S01]  /*3850*/  MOV R4, R16 ;  /* 0x0000001000047202 */ /* 0x000fe20000000f00 */
[----:B------:R-:W-:Y:S01]  /*3860*/  IMAD.MOV.U32 R5, RZ, RZ, R13 ;  /* 0x000000ffff057224 */ /* 0x000fe200078e000d */
[----:B------:R-:W-:Y:S01]  /*3870*/  MOV R2, R8 ;  /* 0x0000000800027202 */ /* 0x000fe20000000f00 */
[----:B------:R-:W-:Y:S01]  /*3880*/  IMAD.MOV.U32 R3, RZ, RZ, R9 ;  /* 0x000000ffff037224 */ /* 0x000fe200078e0009 */
[----:B------:R-:W-:-:S07]  /*3890*/  MOV R0, 0x38b0 ;  /* 0x000038b000007802 */ /* 0x000fce0000000f00 */
[----:B------:R-:W-:Y:S05]  /*38a0*/  CALL.REL.NOINC `($__internal_46_$__cuda_sm20_div_u64) ;  /* 0x0000019400187944 */ /* 0x000fea0003c00000 */
        /* <DEDUP_REMOVED lines=10> */
.L_x_5804:
[----:B------:R-:W-:Y:S05]  /*3950*/  BSYNC.RECONVERGENT B1 ;  /* 0x0000000000017941 */ /* 0x000fea0003800200 */
.L_x_5802:
        /* <DEDUP_REMOVED lines=10> */
.L_x_5754:
        /* <DEDUP_REMOVED lines=23> */
.L_x_5831:
        /* <DEDUP_REMOVED lines=34> */
.L_x_5808:
[----:B------:R-:W-:Y:S01]  /*3d90*/  IMAD.MOV.U32 R4, RZ, RZ, R12 ;  /* 0x000000ffff047224 */ /* 0x000fe200078e000c */
[----:B------:R-:W-:Y:S01]  /*3da0*/  MOV R5, R13 ;  /* 0x0000000d00057202 */ /* 0x000fe20000000f00 */
[----:B------:R-:W-:Y:S01]  /*3db0*/  IMAD.MOV.U32 R2, RZ, RZ, R10 ;  /* 0x000000ffff027224 */ /* 0x000fe200078e000a */
[----:B------:R-:W-:Y:S02]  /*3dc0*/  MOV R3, R11 ;  /* 0x0000000b00037202 */ /* 0x000fe40000000f00 */
[----:B------:R-:W-:-:S07]  /*3dd0*/  MOV R0, 0x3df0 ;  /* 0x00003df000007802 */ /* 0x000fce0000000f00 */
[----:B------:R-:W-:Y:S05]  /*3de0*/  CALL.REL.NOINC `($__internal_46_$__cuda_sm20_div_u64) ;  /* 0x0000018c00c87944 */ /* 0x000fea0003c00000 */
        /* <DEDUP_REMOVED lines=8> */
.L_x_5809:
[----:B------:R-:W-:Y:S05]  /*3e70*/  BSYNC.RECONVERGENT B2 ;  /* 0x0000000000027941 */ /* 0x000fea0003800200 */
.L_x_5807:
        /* <DEDUP_REMOVED lines=37> */
.L_x_5811:
        /* <DEDUP_REMOVED lines=16> */
.L_x_5812:
[----:B------:R-:W-:Y:S05]  /*41d0*/  BSYNC.RECONVERGENT B2 ;  /* 0x0000000000027941 */ /* 0x000fea0003800200 */
.L_x_5810:
        /* <DEDUP_REMOVED lines=38> */
.L_x_5814:
        /* <DEDUP_REMOVED lines=16> */
.L_x_5815:
[----:B------:R-:W-:Y:S05]  /*4540*/  BSYNC.RECONVERGENT B2 ;  /* 0x0000000000027941 */ /* 0x000fea0003800200 */
.L_x_5813:
        /* <DEDUP_REMOVED lines=38> */
.L_x_5817:
        /* <DEDUP_REMOVED lines=16> */
.L_x_5818:
[----:B------:R-:W-:Y:S05]  /*48b0*/  BSYNC.RECONVERGENT B2 ;  /* 0x0000000000027941 */ /* 0x000fea0003800200 */
.L_x_5816:
        /* <DEDUP_REMOVED lines=38> */
.L_x_5820:
        /* <DEDUP_REMOVED lines=16> */
.L_x_5821:
[----:B------:R-:W-:Y:S05]  /*4c20*/  BSYNC.RECONVERGENT B2 ;  /* 0x0000000000027941 */ /* 0x000fea0003800200 */
.L_x_5819:
        /* <DEDUP_REMOVED lines=38> */
.L_x_5823:
        /* <DEDUP_REMOVED lines=16> */
.L_x_5824:
[----:B------:R-:W-:Y:S05]  /*4f90*/  BSYNC.RECONVERGENT B2 ;  /* 0x0000000000027941 */ /* 0x000fea0003800200 */
.L_x_5822:
        /* <DEDUP_REMOVED lines=38> */
.L_x_5826:
        /* <DEDUP_REMOVED lines=16> */
.L_x_5827:
[----:B------:R-:W-:Y:S05]  /*5300*/  BSYNC.RECONVERGENT B2 ;  /* 0x0000000000027941 */ /* 0x000fea0003800200 */
.L_x_5825:
        /* <DEDUP_REMOVED lines=38> */
.L_x_5829:
        /* <DEDUP_REMOVED lines=16> */
.L_x_5830:
[----:B------:R-:W-:Y:S05]  /*5670*/  BSYNC.RECONVERGENT B2 ;  /* 0x0000000000027941 */ /* 0x000fea0003800200 */
.L_x_5828:
        /* <DEDUP_REMOVED lines=8> */
.L_x_5806:
        /* <DEDUP_REMOVED lines=37> */
.L_x_5835:
[----:B------:R-:W-:Y:S01]  /*5950*/  MOV R4, R12 ;  /* 0x0000000c00047202 */ /* 0x000fe20000000f00 */
[----:B------:R-:W-:Y:S01]  /*5960*/  IMAD.MOV.U32 R5, RZ, RZ, R13 ;  /* 0x000000ffff057224 */ /* 0x000fe200078e000d */
[----:B------:R-:W-:Y:S01]  /*5970*/  MOV R2, R10 ;  /* 0x0000000a00027202 */ /* 0x000fe20000000f00 */
[----:B------:R-:W-:Y:S01]  /*5980*/  IMAD.MOV.U32 R3, RZ, RZ, R11 ;  /* 0x000000ffff037224 */ /* 0x000fe200078e000b */
[----:B------:R-:W-:-:S07]  /*5990*/  MOV R0, 0x59b0 ;  /* 0x000059b000007802 */ /* 0x000fce0000000f00 */
[----:B------:R-:W-:Y:S05]  /*59a0*/  CALL.REL.NOINC `($__internal_46_$__cuda_sm20_div_u64) ;  /* 0x0000017000d87944 */ /* 0x000fea0003c00000 */
        /* <DEDUP_REMOVED lines=8> */
.L_x_5836:
[----:B------:R-:W-:Y:S05]  /*5a30*/  BSYNC.RECONVERGENT B2 ;  /* 0x0000000000027941 */ /* 0x000fea0003800200 */
.L_x_5834:
        /* <DEDUP_REMOVED lines=37> */
.L_x_5838:
        /* <DEDUP_REMOVED lines=16> */
.L_x_5839:
[----:B------:R-:W-:Y:S05]  /*5d90*/  BSYNC.RECONVERGENT B2 ;  /* 0x0000000000027941 */ /* 0x000fea0003800200 */
.L_x_5837:
        /* <DEDUP_REMOVED lines=38> */
.L_x_5841:
        /* <DEDUP_REMOVED lines=16> */
.L_x_5842:
[----:B------:R-:W-:Y:S05]  /*6100*/  BSYNC.RECONVERGENT B2 ;  /* 0x0000000000027941 */ /* 0x000fea0003800200 */
.L_x_5840:
        /* <DEDUP_REMOVED lines=38> */
.L_x_5844:
        /* <DEDUP_REMOVED lines=16> */
.L_x_5845:
[----:B------:R-:W-:Y:S05]  /*6470*/  BSYNC.RECONVERGENT B2 ;  /* 0x0000000000027941 */ /* 0x000fea0003800200 */
.L_x_5843:
[----:B------:R-:W0:Y:S01]  /*6480*/  LDC.64 R2, c[0x0][R8+0x450] ;  /* 0x0001140008027b82 */ /* 0x000e220000000a00 */
[----:B------:R-:W-:Y:S02]  /*6490*/  IMAD.MOV.U32 R15, RZ, RZ, R16 ;  /* 0x000000ffff0f7224 */ /* 0x000fe400078e0010 */
[-C--:B0-----:R-:W-:Y:S02]  /*64a0*/  IMAD R0, R3, R4.reuse, RZ ;  /* 0x0000000403007224 */ /* 0x081fe400078e02ff */
[----:B------:R-:W-:-:S04]  /*64b0*/  IMAD.WIDE.U32 R14, R2, R4, R14 ;  /* 0x00000004020e7225 */ /* 0x000fc800078e000e */
[----:B------:R-:W-:-:S05]  /*64c0*/  IMAD R5, R2, R5, R0 ;  /* 0x0000000502057224 */ /* 0x000fca00078e0200 */
[----:B------:R-:W-:-:S07]  /*64d0*/  IADD3 R15, PT, PT, R15, R5, RZ ;  /* 0x000000050f0f7210 */ /* 0x000fce0007ffe0ff */
.L_x_5833:
        /* <DEDUP_REMOVED lines=36> */
.L_x_5848:
        /* <DEDUP_REMOVED lines=14> */
.L_x_5849:
[----:B------:R-:W-:Y:S05]  /*6800*/  BSYNC.RECONVERGENT B2 ;  /* 0x0000000000027941 */ /* 0x000fea0003800200 */
.L_x_5847:
        /* <DEDUP_REMOVED lines=37> */
.L_x_5851:
        /* <DEDUP_REMOVED lines=16> */
.L_x_5852:
[----:B------:R-:W-:Y:S05]  /*6b60*/  BSYNC.RECONVERGENT B2 ;  /* 0x0000000000027941 */ /* 0x000fea0003800200 */
.L_x_5850:
[----:B------:R-:W0:Y:S01]  /*6b70*/  LDC.64 R2, c[0x0][R8+0x450] ;  /* 0x0001140008027b82 */ /* 0x000e220000000a00 */
[----:B------:R-:W-:Y:S01]  /*6b80*/  MOV R15, R16 ;  /* 0x00000010000f7202 */ /* 0x000fe20000000f00 */
[-C--:B0-----:R-:W-:Y:S02]  /*6b90*/  IMAD R0, R3, R4.reuse, RZ ;  /* 0x0000000403007224 */ /* 0x081fe400078e02ff */
[----:B------:R-:W-:-:S04]  /*6ba0*/  IMAD.WIDE.U32 R14, R2, R4, R14 ;  /* 0x00000004020e7225 */ /* 0x000fc800078e000e */
[----:B------:R-:W-:-:S04]  /*6bb0*/  IMAD R5, R2, R5, R0 ;  /* 0x0000000502057224 */ /* 0x000fc800078e0200 */
[----:B------:R-:W-:-:S07]  /*6bc0*/  IMAD.IADD R15, R15, 0x1, R5 ;  /* 0x000000010f0f7824 */ /* 0x000fce00078e0205 */
.L_x_5846:
        /* <DEDUP_REMOVED lines=34> */
.L_x_5854:
        /* <DEDUP_REMOVED lines=14> */
.L_x_5855:
[----:B------:R-:W-:Y:S05]  /*6ed0*/  BSYNC.RECONVERGENT B2 ;  /* 0x0000000000027941 */ /* 0x000fea0003800200 */
.L_x_5853:
[----:B------:R-:W0:Y:S02]  /*6ee0*/  LDC.64 R10, c[0x0][R10+0x450] ;  /* 0x000114000a0a7b82 */ /* 0x000e240000000a00 */
[-C--:B0-----:R-:W-:Y:S02]  /*6ef0*/  IMAD R0, R11, R4.reuse, RZ ;  /* 0x000000040b007224 */ /* 0x081fe400078e02ff */
[----:B------:R-:W-:-:S04]  /*6f00*/  IMAD.WIDE.U32 R14, R10, R4, R14 ;  /* 0x000000040a0e7225 */ /* 0x000fc800078e000e */
[----:B------:R-:W-:-:S05]  /*6f10*/  IMAD R5, R10, R5, R0 ;  /* 0x000000050a057224 */ /* 0x000fca00078e0200 */
[----:B------:R-:W-:-:S07]  /*6f20*/  IADD3 R15, PT, PT, R15, R5, RZ ;  /* 0x000000050f0f7210 */ /* 0x000fce0007ffe0ff */
.L_x_5832:
[----:B------:R-:W-:Y:S05]  /*6f30*/  BSYNC.RECONVERGENT B1 ;  /* 0x0000000000017941 */ /* 0x000fea0003800200 */
.L_x_5805:
[----:B------:R-:W0:Y:S02]  /*6f40*/  LDCU.64 UR4, c[0x0][0x5f0] ;  /* 0x0000be00ff0477ac */ /* 0x000e240008000a00 */
[----:B0-----:R-:W-:Y:S02]  /*6f50*/  IMAD R5, R13, UR4, RZ ;  /* 0x000000040d057c24 */ /* 0x001fe4000f8e02ff */
[----:B------:R-:W-:-:S04]  /*6f60*/  IMAD.WIDE.U32 R2, R12, UR4, R14 ;  /* 0x000000040c027c25 */ /* 0x000fc8000f8e000e */
[----:B------:R-:W-:Y:S02]  /*6f70*/  IMAD R5, R12, UR5, R5 ;  /* 0x000000050c057c24 */ /* 0x000fe4000f8e0205 */
[----:B------:R-:W-:-:S03]  /*6f80*/  IMAD.MOV.U32 R42, RZ, RZ, R2 ;  /* 0x000000ffff2a7224 */ /* 0x000fc600078e0002 */
[----:B------:R-:W-:-:S07]  /*6f90*/  IADD3 R45, PT, PT, R3, R5, RZ ;  /* 0x00000005032d7210 */ /* 0x000fce0007ffe0ff */
.L_x_5753:
[----:B------:R-:W-:Y:S05]  /*6fa0*/  BSYNC.RECONVERGENT B0 ;  /* 0x0000000000007941 */ /* 0x000fea0003800200 */
.L_x_5752:
        /* <DEDUP_REMOVED lines=25> */
.L_x_5884:
        /* <DEDUP_REMOVED lines=33> */
.L_x_5861:
        /* <DEDUP_REMOVED lines=16> */
.L_x_5862:
[----:B------:R-:W-:Y:S05]  /*7450*/  BSYNC.RECONVERGENT B2 ;  /* 0x0000000000027941 */ /* 0x000fea0003800200 */
.L_x_5860:
        /* <DEDUP_REMOVED lines=38> */
.L_x_5864:
        /* <DEDUP_REMOVED lines=16> */
.L_x_5865:
[----:B------:R-:W-:Y:S05]  /*77c0*/  BSYNC.RECONVERGENT B2 ;  /* 0x0000000000027941 */ /* 0x000fea0003800200 */
.L_x_5863:
        /* <DEDUP_REMOVED lines=39> */
.L_x_5867:
        /* <DEDUP_REMOVED lines=16> */
.L_x_5868:
[----:B------:R-:W-:Y:S05]  /*7b40*/  BSYNC.RECONVERGENT B2 ;  /* 0x0000000000027941 */ /* 0x000fea0003800200 */
.L_x_5866:
        /* <DEDUP_REMOVED lines=39> */
.L_x_5870:
        /* <DEDUP_REMOVED lines=16> */
.L_x_5871:
[----:B------:R-:W-:Y:S05]  /*7ec0*/  BSYNC.RECONVERGENT B2 ;  /* 0x0000000000027941 */ /* 0x000fea0003800200 */
.L_x_5869:
        /* <DEDUP_REMOVED lines=39> */
.L_x_5873:
        /* <DEDUP_REMOVED lines=16> */
.L_x_5874:
[----:B------:R-:W-:Y:S05]  /*8240*/  BSYNC.RECONVERGENT B2 ;  /* 0x0000000000027941 */ /* 0x000fea0003800200 */
.L_x_5872:
        /* <DEDUP_REMOVED lines=39> */
.L_x_5876:
        /* <DEDUP_REMOVED lines=16> */
.L_x_5877:
[----:B------:R-:W-:Y:S05]  /*85c0*/  BSYNC.RECONVERGENT B2 ;  /* 0x0000000000027941 */ /* 0x000fea0003800200 */
.L_x_5875:
        /* <DEDUP_REMOVED lines=39> */
.L_x_5879:
        /* <DEDUP_REMOVED lines=16> */
.L_x_5880:
[----:B------:R-:W-:Y:S05]  /*8940*/  BSYNC.RECONVERGENT B2 ;  /* 0x0000000000027941 */ /* 0x000fea0003800200 */
.L_x_5878:
        /* <DEDUP_REMOVED lines=39> */
.L_x_5882:
        /* <DEDUP_REMOVED lines=17> */
.L_x_5883:
[----:B------:R-:W-:Y:S05]  /*8cd0*/  BSYNC.RECONVERGENT B2 ;  /* 0x0000000000027941 */ /* 0x000fea0003800200 */
.L_x_5881:
        /* <DEDUP_REMOVED lines=12> */
.L_x_5859:
        /* <DEDUP_REMOVED lines=35> */
.L_x_5887:
        /* <DEDUP_REMOVED lines=16> */
.L_x_5888:
[----:B------:R-:W-:Y:S05]  /*90d0*/  BSYNC.RECONVERGENT B1 ;  /* 0x0000000000017941 */ /* 0x000fea0003800200 */
.L_x_5886:
        /* <DEDUP_REMOVED lines=39> */
.L_x_5890:
        /* <DEDUP_REMOVED lines=16> */
.L_x_5891:
[----:B------:R-:W-:Y:S05]  /*9450*/  BSYNC.RECONVERGENT B1 ;  /* 0x0000000000017941 */ /* 0x000fea0003800200 */
.L_x_5889:
        /* <DEDUP_REMOVED lines=40> */
.L_x_5893:
        /* <DEDUP_REMOVED lines=16> */
.L_x_5894:
[----:B------:R-:W-:Y:S05]  /*97e0*/  BSYNC.RECONVERGENT B1 ;  /* 0x0000000000017941 */ /* 0x000fea0003800200 */
.L_x_5892:
        /* <DEDUP_REMOVED lines=39> */
.L_x_5896:
        /* <DEDUP_REMOVED lines=17> */
.L_x_5897:
[----:B------:R-:W-:Y:S05]  /*9b70*/  BSYNC.RECONVERGENT B1 ;  /* 0x0000000000017941 */ /* 0x000fea0003800200 */
.L_x_5895:
        /* <DEDUP_REMOVED lines=10> */
.L_x_5885:
        /* <DEDUP_REMOVED lines=35> */
.L_x_5900:
        /* <DEDUP_REMOVED lines=16> */
.L_x_5901:
[----:B------:R-:W-:Y:S05]  /*9f50*/  BSYNC.RECONVERGENT B1 ;  /* 0x0000000000017941 */ /* 0x000fea0003800200 */
.L_x_5899:
        /* <DEDUP_REMOVED lines=38> */
.L_x_5903:
        /* <DEDUP_REMOVED lines=17> */
.L_x_5904:
[----:B------:R-:W-:Y:S05]  /*a2d0*/  BSYNC.RECONVERGENT B1 ;  /* 0x0000000000017941 */ /* 0x000fea0003800200 */
.L_x_5902:
        /* <DEDUP_REMOVED lines=10> */
.L_x_5898:
        /* <DEDUP_REMOVED lines=33> */
.L_x_5906:
        /* <DEDUP_REMOVED lines=16> */
.L_x_5907:
[----:B------:R-:W-:Y:S05]  /*a690*/  BSYNC.RECONVERGENT B1 ;  /* 0x0000000000017941 */ /* 0x000fea0003800200 */
.L_x_5905:
[----:B------:R-:W-:Y:S02]  /*a6a0*/  UMOV UR4, 0xd0 ;  /* 0x000000d000047882 */ /* 0x000fe40000000000 */
[----:B------:R-:W-:-:S06]  /*a6b0*/  LEA R2, R14, UR4, 0x3 ;  /* 0x000000040e027c11 */ /* 0x000fcc000f8e18ff */
[----:B------:R-:W0:Y:S02]  /*a6c0*/  LDC.64 R2, c[0x0][R2+0x380] ;  /* 0x0000e00002027b82 */ /* 0x000e240000000a00 */
[-C--:B0-----:R-:W-:Y:S02]  /*a6d0*/  IMAD R0, R3, R4.reuse, RZ ;  /* 0x0000000403007224 */ /* 0x081fe400078e02ff */
[----:B------:R-:W-:-:S04]  /*a6e0*/  IMAD.WIDE.U32 R12, R2, R4, R12 ;  /* 0x00000004020c7225 */ /* 0x000fc800078e000c */
[----:B------:R-:W-:-:S05]  /*a6f0*/  IMAD R5, R2, R5, R0 ;  /* 0x0000000502057224 */ /* 0x000fca00078e0200 */
[----:B------:R-:W-:-:S07]  /*a700*/  IADD3 R13, PT, PT, R13, R5, RZ ;  /* 0x000000050d0d7210 */ /* 0x000fce0007ffe0ff */
.L_x_5858:
        /* <DEDUP_REMOVED lines=17> */
.L_x_5934:
        /* <DEDUP_REMOVED lines=34> */
.L_x_5911:
        /* <DEDUP_REMOVED lines=17> */
.L_x_5912:
[----:B------:R-:W-:Y:S05]  /*ab50*/  BSYNC.RECONVERGENT B2 ;  /* 0x0000000000027941 */ /* 0x000fea0003800200 */
.L_x_5910:
        /* <DEDUP_REMOVED lines=39> */
.L_x_5914:
        /* <DEDUP_REMOVED lines=16> */
.L_x_5915:
[----:B------:R-:W-:Y:S05]  /*aed0*/  BSYNC.RECONVERGENT B2 ;  /* 0x0000000000027941 */ /* 0x000fea0003800200 */
.L_x_5913:
        /* <DEDUP_REMOVED lines=38> */
.L_x_5917:
        /* <DEDUP_REMOVED lines=16> */
.L_x_5918:
[----:B------:R-:W-:Y:S05]  /*b240*/  BSYNC.RECONVERGENT B2 ;  /* 0x0000000000027941 */ /* 0x000fea0003800200 */
.L_x_5916:
        /* <DEDUP_REMOVED lines=38> */
.L_x_5920:
        /* <DEDUP_REMOVED lines=16> */
.L_x_5921:
[----:B------:R-:W-:Y:S05]  /*b5b0*/  BSYNC.RECONVERGENT B2 ;  /* 0x0000000000027941 */ /* 0x000fea0003800200 */
.L_x_5919:
        /* <DEDUP_REMOVED lines=38> */
.L_x_5923:
        /* <DEDUP_REMOVED lines=16> */
.L_x_5924:
[----:B------:R-:W-:Y:S05]  /*b920*/  BSYNC.RECONVERGENT B2 ;  /* 0x0000000000027941 */ /* 0x000fea0003800200 */
.L_x_5922:
        /* <DEDUP_REMOVED lines=38> */
.L_x_5926:
        /* <DEDUP_REMOVED lines=16> */
.L_x_5927:
[----:B------:R-:W-:Y:S05]  /*bc90*/  BSYNC.RECONVERGENT B2 ;  /* 0x0000000000027941 */ /* 0x000fea0003800200 */
.L_x_5925:
        /* <DEDUP_REMOVED lines=38> */
.L_x_5929:
        /* <DEDUP_REMOVED lines=16> */
.L_x_5930:
[----:B------:R-:W-:Y:S05]  /*c000*/  BSYNC.RECONVERGENT B2 ;  /* 0x0000000000027941 */ /* 0x000fea0003800200 */
.L_x_5928:
        /* <DEDUP_REMOVED lines=38> */
.L_x_5932:
        /* <DEDUP_REMOVED lines=17> */
.L_x_5933:
[----:B------:R-:W-:Y:S05]  /*c380*/  BSYNC.RECONVERGENT B2 ;  /* 0x0000000000027941 */ /* 0x000fea0003800200 */
.L_x_5931:
        /* <DEDUP_REMOVED lines=10> */
.L_x_5909:
        /* <DEDUP_REMOVED lines=36> */
.L_x_5938:
        /* <DEDUP_REMOVED lines=16> */
.L_x_5939:
[----:B------:R-:W-:Y:S05]  /*c770*/  BSYNC.RECONVERGENT B2 ;  /* 0x0000000000027941 */ /* 0x000fea0003800200 */
.L_x_5937:
        /* <DEDUP_REMOVED lines=39> */
.L_x_5941:
        /* <DEDUP_REMOVED lines=16> */
.L_x_5942:
[----:B------:R-:W-:Y:S05]  /*caf0*/  BSYNC.RECONVERGENT B2 ;  /* 0x0000000000027941 */ /* 0x000fea0003800200 */
.L_x_5940:
        /* <DEDUP_REMOVED lines=39> */
.L_x_5944:
        /* <DEDUP_REMOVED lines=16> */
.L_x_5945:
[----:B------:R-:W-:Y:S05]  /*ce70*/  BSYNC.RECONVERGENT B2 ;  /* 0x0000000000027941 */ /* 0x000fea0003800200 */
.L_x_5943:
        /* <DEDUP_REMOVED lines=37> */
.L_x_5947:
        /* <DEDUP_REMOVED lines=17> */
.L_x_5948:
[----:B------:R-:W-:Y:S05]  /*d1e0*/  BSYNC.RECONVERGENT B2 ;  /* 0x0000000000027941 */ /* 0x000fea0003800200 */
.L_x_5946:
        /* <DEDUP_REMOVED lines=8> */
.L_x_5936:
        /* <DEDUP_REMOVED lines=36> */
.L_x_5951:
        /* <DEDUP_REMOVED lines=17> */
.L_x_5952:
[----:B------:R-:W-:Y:S05]  /*d5c0*/  BSYNC.RECONVERGENT B2 ;  /* 0x0000000000027941 */ /* 0x000fea0003800200 */
.L_x_5950:
        /* <DEDUP_REMOVED lines=36> */
.L_x_5954:
        /* <DEDUP_REMOVED lines=16> */
.L_x_5955:
[----:B------:R-:W-:Y:S05]  /*d910*/  BSYNC.RECONVERGENT B2 ;  /* 0x0000000000027941 */ /* 0x000fea0003800200 */
.L_x_5953:
[----:B------:R-:W0:Y:S01]  /*d920*/  LDC.64 R2, c[0x0][R8+0x450] ;  /* 0x0001140008027b82 */ /* 0x000e220000000a00 */
[----:B------:R-:W-:Y:S02]  /*d930*/  IMAD.MOV.U32 R17, RZ, RZ, R23 ;  /* 0x000000ffff117224 */ /* 0x000fe400078e0017 */
[-C--:B0-----:R-:W-:Y:S02]  /*d940*/  IMAD R0, R3, R4.reuse, RZ ;  /* 0x0000000403007224 */ /* 0x081fe400078e02ff */
[----:B------:R-:W-:-:S04]  /*d950*/  IMAD.WIDE.U32 R16, R2, R4, R16 ;  /* 0x0000000402107225 */ /* 0x000fc800078e0010 */
[----:B------:R-:W-:-:S05]  /*d960*/  IMAD R5, R2, R5, R0 ;  /* 0x0000000502057224 */ /* 0x000fca00078e0200 */
[----:B------:R-:W-:-:S07]  /*d970*/  IADD3 R17, PT, PT, R17, R5, RZ ;  /* 0x0000000511117210 */ /* 0x000fce0007ffe0ff */
.L_x_5949:
        /* <DEDUP_REMOVED lines=34> */
.L_x_5957:
[----:B------:R-:W-:Y:S01]  /*dba0*/  IMAD.MOV.U32 R4, RZ, RZ, R11 ;  /* 0x000000ffff047224 */ /* 0x000fe200078e000b */
[----:B------:R-:W-:Y:S01]  /*dbb0*/  MOV R5, R10 ;  /* 0x0000000a00057202 */ /* 0x000fe20000000f00 */
[----:B------:R-:W-:Y:S01]  /*dbc0*/  IMAD.MOV.U32 R2, RZ, RZ, R8 ;  /* 0x000000ffff027224 */ /* 0x000fe200078e0008 */
[----:B------:R-:W-:Y:S02]  /*dbd0*/  MOV R3, R9 ;  /* 0x0000000900037202 */ /* 0x000fe40000000f00 */
[----:B------:R-:W-:-:S07]  /*dbe0*/  MOV R0, 0xdc00 ;  /* 0x0000dc0000007802 */ /* 0x000fce0000000f00 */
[----:B------:R-:W-:Y:S05]  /*dbf0*/  CALL.REL.NOINC `($__internal_46_$__cuda_sm20_div_u64) ;  /* 0x000000f000447944 */ /* 0x000fea0003c00000 */
        /* <DEDUP_REMOVED lines=11> */
.L_x_5958:
[----:B------:R-:W-:Y:S05]  /*dcb0*/  BSYNC.RECONVERGENT B2 ;  /* 0x0000000000027941 */ /* 0x000fea0003800200 */
.L_x_5956:
[----:B------:R-:W0:Y:S02]  /*dcc0*/  LDC.64 R12, c[0x0][R12+0x450] ;  /* 0x000114000c0c7b82 */ /* 0x000e240000000a00 */
[-C--:B0-----:R-:W-:Y:S02]  /*dcd0*/  IMAD R0, R13, R9.reuse, RZ ;  /* 0x000000090d007224 */ /* 0x081fe400078e02ff */
[----:B------:R-:W-:-:S04]  /*dce0*/  IMAD.WIDE.U32 R16, R12, R9, R16 ;  /* 0x000000090c107225 */ /* 0x000fc800078e0010 */
[----:B------:R-:W-:-:S05]  /*dcf0*/  IMAD R5, R12, R5, R0 ;  /* 0x000000050c057224 */ /* 0x000fca00078e0200 */
[----:B------:R-:W-:-:S07]  /*dd00*/  IADD3 R17, PT, PT, R17, R5, RZ ;  /* 0x0000000511117210 */ /* 0x000fce0007ffe0ff */
.L_x_5935:
[----:B------:R-:W-:Y:S05]  /*dd10*/  BSYNC.RECONVERGENT B1 ;  /* 0x0000000000017941 */ /* 0x000fea0003800200 */
.L_x_5908:
[----:B------:R-:W0:Y:S02]  /*dd20*/  LDCU.64 UR4, c[0x0][0x5f0] ;  /* 0x0000be00ff0477ac */ /* 0x000e240008000a00 */
[----:B0-----:R-:W-:Y:S02]  /*dd30*/  IMAD R10, R10, UR4, RZ ;  /* 0x000000040a0a7c24 */ /* 0x001fe4000f8e02ff */
[----:B------:R-:W-:-:S04]  /*dd40*/  IMAD.WIDE.U32 R2, R11, UR4, R16 ;  /* 0x000000040b027c25 */ /* 0x000fc8000f8e0010 */
[----:B------:R-:W-:Y:S02]  /*dd50*/  IMAD R11, R11, UR5, R10 ;  /* 0x000000050b0b7c24 */ /* 0x000fe4000f8e020a */
[----:B------:R-:W-:-:S03]  /*dd60*/  IMAD.MOV.U32 R34, RZ, RZ, R2 ;  /* 0x000000ffff227224 */ /* 0x000fc600078e0002 */
[----:B------:R-:W-:-:S07]  /*dd70*/  IADD3 R41, PT, PT, R3, R11, RZ ;  /* 0x0000000b03297210 */ /* 0x000fce0007ffe0ff */
.L_x_5857:
[----:B------:R-:W-:Y:S05]  /*dd80*/  BSYNC.RECONVERGENT B0 ;  /* 0x0000000000007941 */ /* 0x000fea0003800200 */
.L_x_5856:
        /* <DEDUP_REMOVED lines=24> */
.L_x_5987:
        /* <DEDUP_REMOVED lines=33> */
.L_x_5964:
        /* <DEDUP_REMOVED lines=16> */
.L_x_5965:
[----:B------:R-:W-:Y:S05]  /*e220*/  BSYNC.RECONVERGENT B2 ;  /* 0x0000000000027941 */ /* 0x000fea0003800200 */
.L_x_5963:
        /* <DEDUP_REMOVED lines=38> */
.L_x_5967:
        /* <DEDUP_REMOVED lines=16> */
.L_x_5968:
[----:B------:R-:W-:Y:S05]  /*e590*/  BSYNC.RECONVERGENT B2 ;  /* 0x0000000000027941 */ /* 0x000fea0003800200 */
.L_x_5966:
        /* <DEDUP_REMOVED lines=39> */
.L_x_5970:
        /* <DEDUP_REMOVED lines=16> */
.L_x_5971:
[----:B------:R-:W-:Y:S05]  /*e910*/  BSYNC.RECONVERGENT B2 ;  /* 0x0000000000027941 */ /* 0x000fea0003800200 */
.L_x_5969:
        /* <DEDUP_REMOVED lines=39> */
.L_x_5973:
        /* <DEDUP_REMOVED lines=16> */
.L_x_5974:
[----:B------:R-:W-:Y:S05]  /*ec90*/  BSYNC.RECONVERGENT B2 ;  /* 0x0000000000027941 */ /* 0x000fea0003800200 */
.L_x_5972:
        /* <DEDUP_REMOVED lines=39> */
.L_x_5976:
        /* <DEDUP_REMOVED lines=16> */
.L_x_5977:
[----:B------:R-:W-:Y:S05]  /*f010*/  BSYNC.RECONVERGENT B2 ;  /* 0x0000000000027941 */ /* 0x000fea0003800200 */
.L_x_5975:
        /* <DEDUP_REMOVED lines=39> */
.L_x_5979:
        /* <DEDUP_REMOVED lines=16> */
.L_x_5980:
[----:B------:R-:W-:Y:S05]  /*f390*/  BSYNC.RECONVERGENT B2 ;  /* 0x0000000000027941 */ /* 0x000fea0003800200 */
.L_x_5978:
        /* <DEDUP_REMOVED lines=39> */
.L_x_5982:
        /* <DEDUP_REMOVED lines=16> */
.L_x_5983:
[----:B------:R-:W-:Y:S05]  /*f710*/  BSYNC.RECONVERGENT B2 ;  /* 0x0000000000027941 */ /* 0x000fea0003800200 */
.L_x_5981:
        /* <DEDUP_REMOVED lines=39> */
.L_x_5985:
        /* <DEDUP_REMOVED lines=17> */
.L_x_5986:
[----:B------:R-:W-:Y:S05]  /*faa0*/  BSYNC.RECONVERGENT B2 ;  /* 0x0000000000027941 */ /* 0x000fea0003800200 */
.L_x_5984:
        /* <DEDUP_REMOVED lines=12> */
.L_x_5962:
        /* <DEDUP_REMOVED lines=35> */
.L_x_5990:
        /* <DEDUP_REMOVED lines=16> */
.L_x_5991:
[----:B------:R-:W-:Y:S05]  /*fea0*/  BSYNC.RECONVERGENT B1 ;  /* 0x0000000000017941 */ /* 0x000fea0003800200 */
.L_x_5989:
        /* <DEDUP_REMOVED lines=38> */
.L_x_5993:
        /* <DEDUP_REMOVED lines=16> */
.L_x_5994:
[----:B------:R-:W-:Y:S05]  /*10210*/  BSYNC.RECONVERGENT B1 ;  /* 0x0000000000017941 */ /* 0x000fea0003800200 */
.L_x_5992:
        /* <DEDUP_REMOVED lines=39> */
.L_x_5996:
        /* <DEDUP_REMOVED lines=16> */
.L_x_5997:
[----:B------:R-:W-:Y:S05]  /*10590*/  BSYNC.RECONVERGENT B1 ;  /* 0x0000000000017941 */ /* 0x000fea0003800200 */
.L_x_5995:
        /* <DEDUP_REMOVED lines=39> */
.L_x_5999:
        /* <DEDUP_REMOVED lines=17> */
.L_x_6000:
[----:B------:R-:W-:Y:S05]  /*10920*/  BSYNC.RECONVERGENT B1 ;  /* 0x0000000000017941 */ /* 0x000fea0003800200 */
.L_x_5998:
        /* <DEDUP_REMOVED lines=10> */
.L_x_5988:
        /* <DEDUP_REMOVED lines=37> */
.L_x_6003:
        /* <DEDUP_REMOVED lines=16> */
.L_x_6004:
[----:B------:R-:W-:Y:S05]  /*10d20*/  BSYNC.RECONVERGENT B1 ;  /* 0x0000000000017941 */ /* 0x000fea0003800200 */
.L_x_6002:
        /* <DEDUP_REMOVED lines=38> */
.L_x_6006:
        /* <DEDUP_REMOVED lines=17> */
.L_x_6007:
[----:B------:R-:W-:Y:S05]  /*110a0*/  BSYNC.RECONVERGENT B1 ;  /* 0x0000000000017941 */ /* 0x000fea0003800200 */
.L_x_6005:
        /* <DEDUP_REMOVED lines=10> */
.L_x_6001:
        /* <DEDUP_REMOVED lines=33> */
.L_x_6009:
        /* <DEDUP_REMOVED lines=16> */
.L_x_6010:
[----:B------:R-:W-:Y:S05]  /*11460*/  BSYNC.RECONVERGENT B1 ;  /* 0x0000000000017941 */ /* 0x000fea0003800200 */
.L_x_6008:
        /* <DEDUP_REMOVED lines=8> */
.L_x_5961:
        /* <DEDUP_REMOVED lines=17> */
.L_x_6037:
        /* <DEDUP_REMOVED lines=34> */
.L_x_6014:
        /* <DEDUP_REMOVED lines=17> */
.L_x_6015:
[----:B------:R-:W-:Y:S05]  /*11930*/  BSYNC.RECONVERGENT B2 ;  /* 0x0000000000027941 */ /* 0x000fea0003800200 */
.L_x_6013:
        /* <DEDUP_REMOVED lines=39> */
.L_x_6017:
        /* <DEDUP_REMOVED lines=16> */
.L_x_6018:
[----:B------:R-:W-:Y:S05]  /*11cb0*/  BSYNC.RECONVERGENT B2 ;  /* 0x0000000000027941 */ /* 0x000fea0003800200 */
.L_x_6016:
        /* <DEDUP_REMOVED lines=38> */
.L_x_6020:
        /* <DEDUP_REMOVED lines=16> */
.L_x_6021:
[----:B------:R-:W-:Y:S05]  /*12020*/  BSYNC.RECONVERGENT B2 ;  /* 0x0000000000027941 */ /* 0x000fea0003800200 */
.L_x_6019:
        /* <DEDUP_REMOVED lines=38> */
.L_x_6023:
        /* <DEDUP_REMOVED lines=16> */
.L_x_6024:
[----:B------:R-:W-:Y:S05]  /*12390*/  BSYNC.RECONVERGENT B2 ;  /* 0x0000000000027941 */ /* 0x000fea0003800200 */
.L_x_6022:
        /* <DEDUP_REMOVED lines=38> */
.L_x_6026:
        /* <DEDUP_REMOVED lines=16> */
.L_x_6027:
[----:B------:R-:W-:Y:S05]  /*12700*/  BSYNC.RECONVERGENT B2 ;  /* 0x0000000000027941 */ /* 0x000fea0003800200 */
.L_x_6025:
        /* <DEDUP_REMOVED lines=38> */
.L_x_6029:
        /* <DEDUP_REMOVED lines=16> */
.L_x_6030:
[----:B------:R-:W-:Y:S05]  /*12a70*/  BSYNC.RECONVERGENT B2 ;  /* 0x0000000000027941 */ /* 0x000fea0003800200 */
.L_x_6028:
        /* <DEDUP_REMOVED lines=38> */
.L_x_6032:
        /* <DEDUP_REMOVED lines=16> */
.L_x_6033:
[----:B------:R-:W-:Y:S05]  /*12de0*/  BSYNC.RECONVERGENT B2 ;  /* 0x0000000000027941 */ /* 0x000fea0003800200 */
.L_x_6031:
        /* <DEDUP_REMOVED lines=38> */
.L_x_6035:
        /* <DEDUP_REMOVED lines=17> */
.L_x_6036:
[----:B------:R-:W-:Y:S05]  /*13160*/  BSYNC.RECONVERGENT B2 ;  /* 0x0000000000027941 */ /* 0x000fea0003800200 */
.L_x_6034:
        /* <DEDUP_REMOVED lines=10> */
.L_x_6012:
        /* <DEDUP_REMOVED lines=36> */
.L_x_6041:
        /* <DEDUP_REMOVED lines=16> */
.L_x_6042:
[----:B------:R-:W-:Y:S05]  /*13550*/  BSYNC.RECONVERGENT B2 ;  /* 0x0000000000027941 */ /* 0x000fea0003800200 */
.L_x_6040:
        /* <DEDUP_REMOVED lines=39> */
.L_x_6044:
        /* <DEDUP_REMOVED lines=16> */
.L_x_6045:
[----:B------:R-:W-:Y:S05]  /*138d0*/  BSYNC.RECONVERGENT B2 ;  /* 0x0000000000027941 */ /* 0x000fea0003800200 */
.L_x_6043:
        /* <DEDUP_REMOVED lines=39> */
.L_x_6047:
        /* <DEDUP_REMOVED lines=16> */
.L_x_6048:
[----:B------:R-:W-:Y:S05]  /*13c50*/  BSYNC.RECONVERGENT B2 ;  /* 0x0000000000027941 */ /* 0x000fea0003800200 */
.L_x_6046:
        /* <DEDUP_REMOVED lines=37> */
.L_x_6050:
        /* <DEDUP_REMOVED lines=17> */
.L_x_6051:
[----:B------:R-:W-:Y:S05]  /*13fc0*/  BSYNC.RECONVERGENT B2 ;  /* 0x0000000000027941 */ /* 0x000fea0003800200 */
.L_x_6049:
        /* <DEDUP_REMOVED lines=8> */
.L_x_6039:
        /* <DEDUP_REMOVED lines=38> */
.L_x_6054:
        /* <DEDUP_REMOVED lines=17> */
.L_x_6055:
[----:B------:R-:W-:Y:S05]  /*143c0*/  BSYNC.RECONVERGENT B2 ;  /* 0x0000000000027941 */ /* 0x000fea0003800200 */
.L_x_6053:
        /* <DEDUP_REMOVED lines=36> */
.L_x_6057:
        /* <DEDUP_REMOVED lines=17> */
.L_x_6058:
[----:B------:R-:W-:Y:S05]  /*14720*/  BSYNC.RECONVERGENT B2 ;  /* 0x0000000000027941 */ /* 0x000fea0003800200 */
.L_x_6056:
        /* <DEDUP_REMOVED lines=8> */
.L_x_6052:
        /* <DEDUP_REMOVED lines=34> */
.L_x_6060:
        /* <DEDUP_REMOVED lines=17> */
.L_x_6061:
[----:B------:R-:W-:Y:S05]  /*14ae0*/  BSYNC.RECONVERGENT B2 ;  /* 0x0000000000027941 */ /* 0x000fea0003800200 */
.L_x_6059:
[----:B------:R-:W0:Y:S02]  /*14af0*/  LDC.64 R12, c[0x0][R12+0x450] ;  /* 0x000114000c0c7b82 */ /* 0x000e240000000a00 */
[-C--:B0-----:R-:W-:Y:S02]  /*14b00*/  IMAD R0, R13, R9.reuse, RZ ;  /* 0x000000090d007224 */ /* 0x081fe400078e02ff */
[----:B------:R-:W-:-:S04]  /*14b10*/  IMAD.WIDE.U32 R2, R12, R9, R16 ;  /* 0x000000090c027225 */ /* 0x000fc800078e0010 */
[----:B------:R-:W-:Y:S01]  /*14b20*/  IMAD R5, R12, R5, R0 ;  /* 0x000000050c057224 */ /* 0x000fe200078e0200 */
[----:B------:R-:W-:-:S03]  /*14b30*/  MOV R16, R2 ;  /* 0x0000000200107202 */ /* 0x000fc60000000f00 */
[----:B------:R-:W-:-:S07]  /*14b40*/  IMAD.IADD R17, R3, 0x1, R5 ;  /* 0x0000000103117824 */ /* 0x000fce00078e0205 */
.L_x_6038:
[----:B------:R-:W-:Y:S05]  /*14b50*/  BSYNC.RECONVERGENT B1 ;  /* 0x0000000000017941 */ /* 0x000fea0003800200 */
.L_x_6011:
[----:B------:R-:W0:Y:S02]  /*14b60*/  LDCU.64 UR4, c[0x0][0x5f0] ;  /* 0x0000be00ff0477ac */ /* 0x000e240008000a00 */
[----:B0-----:R-:W-:Y:S02]  /*14b70*/  IMAD R10, R10, UR4, RZ ;  /* 0x000000040a0a7c24 */ /* 0x001fe4000f8e02ff */
[----:B------:R-:W-:-:S04]  /*14b80*/  IMAD.WIDE.U32 R2, R11, UR4, R16 ;  /* 0x000000040b027c25 */ /* 0x000fc8000f8e0010 */
[----:B------:R-:W-:Y:S01]  /*14b90*/  IMAD R11, R11, UR5, R10 ;  /* 0x000000050b0b7c24 */ /* 0x000fe2000f8e020a */
[----:B------:R-:W-:-:S03]  /*14ba0*/  MOV R28, R2 ;  /* 0x00000002001c7202 */ /* 0x000fc60000000f00 */
[----:B------:R-:W-:-:S07]  /*14bb0*/  IMAD.IADD R31, R3, 0x1, R11 ;  /* 0x00000001031f7824 */ /* 0x000fce00078e020b */
.L_x_5960:
[----:B------:R-:W-:Y:S05]  /*14bc0*/  BSYNC.RECONVERGENT B0 ;  /* 0x0000000000007941 */ /* 0x000fea0003800200 */
.L_x_5959:
        /* <DEDUP_REMOVED lines=23> */
.L_x_6090:
        /* <DEDUP_REMOVED lines=33> */
.L_x_6067:
        /* <DEDUP_REMOVED lines=16> */
.L_x_6068:
[----:B------:R-:W-:Y:S05]  /*15050*/  BSYNC.RECONVERGENT B2 ;  /* 0x0000000000027941 */ /* 0x000fea0003800200 */
.L_x_6066:
        /* <DEDUP_REMOVED lines=38> */
.L_x_6070:
        /* <DEDUP_REMOVED lines=16> */
.L_x_6071:
[----:B------:R-:W-:Y:S05]  /*153c0*/  BSYNC.RECONVERGENT B2 ;  /* 0x0000000000027941 */ /* 0x000fea0003800200 */
.L_x_6069:
        /* <DEDUP_REMOVED lines=39> */
.L_x_6073:
        /* <DEDUP_REMOVED lines=16> */
.L_x_6074:
[----:B------:R-:W-:Y:S05]  /*15740*/  BSYNC.RECONVERGENT B2 ;  /* 0x0000000000027941 */ /* 0x000fea0003800200 */
.L_x_6072:
        /* <DEDUP_REMOVED lines=39> */
.L_x_6076:
        /* <DEDUP_REMOVED lines=16> */
.L_x_6077:
[----:B------:R-:W-:Y:S05]  /*15ac0*/  BSYNC.RECONVERGENT B2 ;  /* 0x0000000000027941 */ /* 0x000fea0003800200 */
.L_x_6075:
        /* <DEDUP_REMOVED lines=39> */
.L_x_6079:
        /* <DEDUP_REMOVED lines=16> */
.L_x_6080:
[----:B------:R-:W-:Y:S05]  /*15e40*/  BSYNC.RECONVERGENT B2 ;  /* 0x0000000000027941 */ /* 0x000fea0003800200 */
.L_x_6078:
        /* <DEDUP_REMOVED lines=39> */
.L_x_6082:
        /* <DEDUP_REMOVED lines=16> */
.L_x_6083:
[----:B------:R-:W-:Y:S05]  /*161c0*/  BSYNC.RECONVERGENT B2 ;  /* 0x0000000000027941 */ /* 0x000fea0003800200 */
.L_x_6081:
        /* <DEDUP_REMOVED lines=39> */
.L_x_6085:
        /* <DEDUP_REMOVED lines=16> */
.L_x_6086:
[----:B------:R-:W-:Y:S05]  /*16540*/  BSYNC.RECONVERGENT B2 ;  /* 0x0000000000027941 */ /* 0x000fea0003800200 */
.L_x_6084:
        /* <DEDUP_REMOVED lines=39> */
.L_x_6088:
        /* <DEDUP_REMOVED lines=17> */
.L_x_6089:
[----:B------:R-:W-:Y:S05]  /*168d0*/  BSYNC.RECONVERGENT B2 ;  /* 0x0000000000027941 */ /* 0x000fea0003800200 */
.L_x_6087:
        /* <DEDUP_REMOVED lines=12> */
.L_x_6065:
        /* <DEDUP_REMOVED lines=35> */
.L_x_6093:
        /* <DEDUP_REMOVED lines=16> */
.L_x_6094:
[----:B------:R-:W-:Y:S05]  /*16cd0*/  BSYNC.RECONVERGENT B1 ;  /* 0x0000000000017941 */ /* 0x000fea0003800200 */
.L_x_6092:
        /* <DEDUP_REMOVED lines=38> */
.L_x_6096:
        /* <DEDUP_REMOVED lines=16> */
.L_x_6097:
[----:B------:R-:W-:Y:S05]  /*17040*/  BSYNC.RECONVERGENT B1 ;  /* 0x0000000000017941 */ /* 0x000fea0003800200 */
.L_x_6095:
        /* <DEDUP_REMOVED lines=39> */
.L_x_6099:
        /* <DEDUP_REMOVED lines=16> */
.L_x_6100:
[----:B------:R-:W-:Y:S05]  /*173c0*/  BSYNC.RECONVERGENT B1 ;  /* 0x0000000000017941 */ /* 0x000fea0003800200 */
.L_x_6098:
        /* <DEDUP_REMOVED lines=39> */
.L_x_6102:
        /* <DEDUP_REMOVED lines=17> */
.L_x_6103:
[----:B------:R-:W-:Y:S05]  /*17750*/  BSYNC.RECONVERGENT B1 ;  /* 0x0000000000017941 */ /* 0x000fea0003800200 */
.L_x_6101:
        /* <DEDUP_REMOVED lines=10> */
.L_x_6091:
        /* <DEDUP_REMOVED lines=35> */
.L_x_6106:
        /* <DEDUP_REMOVED lines=16> */
.L_x_6107:
[----:B------:R-:W-:Y:S05]  /*17b30*/  BSYNC.RECONVERGENT B1 ;  /* 0x0000000000017941 */ /* 0x000fea0003800200 */
.L_x_6105:
        /* <DEDUP_REMOVED lines=38> */
.L_x_6109:
        /* <DEDUP_REMOVED lines=17> */
.L_x_6110:
[----:B------:R-:W-:Y:S05]  /*17eb0*/  BSYNC.RECONVERGENT B1 ;  /* 0x0000000000017941 */ /* 0x000fea0003800200 */
.L_x_6108:
        /* <DEDUP_REMOVED lines=10> */
.L_x_6104:
        /* <DEDUP_REMOVED lines=35> */
.L_x_6112:
        /* <DEDUP_REMOVED lines=16> */
.L_x_6113:
[----:B------:R-:W-:Y:S05]  /*18290*/  BSYNC.RECONVERGENT B1 ;  /* 0x0000000000017941 */ /* 0x000fea0003800200 */
.L_x_6111:
[----:B------:R-:W-:Y:S02]  /*182a0*/  UMOV UR4, 0xd0 ;  /* 0x000000d000047882 */ /* 0x000fe40000000000 */
[----:B------:R-:W-:-:S06]  /*182b0*/  LEA R2, R12, UR4, 0x3 ;  /* 0x000000040c027c11 */ /* 0x000fcc000f8e18ff */
[----:B------:R-:W0:Y:S02]  /*182c0*/  LDC.64 R2, c[0x0][R2+0x380] ;  /* 0x0000e00002027b82 */ /* 0x000e240000000a00 */
[-C--:B0-----:R-:W-:Y:S02]  /*182d0*/  IMAD R0, R3, R4.reuse, RZ ;  /* 0x0000000403007224 */ /* 0x081fe400078e02ff */
[----:B------:R-:W-:-:S04]  /*182e0*/  IMAD.WIDE.U32 R16, R2, R4, R16 ;  /* 0x0000000402107225 */ /* 0x000fc800078e0010 */
[----:B------:R-:W-:-:S04]  /*182f0*/  IMAD R5, R2, R5, R0 ;  /* 0x0000000502057224 */ /* 0x000fc800078e0200 */
[----:B------:R-:W-:-:S07]  /*18300*/  IMAD.IADD R17, R17, 0x1, R5 ;  /* 0x0000000111117824 */ /* 0x000fce00078e0205 */
.L_x_6064:
        /* <DEDUP_REMOVED lines=16> */
.L_x_6140:
        /* <DEDUP_REMOVED lines=34> */
.L_x_6117:
        /* <DEDUP_REMOVED lines=17> */
.L_x_6118:
[----:B------:R-:W-:Y:S05]  /*18740*/  BSYNC.RECONVERGENT B2 ;  /* 0x0000000000027941 */ /* 0x000fea0003800200 */
.L_x_6116:
        /* <DEDUP_REMOVED lines=39> */
.L_x_6120:
        /* <DEDUP_REMOVED lines=16> */
.L_x_6121:
[----:B------:R-:W-:Y:S05]  /*18ac0*/  BSYNC.RECONVERGENT B2 ;  /* 0x0000000000027941 */ /* 0x000fea0003800200 */
.L_x_6119:
        /* <DEDUP_REMOVED lines=38> */
.L_x_6123:
        /* <DEDUP_REMOVED lines=16> */
.L_x_6124:
[----:B------:R-:W-:Y:S05]  /*18e30*/  BSYNC.RECONVERGENT B2 ;  /* 0x0000000000027941 */ /* 0x000fea0003800200 */
.L_x_6122:
        /* <DEDUP_REMOVED lines=38> */
.L_x_6126:
        /* <DEDUP_REMOVED lines=16> */
.L_x_6127:
[----:B------:R-:W-:Y:S05]  /*191a0*/  BSYNC.RECONVERGENT B2 ;  /* 0x0000000000027941 */ /* 0x000fea0003800200 */
.L_x_6125:
        /* <DEDUP_REMOVED lines=38> */
.L_x_6129:
        /* <DEDUP_REMOVED lines=16> */
.L_x_6130:
[----:B------:R-:W-:Y:S05]  /*19510*/  BSYNC.RECONVERGENT B2 ;  /* 0x0000000000027941 */ /* 0x000fea0003800200 */
.L_x_6128:
        /* <DEDUP_REMOVED lines=38> */
.L_x_6132:
        /* <DEDUP_REMOVED lines=16> */
.L_x_6133:
[----:B------:R-:W-:Y:S05]  /*19880*/  BSYNC.RECONVERGENT B2 ;  /* 0x0000000000027941 */ /* 0x000fea0003800200 */
.L_x_6131:
        /* <DEDUP_REMOVED lines=38> */
.L_x_6135:
[----:B------:R-:W-:Y:S01]  /*19af0*/  MOV R4, R12 ;  /* 0x0000000c00047202 */ /* 0x000fe20000000f00 */
[----:B------:R-:W-:Y:S01]  /*19b00*/  IMAD.MOV.U32 R2, RZ, RZ, R14 ;  /* 0x000000ffff027224 */ /* 0x000fe200078e000e */
[----:B------:R-:W-:Y:S02]  /*19b10*/  MOV R5, R13 ;  /* 0x0000000d00057202 */ /* 0x000fe40000000f00 */
[----:B------:R-:W-:Y:S02]  /*19b20*/  MOV R3, R15 ;  /* 0x0000000f00037202 */ /* 0x000fe40000000f00 */
        /* <DEDUP_REMOVED lines=12> */
.L_x_6136:
[----:B------:R-:W-:Y:S05]  /*19bf0*/  BSYNC.RECONVERGENT B2 ;  /* 0x0000000000027941 */ /* 0x000fea0003800200 */
.L_x_6134:
        /* <DEDUP_REMOVED lines=38> */
.L_x_6138:
        /* <DEDUP_REMOVED lines=17> */
.L_x_6139:
[----:B------:R-:W-:Y:S05]  /*19f70*/  BSYNC.RECONVERGENT B2 ;  /* 0x0000000000027941 */ /* 0x000fea0003800200 */
.L_x_6137:
        /* <DEDUP_REMOVED lines=10> */
.L_x_6115:
        /* <DEDUP_REMOVED lines=36> */
.L_x_6144:
        /* <DEDUP_REMOVED lines=16> */
.L_x_6145:
[----:B------:R-:W-:Y:S05]  /*1a360*/  BSYNC.RECONVERGENT B2 ;  /* 0x0000000000027941 */ /* 0x000fea0003800200 */
.L_x_6143:
        /* <DEDUP_REMOVED lines=37> */
.L_x_6147:
[----:B------:R-:W-:Y:S01]  /*1a5c0*/  MOV R4, R10 ;  /* 0x0000000a00047202 */ /* 0x000fe20000000f00 */
[----:B------:R-:W-:Y:S01]  /*1a5d0*/  IMAD.MOV.U32 R5, RZ, RZ, R11 ;  /* 0x000000ffff057224 */ /* 0x000fe200078e000b */
[----:B------:R-:W-:Y:S02]  /*1a5e0*/  MOV R2, R12 ;  /* 0x0000000c00027202 */ /* 0x000fe40000000f00 */
[----:B------:R-:W-:Y:S02]  /*1a5f0*/  MOV R3, R13 ;  /* 0x0000000d00037202 */ /* 0x000fe40000000f00 */
[----:B------:R-:W-:-:S07]  /*1a600*/  MOV R0, 0x1a620 ;  /* 0x0001a62000007802 */ /* 0x000fce0000000f00 */
[----:B------:R-:W-:Y:S05]  /*1a610*/  CALL.REL.NOINC `($__internal_46_$__cuda_sm20_div_u64) ;  /* 0x0000002400bc7944 */ /* 0x000fea0003c00000 */
        /* <DEDUP_REMOVED lines=10> */
.L_x_6148:
[----:B------:R-:W-:Y:S05]  /*1a6c0*/  BSYNC.RECONVERGENT B2 ;  /* 0x0000000000027941 */ /* 0x000fea0003800200 */
.L_x_6146:
        /* <DEDUP_REMOVED lines=39> */
.L_x_6150:
        /* <DEDUP_REMOVED lines=16> */
.L_x_6151:
[----:B------:R-:W-:Y:S05]  /*1aa40*/  BSYNC.RECONVERGENT B2 ;  /* 0x0000000000027941 */ /* 0x000fea0003800200 */
.L_x_6149:
        /* <DEDUP_REMOVED lines=37> */
.L_x_6153:
        /* <DEDUP_REMOVED lines=16> */
.L_x_6154:
[----:B------:R-:W-:Y:S05]  /*1ada0*/  BSYNC.RECONVERGENT B2 ;  /* 0x0000000000027941 */ /* 0x000fea0003800200 */
.L_x_6152:
[----:B------:R-:W0:Y:S01]  /*1adb0*/  LDC.64 R2, c[0x0][R8+0x450] ;  /* 0x0001140008027b82 */ /* 0x000e220000000a00 */
[----:B------:R-:W-:Y:S02]  /*1adc0*/  IMAD.MOV.U32 R17, RZ, RZ, R23 ;  /* 0x000000ffff117224 */ /* 0x000fe400078e0017 */
[-C--:B0-----:R-:W-:Y:S02]  /*1add0*/  IMAD R0, R3, R4.reuse, RZ ;  /* 0x0000000403007224 */ /* 0x081fe400078e02ff */
[----:B------:R-:W-:-:S04]  /*1ade0*/  IMAD.WIDE.U32 R16, R2, R4, R16 ;  /* 0x0000000402107225 */ /* 0x000fc800078e0010 */
[----:B------:R-:W-:-:S05]  /*1adf0*/  IMAD R5, R2, R5, R0 ;  /* 0x0000000502057224 */ /* 0x000fca00078e0200 */
[----:B------:R-:W-:-:S07]  /*1ae00*/  IADD3 R17, PT, PT, R17, R5, RZ ;  /* 0x0000000511117210 */ /* 0x000fce0007ffe0ff */
.L_x_6142:
        /* <DEDUP_REMOVED lines=39> */
.L_x_6157:
        /* <DEDUP_REMOVED lines=17> */
.L_x_6158:
[----:B------:R-:W-:Y:S05]  /*1b190*/  BSYNC.RECONVERGENT B2 ;  /* 0x0000000000027941 */ /* 0x000fea0003800200 */
.L_x_6156:
        /* <DEDUP_REMOVED lines=36> */
.L_x_6160:
        /* <DEDUP_REMOVED lines=16> */
.L_x_6161:
[----:B------:R-:W-:Y:S05]  /*1b4e0*/  BSYNC.RECONVERGENT B2 ;  /* 0x0000000000027941 */ /* 0x000fea0003800200 */
.L_x_6159:
[----:B------:R-:W0:Y:S01]  /*1b4f0*/  LDC.64 R2, c[0x0][R8+0x450] ;  /* 0x0001140008027b82 */ /* 0x000e220000000a00 */
[----:B------:R-:W-:Y:S02]  /*1b500*/  IMAD.MOV.U32 R17, RZ, RZ, R23 ;  /* 0x000000ffff117224 */ /* 0x000fe400078e0017 */
[-C--:B0-----:R-:W-:Y:S02]  /*1b510*/  IMAD R0, R3, R4.reuse, RZ ;  /* 0x0000000403007224 */ /* 0x081fe400078e02ff */
[----:B------:R-:W-:-:S04]  /*1b520*/  IMAD.WIDE.U32 R16, R2, R4, R16 ;  /* 0x0000000402107225 */ /* 0x000fc800078e0010 */
[----:B------:R-:W-:-:S05]  /*1b530*/  IMAD R5, R2, R5, R0 ;  /* 0x0000000502057224 */ /* 0x000fca00078e0200 */
[----:B------:R-:W-:-:S07]  /*1b540*/  IADD3 R17, PT, PT, R17, R5, RZ ;  /* 0x0000000511117210 */ /* 0x000fce0007ffe0ff */
.L_x_6155:
        /* <DEDUP_REMOVED lines=34> */
.L_x_6163:
[----:B------:R-:W-:Y:S01]  /*1b770*/  MOV R4, R11 ;  /* 0x0000000b00047202 */ /* 0x000fe20000000f00 */
[----:B------:R-:W-:Y:S01]  /*1b780*/  IMAD.MOV.U32 R5, RZ, RZ, R10 ;  /* 0x000000ffff057224 */ /* 0x000fe200078e000a */
[----:B------:R-:W-:Y:S02]  /*1b790*/  MOV R2, R8 ;  /* 0x0000000800027202 */ /* 0x000fe40000000f00 */
[----:B------:R-:W-:Y:S02]  /*1b7a0*/  MOV R3, R9 ;  /* 0x0000000900037202 */ /* 0x000fe40000000f00 */
[----:B------:R-:W-:-:S07]  /*1b7b0*/  MOV R0, 0x1b7d0 ;  /* 0x0001b7d000007802 */ /* 0x000fce0000000f00 */
[----:B------:R-:W-:Y:S05]  /*1b7c0*/  CALL.REL.NOINC `($__internal_46_$__cuda_sm20_div_u64) ;  /* 0x0000001400507944 */ /* 0x000fea0003c00000 */
        /* <DEDUP_REMOVED lines=11> */
.L_x_6164:
[----:B------:R-:W-:Y:S05]  /*1b880*/  BSYNC.RECONVERGENT B2 ;  /* 0x0000000000027941 */ /* 0x000fea0003800200 */
.L_x_6162:
[----:B------:R-:W0:Y:S02]  /*1b890*/  LDC.64 R12, c[0x0][R12+0x450] ;  /* 0x000114000c0c7b82 */ /* 0x000e240000000a00 */
[-C--:B0-----:R-:W-:Y:S02]  /*1b8a0*/  IMAD R0, R13, R9.reuse, RZ ;  /* 0x000000090d007224 */ /* 0x081fe400078e02ff */
[----:B------:R-:W-:-:S04]  /*1b8b0*/  IMAD.WIDE.U32 R16, R12, R9, R16 ;  /* 0x000000090c107225 */ /* 0x000fc800078e0010 */
[----:B------:R-:W-:-:S05]  /*1b8c0*/  IMAD R5, R12, R5, R0 ;  /* 0x000000050c057224 */ /* 0x000fca00078e0200 */
[----:B------:R-:W-:-:S07]  /*1b8d0*/  IADD3 R17, PT, PT, R17, R5, RZ ;  /* 0x0000000511117210 */ /* 0x000fce0007ffe0ff */
.L_x_6141:
[----:B------:R-:W-:Y:S05]  /*1b8e0*/  BSYNC.RECONVERGENT B1 ;  /* 0x0000000000017941 */ /* 0x000fea0003800200 */
.L_x_6114:
[----:B------:R-:W0:Y:S02]  /*1b8f0*/  LDCU.64 UR4, c[0x0][0x5f0] ;  /* 0x0000be00ff0477ac */ /* 0x000e240008000a00 */
[----:B0-----:R-:W-:Y:S02]  /*1b900*/  IMAD R10, R10, UR4, RZ ;  /* 0x000000040a0a7c24 */ /* 0x001fe4000f8e02ff */
[----:B------:R-:W-:-:S04]  /*1b910*/  IMAD.WIDE.U32 R2, R11, UR4, R16 ;  /* 0x000000040b027c25 */ /* 0x000fc8000f8e0010 */
[----:B------:R-:W-:Y:S01]  /*1b920*/  IMAD R11, R11, UR5, R10 ;  /* 0x000000050b0b7c24 */ /* 0x000fe2000f8e020a */
[----:B------:R-:W-:-:S03]  /*1b930*/  MOV R0, R2 ;  /* 0x0000000200007202 */ /* 0x000fc60000000f00 */
[----:B------:R-:W-:-:S07]  /*1b940*/  IMAD.IADD R2, R3, 0x1, R11 ;  /* 0x0000000103027824 */ /* 0x000fce00078e020b */
.L_x_6063:
[----:B------:R-:W-:Y:S05]  /*1b950*/  BSYNC.RECONVERGENT B0 ;  /* 0x0000000000007941 */ /* 0x000fea0003800200 */
.L_x_6062:
        /* <DEDUP_REMOVED lines=134> */
.L_x_6165:
        /* <DEDUP_REMOVED lines=8> */
.L_x_6166:
        /* <DEDUP_REMOVED lines=19> */
.L_x_10256:
[----:B------:R-:W-:Y:S05]  /*1c370*/  BRX R2 -0x1c380                                                                                                                                                                                                                                                                                                                                                                                                                                                                             (*"BRANCH_TARGETS .L_x_10257,.L_x_10258,.L_x_10259"*) ;  /* 0xfffffe3c02207949 */ /* 0x000fea000383ffff */
.L_x_6169:
        /* <DEDUP_REMOVED lines=31> */
.L_x_6175:
[----:B------:R0:W5:Y:S02]  /*1c570*/  LDG.E R0, desc[UR36][R16.64] ;  /* 0x0000002410007981 */ /* 0x000164000c1e1900 */
.L_x_6174:
[----:B------:R-:W-:Y:S05]  /*1c580*/  BSYNC.RECONVERGENT B9 ;  /* 0x0000000000097941 */ /* 0x000fea0003800200 */
.L_x_6173:
[----:B------:R-:W1:Y:S01]  /*1c590*/  LDCU.64 UR4, c[0x0][0x380] ;  /* 0x00007000ff0477ac */ /* 0x000e620008000a00 */
[----:B-----5:R-:W-:Y:S01]  /*1c5a0*/  FSETP.GTU.FTZ.AND P0, PT, R25, R0, PT ;  /* 0x000000001900720b */ /* 0x020fe20003f1c000 */
[----:B------:R-:W-:-:S03]  /*1c5b0*/  HFMA2 R3, -RZ, RZ, 0, 0 ;  /* 0x00000000ff037431 */ /* 0x000fc600000001ff */
[----:B------:R-:W-:Y:S02]  /*1c5c0*/  SEL R2, RZ, 0x1, P0 ;  /* 0x00000001ff027807 */ /* 0x000fe40000000000 */
[----:B-1----:R-:W-:-:S04]  /*1c5d0*/  LEA R4, P1, R26, UR4, 0x3 ;  /* 0x000000041a047c11 */ /* 0x002fc8000f8218ff */
[----:B------:R-:W-:-:S05]  /*1c5e0*/  LEA.HI.X R5, R26, UR5, R27, 0x3, P1 ;  /* 0x000000051a057c11 */ /* 0x000fca00088f1c1b */
[----:B------:R1:W-:Y:S04]  /*1c5f0*/  STG.E.64 desc[UR36][R4.64], R2 ;  /* 0x0000000204007986 */ /* 0x0003e8000c101b24 */
.L_x_6171:
[----:B------:R-:W-:Y:S05]  /*1c600*/  BSYNC.RELIABLE B8 ;  /* 0x0000000000087941 */ /* 0x000fea0003800100 */
.L_x_6170:
        /* <DEDUP_REMOVED lines=24> */
.L_x_6178:
[----:B------:R0:W5:Y:S02]  /*1c790*/  LDG.E R3, desc[UR36][R16.64] ;  /* 0x0000002410037981 */ /* 0x000164000c1e1900 */
.L_x_6177:
[----:B------:R-:W-:Y:S05]  /*1c7a0*/  BSYNC.RECONVERGENT B8 ;  /* 0x0000000000087941 */ /* 0x000fea0003800200 */
.L_x_6176:
[----:B------:R-:W1:Y:S01]  /*1c7b0*/  LDCU.64 UR4, c[0x0][0x380] ;  /* 0x00007000ff0477ac */ /* 0x000e620008000a00 */
[----:B-----5:R-:W-:Y:S01]  /*1c7c0*/  FSETP.GTU.FTZ.AND P0, PT, R24, R3, PT ;  /* 0x000000031800720b */ /* 0x020fe20003f1c000 */
[----:B------:R-:W-:-:S03]  /*1c7d0*/  HFMA2 R3, -RZ, RZ, 0, 0 ;  /* 0x00000000ff037431 */ /* 0x000fc600000001ff */
[----:B------:R-:W-:Y:S02]  /*1c7e0*/  SEL R2, RZ, 0x1, P0 ;  /* 0x00000001ff027807 */ /* 0x000fe40000000000 */
[----:B-1----:R-:W-:-:S04]  /*1c7f0*/  LEA R4, P1, R32, UR4, 0x3 ;  /* 0x0000000420047c11 */ /* 0x002fc8000f8218ff */
[----:B------:R-:W-:-:S05]  /*1c800*/  LEA.HI.X R5, R32, UR5, R36, 0x3, P1 ;  /* 0x0000000520057c11 */ /* 0x000fca00088f1c24 */
[----:B------:R1:W-:Y:S04]  /*1c810*/  STG.E.64 desc[UR36][R4.64], R2 ;  /* 0x0000000204007986 */ /* 0x0003e8000c101b24 */
.L_x_10258:
        /* <DEDUP_REMOVED lines=24> */
.L_x_6181:
[----:B------:R0:W5:Y:S02]  /*1c9a0*/  LDG.E R0, desc[UR36][R16.64] ;  /* 0x0000002410007981 */ /* 0x000164000c1e1900 */
.L_x_6180:
[----:B------:R-:W-:Y:S05]  /*1c9b0*/  BSYNC.RECONVERGENT B8 ;  /* 0x0000000000087941 */ /* 0x000fea0003800200 */
.L_x_6179:
[----:B------:R-:W2:Y:S01]  /*1c9c0*/  LDCU.64 UR4, c[0x0][0x380] ;  /* 0x00007000ff0477ac */ /* 0x000ea20008000a00 */
[----:B-----5:R-:W-:Y:S01]  /*1c9d0*/  FSETP.GTU.FTZ.AND P0, PT, R23, R0, PT ;  /* 0x000000001700720b */ /* 0x020fe20003f1c000 */
[----:B-1----:R-:W-:-:S03]  /*1c9e0*/  IMAD.MOV.U32 R3, RZ, RZ, RZ ;  /* 0x000000ffff037224 */ /* 0x002fc600078e00ff */
[----:B------:R-:W-:Y:S02]  /*1c9f0*/  SEL R2, RZ, 0x1, P0 ;  /* 0x00000001ff027807 */ /* 0x000fe40000000000 */
[----:B--2---:R-:W-:-:S04]  /*1ca00*/  LEA R4, P1, R39, UR4, 0x3 ;  /* 0x0000000427047c11 */ /* 0x004fc8000f8218ff */
[----:B------:R-:W-:-:S05]  /*1ca10*/  LEA.HI.X R5, R39, UR5, R44, 0x3, P1 ;  /* 0x0000000527057c11 */ /* 0x000fca00088f1c2c */
[----:B------:R1:W-:Y:S04]  /*1ca20*/  STG.E.64 desc[UR36][R4.64], R2 ;  /* 0x0000000204007986 */ /* 0x0003e8000c101b24 */
.L_x_10257:
[----:B------:R-:W-:Y:S05]  /*1ca30*/  BSYNC.RELIABLE B6 ;  /* 0x0000000000067941 */ /* 0x000fea0003800100 */
.L_x_6168:
        /* <DEDUP_REMOVED lines=24> */
.L_x_6184:
[----:B------:R0:W5:Y:S02]  /*1cbc0*/  LDG.E R0, desc[UR36][R16.64] ;  /* 0x0000002410007981 */ /* 0x000164000c1e1900 */
.L_x_6183:
[----:B------:R-:W-:Y:S05]  /*1cbd0*/  BSYNC.RECONVERGENT B8 ;  /* 0x0000000000087941 */ /* 0x000fea0003800200 */
.L_x_6182:
[----:B------:R-:W2:Y:S01]  /*1cbe0*/  LDCU.64 UR4, c[0x0][0x380] ;  /* 0x00007000ff0477ac */ /* 0x000ea20008000a00 */
[----:B-----5:R-:W-:Y:S01]  /*1cbf0*/  FSETP.GTU.FTZ.AND P0, PT, R19, R0, PT ;  /* 0x000000001300720b */ /* 0x020fe20003f1c000 */
[----:B-1----:R-:W-:-:S03]  /*1cc00*/  HFMA2 R3, -RZ, RZ, 0, 0 ;  /* 0x00000000ff037431 */ /* 0x002fc600000001ff */
[----:B------:R-:W-:Y:S02]  /*1cc10*/  SEL R2, RZ, 0x1, P0 ;  /* 0x00000001ff027807 */ /* 0x000fe40000000000 */
[----:B--2---:R-:W-:-:S04]  /*1cc20*/  LEA R4, P1, R43, UR4, 0x3 ;  /* 0x000000042b047c11 */ /* 0x004fc8000f8218ff */
[----:B------:R-:W-:-:S05]  /*1cc30*/  LEA.HI.X R5, R43, UR5, R46, 0x3, P1 ;  /* 0x000000052b057c11 */ /* 0x000fca00088f1c2e */
[----:B------:R1:W-:Y:S01]  /*1cc40*/  STG.E.64 desc[UR36][R4.64], R2 ;  /* 0x0000000204007986 */ /* 0x0003e2000c101b24 */
[----:B------:R-:W-:Y:S05]  /*1cc50*/  BRA `(.L_x_6172) ;  /* 0x0000000000047947 */ /* 0x000fea0003800000 */
.L_x_10259:
[----:B------:R-:W-:Y:S05]  /*1cc60*/  BREAK.RELIABLE B6 ;  /* 0x0000000000067942 */ /* 0x000fea0003800100 */
.L_x_6172:
[----:B------:R-:W-:Y:S05]  /*1cc70*/  BSYNC.RECONVERGENT B7 ;  /* 0x0000000000077941 */ /* 0x000fea0003800200 */
.L_x_6167:
        /* <DEDUP_REMOVED lines=9> */
        .weak           $__internal_46_$__cuda_sm20_div_u64
        .type           $__internal_46_$__cuda_sm20_div_u64,@function
        .size           $__internal_46_$__cuda_sm20_div_u64,(.L_x_10628 - $__internal_46_$__cuda_sm20_div_u64)
$__internal_46_$__cuda_sm20_div_u64:
        /* <DEDUP_REMOVED lines=67> */
[----:B------:R-:W-:Y:S06]  /*1d140*/  RET.REL.NODEC R4 `(_ZN2at4cuda57_GLOBAL__N__cd6b329d_24_DistributionBernoulli_cu_7537a20d21kernelPointwiseApply2IZNS_6native9templates4cuda28bernoulli_tensor_cuda_kernelIlfEEvRKNS_10TensorBaseES9_NS_15PhiloxCudaStateEEUliRlSB_SB_SB_RKfSD_SD_SD_E_lSC_mLin1ELin1ELi4ELi512ELi2EEEvNS0_6detail10TensorInfoIT0_T2_EENSG_IT1_SI_EESI_T_) ;  /* 0xfffffe2c04ac7950 */ /* 0x000fec0003c3ffff */
.L_x_6186:
        /* <DEDUP_REMOVED lines=11> */
.L_x_10628:


//--------------------- .text._ZN2at4cuda57_GLOBAL__N__cd6b329d_24_DistributionBernoulli_cu_7537a20d21kernelPointwiseApply2IZNS_6native9templates4cuda28bernoulli_tensor_cuda_kernelIlfEEvRKNS_10TensorBaseES9_NS_15PhiloxCudaStateEEUliRlSB_SB_SB_RKfSD_SD_SD_E_lSC_mLi1ELi1ELi4ELi512ELi2EEEvNS0_6detail10TensorInfoIT0_T2_EENSG_IT1_SI_EESI_T_ --------------------------
	.section	.text._ZN2at4cuda57_GLOBAL__N__cd6b329d_24_DistributionBernoulli_cu_7537a20d21kernelPointwiseApply2IZNS_6native9templates4cuda28bernoulli_tensor_cuda_kernelIlfEEvRKNS_10TensorBaseES9_NS_15PhiloxCudaStateEEUliRlSB_SB_SB_RKfSD_SD_SD_E_lSC_mLi1ELi1ELi4ELi512ELi2EEEvNS0_6detail10TensorInfoIT0_T2_EENSG_IT1_SI_EESI_T_,"ax",@progbits
	.align	128
.text._ZN2at4cuda57_GLOBAL__N__cd6b329d_24_DistributionBernoulli_cu_7537a20d21kernelPointwiseApply2IZNS_6native9templates4cuda28bernoulli_tensor_cuda_kernelIlfEEvRKNS_10TensorBaseES9_NS_15PhiloxCudaStateEEUliRlSB_SB_SB_RKfSD_SD_SD_E_lSC_mLi1ELi1ELi4ELi512ELi2EEEvNS0_6detail10TensorInfoIT0_T2_EENSG_IT1_SI_EESI_T_:
        .type           _ZN2at4cuda57_GLOBAL__N__cd6b329d_24_DistributionBernoulli_cu_7537a20d21kernelPointwiseApply2IZNS_6native9templates4cuda28bernoulli_tensor_cuda_kernelIlfEEvRKNS_10TensorBaseES9_NS_15PhiloxCudaStateEEUliRlSB_SB_SB_RKfSD_SD_SD_E_lSC_mLi1ELi1ELi4ELi512ELi2EEEvNS0_6detail10TensorInfoIT0_T2_EENSG_IT1_SI_EESI_T_,@function
        .size           _ZN2at4cuda57_GLOBAL__N__cd6b329d_24_DistributionBernoulli_cu_7537a20d21kernelPointwiseApply2IZNS_6native9templates4cuda28bernoulli_tensor_cuda_kernelIlfEEvRKNS_10TensorBaseES9_NS_15PhiloxCudaStateEEUliRlSB_SB_SB_RKfSD_SD_SD_E_lSC_mLi1ELi1ELi4ELi512ELi2EEEvNS0_6detail10TensorInfoIT0_T2_EENSG_IT1_SI_EESI_T_,(.L_x_10630 - _ZN2at4cuda57_GLOBAL__N__cd6b329d_24_DistributionBernoulli_cu_7537a20d21kernelPointwiseApply2IZNS_6native9templates4cuda28bernoulli_tensor_cuda_kernelIlfEEvRKNS_10TensorBaseES9_NS_15PhiloxCudaStateEEUliRlSB_SB_SB_RKfSD_SD_SD_E_lSC_mLi1ELi1ELi4ELi512ELi2EEEvNS0_6detail10TensorInfoIT0_T2_EENSG_IT1_SI_EESI_T_)
        .other          _ZN2at4cuda57_GLOBAL__N__cd6b329d_24_DistributionBernoulli_cu_7537a20d21kernelPointwiseApply2IZNS_6native9templates4cuda28bernoulli_tensor_cuda_kernelIlfEEvRKNS_10TensorBaseES9_NS_15PhiloxCudaStateEEUliRlSB_SB_SB_RKfSD_SD_SD_E_lSC_mLi1ELi1ELi4ELi512ELi2EEEvNS0_6detail10TensorInfoIT0_T2_EENSG_IT1_SI_EESI_T_,@"STO_CUDA_ENTRY STV_DEFAULT"
_ZN2at4cuda57_GLOBAL__N__cd6b329d_24_DistributionBernoulli_cu_7537a20d21kernelPointwiseApply2IZNS_6native9templates4cuda28bernoulli_tensor_cuda_kernelIlfEEvRKNS_10TensorBaseES9_NS_15PhiloxCudaStateEEUliRlSB_SB_SB_RKfSD_SD_SD_E_lSC_mLi1ELi1ELi4ELi512ELi2EEEvNS0_6detail10TensorInfoIT0_T2_EENSG_IT1_SI_EESI_T_:
        /* <DEDUP_REMOVED lines=23> */
.L_x_6208:
        /* <DEDUP_REMOVED lines=171> */
.L_x_6188:
        /* <DEDUP_REMOVED lines=8> */
.L_x_6189:
        /* <DEDUP_REMOVED lines=19> */
.L_x_10260:
[----:B---34-:R-:W-:Y:S05]  /*0dd0*/  BRX R4 -0xde0                                                                                                                                                                                                                                                                                                                                                                                                                                                                                (*"BRANCH_TARGETS .L_x_10261,.L_x_10262,.L_x_10263"*) ;  /* 0xfffffff004887949 */ /* 0x018fea000383ffff */
.L_x_6192:
        /* <DEDUP_REMOVED lines=30> */
.L_x_6198:
[----:B------:R0:W5:Y:S02]  /*0fc0*/  LDG.E R3, desc[UR36][R22.64] ;  /* 0x0000002416037981 */ /* 0x000164000c1e1900 */
.L_x_6197:
[----:B----4-:R-:W-:Y:S05]  /*0fd0*/  BSYNC.RECONVERGENT B6 ;  /* 0x0000000000067941 */ /* 0x010fea0003800200 */
.L_x_6196:
[----:B------:R-:W-:Y:S01]  /*0fe0*/  LEA R4, P1, R42, UR42, 0x3 ;  /* 0x0000002a2a047c11 */ /* 0x000fe2000f8218ff */
[----:B------:R-:W-:Y:S01]  /*0ff0*/  IMAD.MOV.U32 R7, RZ, RZ, RZ ;  /* 0x000000ffff077224 */ /* 0x000fe200078e00ff */
[----:B-----5:R-:W-:Y:S02]  /*1000*/  FSETP.GTU.FTZ.AND P0, PT, R40, R3, PT ;  /* 0x000000032800720b */ /* 0x020fe40003f1c000 */
[----:B------:R-:W-:Y:S02]  /*1010*/  LEA.HI.X R5, R42, UR43, R41, 0x3, P1 ;  /* 0x0000002b2a057c11 */ /* 0x000fe400088f1c29 */
[----:B------:R-:W-:-:S05]  /*1020*/  SEL R6, RZ, 0x1, P0 ;  /* 0x00000001ff067807 */ /* 0x000fca0000000000 */
[----:B------:R1:W-:Y:S04]  /*1030*/  STG.E.64 desc[UR36][R4.64], R6 ;  /* 0x0000000604007986 */ /* 0x0003e8000c101b24 */
.L_x_6194:
[----:B---34-:R-:W-:Y:S05]  /*1040*/  BSYNC.RELIABLE B7 ;  /* 0x0000000000077941 */ /* 0x018fea0003800100 */
.L_x_6193:
        /* <DEDUP_REMOVED lines=23> */
.L_x_6201:
[----:B------:R0:W5:Y:S02]  /*11c0*/  LDG.E R3, desc[UR36][R22.64] ;  /* 0x0000002416037981 */ /* 0x000164000c1e1900 */
.L_x_6200:
[----:B------:R-:W-:Y:S05]  /*11d0*/  BSYNC.RECONVERGENT B6 ;  /* 0x0000000000067941 */ /* 0x000fea0003800200 */
.L_x_6199:
[----:B-1----:R-:W-:Y:S01]  /*11e0*/  LEA R6, P1, R24, UR42, 0x3 ;  /* 0x0000002a18067c11 */ /* 0x002fe2000f8218ff */
[----:B------:R-:W-:Y:S01]  /*11f0*/  IMAD.MOV.U32 R5, RZ, RZ, RZ ;  /* 0x000000ffff057224 */ /* 0x000fe200078e00ff */
[----:B-----5:R-:W-:Y:S02]  /*1200*/  FSETP.GTU.FTZ.AND P0, PT, R38, R3, PT ;  /* 0x000000032600720b */ /* 0x020fe40003f1c000 */
[----:B------:R-:W-:Y:S02]  /*1210*/  LEA.HI.X R7, R24, UR43, R35, 0x3, P1 ;  /* 0x0000002b18077c11 */ /* 0x000fe400088f1c23 */
[----:B------:R-:W-:-:S05]  /*1220*/  SEL R4, RZ, 0x1, P0 ;  /* 0x00000001ff047807 */ /* 0x000fca0000000000 */
[----:B------:R1:W-:Y:S04]  /*1230*/  STG.E.64 desc[UR36][R6.64], R4 ;  /* 0x0000000406007986 */ /* 0x0003e8000c101b24 */
.L_x_10262:
        /* <DEDUP_REMOVED lines=23> */
.L_x_6204:
[----:B------:R0:W5:Y:S02]  /*13b0*/  LDG.E R0, desc[UR36][R22.64] ;  /* 0x0000002416007981 */ /* 0x000164000c1e1900 */
.L_x_6203:
[----:B------:R-:W-:Y:S05]  /*13c0*/  BSYNC.RECONVERGENT B6 ;  /* 0x0000000000067941 */ /* 0x000fea0003800200 */
.L_x_6202:
[----:B-1----:R-:W-:Y:S01]  /*13d0*/  LEA R4, P1, R29, UR42, 0x3 ;  /* 0x0000002a1d047c11 */ /* 0x002fe2000f8218ff */
[----:B------:R-:W-:Y:S01]  /*13e0*/  IMAD.MOV.U32 R3, RZ, RZ, RZ ;  /* 0x000000ffff037224 */ /* 0x000fe200078e00ff */
[----:B-----5:R-:W-:Y:S02]  /*13f0*/  FSETP.GTU.FTZ.AND P0, PT, R37, R0, PT ;  /* 0x000000002500720b */ /* 0x020fe40003f1c000 */
[----:B------:R-:W-:Y:S02]  /*1400*/  LEA.HI.X R5, R29, UR43, R16, 0x3, P1 ;  /* 0x0000002b1d057c11 */ /* 0x000fe400088f1c10 */
[----:B------:R-:W-:-:S05]  /*1410*/  SEL R2, RZ, 0x1, P0 ;  /* 0x00000001ff027807 */ /* 0x000fca0000000000 */
[----:B------:R1:W-:Y:S04]  /*1420*/  STG.E.64 desc[UR36][R4.64], R2 ;  /* 0x0000000204007986 */ /* 0x0003e8000c101b24 */
.L_x_10261:
[----:B------:R-:W-:Y:S05]  /*1430*/  BSYNC.RELIABLE B8 ;  /* 0x0000000000087941 */ /* 0x000fea0003800100 */
.L_x_6191:
        /* <DEDUP_REMOVED lines=23> */
.L_x_6207:
[----:B------:R1:W5:Y:S02]  /*15b0*/  LDG.E R3, desc[UR36][R16.64] ;  /* 0x0000002410037981 */ /* 0x000364000c1e1900 */
.L_x_6206:
[----:B------:R-:W-:Y:S05]  /*15c0*/  BSYNC.RECONVERGENT B6 ;  /* 0x0000000000067941 */ /* 0x000fea0003800200 */
.L_x_6205:
[C---:B------:R-:W-:Y:S02]  /*15d0*/  LEA R4, P1, R31.reuse, UR42, 0x3 ;  /* 0x0000002a1f047c11 */ /* 0x040fe4000f8218ff */
[----:B-----5:R-:W-:Y:S01]  /*15e0*/  FSETP.GTU.FTZ.AND P0, PT, R36, R3, PT ;  /* 0x000000032400720b */ /* 0x020fe20003f1c000 */
[----:B------:R-:W-:Y:S01]  /*15f0*/  IMAD.MOV.U32 R3, RZ, RZ, RZ ;  /* 0x000000ffff037224 */ /* 0x000fe200078e00ff */
[----:B------:R-:W-:Y:S02]  /*1600*/  LEA.HI.X R5, R31, UR43, R26, 0x3, P1 ;  /* 0x0000002b1f057c11 */ /* 0x000fe400088f1c1a */
[----:B------:R-:W-:-:S05]  /*1610*/  SEL R2, RZ, 0x1, P0 ;  /* 0x00000001ff027807 */ /* 0x000fca0000000000 */
[----:B------:R2:W-:Y:S01]  /*1620*/  STG.E.64 desc[UR36][R4.64], R2 ;  /* 0x0000000204007986 */ /* 0x0005e2000c101b24 */
[----:B------:R-:W-:Y:S05]  /*1630*/  BRA `(.L_x_6195) ;  /* 0x0000000000047947 */ /* 0x000fea0003800000 */
.L_x_10263:
[----:B------:R-:W-:Y:S05]  /*1640*/  BREAK.RELIABLE B8 ;  /* 0x0000000000087942 */ /* 0x000fea0003800100 */
.L_x_6195:
[----:B---34-:R-:W-:Y:S05]  /*1650*/  BSYNC.RECONVERGENT B9 ;  /* 0x0000000000097941 */ /* 0x018fea0003800200 */
.L_x_6190:
[----:B------:R-:W-:-:S13]  /*1660*/  ISETP.NE.AND P0, PT, R39, RZ, PT ;  /* 0x000000ff2700720c */ /* 0x000fda0003f05270 */
[----:B------:R-:W-:Y:S05]  /*1670*/  @!P0 BRA `(.L_x_6208) ;  /* 0xffffffe800bc8947 */ /* 0x000fea000383ffff */
[----:B------:R-:W-:Y:S05]  /*1680*/  BSYNC.RECONVERGENT B10 ;  /* 0x00000000000a7941 */ /* 0x000fea0003800200 */
.L_x_6187:
[----:B------:R-:W-:Y:S05]  /*1690*/  EXIT ;  /* 0x000000000000794d */ /* 0x000fea0003800000 */
.L_x_6209:
        /* <DEDUP_REMOVED lines=14> */
.L_x_10630:


//--------------------- .text._ZN2at4cuda57_GLOBAL__N__cd6b329d_24_DistributionBernoulli_cu_7537a20d21kernelPointwiseApply2IZNS_6native9templates4cuda28bernoulli_tensor_cuda_kernelIlfEEvRKNS_10TensorBaseES9_NS_15PhiloxCudaStateEEUliRlSB_SB_SB_RKfSD_SD_SD_E_lSC_jLin1ELin1ELi4ELi512ELi2EEEvNS0_6detail10TensorInfoIT0_T2_EENSG_IT1_SI_EESI_T_ --------------------------
	.section	.text._ZN2at4cuda57_GLOBAL__N__cd6b329d_24_DistributionBernoulli_cu_7537a20d21kernelPointwiseApply2IZNS_6native9templates4cuda28bernoulli_tensor_cuda_kernelIlfEEvRKNS_10TensorBaseES9_NS_15PhiloxCudaStateEEUliRlSB_SB_SB_RKfSD_SD_SD_E_lSC_jLin1ELin1ELi4ELi512ELi2EEEvNS0_6detail10TensorInfoIT0_T2_EENSG_IT1_SI_EESI_T_,"ax",@progbits
	.align	128
.text._ZN2at4cuda57_GLOBAL__N__cd6b329d_24_DistributionBernoulli_cu_7537a20d21kernelPointwiseApply2IZNS_6native9templates4cuda28bernoulli_tensor_cuda_kernelIlfEEvRKNS_10TensorBaseES9_NS_15PhiloxCudaStateEEUliRlSB_SB_SB_RKfSD_SD_SD_E_lSC_jLin1ELin1ELi4ELi512ELi2EEEvNS0_6detail10TensorInfoIT0_T2_EENSG_IT1_SI_EESI_T_:
        .type           _ZN2at4cuda57_GLOBAL__N__cd6b329d_24_DistributionBernoulli_cu_7537a20d21kernelPointwiseApply2IZNS_6native9templates4cuda28bernoulli_tensor_cuda_kernelIlfEEvRKNS_10TensorBaseES9_NS_15PhiloxCudaStateEEUliRlSB_SB_SB_RKfSD_SD_SD_E_lSC_jLin1ELin1ELi4ELi512ELi2EEEvNS0_6detail10TensorInfoIT0_T2_EENSG_IT1_SI_EESI_T_,@function
        .size           _ZN2at4cuda57_GLOBAL__N__cd6b329d_24_DistributionBernoulli_cu_7537a20d21kernelPointwiseApply2IZNS_6native9templates4cuda28bernoulli_tensor_cuda_kernelIlfEEvRKNS_10TensorBaseES9_NS_15PhiloxCudaStateEEUliRlSB_SB_SB_RKfSD_SD_SD_E_lSC_jLin1ELin1ELi4ELi512ELi2EEEvNS0_6detail10TensorInfoIT0_T2_EENSG_IT1_SI_EESI_T_,(.L_x_10631 - _ZN2at4cuda57_GLOBAL__N__cd6b329d_24_DistributionBernoulli_cu_7537a20d21kernelPointwiseApply2IZNS_6native9templates4cuda28bernoulli_tensor_cuda_kernelIlfEEvRKNS_10TensorBaseES9_NS_15PhiloxCudaStateEEUliRlSB_SB_SB_RKfSD_SD_SD_E_lSC_jLin1ELin1ELi4ELi512ELi2EEEvNS0_6detail10TensorInfoIT0_T2_EENSG_IT1_SI_EESI_T_)
        .other          _ZN2at4cuda57_GLOBAL__N__cd6b329d_24_DistributionBernoulli_cu_7537a20d21kernelPointwiseApply2IZNS_6native9templates4cuda28bernoulli_tensor_cuda_kernelIlfEEvRKNS_10TensorBaseES9_NS_15PhiloxCudaStateEEUliRlSB_SB_SB_RKfSD_SD_SD_E_lSC_jLin1ELin1ELi4ELi512ELi2EEEvNS0_6detail10TensorInfoIT0_T2_EENSG_IT1_SI_EESI_T_,@"STO_CUDA_ENTRY STV_DEFAULT"
_ZN2at4cuda57_GLOBAL__N__cd6b329d_24_DistributionBernoulli_cu_7537a20d21kernelPointwiseApply2IZNS_6native9templates4cuda28bernoulli_tensor_cuda_kernelIlfEEvRKNS_10TensorBaseES9_NS_15PhiloxCudaStateEEUliRlSB_SB_SB_RKfSD_SD_SD_E_lSC_jLin1ELin1ELi4ELi512ELi2EEEvNS0_6detail10TensorInfoIT0_T2_EENSG_IT1_SI_EESI_T_:
        /* <DEDUP_REMOVED lines=13> */
.L_x_6279:
        /* <DEDUP_REMOVED lines=46> */
.L_x_6215:
        /* <DEDUP_REMOVED lines=205> */
.L_x_6214:
[----:B------:R-:W-:-:S07]  /*1080*/  IADD3 R23, PT, PT, R23, 0x4, RZ ;  /* 0x0000000417177810 */ /* 0x000fce0007ffe0ff */
.L_x_6213:
        /* <DEDUP_REMOVED lines=106> */
.L_x_6216:
        /* <DEDUP_REMOVED lines=55> */
.L_x_6217:
        /* <DEDUP_REMOVED lines=27> */
.L_x_6212:
        /* <DEDUP_REMOVED lines=18> */
.L_x_6220:
        /* <DEDUP_REMOVED lines=206> */
.L_x_6219:
        /* <DEDUP_REMOVED lines=106> */
.L_x_6221:
        /* <DEDUP_REMOVED lines=56> */
.L_x_6222:
        /* <DEDUP_REMOVED lines=28> */
.L_x_6218:
[----:B------:R-:W0:Y:S01]  /*3630*/  LDCU UR4, c[0x0][0x4c4] ;  /* 0x00009880ff0477ac */ /* 0x000e220008000800 */
[----:B------:R-:W-:Y:S01]  /*3640*/  IMAD.MOV.U32 R17, RZ, RZ, RZ ;  /* 0x000000ffff117224 */ /* 0x000fe200078e00ff */
[----:B------:R-:W-:Y:S01]  /*3650*/  MOV R25, RZ ;  /* 0x000000ff00197202 */ /* 0x000fe20000000f00 */
[----:B0-----:R-:W-:-:S07]  /*3660*/  IMAD R24, R23, UR4, R24 ;  /* 0x0000000417187c24 */ /* 0x001fce000f8e0218 */
.L_x_6211:
[----:B-1----:R-:W-:Y:S05]  /*3670*/  BSYNC.RECONVERGENT B0 ;  /* 0x0000000000007941 */ /* 0x002fea0003800200 */
.L_x_6210:
        /* <DEDUP_REMOVED lines=23> */
.L_x_6227:
        /* <DEDUP_REMOVED lines=205> */
.L_x_6226:
        /* <DEDUP_REMOVED lines=105> */
.L_x_6228:
        /* <DEDUP_REMOVED lines=55> */
.L_x_6229:
        /* <DEDUP_REMOVED lines=27> */
.L_x_6225:
        /* <DEDUP_REMOVED lines=15> */
.L_x_6232:
        /* <DEDUP_REMOVED lines=206> */
.L_x_6231:
        /* <DEDUP_REMOVED lines=106> */
.L_x_6233:
        /* <DEDUP_REMOVED lines=56> */
.L_x_6234:
        /* <DEDUP_REMOVED lines=28> */
.L_x_6230:
[----:B------:R-:W0:Y:S01]  /*6a20*/  LDCU UR4, c[0x0][0x4c4] ;  /* 0x00009880ff0477ac */ /* 0x000e220008000800 */
[----:B------:R-:W-:Y:S02]  /*6a30*/  HFMA2 R23, -RZ, RZ, 0, 0 ;  /* 0x00000000ff177431 */ /* 0x000fe400000001ff */
[----:B0-----:R-:W-:Y:S02]  /*6a40*/  IMAD R26, R26, UR4, R27 ;  /* 0x000000041a1a7c24 */ /* 0x001fe4000f8e021b */
[----:B------:R-:W-:-:S07]  /*6a50*/  IMAD.MOV.U32 R27, RZ, RZ, RZ ;  /* 0x000000ffff1b7224 */ /* 0x000fce00078e00ff */
.L_x_6224:
[----:B------:R-:W-:Y:S05]  /*6a60*/  BSYNC.RECONVERGENT B0 ;  /* 0x0000000000007941 */ /* 0x000fea0003800200 */
.L_x_6223:
        /* <DEDUP_REMOVED lines=22> */
.L_x_6239:
        /* <DEDUP_REMOVED lines=205> */
.L_x_6238:
        /* <DEDUP_REMOVED lines=106> */
.L_x_6240:
        /* <DEDUP_REMOVED lines=55> */
.L_x_6241:
        /* <DEDUP_REMOVED lines=27> */
.L_x_6237:
        /* <DEDUP_REMOVED lines=15> */
.L_x_6244:
        /* <DEDUP_REMOVED lines=205> */
.L_x_6243:
        /* <DEDUP_REMOVED lines=107> */
.L_x_6245:
        /* <DEDUP_REMOVED lines=56> */
.L_x_6246:
        /* <DEDUP_REMOVED lines=28> */
.L_x_6242:
[----:B------:R-:W0:Y:S01]  /*9e10*/  LDCU UR4, c[0x0][0x4c4] ;  /* 0x00009880ff0477ac */ /* 0x000e220008000800 */
[----:B------:R-:W-:Y:S02]  /*9e20*/  HFMA2 R29, -RZ, RZ, 0, 0 ;  /* 0x00000000ff1d7431 */ /* 0x000fe400000001ff */
[----:B0-----:R-:W-:Y:S02]  /*9e30*/  IMAD R30, R30, UR4, R31 ;  /* 0x000000041e1e7c24 */ /* 0x001fe4000f8e021f */
[----:B------:R-:W-:-:S07]  /*9e40*/  IMAD.MOV.U32 R31, RZ, RZ, RZ ;  /* 0x000000ffff1f7224 */ /* 0x000fce00078e00ff */
.L_x_6236:
[----:B------:R-:W-:Y:S05]  /*9e50*/  BSYNC.RECONVERGENT B0 ;  /* 0x0000000000007941 */ /* 0x000fea0003800200 */
.L_x_6235:
        /* <DEDUP_REMOVED lines=22> */
.L_x_6251:
        /* <DEDUP_REMOVED lines=204> */
.L_x_6250:
        /* <DEDUP_REMOVED lines=105> */
.L_x_6252:
        /* <DEDUP_REMOVED lines=55> */
.L_x_6253:
        /* <DEDUP_REMOVED lines=27> */
.L_x_6249:
        /* <DEDUP_REMOVED lines=15> */
.L_x_6256:
        /* <DEDUP_REMOVED lines=206> */
.L_x_6255:
        /* <DEDUP_REMOVED lines=106> */
.L_x_6257:
        /* <DEDUP_REMOVED lines=56> */
.L_x_6258:
        /* <DEDUP_REMOVED lines=28> */
.L_x_6254:
[----:B------:R-:W0:Y:S01]  /*d1e0*/  LDCU UR4, c[0x0][0x4c4] ;  /* 0x00009880ff0477ac */ /* 0x000e220008000800 */
[----:B------:R-:W-:Y:S01]  /*d1f0*/  MOV R33, RZ ;  /* 0x000000ff00217202 */ /* 0x000fe20000000f00 */
[----:B------:R-:W-:Y:S02]  /*d200*/  IMAD.MOV.U32 R13, RZ, RZ, RZ ;  /* 0x000000ffff0d7224 */ /* 0x000fe400078e00ff */
[----:B0-----:R-:W-:-:S07]  /*d210*/  IMAD R12, R14, UR4, R9 ;  /* 0x000000040e0c7c24 */ /* 0x001fce000f8e0209 */
.L_x_6248:
[----:B------:R-:W-:Y:S05]  /*d220*/  BSYNC.RECONVERGENT B0 ;  /* 0x0000000000007941 */ /* 0x000fea0003800200 */
.L_x_6247:
        /* <DEDUP_REMOVED lines=125> */
.L_x_6259:
        /* <DEDUP_REMOVED lines=8> */
.L_x_6260:
        /* <DEDUP_REMOVED lines=19> */
.L_x_10264:
[----:B------:R-:W-:Y:S05]  /*dbb0*/  BRX R2 -0xdbc0                                                                                                                                                                                                                                                                                                                                                                                                                                                                               (*"BRANCH_TARGETS .L_x_10265,.L_x_10266,.L_x_10267"*) ;  /* 0xffffff2402107949 */ /* 0x000fea000383ffff */
.L_x_6263:
        /* <DEDUP_REMOVED lines=31> */
.L_x_6269:
[----:B------:R0:W5:Y:S02]  /*ddb0*/  LDG.E R0, desc[UR36][R36.64] ;  /* 0x0000002424007981 */ /* 0x000164000c1e1900 */
.L_x_6268:
[----:B------:R-:W-:Y:S05]  /*ddc0*/  BSYNC.RECONVERGENT B6 ;  /* 0x0000000000067941 */ /* 0x000fea0003800200 */
.L_x_6267:
[----:B------:R-:W1:Y:S01]  /*ddd0*/  LDCU.64 UR4, c[0x0][0x380] ;  /* 0x00007000ff0477ac */ /* 0x000e620008000a00 */
[----:B-----5:R-:W-:Y:S01]  /*dde0*/  FSETP.GTU.FTZ.AND P0, PT, R41, R0, PT ;  /* 0x000000002900720b */ /* 0x020fe20003f1c000 */
[----:B------:R-:W-:-:S03]  /*ddf0*/  HFMA2 R3, -RZ, RZ, 0, 0 ;  /* 0x00000000ff037431 */ /* 0x000fc600000001ff */
[----:B------:R-:W-:Y:S02]  /*de00*/  SEL R2, RZ, 0x1, P0 ;  /* 0x00000001ff027807 */ /* 0x000fe40000000000 */
[----:B-1----:R-:W-:-:S04]  /*de10*/  LEA R4, P1, R32, UR4, 0x3 ;  /* 0x0000000420047c11 */ /* 0x002fc8000f8218ff */
[----:B------:R-:W-:-:S05]  /*de20*/  LEA.HI.X R5, R32, UR5, R33, 0x3, P1 ;  /* 0x0000000520057c11 */ /* 0x000fca00088f1c21 */
[----:B------:R1:W-:Y:S04]  /*de30*/  STG.E.64 desc[UR36][R4.64], R2 ;  /* 0x0000000204007986 */ /* 0x0003e8000c101b24 */
.L_x_6265:
[----:B------:R-:W-:Y:S05]  /*de40*/  BSYNC.RELIABLE B7 ;  /* 0x0000000000077941 */ /* 0x000fea0003800100 */
.L_x_6264:
        /* <DEDUP_REMOVED lines=24> */
.L_x_6272:
[----:B------:R2:W5:Y:S02]  /*dfd0*/  LDG.E R0, desc[UR36][R32.64] ;  /* 0x0000002420007981 */ /* 0x000564000c1e1900 */
.L_x_6271:
[----:B------:R-:W-:Y:S05]  /*dfe0*/  BSYNC.RECONVERGENT B6 ;  /* 0x0000000000067941 */ /* 0x000fea0003800200 */
.L_x_6270:
[----:B------:R-:W3:Y:S01]  /*dff0*/  LDCU.64 UR4, c[0x0][0x380] ;  /* 0x00007000ff0477ac */ /* 0x000ee20008000a00 */
[----:B-----5:R-:W-:Y:S01]  /*e000*/  FSETP.GTU.FTZ.AND P0, PT, R39, R0, PT ;  /* 0x000000002700720b */ /* 0x020fe20003f1c000 */
[----:B-1----:R-:W-:-:S03]  /*e010*/  HFMA2 R3, -RZ, RZ, 0, 0 ;  /* 0x00000000ff037431 */ /* 0x002fc600000001ff */
[----:B------:R-:W-:Y:S02]  /*e020*/  SEL R2, RZ, 0x1, P0 ;  /* 0x00000001ff027807 */ /* 0x000fe40000000000 */
[----:B---3--:R-:W-:-:S04]  /*e030*/  LEA R4, P1, R28, UR4, 0x3 ;  /* 0x000000041c047c11 */ /* 0x008fc8000f8218ff */
[----:B------:R-:W-:-:S05]  /*e040*/  LEA.HI.X R5, R28, UR5, R29, 0x3, P1 ;  /* 0x000000051c057c11 */ /* 0x000fca00088f1c1d */
[----:B------:R1:W-:Y:S04]  /*e050*/  STG.E.64 desc[UR36][R4.64], R2 ;  /* 0x0000000204007986 */ /* 0x0003e8000c101b24 */
.L_x_10266:
        /* <DEDUP_REMOVED lines=24> */
.L_x_6275:
[----:B------:R1:W5:Y:S02]  /*e1e0*/  LDG.E R3, desc[UR36][R28.64] ;  /* 0x000000241c037981 */ /* 0x000364000c1e1900 */
.L_x_6274:
[----:B------:R-:W-:Y:S05]  /*e1f0*/  BSYNC.RECONVERGENT B6 ;  /* 0x0000000000067941 */ /* 0x000fea0003800200 */
.L_x_6273:
[----:B------:R-:W3:Y:S01]  /*e200*/  LDCU.64 UR4, c[0x0][0x380] ;  /* 0x00007000ff0477ac */ /* 0x000ee20008000a00 */
[----:B-----5:R-:W-:Y:S01]  /*e210*/  FSETP.GTU.FTZ.AND P0, PT, R38, R3, PT ;  /* 0x000000032600720b */ /* 0x020fe20003f1c000 */
[----:B------:R-:W-:-:S03]  /*e220*/  IMAD.MOV.U32 R3, RZ, RZ, RZ ;  /* 0x000000ffff037224 */ /* 0x000fc600078e00ff */
[----:B------:R-:W-:Y:S02]  /*e230*/  SEL R2, RZ, 0x1, P0 ;  /* 0x00000001ff027807 */ /* 0x000fe40000000000 */
[----:B---3--:R-:W-:-:S04]  /*e240*/  LEA R4, P1, R22, UR4, 0x3 ;  /* 0x0000000416047c11 */ /* 0x008fc8000f8218ff */
[----:B------:R-:W-:-:S05]  /*e250*/  LEA.HI.X R5, R22, UR5, R23, 0x3, P1 ;  /* 0x0000000516057c11 */ /* 0x000fca00088f1c17 */
[----:B------:R3:W-:Y:S04]  /*e260*/  STG.E.64 desc[UR36][R4.64], R2 ;  /* 0x0000000204007986 */ /* 0x0007e8000c101b24 */
.L_x_10265:
[----:B------:R-:W-:Y:S05]  /*e270*/  BSYNC.RELIABLE B8 ;  /* 0x0000000000087941 */ /* 0x000fea0003800100 */
.L_x_6262:
        /* <DEDUP_REMOVED lines=24> */
.L_x_6278:
[----:B------:R4:W5:Y:S02]  /*e400*/  LDG.E R0, desc[UR36][R22.64] ;  /* 0x0000002416007981 */ /* 0x000964000c1e1900 */
.L_x_6277:
[----:B------:R-:W-:Y:S05]  /*e410*/  BSYNC.RECONVERGENT B6 ;  /* 0x0000000000067941 */ /* 0x000fea0003800200 */
.L_x_6276:
[----:B------:R-:W0:Y:S01]  /*e420*/  LDCU.64 UR4, c[0x0][0x380] ;  /* 0x00007000ff0477ac */ /* 0x000e220008000a00 */
[----:B-----5:R-:W-:Y:S01]  /*e430*/  FSETP.GTU.FTZ.AND P0, PT, R35, R0, PT ;  /* 0x000000002300720b */ /* 0x020fe20003f1c000 */
[----:B---3--:R-:W-:-:S03]  /*e440*/  HFMA2 R3, -RZ, RZ, 0, 0 ;  /* 0x00000000ff037431 */ /* 0x008fc600000001ff */
[----:B------:R-:W-:Y:S02]  /*e450*/  SEL R2, RZ, 0x1, P0 ;  /* 0x00000001ff027807 */ /* 0x000fe40000000000 */
[----:B0-----:R-:W-:-:S04]  /*e460*/  LEA R4, P1, R16, UR4, 0x3 ;  /* 0x0000000410047c11 */ /* 0x001fc8000f8218ff */
[----:B------:R-:W-:-:S05]  /*e470*/  LEA.HI.X R5, R16, UR5, R17, 0x3, P1 ;  /* 0x0000000510057c11 */ /* 0x000fca00088f1c11 */
[----:B------:R0:W-:Y:S01]  /*e480*/  STG.E.64 desc[UR36][R4.64], R2 ;  /* 0x0000000204007986 */ /* 0x0001e2000c101b24 */
[----:B------:R-:W-:Y:S05]  /*e490*/  BRA `(.L_x_6266) ;  /* 0x0000000000047947 */ /* 0x000fea0003800000 */
.L_x_10267:
[----:B------:R-:W-:Y:S05]  /*e4a0*/  BREAK.RELIABLE B8 ;  /* 0x0000000000087942 */ /* 0x000fea0003800100 */
.L_x_6266:
[----:B------:R-:W-:Y:S05]  /*e4b0*/  BSYNC.RECONVERGENT B9 ;  /* 0x0000000000097941 */ /* 0x000fea0003800200 */
.L_x_6261:
        /* <DEDUP_REMOVED lines=8> */
.L_x_6280:
        /* <DEDUP_REMOVED lines=12> */
.L_x_10631:


//--------------------- .text._ZN2at4cuda57_GLOBAL__N__cd6b329d_24_DistributionBernoulli_cu_7537a20d21kernelPointwiseApply2IZNS_6native9templates4cuda28bernoulli_tensor_cuda_kernelIlfEEvRKNS_10TensorBaseES9_NS_15PhiloxCudaStateEEUliRlSB_SB_SB_RKfSD_SD_SD_E_lSC_jLin1ELi2ELi4ELi512ELi2EEEvNS0_6detail10TensorInfoIT0_T2_EENSG_IT1_SI_EESI_T_ --------------------------
	.section	.text._ZN2at4cuda57_GLOBAL__N__cd6b329d_24_DistributionBernoulli_cu_7537a20d21kernelPointwiseApply2IZNS_6native9templates4cuda28bernoulli_tensor_cuda_kernelIlfEEvRKNS_10TensorBaseES9_NS_15PhiloxCudaStateEEUliRlSB_SB_SB_RKfSD_SD_SD_E_lSC_jLin1ELi2ELi4ELi512ELi2EEEvNS0_6detail10TensorInfoIT0_T2_EENSG_IT1_SI_EESI_T_,"ax",@progbits
	.align	128
.text._ZN2at4cuda57_GLOBAL__N__cd6b329d_24_DistributionBernoulli_cu_7537a20d21kernelPointwiseApply2IZNS_6native9templates4cuda28bernoulli_tensor_cuda_kernelIlfEEvRKNS_10TensorBaseES9_NS_15PhiloxCudaStateEEUliRlSB_SB_SB_RKfSD_SD_SD_E_lSC_jLin1ELi2ELi4ELi512ELi2EEEvNS0_6detail10TensorInfoIT0_T2_EENSG_IT1_SI_EESI_T_:
        .type           _ZN2at4cuda57_GLOBAL__N__cd6b329d_24_DistributionBernoulli_cu_7537a20d21kernelPointwiseApply2IZNS_6native9templates4cuda28bernoulli_tensor_cuda_kernelIlfEEvRKNS_10TensorBaseES9_NS_15PhiloxCudaStateEEUliRlSB_SB_SB_RKfSD_SD_SD_E_lSC_jLin1ELi2ELi4ELi512ELi2EEEvNS0_6detail10TensorInfoIT0_T2_EENSG_IT1_SI_EESI_T_,@function
        .size           _ZN2at4cuda57_GLOBAL__N__cd6b329d_24_DistributionBernoulli_cu_7537a20d21kernelPointwiseApply2IZNS_6native9templates4cuda28bernoulli_tensor_cuda_kernelIlfEEvRKNS_10TensorBaseES9_NS_15PhiloxCudaStateEEUliRlSB_SB_SB_RKfSD_SD_SD_E_lSC_jLin1ELi2ELi4ELi512ELi2EEEvNS0_6detail10TensorInfoIT0_T2_EENSG_IT1_SI_EESI_T_,(.L_x_10632 - _ZN2at4cuda57_GLOBAL__N__cd6b329d_24_DistributionBernoulli_cu_7537a20d21kernelPointwiseApply2IZNS_6native9templates4cuda28bernoulli_tensor_cuda_kernelIlfEEvRKNS_10TensorBaseES9_NS_15PhiloxCudaStateEEUliRlSB_SB_SB_RKfSD_SD_SD_E_lSC_jLin1ELi2ELi4ELi512ELi2EEEvNS0_6detail10TensorInfoIT0_T2_EENSG_IT1_SI_EESI_T_)
        .other          _ZN2at4cuda57_GLOBAL__N__cd6b329d_24_DistributionBernoulli_cu_7537a20d21kernelPointwiseApply2IZNS_6native9templates4cuda28bernoulli_tensor_cuda_kernelIlfEEvRKNS_10TensorBaseES9_NS_15PhiloxCudaStateEEUliRlSB_SB_SB_RKfSD_SD_SD_E_lSC_jLin1ELi2ELi4ELi512ELi2EEEvNS0_6detail10TensorInfoIT0_T2_EENSG_IT1_SI_EESI_T_,@"STO_CUDA_ENTRY STV_DEFAULT"
_ZN2at4cuda57_GLOBAL__N__cd6b329d_24_DistributionBernoulli_cu_7537a20d21kernelPointwiseApply2IZNS_6native9templates4cuda28bernoulli_tensor_cuda_kernelIlfEEvRKNS_10TensorBaseES9_NS_15PhiloxCudaStateEEUliRlSB_SB_SB_RKfSD_SD_SD_E_lSC_jLin1ELi2ELi4ELi512ELi2EEEvNS0_6detail10TensorInfoIT0_T2_EENSG_IT1_SI_EESI_T_:
        /* <DEDUP_REMOVED lines=13> */
.L_x_6330:
        /* <DEDUP_REMOVED lines=34> */
.L_x_6286:
        /* <DEDUP_REMOVED lines=205> */
.L_x_6285:
[----:B------:R-:W-:-:S07]  /*0fc0*/  VIADD R8, R8, 0x4 ;  /* 0x0000000408087836 */ /* 0x000fce0000000000 */
.L_x_6284:
        /* <DEDUP_REMOVED lines=106> */
.L_x_6287:
        /* <DEDUP_REMOVED lines=55> */
.L_x_6288:
        /* <DEDUP_REMOVED lines=27> */
.L_x_6283:
        /* <DEDUP_REMOVED lines=29> */
.L_x_6282:
[----:B-1----:R-:W-:Y:S05]  /*1d60*/  BSYNC.RECONVERGENT B0 ;  /* 0x0000000000007941 */ /* 0x002fea0003800200 */
.L_x_6281:
        /* <DEDUP_REMOVED lines=23> */
.L_x_6293:
        /* <DEDUP_REMOVED lines=205> */
.L_x_6292:
        /* <DEDUP_REMOVED lines=105> */
.L_x_6294:
        /* <DEDUP_REMOVED lines=55> */
.L_x_6295:
        /* <DEDUP_REMOVED lines=27> */
.L_x_6291:
        /* <DEDUP_REMOVED lines=29> */
.L_x_6290:
[----:B------:R-:W-:Y:S05]  /*3930*/  BSYNC.RECONVERGENT B0 ;  /* 0x0000000000007941 */ /* 0x000fea0003800200 */
.L_x_6289:
        /* <DEDUP_REMOVED lines=22> */
.L_x_6300:
        /* <DEDUP_REMOVED lines=205> */
.L_x_6299:
        /* <DEDUP_REMOVED lines=106> */
.L_x_6301:
        /* <DEDUP_REMOVED lines=55> */
.L_x_6302:
        /* <DEDUP_REMOVED lines=27> */
.L_x_6298:
        /* <DEDUP_REMOVED lines=29> */
.L_x_6297:
[----:B------:R-:W-:Y:S05]  /*5500*/  BSYNC.RECONVERGENT B0 ;  /* 0x0000000000007941 */ /* 0x000fea0003800200 */
.L_x_6296:
        /* <DEDUP_REMOVED lines=22> */
.L_x_6307:
        /* <DEDUP_REMOVED lines=205> */
.L_x_6306:
        /* <DEDUP_REMOVED lines=105> */
.L_x_6308:
        /* <DEDUP_REMOVED lines=55> */
.L_x_6309:
        /* <DEDUP_REMOVED lines=27> */
.L_x_6305:
        /* <DEDUP_REMOVED lines=29> */
.L_x_6304:
[----:B------:R-:W-:Y:S05]  /*70c0*/  BSYNC.RECONVERGENT B0 ;  /* 0x0000000000007941 */ /* 0x000fea0003800200 */
.L_x_6303:
        /* <DEDUP_REMOVED lines=125> */
.L_x_6310:
        /* <DEDUP_REMOVED lines=8> */
.L_x_6311:
        /* <DEDUP_REMOVED lines=19> */
.L_x_10268:
[----:B------:R-:W-:Y:S05]  /*7a50*/  BRX R2 -0x7a60                                                                                                                                                                                                                                                                                                                                                                                                                                                                               (*"BRANCH_TARGETS .L_x_10269,.L_x_10270,.L_x_10271"*) ;  /* 0xffffff8402687949 */ /* 0x000fea000383ffff */
.L_x_6314:
        /* <DEDUP_REMOVED lines=31> */
.L_x_6320:
[----:B------:R0:W5:Y:S02]  /*7c50*/  LDG.E R0, desc[UR36][R16.64] ;  /* 0x0000002410007981 */ /* 0x000164000c1e1900 */
.L_x_6319:
[----:B------:R-:W-:Y:S05]  /*7c60*/  BSYNC.RECONVERGENT B6 ;  /* 0x0000000000067941 */ /* 0x000fea0003800200 */
.L_x_6318:
[----:B------:R-:W1:Y:S01]  /*7c70*/  LDCU.64 UR4, c[0x0][0x380] ;  /* 0x00007000ff0477ac */ /* 0x000e620008000a00 */
[----:B-----5:R-:W-:Y:S01]  /*7c80*/  FSETP.GTU.FTZ.AND P0, PT, R41, R0, PT ;  /* 0x000000002900720b */ /* 0x020fe20003f1c000 */
[----:B------:R-:W-:-:S03]  /*7c90*/  HFMA2 R3, -RZ, RZ, 0, 0 ;  /* 0x00000000ff037431 */ /* 0x000fc600000001ff */
[----:B------:R-:W-:Y:S02]  /*7ca0*/  SEL R2, RZ, 0x1, P0 ;  /* 0x00000001ff027807 */ /* 0x000fe40000000000 */
[----:B-1----:R-:W-:-:S04]  /*7cb0*/  LEA R4, P1, R18, UR4, 0x3 ;  /* 0x0000000412047c11 */ /* 0x002fc8000f8218ff */
[----:B------:R-:W-:-:S05]  /*7cc0*/  LEA.HI.X R5, R18, UR5, R19, 0x3, P1 ;  /* 0x0000000512057c11 */ /* 0x000fca00088f1c13 */
[----:B------:R1:W-:Y:S04]  /*7cd0*/  STG.E.64 desc[UR36][R4.64], R2 ;  /* 0x0000000204007986 */ /* 0x0003e8000c101b24 */
.L_x_6316:
[----:B------:R-:W-:Y:S05]  /*7ce0*/  BSYNC.RELIABLE B7 ;  /* 0x0000000000077941 */ /* 0x000fea0003800100 */
.L_x_6315:
        /* <DEDUP_REMOVED lines=24> */
.L_x_6323:
[----:B------:R0:W5:Y:S02]  /*7e70*/  LDG.E R0, desc[UR36][R16.64] ;  /* 0x0000002410007981 */ /* 0x000164000c1e1900 */
.L_x_6322:
[----:B------:R-:W-:Y:S05]  /*7e80*/  BSYNC.RECONVERGENT B6 ;  /* 0x0000000000067941 */ /* 0x000fea0003800200 */
.L_x_6321:
[----:B------:R-:W2:Y:S01]  /*7e90*/  LDCU.64 UR4, c[0x0][0x380] ;  /* 0x00007000ff0477ac */ /* 0x000ea20008000a00 */
[----:B-----5:R-:W-:Y:S01]  /*7ea0*/  FSETP.GTU.FTZ.AND P0, PT, R39, R0, PT ;  /* 0x000000002700720b */ /* 0x020fe20003f1c000 */
[----:B-1----:R-:W-:-:S03]  /*7eb0*/  HFMA2 R3, -RZ, RZ, 0, 0 ;  /* 0x00000000ff037431 */ /* 0x002fc600000001ff */
[----:B------:R-:W-:Y:S02]  /*7ec0*/  SEL R2, RZ, 0x1, P0 ;  /* 0x00000001ff027807 */ /* 0x000fe40000000000 */
[----:B--2---:R-:W-:-:S04]  /*7ed0*/  LEA R4, P1, R24, UR4, 0x3 ;  /* 0x0000000418047c11 */ /* 0x004fc8000f8218ff */
[----:B------:R-:W-:-:S05]  /*7ee0*/  LEA.HI.X R5, R24, UR5, R25, 0x3, P1 ;  /* 0x0000000518057c11 */ /* 0x000fca00088f1c19 */
[----:B------:R1:W-:Y:S04]  /*7ef0*/  STG.E.64 desc[UR36][R4.64], R2 ;  /* 0x0000000204007986 */ /* 0x0003e8000c101b24 */
.L_x_10270:
        /* <DEDUP_REMOVED lines=24> */
.L_x_6326:
[----:B------:R0:W5:Y:S02]  /*8080*/  LDG.E R3, desc[UR36][R16.64] ;  /* 0x0000002410037981 */ /* 0x000164000c1e1900 */
.L_x_6325:
[----:B------:R-:W-:Y:S05]  /*8090*/  BSYNC.RECONVERGENT B6 ;  /* 0x0000000000067941 */ /* 0x000fea0003800200 */
.L_x_6324:
[----:B------:R-:W1:Y:S01]  /*80a0*/  LDCU.64 UR4, c[0x0][0x380] ;  /* 0x00007000ff0477ac */ /* 0x000e620008000a00 */
[----:B-----5:R-:W-:Y:S01]  /*80b0*/  FSETP.GTU.FTZ.AND P0, PT, R38, R3, PT ;  /* 0x000000032600720b */ /* 0x020fe20003f1c000 */
[----:B------:R-:W-:-:S03]  /*80c0*/  IMAD.MOV.U32 R3, RZ, RZ, RZ ;  /* 0x000000ffff037224 */ /* 0x000fc600078e00ff */
[----:B------:R-:W-:Y:S02]  /*80d0*/  SEL R2, RZ, 0x1, P0 ;  /* 0x00000001ff027807 */ /* 0x000fe40000000000 */
[----:B-1----:R-:W-:-:S04]  /*80e0*/  LEA R4, P1, R28, UR4, 0x3 ;  /* 0x000000041c047c11 */ /* 0x002fc8000f8218ff */
[----:B------:R-:W-:-:S05]  /*80f0*/  LEA.HI.X R5, R28, UR5, R29, 0x3, P1 ;  /* 0x000000051c057c11 */ /* 0x000fca00088f1c1d */
[----:B------:R1:W-:Y:S04]  /*8100*/  STG.E.64 desc[UR36][R4.64], R2 ;  /* 0x0000000204007986 */ /* 0x0003e8000c101b24 */
.L_x_10269:
[----:B------:R-:W-:Y:S05]  /*8110*/  BSYNC.RELIABLE B8 ;  /* 0x0000000000087941 */ /* 0x000fea0003800100 */
.L_x_6313:
        /* <DEDUP_REMOVED lines=24> */
.L_x_6329:
[----:B------:R0:W5:Y:S02]  /*82a0*/  LDG.E R3, desc[UR36][R16.64] ;  /* 0x0000002410037981 */ /* 0x000164000c1e1900 */
.L_x_6328:
[----:B------:R-:W-:Y:S05]  /*82b0*/  BSYNC.RECONVERGENT B6 ;  /* 0x0000000000067941 */ /* 0x000fea0003800200 */
.L_x_6327:
[----:B------:R-:W1:Y:S01]  /*82c0*/  LDCU.64 UR4, c[0x0][0x380] ;  /* 0x00007000ff0477ac */ /* 0x000e620008000a00 */
[----:B-----5:R-:W-:Y:S01]  /*82d0*/  FSETP.GTU.FTZ.AND P0, PT, R36, R3, PT ;  /* 0x000000032400720b */ /* 0x020fe20003f1c000 */
[----:B------:R-:W-:-:S03]  /*82e0*/  HFMA2 R3, -RZ, RZ, 0, 0 ;  /* 0x00000000ff037431 */ /* 0x000fc600000001ff */
[----:B------:R-:W-:Y:S02]  /*82f0*/  SEL R2, RZ, 0x1, P0 ;  /* 0x00000001ff027807 */ /* 0x000fe40000000000 */
[----:B-1----:R-:W-:-:S04]  /*8300*/  LEA R4, P1, R32, UR4, 0x3 ;  /* 0x0000000420047c11 */ /* 0x002fc8000f8218ff */
[----:B------:R-:W-:-:S05]  /*8310*/  LEA.HI.X R5, R32, UR5, R33, 0x3, P1 ;  /* 0x0000000520057c11 */ /* 0x000fca00088f1c21 */
[----:B------:R1:W-:Y:S01]  /*8320*/  STG.E.64 desc[UR36][R4.64], R2 ;  /* 0x0000000204007986 */ /* 0x0003e2000c101b24 */
[----:B------:R-:W-:Y:S05]  /*8330*/  BRA `(.L_x_6317) ;  /* 0x0000000000047947 */ /* 0x000fea0003800000 */
.L_x_10271:
[----:B------:R-:W-:Y:S05]  /*8340*/  BREAK.RELIABLE B8 ;  /* 0x0000000000087942 */ /* 0x000fea0003800100 */
.L_x_6317:
[----:B------:R-:W-:Y:S05]  /*8350*/  BSYNC.RECONVERGENT B9 ;  /* 0x0000000000097941 */ /* 0x000fea0003800200 */
.L_x_6312:
        /* <DEDUP_REMOVED lines=8> */
.L_x_6331:
        /* <DEDUP_REMOVED lines=10> */
.L_x_10632:


//--------------------- .text._ZN2at4cuda57_GLOBAL__N__cd6b329d_24_DistributionBernoulli_cu_7537a20d21kernelPointwiseApply2IZNS_6native9templates4cuda28bernoulli_tensor_cuda_kernelIlfEEvRKNS_10TensorBaseES9_NS_15PhiloxCudaStateEEUliRlSB_SB_SB_RKfSD_SD_SD_E_lSC_jLin1ELi1ELi4ELi512ELi2EEEvNS0_6detail10TensorInfoIT0_T2_EENSG_IT1_SI_EESI_T_ --------------------------
	.section	.text._ZN2at4cuda57_GLOBAL__N__cd6b329d_24_DistributionBernoulli_cu_7537a20d21kernelPointwiseApply2IZNS_6native9templates4cuda28bernoulli_tensor_cuda_kernelIlfEEvRKNS_10TensorBaseES9_NS_15PhiloxCudaStateEEUliRlSB_SB_SB_RKfSD_SD_SD_E_lSC_jLin1ELi1ELi4ELi512ELi2EEEvNS0_6detail10TensorInfoIT0_T2_EENSG_IT1_SI_EESI_T_,"ax",@progbits
	.align	128
.text._ZN2at4cuda57_GLOBAL__N__cd6b329d_24_DistributionBernoulli_cu_7537a20d21kernelPointwiseApply2IZNS_6native9templates4cuda28bernoulli_tensor_cuda_kernelIlfEEvRKNS_10TensorBaseES9_NS_15PhiloxCudaStateEEUliRlSB_SB_SB_RKfSD_SD_SD_E_lSC_jLin1ELi1ELi4ELi512ELi2EEEvNS0_6detail10TensorInfoIT0_T2_EENSG_IT1_SI_EESI_T_:
        .type           _ZN2at4cuda57_GLOBAL__N__cd6b329d_24_DistributionBernoulli_cu_7537a20d21kernelPointwiseApply2IZNS_6native9templates4cuda28bernoulli_tensor_cuda_kernelIlfEEvRKNS_10TensorBaseES9_NS_15PhiloxCudaStateEEUliRlSB_SB_SB_RKfSD_SD_SD_E_lSC_jLin1ELi1ELi4ELi512ELi2EEEvNS0_6detail10TensorInfoIT0_T2_EENSG_IT1_SI_EESI_T_,@function
        .size           _ZN2at4cuda57_GLOBAL__N__cd6b329d_24_DistributionBernoulli_cu_7537a20d21kernelPointwiseApply2IZNS_6native9templates4cuda28bernoulli_tensor_cuda_kernelIlfEEvRKNS_10TensorBaseES9_NS_15PhiloxCudaStateEEUliRlSB_SB_SB_RKfSD_SD_SD_E_lSC_jLin1ELi1ELi4ELi512ELi2EEEvNS0_6detail10TensorInfoIT0_T2_EENSG_IT1_SI_EESI_T_,(.L_x_10633 - _ZN2at4cuda57_GLOBAL__N__cd6b329d_24_DistributionBernoulli_cu_7537a20d21kernelPointwiseApply2IZNS_6native9templates4cuda28bernoulli_tensor_cuda_kernelIlfEEvRKNS_10TensorBaseES9_NS_15PhiloxCudaStateEEUliRlSB_SB_SB_RKfSD_SD_SD_E_lSC_jLin1ELi1ELi4ELi512ELi2EEEvNS0_6detail10TensorInfoIT0_T2_EENSG_IT1_SI_EESI_T_)
        .other          _ZN2at4cuda57_GLOBAL__N__cd6b329d_24_DistributionBernoulli_cu_7537a20d21kernelPointwiseApply2IZNS_6native9templates4cuda28bernoulli_tensor_cuda_kernelIlfEEvRKNS_10TensorBaseES9_NS_15PhiloxCudaStateEEUliRlSB_SB_SB_RKfSD_SD_SD_E_lSC_jLin1ELi1ELi4ELi512ELi2EEEvNS0_6detail10TensorInfoIT0_T2_EENSG_IT1_SI_EESI_T_,@"STO_CUDA_ENTRY STV_DEFAULT"
_ZN2at4cuda57_GLOBAL__N__cd6b329d_24_DistributionBernoulli_cu_7537a20d21kernelPointwiseApply2IZNS_6native9templates4cuda28bernoulli_tensor_cuda_kernelIlfEEvRKNS_10TensorBaseES9_NS_15PhiloxCudaStateEEUliRlSB_SB_SB_RKfSD_SD_SD_E_lSC_jLin1ELi1ELi4ELi512ELi2EEEvNS0_6detail10TensorInfoIT0_T2_EENSG_IT1_SI_EESI_T_:
        /* <DEDUP_REMOVED lines=24> */
.L_x_6381:
        /* <DEDUP_REMOVED lines=26> */
.L_x_6337:
        /* <DEDUP_REMOVED lines=205> */
.L_x_6336:
[----:B------:R-:W-:-:S07]  /*0ff0*/  VIADD R5, R5, 0x4 ;  /* 0x0000000405057836 */ /* 0x000fce0000000000 */
.L_x_6335:
        /* <DEDUP_REMOVED lines=106> */
.L_x_6338:
        /* <DEDUP_REMOVED lines=55> */
.L_x_6339:
        /* <DEDUP_REMOVED lines=27> */
.L_x_6334:
[----:B------:R-:W0:Y:S01]  /*1bc0*/  LDCU UR4, c[0x0][0x3ec] ;  /* 0x00007d80ff0477ac */ /* 0x000e220008000800 */
[----:B------:R-:W-:Y:S02]  /*1bd0*/  IMAD.MOV.U32 R29, RZ, RZ, RZ ;  /* 0x000000ffff1d7224 */ /* 0x000fe400078e00ff */
[----:B0-----:R-:W-:-:S07]  /*1be0*/  IMAD R28, R11, UR4, R28 ;  /* 0x000000040b1c7c24 */ /* 0x001fce000f8e021c */
.L_x_6333:
[----:B------:R-:W-:Y:S05]  /*1bf0*/  BSYNC.RECONVERGENT B0 ;  /* 0x0000000000007941 */ /* 0x000fea0003800200 */
.L_x_6332:
        /* <DEDUP_REMOVED lines=17> */
.L_x_6344:
        /* <DEDUP_REMOVED lines=205> */
.L_x_6343:
        /* <DEDUP_REMOVED lines=106> */
.L_x_6345:
        /* <DEDUP_REMOVED lines=55> */
.L_x_6346:
        /* <DEDUP_REMOVED lines=27> */
.L_x_6342:
[----:B------:R-:W0:Y:S02]  /*35a0*/  LDCU UR4, c[0x0][0x3ec] ;  /* 0x00007d80ff0477ac */ /* 0x000e240008000800 */
[----:B0-----:R-:W-:Y:S02]  /*35b0*/  IMAD R18, R19, UR4, R18 ;  /* 0x0000000413127c24 */ /* 0x001fe4000f8e0212 */
[----:B------:R-:W-:-:S07]  /*35c0*/  HFMA2 R19, -RZ, RZ, 0, 0 ;  /* 0x00000000ff137431 */ /* 0x000fce00000001ff */
.L_x_6341:
[----:B------:R-:W-:Y:S05]  /*35d0*/  BSYNC.RECONVERGENT B0 ;  /* 0x0000000000007941 */ /* 0x000fea0003800200 */
.L_x_6340:
        /* <DEDUP_REMOVED lines=18> */
.L_x_6351:
        /* <DEDUP_REMOVED lines=205> */
.L_x_6350:
        /* <DEDUP_REMOVED lines=106> */
.L_x_6352:
        /* <DEDUP_REMOVED lines=55> */
.L_x_6353:
        /* <DEDUP_REMOVED lines=27> */
.L_x_6349:
[----:B------:R-:W0:Y:S02]  /*4f90*/  LDCU UR4, c[0x0][0x3ec] ;  /* 0x00007d80ff0477ac */ /* 0x000e240008000800 */
[----:B0-----:R-:W-:Y:S02]  /*4fa0*/  IMAD R22, R23, UR4, R22 ;  /* 0x0000000417167c24 */ /* 0x001fe4000f8e0216 */
[----:B------:R-:W-:-:S07]  /*4fb0*/  IMAD.MOV.U32 R23, RZ, RZ, RZ ;  /* 0x000000ffff177224 */ /* 0x000fce00078e00ff */
.L_x_6348:
[----:B------:R-:W-:Y:S05]  /*4fc0*/  BSYNC.RECONVERGENT B0 ;  /* 0x0000000000007941 */ /* 0x000fea0003800200 */
.L_x_6347:
        /* <DEDUP_REMOVED lines=17> */
.L_x_6358:
        /* <DEDUP_REMOVED lines=205> */
.L_x_6357:
        /* <DEDUP_REMOVED lines=106> */
.L_x_6359:
        /* <DEDUP_REMOVED lines=55> */
.L_x_6360:
        /* <DEDUP_REMOVED lines=27> */
.L_x_6356:
[----:B------:R-:W0:Y:S02]  /*6970*/  LDCU UR4, c[0x0][0x3ec] ;  /* 0x00007d80ff0477ac */ /* 0x000e240008000800 */
[----:B0-----:R-:W-:Y:S02]  /*6980*/  IMAD R24, R25, UR4, R24 ;  /* 0x0000000419187c24 */ /* 0x001fe4000f8e0218 */
[----:B------:R-:W-:-:S07]  /*6990*/  HFMA2 R25, -RZ, RZ, 0, 0 ;  /* 0x00000000ff197431 */ /* 0x000fce00000001ff */
.L_x_6355:
[----:B------:R-:W-:Y:S05]  /*69a0*/  BSYNC.RECONVERGENT B0 ;  /* 0x0000000000007941 */ /* 0x000fea0003800200 */
.L_x_6354:
        /* <DEDUP_REMOVED lines=130> */
.L_x_6361:
        /* <DEDUP_REMOVED lines=8> */
.L_x_6362:
        /* <DEDUP_REMOVED lines=19> */
.L_x_10272:
[----:B------:R-:W-:Y:S05]  /*7380*/  BRX R2 -0x7390                                                                                                                                                                                                                                                                                                                                                                                                                                                                               (*"BRANCH_TARGETS .L_x_10273,.L_x_10274,.L_x_10275"*) ;  /* 0xffffff8c021c7949 */ /* 0x000fea000383ffff */
.L_x_6365:
        /* <DEDUP_REMOVED lines=31> */
.L_x_6371:
[----:B------:R0:W5:Y:S02]  /*7580*/  LDG.E R0, desc[UR36][R26.64] ;  /* 0x000000241a007981 */ /* 0x000164000c1e1900 */
.L_x_6370:
[----:B------:R-:W-:Y:S05]  /*7590*/  BSYNC.RECONVERGENT B6 ;  /* 0x0000000000067941 */ /* 0x000fea0003800200 */
.L_x_6369:
[----:B------:R-:W1:Y:S01]  /*75a0*/  LDCU.64 UR4, c[0x0][0x380] ;  /* 0x00007000ff0477ac */ /* 0x000e620008000a00 */
[----:B-----5:R-:W-:Y:S01]  /*75b0*/  FSETP.GTU.FTZ.AND P0, PT, R37, R0, PT ;  /* 0x000000002500720b */ /* 0x020fe20003f1c000 */
[----:B------:R-:W-:-:S03]  /*75c0*/  IMAD.MOV.U32 R3, RZ, RZ, RZ ;  /* 0x000000ffff037224 */ /* 0x000fc600078e00ff */
[----:B------:R-:W-:Y:S02]  /*75d0*/  SEL R2, RZ, 0x1, P0 ;  /* 0x00000001ff027807 */ /* 0x000fe40000000000 */
[----:B-1----:R-:W-:-:S04]  /*75e0*/  LEA R4, P1, R24, UR4, 0x3 ;  /* 0x0000000418047c11 */ /* 0x002fc8000f8218ff */
[----:B------:R-:W-:-:S05]  /*75f0*/  LEA.HI.X R5, R24, UR5, R25, 0x3, P1 ;  /* 0x0000000518057c11 */ /* 0x000fca00088f1c19 */
[----:B------:R1:W-:Y:S04]  /*7600*/  STG.E.64 desc[UR36][R4.64], R2 ;  /* 0x0000000204007986 */ /* 0x0003e8000c101b24 */
.L_x_6367:
[----:B------:R-:W-:Y:S05]  /*7610*/  BSYNC.RELIABLE B7 ;  /* 0x0000000000077941 */ /* 0x000fea0003800100 */
.L_x_6366:
        /* <DEDUP_REMOVED lines=30> */
.L_x_6374:
[----:B------:R1:W5:Y:S02]  /*7800*/  LDG.E R0, desc[UR36][R24.64] ;  /* 0x0000002418007981 */ /* 0x000364000c1e1900 */
.L_x_6373:
[----:B------:R-:W-:Y:S05]  /*7810*/  BSYNC.RECONVERGENT B6 ;  /* 0x0000000000067941 */ /* 0x000fea0003800200 */
.L_x_6372:
[----:B------:R-:W2:Y:S01]  /*7820*/  LDCU.64 UR4, c[0x0][0x380] ;  /* 0x00007000ff0477ac */ /* 0x000ea20008000a00 */
[----:B-----5:R-:W-:Y:S01]  /*7830*/  FSETP.GTU.FTZ.AND P0, PT, R35, R0, PT ;  /* 0x000000002300720b */ /* 0x020fe20003f1c000 */
[----:B------:R-:W-:-:S03]  /*7840*/  HFMA2 R3, -RZ, RZ, 0, 0 ;  /* 0x00000000ff037431 */ /* 0x000fc600000001ff */
[----:B------:R-:W-:Y:S02]  /*7850*/  SEL R2, RZ, 0x1, P0 ;  /* 0x00000001ff027807 */ /* 0x000fe40000000000 */
[----:B--2---:R-:W-:-:S04]  /*7860*/  LEA R4, P1, R22, UR4, 0x3 ;  /* 0x0000000416047c11 */ /* 0x004fc8000f8218ff */
[----:B------:R-:W-:-:S05]  /*7870*/  LEA.HI.X R5, R22, UR5, R23, 0x3, P1 ;  /* 0x0000000516057c11 */ /* 0x000fca00088f1c17 */
[----:B------:R2:W-:Y:S04]  /*7880*/  STG.E.64 desc[UR36][R4.64], R2 ;  /* 0x0000000204007986 */ /* 0x0005e8000c101b24 */
.L_x_10274:
        /* <DEDUP_REMOVED lines=29> */
.L_x_6377:
[----:B------:R2:W5:Y:S02]  /*7a60*/  LDG.E R3, desc[UR36][R22.64] ;  /* 0x0000002416037981 */ /* 0x000564000c1e1900 */
.L_x_6376:
[----:B------:R-:W-:Y:S05]  /*7a70*/  BSYNC.RECONVERGENT B6 ;  /* 0x0000000000067941 */ /* 0x000fea0003800200 */
.L_x_6375:
[----:B------:R-:W3:Y:S01]  /*7a80*/  LDCU.64 UR4, c[0x0][0x380] ;  /* 0x00007000ff0477ac */ /* 0x000ee20008000a00 */
[----:B-----5:R-:W-:Y:S01]  /*7a90*/  FSETP.GTU.FTZ.AND P0, PT, R34, R3, PT ;  /* 0x000000032200720b */ /* 0x020fe20003f1c000 */
[----:B------:R-:W-:-:S03]  /*7aa0*/  IMAD.MOV.U32 R3, RZ, RZ, RZ ;  /* 0x000000ffff037224 */ /* 0x000fc600078e00ff */
[----:B------:R-:W-:Y:S02]  /*7ab0*/  SEL R2, RZ, 0x1, P0 ;  /* 0x00000001ff027807 */ /* 0x000fe40000000000 */
[----:B---3--:R-:W-:-:S04]  /*7ac0*/  LEA R4, P1, R18, UR4, 0x3 ;  /* 0x0000000412047c11 */ /* 0x008fc8000f8218ff */
[----:B------:R-:W-:-:S05]  /*7ad0*/  LEA.HI.X R5, R18, UR5, R19, 0x3, P1 ;  /* 0x0000000512057c11 */ /* 0x000fca00088f1c13 */
[----:B------:R3:W-:Y:S04]  /*7ae0*/  STG.E.64 desc[UR36][R4.64], R2 ;  /* 0x0000000204007986 */ /* 0x0007e8000c101b24 */
.L_x_10273:
[----:B------:R-:W-:Y:S05]  /*7af0*/  BSYNC.RELIABLE B8 ;  /* 0x0000000000087941 */ /* 0x000fea0003800100 */
.L_x_6364:
        /* <DEDUP_REMOVED lines=29> */
.L_x_6380:
[----:B------:R3:W5:Y:S02]  /*7cd0*/  LDG.E R0, desc[UR36][R18.64] ;  /* 0x0000002412007981 */ /* 0x000764000c1e1900 */
.L_x_6379:
[----:B------:R-:W-:Y:S05]  /*7ce0*/  BSYNC.RECONVERGENT B6 ;  /* 0x0000000000067941 */ /* 0x000fea0003800200 */
.L_x_6378:
[----:B------:R-:W4:Y:S01]  /*7cf0*/  LDCU.64 UR4, c[0x0][0x380] ;  /* 0x00007000ff0477ac */ /* 0x000f220008000a00 */
[----:B-----5:R-:W-:Y:S01]  /*7d00*/  FSETP.GTU.FTZ.AND P0, PT, R33, R0, PT ;  /* 0x000000002100720b */ /* 0x020fe20003f1c000 */
[----:B------:R-:W-:-:S03]  /*7d10*/  HFMA2 R3, -RZ, RZ, 0, 0 ;  /* 0x00000000ff037431 */ /* 0x000fc600000001ff */
[----:B------:R-:W-:Y:S02]  /*7d20*/  SEL R2, RZ, 0x1, P0 ;  /* 0x00000001ff027807 */ /* 0x000fe40000000000 */
[----:B----4-:R-:W-:-:S04]  /*7d30*/  LEA R4, P1, R28, UR4, 0x3 ;  /* 0x000000041c047c11 */ /* 0x010fc8000f8218ff */
[----:B------:R-:W-:-:S05]  /*7d40*/  LEA.HI.X R5, R28, UR5, R29, 0x3, P1 ;  /* 0x000000051c057c11 */ /* 0x000fca00088f1c1d */
[----:B------:R4:W-:Y:S01]  /*7d50*/  STG.E.64 desc[UR36][R4.64], R2 ;  /* 0x0000000204007986 */ /* 0x0009e2000c101b24 */
[----:B------:R-:W-:Y:S05]  /*7d60*/  BRA `(.L_x_6368) ;  /* 0x0000000000047947 */ /* 0x000fea0003800000 */
.L_x_10275:
[----:B------:R-:W-:Y:S05]  /*7d70*/  BREAK.RELIABLE B8 ;  /* 0x0000000000087942 */ /* 0x000fea0003800100 */
.L_x_6368:
[----:B------:R-:W-:Y:S05]  /*7d80*/  BSYNC.RECONVERGENT B9 ;  /* 0x0000000000097941 */ /* 0x000fea0003800200 */
.L_x_6363:
[----:B------:R-:W5:Y:S01]  /*7d90*/  LDCU UR4, c[0x0][0x530] ;  /* 0x0000a600ff0477ac */ /* 0x000f620008000800 */
[----:B------:R-:W-:-:S04]  /*7da0*/  LEA R30, R31, R30, 0x2 ;  /* 0x0000001e1f1e7211 */ /* 0x000fc800078e10ff */
[----:B-----5:R-:W-:-:S13]  /*7db0*/  ISETP.GE.U32.AND P0, PT, R30, UR4, PT ;  /* 0x000000041e007c0c */ /* 0x020fda000bf06070 */
[----:B------:R-:W-:Y:S05]  /*7dc0*/  @!P0 BRA `(.L_x_6381) ;  /* 0xffffff8000ec8947 */ /* 0x000fea000383ffff */
[----:B------:R-:W-:Y:S05]  /*7dd0*/  EXIT ;  /* 0x000000000000794d */ /* 0x000fea0003800000 */
.L_x_6382:
        /* <DEDUP_REMOVED lines=10> */
.L_x_10633:


//--------------------- .text._ZN2at4cuda57_GLOBAL__N__cd6b329d_24_DistributionBernoulli_cu_7537a20d21kernelPointwiseApply2IZNS_6native9templates4cuda28bernoulli_tensor_cuda_kernelIlfEEvRKNS_10TensorBaseES9_NS_15PhiloxCudaStateEEUliRlSB_SB_SB_RKfSD_SD_SD_E_lSC_jLi2ELin1ELi4ELi512ELi2EEEvNS0_6detail10TensorInfoIT0_T2_EENSG_IT1_SI_EESI_T_ --------------------------
	.section	.text._ZN2at4cuda57_GLOBAL__N__cd6b329d_24_DistributionBernoulli_cu_7537a20d21kernelPointwiseApply2IZNS_6native9templates4cuda28bernoulli_tensor_cuda_kernelIlfEEvRKNS_10TensorBaseES9_NS_15PhiloxCudaStateEEUliRlSB_SB_SB_RKfSD_SD_SD_E_lSC_jLi2ELin1ELi4ELi512ELi2EEEvNS0_6detail10TensorInfoIT0_T2_EENSG_IT1_SI_EESI_T_,"ax",@progbits
	.align	128
.text._ZN2at4cuda57_GLOBAL__N__cd6b329d_24_DistributionBernoulli_cu_7537a20d21kernelPointwiseApply2IZNS_6native9templates4cuda28bernoulli_tensor_cuda_kernelIlfEEvRKNS_10TensorBaseES9_NS_15PhiloxCudaStateEEUliRlSB_SB_SB_RKfSD_SD_SD_E_lSC_jLi2ELin1ELi4ELi512ELi2EEEvNS0_6detail10TensorInfoIT0_T2_EENSG_IT1_SI_EESI_T_:
        .type           _ZN2at4cuda57_GLOBAL__N__cd6b329d_24_DistributionBernoulli_cu_7537a20d21kernelPointwiseApply2IZNS_6native9templates4cuda28bernoulli_tensor_cuda_kernelIlfEEvRKNS_10TensorBaseES9_NS_15PhiloxCudaStateEEUliRlSB_SB_SB_RKfSD_SD_SD_E_lSC_jLi2ELin1ELi4ELi512ELi2EEEvNS0_6detail10TensorInfoIT0_T2_EENSG_IT1_SI_EESI_T_,@function
        .size           _ZN2at4cuda57_GLOBAL__N__cd6b329d_24_DistributionBernoulli_cu_7537a20d21kernelPointwiseApply2IZNS_6native9templates4cuda28bernoulli_tensor_cuda_kernelIlfEEvRKNS_10TensorBaseES9_NS_15PhiloxCudaStateEEUliRlSB_SB_SB_RKfSD_SD_SD_E_lSC_jLi2ELin1ELi4ELi512ELi2EEEvNS0_6detail10TensorInfoIT0_T2_EENSG_IT1_SI_EESI_T_,(.L_x_10634 - _ZN2at4cuda57_GLOBAL__N__cd6b329d_24_DistributionBernoulli_cu_7537a20d21kernelPointwiseApply2IZNS_6native9templates4cuda28bernoulli_tensor_cuda_kernelIlfEEvRKNS_10TensorBaseES9_NS_15PhiloxCudaStateEEUliRlSB_SB_SB_RKfSD_SD_SD_E_lSC_jLi2ELin1ELi4ELi512ELi2EEEvNS0_6detail10TensorInfoIT0_T2_EENSG_IT1_SI_EESI_T_)
        .other          _ZN2at4cuda57_GLOBAL__N__cd6b329d_24_DistributionBernoulli_cu_7537a20d21kernelPointwiseApply2IZNS_6native9templates4cuda28bernoulli_tensor_cuda_kernelIlfEEvRKNS_10TensorBaseES9_NS_15PhiloxCudaStateEEUliRlSB_SB_SB_RKfSD_SD_SD_E_lSC_jLi2ELin1ELi4ELi512ELi2EEEvNS0_6detail10TensorInfoIT0_T2_EENSG_IT1_SI_EESI_T_,@"STO_CUDA_ENTRY STV_DEFAULT"
_ZN2at4cuda57_GLOBAL__N__cd6b329d_24_DistributionBernoulli_cu_7537a20d21kernelPointwiseApply2IZNS_6native9templates4cuda28bernoulli_tensor_cuda_kernelIlfEEvRKNS_10TensorBaseES9_NS_15PhiloxCudaStateEEUliRlSB_SB_SB_RKfSD_SD_SD_E_lSC_jLi2ELin1ELi4ELi512ELi2EEEvNS0_6detail10TensorInfoIT0_T2_EENSG_IT1_SI_EESI_T_:
        /* <DEDUP_REMOVED lines=13> */
.L_x_6432:
        /* <DEDUP_REMOVED lines=34> */
.L_x_6388:
        /* <DEDUP_REMOVED lines=206> */
.L_x_6387:
[----:B------:R-:W-:-:S07]  /*0fd0*/  IADD3 R8, PT, PT, R8, 0x4, RZ ;  /* 0x0000000408087810 */ /* 0x000fce0007ffe0ff */
.L_x_6386:
        /* <DEDUP_REMOVED lines=107> */
.L_x_6389:
        /* <DEDUP_REMOVED lines=56> */
.L_x_6390:
        /* <DEDUP_REMOVED lines=28> */
.L_x_6385:
        /* <DEDUP_REMOVED lines=29> */
.L_x_6384:
[----:B-1----:R-:W-:Y:S05]  /*1da0*/  BSYNC.RECONVERGENT B0 ;  /* 0x0000000000007941 */ /* 0x002fea0003800200 */
.L_x_6383:
        /* <DEDUP_REMOVED lines=23> */
.L_x_6395:
        /* <DEDUP_REMOVED lines=206> */
.L_x_6394:
        /* <DEDUP_REMOVED lines=106> */
.L_x_6396:
        /* <DEDUP_REMOVED lines=56> */
.L_x_6397:
        /* <DEDUP_REMOVED lines=28> */
.L_x_6393:
        /* <DEDUP_REMOVED lines=29> */
.L_x_6392:
[----:B------:R-:W-:Y:S05]  /*39b0*/  BSYNC.RECONVERGENT B0 ;  /* 0x0000000000007941 */ /* 0x000fea0003800200 */
.L_x_6391:
        /* <DEDUP_REMOVED lines=22> */
.L_x_6402:
        /* <DEDUP_REMOVED lines=206> */
.L_x_6401:
        /* <DEDUP_REMOVED lines=107> */
.L_x_6403:
        /* <DEDUP_REMOVED lines=56> */
.L_x_6404:
        /* <DEDUP_REMOVED lines=28> */
.L_x_6400:
        /* <DEDUP_REMOVED lines=29> */
.L_x_6399:
[----:B------:R-:W-:Y:S05]  /*55c0*/  BSYNC.RECONVERGENT B0 ;  /* 0x0000000000007941 */ /* 0x000fea0003800200 */
.L_x_6398:
        /* <DEDUP_REMOVED lines=22> */
.L_x_6409:
        /* <DEDUP_REMOVED lines=206> */
.L_x_6408:
        /* <DEDUP_REMOVED lines=106> */
.L_x_6410:
        /* <DEDUP_REMOVED lines=56> */
.L_x_6411:
        /* <DEDUP_REMOVED lines=28> */
.L_x_6407:
        /* <DEDUP_REMOVED lines=29> */
.L_x_6406:
[----:B------:R-:W-:Y:S05]  /*71c0*/  BSYNC.RECONVERGENT B0 ;  /* 0x0000000000007941 */ /* 0x000fea0003800200 */
.L_x_6405:
        /* <DEDUP_REMOVED lines=125> */
.L_x_6412:
        /* <DEDUP_REMOVED lines=8> */
.L_x_6413:
        /* <DEDUP_REMOVED lines=19> */
.L_x_10276:
[----:B------:R-:W-:Y:S05]  /*7b50*/  BRX R2 -0x7b60                                                                                                                                                                                                                                                                                                                                                                                                                                                                               (*"BRANCH_TARGETS .L_x_10277,.L_x_10278,.L_x_10279"*) ;  /* 0xffffff8402287949 */ /* 0x000fea000383ffff */
.L_x_6416:
        /* <DEDUP_REMOVED lines=31> */
.L_x_6422:
[----:B------:R0:W5:Y:S02]  /*7d50*/  LDG.E R0, desc[UR36][R16.64] ;  /* 0x0000002410007981 */ /* 0x000164000c1e1900 */
.L_x_6421:
[----:B------:R-:W-:Y:S05]  /*7d60*/  BSYNC.RECONVERGENT B6 ;  /* 0x0000000000067941 */ /* 0x000fea0003800200 */
.L_x_6420:
[----:B------:R-:W1:Y:S01]  /*7d70*/  LDCU.64 UR4, c[0x0][0x380] ;  /* 0x00007000ff0477ac */ /* 0x000e620008000a00 */
[----:B-----5:R-:W-:Y:S01]  /*7d80*/  FSETP.GTU.FTZ.AND P0, PT, R41, R0, PT ;  /* 0x000000002900720b */ /* 0x020fe20003f1c000 */
[----:B------:R-:W-:-:S03]  /*7d90*/  IMAD.MOV.U32 R3, RZ, RZ, RZ ;  /* 0x000000ffff037224 */ /* 0x000fc600078e00ff */
[----:B------:R-:W-:Y:S02]  /*7da0*/  SEL R2, RZ, 0x1, P0 ;  /* 0x00000001ff027807 */ /* 0x000fe40000000000 */
[----:B-1----:R-:W-:-:S04]  /*7db0*/  LEA R4, P1, R18, UR4, 0x3 ;  /* 0x0000000412047c11 */ /* 0x002fc8000f8218ff */
[----:B------:R-:W-:-:S05]  /*7dc0*/  LEA.HI.X R5, R18, UR5, R19, 0x3, P1 ;  /* 0x0000000512057c11 */ /* 0x000fca00088f1c13 */
[----:B------:R1:W-:Y:S04]  /*7dd0*/  STG.E.64 desc[UR36][R4.64], R2 ;  /* 0x0000000204007986 */ /* 0x0003e8000c101b24 */
.L_x_6418:
[----:B------:R-:W-:Y:S05]  /*7de0*/  BSYNC.RELIABLE B7 ;  /* 0x0000000000077941 */ /* 0x000fea0003800100 */
.L_x_6417:
        /* <DEDUP_REMOVED lines=24> */
.L_x_6425:
[----:B------:R0:W5:Y:S02]  /*7f70*/  LDG.E R0, desc[UR36][R16.64] ;  /* 0x0000002410007981 */ /* 0x000164000c1e1900 */
.L_x_6424:
[----:B------:R-:W-:Y:S05]  /*7f80*/  BSYNC.RECONVERGENT B6 ;  /* 0x0000000000067941 */ /* 0x000fea0003800200 */
.L_x_6423:
[----:B------:R-:W2:Y:S01]  /*7f90*/  LDCU.64 UR4, c[0x0][0x380] ;  /* 0x00007000ff0477ac */ /* 0x000ea20008000a00 */
[----:B-----5:R-:W-:Y:S01]  /*7fa0*/  FSETP.GTU.FTZ.AND P0, PT, R39, R0, PT ;  /* 0x000000002700720b */ /* 0x020fe20003f1c000 */
[----:B-1----:R-:W-:-:S03]  /*7fb0*/  IMAD.MOV.U32 R3, RZ, RZ, RZ ;  /* 0x000000ffff037224 */ /* 0x002fc600078e00ff */
[----:B------:R-:W-:Y:S02]  /*7fc0*/  SEL R2, RZ, 0x1, P0 ;  /* 0x00000001ff027807 */ /* 0x000fe40000000000 */
[----:B--2---:R-:W-:-:S04]  /*7fd0*/  LEA R4, P1, R24, UR4, 0x3 ;  /* 0x0000000418047c11 */ /* 0x004fc8000f8218ff */
[----:B------:R-:W-:-:S05]  /*7fe0*/  LEA.HI.X R5, R24, UR5, R25, 0x3, P1 ;  /* 0x0000000518057c11 */ /* 0x000fca00088f1c19 */
[----:B------:R1:W-:Y:S04]  /*7ff0*/  STG.E.64 desc[UR36][R4.64], R2 ;  /* 0x0000000204007986 */ /* 0x0003e8000c101b24 */
.L_x_10278:
        /* <DEDUP_REMOVED lines=24> */
.L_x_6428:
[----:B------:R0:W5:Y:S02]  /*8180*/  LDG.E R3, desc[UR36][R16.64] ;  /* 0x0000002410037981 */ /* 0x000164000c1e1900 */
.L_x_6427:
[----:B------:R-:W-:Y:S05]  /*8190*/  BSYNC.RECONVERGENT B6 ;  /* 0x0000000000067941 */ /* 0x000fea0003800200 */
.L_x_6426:
[----:B------:R-:W1:Y:S01]  /*81a0*/  LDCU.64 UR4, c[0x0][0x380] ;  /* 0x00007000ff0477ac */ /* 0x000e620008000a00 */
[----:B-----5:R-:W-:Y:S01]  /*81b0*/  FSETP.GTU.FTZ.AND P0, PT, R38, R3, PT ;  /* 0x000000032600720b */ /* 0x020fe20003f1c000 */
[----:B------:R-:W-:-:S03]  /*81c0*/  IMAD.MOV.U32 R3, RZ, RZ, RZ ;  /* 0x000000ffff037224 */ /* 0x000fc600078e00ff */
[----:B------:R-:W-:Y:S02]  /*81d0*/  SEL R2, RZ, 0x1, P0 ;  /* 0x00000001ff027807 */ /* 0x000fe40000000000 */
[----:B-1----:R-:W-:-:S04]  /*81e0*/  LEA R4, P1, R28, UR4, 0x3 ;  /* 0x000000041c047c11 */ /* 0x002fc8000f8218ff */
[----:B------:R-:W-:-:S05]  /*81f0*/  LEA.HI.X R5, R28, UR5, R29, 0x3, P1 ;  /* 0x000000051c057c11 */ /* 0x000fca00088f1c1d */
[----:B------:R1:W-:Y:S04]  /*8200*/  STG.E.64 desc[UR36][R4.64], R2 ;  /* 0x0000000204007986 */ /* 0x0003e8000c101b24 */
.L_x_10277:
[----:B------:R-:W-:Y:S05]  /*8210*/  BSYNC.RELIABLE B8 ;  /* 0x0000000000087941 */ /* 0x000fea0003800100 */
.L_x_6415:
        /* <DEDUP_REMOVED lines=24> */
.L_x_6431:
[----:B------:R0:W5:Y:S02]  /*83a0*/  LDG.E R3, desc[UR36][R16.64] ;  /* 0x0000002410037981 */ /* 0x000164000c1e1900 */
.L_x_6430:
[----:B------:R-:W-:Y:S05]  /*83b0*/  BSYNC.RECONVERGENT B6 ;  /* 0x0000000000067941 */ /* 0x000fea0003800200 */
.L_x_6429:
[----:B------:R-:W1:Y:S01]  /*83c0*/  LDCU.64 UR4, c[0x0][0x380] ;  /* 0x00007000ff0477ac */ /* 0x000e620008000a00 */
[----:B-----5:R-:W-:Y:S01]  /*83d0*/  FSETP.GTU.FTZ.AND P0, PT, R36, R3, PT ;  /* 0x000000032400720b */ /* 0x020fe20003f1c000 */
[----:B------:R-:W-:-:S03]  /*83e0*/  IMAD.MOV.U32 R3, RZ, RZ, RZ ;  /* 0x000000ffff037224 */ /* 0x000fc600078e00ff */
[----:B------:R-:W-:Y:S02]  /*83f0*/  SEL R2, RZ, 0x1, P0 ;  /* 0x00000001ff027807 */ /* 0x000fe40000000000 */
[----:B-1----:R-:W-:-:S04]  /*8400*/  LEA R4, P1, R32, UR4, 0x3 ;  /* 0x0000000420047c11 */ /* 0x002fc8000f8218ff */
[----:B------:R-:W-:-:S05]  /*8410*/  LEA.HI.X R5, R32, UR5, R33, 0x3, P1 ;  /* 0x0000000520057c11 */ /* 0x000fca00088f1c21 */
[----:B------:R1:W-:Y:S01]  /*8420*/  STG.E.64 desc[UR36][R4.64], R2 ;  /* 0x0000000204007986 */ /* 0x0003e2000c101b24 */
[----:B------:R-:W-:Y:S05]  /*8430*/  BRA `(.L_x_6419) ;  /* 0x0000000000047947 */ /* 0x000fea0003800000 */
.L_x_10279:
[----:B------:R-:W-:Y:S05]  /*8440*/  BREAK.RELIABLE B8 ;  /* 0x0000000000087942 */ /* 0x000fea0003800100 */
.L_x_6419:
[----:B------:R-:W-:Y:S05]  /*8450*/  BSYNC.RECONVERGENT B9 ;  /* 0x0000000000097941 */ /* 0x000fea0003800200 */
.L_x_6414:
        /* <DEDUP_REMOVED lines=8> */
.L_x_6433:
        /* <DEDUP_REMOVED lines=10> */
.L_x_10634:


//--------------------- .text._ZN2at4cuda57_GLOBAL__N__cd6b329d_24_DistributionBernoulli_cu_7537a20d21kernelPointwiseApply2IZNS_6native9templates4cuda28bernoulli_tensor_cuda_kernelIlfEEvRKNS_10TensorBaseES9_NS_15PhiloxCudaStateEEUliRlSB_SB_SB_RKfSD_SD_SD_E_lSC_jLi2ELi2ELi4ELi512ELi2EEEvNS0_6detail10TensorInfoIT0_T2_EENSG_IT1_SI_EESI_T_ --------------------------
	.section	.text._ZN2at4cuda57_GLOBAL__N__cd6b329d_24_DistributionBernoulli_cu_7537a20d21kernelPointwiseApply2IZNS_6native9templates4cuda28bernoulli_tensor_cuda_kernelIlfEEvRKNS_10TensorBaseES9_NS_15PhiloxCudaStateEEUliRlSB_SB_SB_RKfSD_SD_SD_E_lSC_jLi2ELi2ELi4ELi512ELi2EEEvNS0_6detail10TensorInfoIT0_T2_EENSG_IT1_SI_EESI_T_,"ax",@progbits
	.align	128
.text._ZN2at4cuda57_GLOBAL__N__cd6b329d_24_DistributionBernoulli_cu_7537a20d21kernelPointwiseApply2IZNS_6native9templates4cuda28bernoulli_tensor_cuda_kernelIlfEEvRKNS_10TensorBaseES9_NS_15PhiloxCudaStateEEUliRlSB_SB_SB_RKfSD_SD_SD_E_lSC_jLi2ELi2ELi4ELi512ELi2EEEvNS0_6detail10TensorInfoIT0_T2_EENSG_IT1_SI_EESI_T_:
        .type           _ZN2at4cuda57_GLOBAL__N__cd6b329d_24_DistributionBernoulli_cu_7537a20d21kernelPointwiseApply2IZNS_6native9templates4cuda28bernoulli_tensor_cuda_kernelIlfEEvRKNS_10TensorBaseES9_NS_15PhiloxCudaStateEEUliRlSB_SB_SB_RKfSD_SD_SD_E_lSC_jLi2ELi2ELi4ELi512ELi2EEEvNS0_6detail10TensorInfoIT0_T2_EENSG_IT1_SI_EESI_T_,@function
        .size           _ZN2at4cuda57_GLOBAL__N__cd6b329d_24_DistributionBernoulli_cu_7537a20d21kernelPointwiseApply2IZNS_6native9templates4cuda28bernoulli_tensor_cuda_kernelIlfEEvRKNS_10TensorBaseES9_NS_15PhiloxCudaStateEEUliRlSB_SB_SB_RKfSD_SD_SD_E_lSC_jLi2ELi2ELi4ELi512ELi2EEEvNS0_6detail10TensorInfoIT0_T2_EENSG_IT1_SI_EESI_T_,(.L_x_10635 - _ZN2at4cuda57_GLOBAL__N__cd6b329d_24_DistributionBernoulli_cu_7537a20d21kernelPointwiseApply2IZNS_6native9templates4cuda28bernoulli_tensor_cuda_kernelIlfEEvRKNS_10TensorBaseES9_NS_15PhiloxCudaStateEEUliRlSB_SB_SB_RKfSD_SD_SD_E_lSC_jLi2ELi2ELi4ELi512ELi2EEEvNS0_6detail10TensorInfoIT0_T2_EENSG_IT1_SI_EESI_T_)
        .other          _ZN2at4cuda57_GLOBAL__N__cd6b329d_24_DistributionBernoulli_cu_7537a20d21kernelPointwiseApply2IZNS_6native9templates4cuda28bernoulli_tensor_cuda_kernelIlfEEvRKNS_10TensorBaseES9_NS_15PhiloxCudaStateEEUliRlSB_SB_SB_RKfSD_SD_SD_E_lSC_jLi2ELi2ELi4ELi512ELi2EEEvNS0_6detail10TensorInfoIT0_T2_EENSG_IT1_SI_EESI_T_,@"STO_CUDA_ENTRY STV_DEFAULT"
_ZN2at4cuda57_GLOBAL__N__cd6b329d_24_DistributionBernoulli_cu_7537a20d21kernelPointwiseApply2IZNS_6native9templates4cuda28bernoulli_tensor_cuda_kernelIlfEEvRKNS_10TensorBaseES9_NS_15PhiloxCudaStateEEUliRlSB_SB_SB_RKfSD_SD_SD_E_lSC_jLi2ELi2ELi4ELi512ELi2EEEvNS0_6detail10TensorInfoIT0_T2_EENSG_IT1_SI_EESI_T_:
        /* <DEDUP_REMOVED lines=23> */
.L_x_6463:
        /* <DEDUP_REMOVED lines=166> */
.L_x_6436:
[----:B---34-:R-:W-:Y:S05]  /*0bd0*/  BSYNC.RECONVERGENT B0 ;  /* 0x0000000000007941 */ /* 0x018fea0003800200 */
.L_x_6435:
        /* <DEDUP_REMOVED lines=57> */
.L_x_6438:
[----:B------:R-:W-:Y:S05]  /*0f70*/  BSYNC.RECONVERGENT B0 ;  /* 0x0000000000007941 */ /* 0x000fea0003800200 */
.L_x_6437:
        /* <DEDUP_REMOVED lines=49> */
.L_x_6440:
[----:B------:R-:W-:Y:S05]  /*1290*/  BSYNC.RECONVERGENT B0 ;  /* 0x0000000000007941 */ /* 0x000fea0003800200 */
.L_x_6439:
        /* <DEDUP_REMOVED lines=49> */
.L_x_6442:
[----:B------:R-:W-:Y:S05]  /*15b0*/  BSYNC.RECONVERGENT B0 ;  /* 0x0000000000007941 */ /* 0x000fea0003800200 */
.L_x_6441:
        /* <DEDUP_REMOVED lines=12> */
.L_x_6443:
        /* <DEDUP_REMOVED lines=8> */
.L_x_6444:
        /* <DEDUP_REMOVED lines=19> */
.L_x_10280:
[----:B------:R-:W-:Y:S05]  /*1830*/  BRX R2 -0x1840                                                                                                                                                                                                                                                                                                                                                                                                                                                                               (*"BRANCH_TARGETS .L_x_10281,.L_x_10282,.L_x_10283"*) ;  /* 0xffffffe402f07949 */ /* 0x000fea000383ffff */
.L_x_6447:
        /* <DEDUP_REMOVED lines=30> */
.L_x_6453:
[----:B------:R0:W5:Y:S02]  /*1a20*/  LDG.E R3, desc[UR36][R26.64] ;  /* 0x000000241a037981 */ /* 0x000164000c1e1900 */
.L_x_6452:
[----:B------:R-:W-:Y:S05]  /*1a30*/  BSYNC.RECONVERGENT B6 ;  /* 0x0000000000067941 */ /* 0x000fea0003800200 */
.L_x_6451:
[----:B------:R-:W-:Y:S02]  /*1a40*/  LEA R4, P1, R16, UR42, 0x3 ;  /* 0x0000002a10047c11 */ /* 0x000fe4000f8218ff */
[----:B-----5:R-:W-:Y:S01]  /*1a50*/  FSETP.GTU.FTZ.AND P0, PT, R40, R3, PT ;  /* 0x000000032800720b */ /* 0x020fe20003f1c000 */
[----:B------:R-:W-:Y:S01]  /*1a60*/  IMAD.MOV.U32 R3, RZ, RZ, RZ ;  /* 0x000000ffff037224 */ /* 0x000fe200078e00ff */
[----:B------:R-:W-:Y:S02]  /*1a70*/  LEA.HI.X R5, R16, UR43, R17, 0x3, P1 ;  /* 0x0000002b10057c11 */ /* 0x000fe400088f1c11 */
[----:B------:R-:W-:-:S05]  /*1a80*/  SEL R2, RZ, 0x1, P0 ;  /* 0x00000001ff027807 */ /* 0x000fca0000000000 */
[----:B------:R1:W-:Y:S04]  /*1a90*/  STG.E.64 desc[UR36][R4.64], R2 ;  /* 0x0000000204007986 */ /* 0x0003e8000c101b24 */
.L_x_6449:
[----:B------:R-:W-:Y:S05]  /*1aa0*/  BSYNC.RELIABLE B7 ;  /* 0x0000000000077941 */ /* 0x000fea0003800100 */
.L_x_6448:
        /* <DEDUP_REMOVED lines=23> */
.L_x_6456:
[----:B------:R2:W5:Y:S02]  /*1c20*/  LDG.E R0, desc[UR36][R16.64] ;  /* 0x0000002410007981 */ /* 0x000564000c1e1900 */
.L_x_6455:
[----:B------:R-:W-:Y:S05]  /*1c30*/  BSYNC.RECONVERGENT B6 ;  /* 0x0000000000067941 */ /* 0x000fea0003800200 */
.L_x_6454:
[C---:B-1----:R-:W-:Y:S01]  /*1c40*/  LEA R4, P1, R22.reuse, UR42, 0x3 ;  /* 0x0000002a16047c11 */ /* 0x042fe2000f8218ff */
[----:B------:R-:W-:Y:S01]  /*1c50*/  IMAD.MOV.U32 R3, RZ, RZ, RZ ;  /* 0x000000ffff037224 */ /* 0x000fe200078e00ff */
[----:B-----5:R-:W-:Y:S02]  /*1c60*/  FSETP.GTU.FTZ.AND P0, PT, R39, R0, PT ;  /* 0x000000002700720b */ /* 0x020fe40003f1c000 */
[----:B------:R-:W-:Y:S02]  /*1c70*/  LEA.HI.X R5, R22, UR43, R23, 0x3, P1 ;  /* 0x0000002b16057c11 */ /* 0x000fe400088f1c17 */
[----:B------:R-:W-:-:S05]  /*1c80*/  SEL R2, RZ, 0x1, P0 ;  /* 0x00000001ff027807 */ /* 0x000fca0000000000 */
[----:B------:R1:W-:Y:S04]  /*1c90*/  STG.E.64 desc[UR36][R4.64], R2 ;  /* 0x0000000204007986 */ /* 0x0003e8000c101b24 */
.L_x_10282:
        /* <DEDUP_REMOVED lines=23> */
.L_x_6459:
[----:B------:R1:W5:Y:S02]  /*1e10*/  LDG.E R3, desc[UR36][R16.64] ;  /* 0x0000002410037981 */ /* 0x000364000c1e1900 */
.L_x_6458:
[----:B------:R-:W-:Y:S05]  /*1e20*/  BSYNC.RECONVERGENT B6 ;  /* 0x0000000000067941 */ /* 0x000fea0003800200 */
.L_x_6457:
[----:B------:R-:W-:Y:S02]  /*1e30*/  LEA R4, P1, R30, UR42, 0x3 ;  /* 0x0000002a1e047c11 */ /* 0x000fe4000f8218ff */
[----:B-----5:R-:W-:Y:S01]  /*1e40*/  FSETP.GTU.FTZ.AND P0, PT, R36, R3, PT ;  /* 0x000000032400720b */ /* 0x020fe20003f1c000 */
[----:B------:R-:W-:Y:S01]  /*1e50*/  IMAD.MOV.U32 R3, RZ, RZ, RZ ;  /* 0x000000ffff037224 */ /* 0x000fe200078e00ff */
[----:B------:R-:W-:Y:S02]  /*1e60*/  LEA.HI.X R5, R30, UR43, R31, 0x3, P1 ;  /* 0x0000002b1e057c11 */ /* 0x000fe400088f1c1f */
[----:B------:R-:W-:-:S05]  /*1e70*/  SEL R2, RZ, 0x1, P0 ;  /* 0x00000001ff027807 */ /* 0x000fca0000000000 */
[----:B------:R2:W-:Y:S04]  /*1e80*/  STG.E.64 desc[UR36][R4.64], R2 ;  /* 0x0000000204007986 */ /* 0x0005e8000c101b24 */
.L_x_10281:
[----:B------:R-:W-:Y:S05]  /*1e90*/  BSYNC.RELIABLE B8 ;  /* 0x0000000000087941 */ /* 0x000fea0003800100 */
.L_x_6446:
        /* <DEDUP_REMOVED lines=23> */
.L_x_6462:
[----:B------:R1:W5:Y:S02]  /*2010*/  LDG.E R0, desc[UR36][R16.64] ;  /* 0x0000002410007981 */ /* 0x000364000c1e1900 */
.L_x_6461:
[----:B------:R-:W-:Y:S05]  /*2020*/  BSYNC.RECONVERGENT B6 ;  /* 0x0000000000067941 */ /* 0x000fea0003800200 */
.L_x_6460:
[C---:B--2---:R-:W-:Y:S01]  /*2030*/  LEA R4, P1, R34.reuse, UR42, 0x3 ;  /* 0x0000002a22047c11 */ /* 0x044fe2000f8218ff */
[----:B------:R-:W-:Y:S01]  /*2040*/  IMAD.MOV.U32 R3, RZ, RZ, RZ ;  /* 0x000000ffff037224 */ /* 0x000fe200078e00ff */
[----:B-----5:R-:W-:Y:S02]  /*2050*/  FSETP.GTU.FTZ.AND P0, PT, R37, R0, PT ;  /* 0x000000002500720b */ /* 0x020fe40003f1c000 */
[----:B------:R-:W-:Y:S02]  /*2060*/  LEA.HI.X R5, R34, UR43, R35, 0x3, P1 ;  /* 0x0000002b22057c11 */ /* 0x000fe400088f1c23 */
[----:B------:R-:W-:-:S05]  /*2070*/  SEL R2, RZ, 0x1, P0 ;  /* 0x00000001ff027807 */ /* 0x000fca0000000000 */
[----:B------:R2:W-:Y:S01]  /*2080*/  STG.E.64 desc[UR36][R4.64], R2 ;  /* 0x0000000204007986 */ /* 0x0005e2000c101b24 */
[----:B------:R-:W-:Y:S05]  /*2090*/  BRA `(.L_x_6450) ;  /* 0x0000000000047947 */ /* 0x000fea0003800000 */
.L_x_10283:
[----:B------:R-:W-:Y:S05]  /*20a0*/  BREAK.RELIABLE B8 ;  /* 0x0000000000087942 */ /* 0x000fea0003800100 */
.L_x_6450:
[----:B------:R-:W-:Y:S05]  /*20b0*/  BSYNC.RECONVERGENT B9 ;  /* 0x0000000000097941 */ /* 0x000fea0003800200 */
.L_x_6445:
[----:B------:R-:W3:Y:S01]  /*20c0*/  LDCU UR4, c[0x0][0x360] ;  /* 0x00006c00ff0477ac */ /* 0x000ee20008000800 */
[----:B--2---:R-:W3:Y:S02]  /*20d0*/  LDC R3, c[0x0][0x370] ;  /* 0x0000dc00ff037b82 */ /* 0x004ee40000000800 */
[----:B---3--:R-:W-:-:S05]  /*20e0*/  IMAD R3, R3, UR4, RZ ;  /* 0x0000000403037c24 */ /* 0x008fca000f8e02ff */
[----:B------:R-:W-:-:S04]  /*20f0*/  LEA R38, R3, R38, 0x2 ;  /* 0x0000002603267211 */ /* 0x000fc800078e10ff */
[----:B------:R-:W-:-:S13]  /*2100*/  ISETP.GE.U32.AND P0, PT, R38, UR49, PT ;  /* 0x0000003126007c0c */ /* 0x000fda000bf06070 */
[----:B------:R-:W-:Y:S05]  /*2110*/  @!P0 BRA `(.L_x_6463) ;  /* 0xffffffe000148947 */ /* 0x000fea000383ffff */
[----:B------:R-:W-:Y:S05]  /*2120*/  BSYNC.RECONVERGENT B10 ;  /* 0x00000000000a7941 */ /* 0x000fea0003800200 */
.L_x_6434:
[----:B------:R-:W-:Y:S05]  /*2130*/  EXIT ;  /* 0x000000000000794d */ /* 0x000fea0003800000 */
.L_x_6464:
        /* <DEDUP_REMOVED lines=12> */
.L_x_10635:


//--------------------- .text._ZN2at4cuda57_GLOBAL__N__cd6b329d_24_DistributionBernoulli_cu_7537a20d21kernelPointwiseApply2IZNS_6native9templates4cuda28bernoulli_tensor_cuda_kernelIlfEEvRKNS_10TensorBaseES9_NS_15PhiloxCudaStateEEUliRlSB_SB_SB_RKfSD_SD_SD_E_lSC_jLi2ELi1ELi4ELi512ELi2EEEvNS0_6detail10TensorInfoIT0_T2_EENSG_IT1_SI_EESI_T_ --------------------------
	.section	.text._ZN2at4cuda57_GLOBAL__N__cd6b329d_24_DistributionBernoulli_cu_7537a20d21kernelPointwiseApply2IZNS_6native9templates4cuda28bernoulli_tensor_cuda_kernelIlfEEvRKNS_10TensorBaseES9_NS_15PhiloxCudaStateEEUliRlSB_SB_SB_RKfSD_SD_SD_E_lSC_jLi2ELi1ELi4ELi512ELi2EEEvNS0_6detail10TensorInfoIT0_T2_EENSG_IT1_SI_EESI_T_,"ax",@progbits
	.align	128
.text._ZN2at4cuda57_GLOBAL__N__cd6b329d_24_DistributionBernoulli_cu_7537a20d21kernelPointwiseApply2IZNS_6native9templates4cuda28bernoulli_tensor_cuda_kernelIlfEEvRKNS_10TensorBaseES9_NS_15PhiloxCudaStateEEUliRlSB_SB_SB_RKfSD_SD_SD_E_lSC_jLi2ELi1ELi4ELi512ELi2EEEvNS0_6detail10TensorInfoIT0_T2_EENSG_IT1_SI_EESI_T_:
        .type           _ZN2at4cuda57_GLOBAL__N__cd6b329d_24_DistributionBernoulli_cu_7537a20d21kernelPointwiseApply2IZNS_6native9templates4cuda28bernoulli_tensor_cuda_kernelIlfEEvRKNS_10TensorBaseES9_NS_15PhiloxCudaStateEEUliRlSB_SB_SB_RKfSD_SD_SD_E_lSC_jLi2ELi1ELi4ELi512ELi2EEEvNS0_6detail10TensorInfoIT0_T2_EENSG_IT1_SI_EESI_T_,@function
        .size           _ZN2at4cuda57_GLOBAL__N__cd6b329d_24_DistributionBernoulli_cu_7537a20d21kernelPointwiseApply2IZNS_6native9templates4cuda28bernoulli_tensor_cuda_kernelIlfEEvRKNS_10TensorBaseES9_NS_15PhiloxCudaStateEEUliRlSB_SB_SB_RKfSD_SD_SD_E_lSC_jLi2ELi1ELi4ELi512ELi2EEEvNS0_6detail10TensorInfoIT0_T2_EENSG_IT1_SI_EESI_T_,(.L_x_10636 - _ZN2at4cuda57_GLOBAL__N__cd6b329d_24_DistributionBernoulli_cu_7537a20d21kernelPointwiseApply2IZNS_6native9templates4cuda28bernoulli_tensor_cuda_kernelIlfEEvRKNS_10TensorBaseES9_NS_15PhiloxCudaStateEEUliRlSB_SB_SB_RKfSD_SD_SD_E_lSC_jLi2ELi1ELi4ELi512ELi2EEEvNS0_6detail10TensorInfoIT0_T2_EENSG_IT1_SI_EESI_T_)
        .other          _ZN2at4cuda57_GLOBAL__N__cd6b329d_24_DistributionBernoulli_cu_7537a20d21kernelPointwiseApply2IZNS_6native9templates4cuda28bernoulli_tensor_cuda_kernelIlfEEvRKNS_10TensorBaseES9_NS_15PhiloxCudaStateEEUliRlSB_SB_SB_RKfSD_SD_SD_E_lSC_jLi2ELi1ELi4ELi512ELi2EEEvNS0_6detail10TensorInfoIT0_T2_EENSG_IT1_SI_EESI_T_,@"STO_CUDA_ENTRY STV_DEFAULT"
_ZN2at4cuda57_GLOBAL__N__cd6b329d_24_DistributionBernoulli_cu_7537a20d21kernelPointwiseApply2IZNS_6native9templates4cuda28bernoulli_tensor_cuda_kernelIlfEEvRKNS_10TensorBaseES9_NS_15PhiloxCudaStateEEUliRlSB_SB_SB_RKfSD_SD_SD_E_lSC_jLi2ELi1ELi4ELi512ELi2EEEvNS0_6detail10TensorInfoIT0_T2_EENSG_IT1_SI_EESI_T_:
        /* <DEDUP_REMOVED lines=23> */
.L_x_6494:
        /* <DEDUP_REMOVED lines=138> */
.L_x_6467:
[----:B------:R-:W-:Y:S05]  /*0a10*/  BSYNC.RECONVERGENT B0 ;  /* 0x0000000000007941 */ /* 0x000fea0003800200 */
.L_x_6466:
        /* <DEDUP_REMOVED lines=38> */
.L_x_6469:
[----:B------:R-:W-:Y:S05]  /*0c80*/  BSYNC.RECONVERGENT B0 ;  /* 0x0000000000007941 */ /* 0x000fea0003800200 */
.L_x_6468:
        /* <DEDUP_REMOVED lines=35> */
.L_x_6471:
[----:B------:R-:W-:Y:S05]  /*0ec0*/  BSYNC.RECONVERGENT B0 ;  /* 0x0000000000007941 */ /* 0x000fea0003800200 */
.L_x_6470:
        /* <DEDUP_REMOVED lines=26> */
.L_x_6473:
[----:B------:R-:W-:Y:S05]  /*1070*/  BSYNC.RECONVERGENT B0 ;  /* 0x0000000000007941 */ /* 0x000fea0003800200 */
.L_x_6472:
        /* <DEDUP_REMOVED lines=12> */
.L_x_6474:
        /* <DEDUP_REMOVED lines=8> */
.L_x_6475:
        /* <DEDUP_REMOVED lines=19> */
.L_x_10284:
[----:B------:R-:W-:Y:S05]  /*12f0*/  BRX R4 -0x1300                                                                                                                                                                                                                                                                                                                                                                                                                                                                               (*"BRANCH_TARGETS .L_x_10285,.L_x_10286,.L_x_10287"*) ;  /* 0xffffffec04407949 */ /* 0x000fea000383ffff */
.L_x_6478:
        /* <DEDUP_REMOVED lines=30> */
.L_x_6484:
[----:B------:R0:W5:Y:S02]  /*14e0*/  LDG.E R0, desc[UR36][R16.64] ;  /* 0x0000002410007981 */ /* 0x000164000c1e1900 */
.L_x_6483:
[----:B------:R-:W-:Y:S05]  /*14f0*/  BSYNC.RECONVERGENT B6 ;  /* 0x0000000000067941 */ /* 0x000fea0003800200 */
.L_x_6482:
[C---:B------:R-:W-:Y:S01]  /*1500*/  LEA R6, P1, R22.reuse, UR42, 0x3 ;  /* 0x0000002a16067c11 */ /* 0x040fe2000f8218ff */
[----:B------:R-:W-:Y:S01]  /*1510*/  HFMA2 R5, -RZ, RZ, 0, 0 ;  /* 0x00000000ff057431 */ /* 0x000fe200000001ff */
[----:B-----5:R-:W-:Y:S02]  /*1520*/  FSETP.GTU.FTZ.AND P0, PT, R35, R0, PT ;  /* 0x000000002300720b */ /* 0x020fe40003f1c000 */
[----:B------:R-:W-:Y:S02]  /*1530*/  LEA.HI.X R7, R22, UR43, R23, 0x3, P1 ;  /* 0x0000002b16077c11 */ /* 0x000fe400088f1c17 */
[----:B------:R-:W-:-:S05]  /*1540*/  SEL R4, RZ, 0x1, P0 ;  /* 0x00000001ff047807 */ /* 0x000fca0000000000 */
[----:B------:R1:W-:Y:S04]  /*1550*/  STG.E.64 desc[UR36][R6.64], R4 ;  /* 0x0000000406007986 */ /* 0x0003e8000c101b24 */
.L_x_6480:
[----:B------:R-:W-:Y:S05]  /*1560*/  BSYNC.RELIABLE B7 ;  /* 0x0000000000077941 */ /* 0x000fea0003800100 */
.L_x_6479:
        /* <DEDUP_REMOVED lines=23> */
.L_x_6487:
[----:B------:R0:W5:Y:S02]  /*16e0*/  LDG.E R3, desc[UR36][R16.64] ;  /* 0x0000002410037981 */ /* 0x000164000c1e1900 */
.L_x_6486:
[----:B------:R-:W-:Y:S05]  /*16f0*/  BSYNC.RECONVERGENT B6 ;  /* 0x0000000000067941 */ /* 0x000fea0003800200 */
.L_x_6485:
[----:B-1----:R-:W-:Y:S01]  /*1700*/  LEA R6, P1, R24, UR42, 0x3 ;  /* 0x0000002a18067c11 */ /* 0x002fe2000f8218ff */
[----:B------:R-:W-:Y:S01]  /*1710*/  IMAD.MOV.U32 R5, RZ, RZ, RZ ;  /* 0x000000ffff057224 */ /* 0x000fe200078e00ff */
[----:B-----5:R-:W-:Y:S02]  /*1720*/  FSETP.GTU.FTZ.AND P0, PT, R34, R3, PT ;  /* 0x000000032200720b */ /* 0x020fe40003f1c000 */
[----:B------:R-:W-:Y:S02]  /*1730*/  LEA.HI.X R7, R24, UR43, R25, 0x3, P1 ;  /* 0x0000002b18077c11 */ /* 0x000fe400088f1c19 */
[----:B------:R-:W-:-:S05]  /*1740*/  SEL R4, RZ, 0x1, P0 ;  /* 0x00000001ff047807 */ /* 0x000fca0000000000 */
[----:B------:R1:W-:Y:S04]  /*1750*/  STG.E.64 desc[UR36][R6.64], R4 ;  /* 0x0000000406007986 */ /* 0x0003e8000c101b24 */
.L_x_10286:
        /* <DEDUP_REMOVED lines=23> */
.L_x_6490:
[----:B------:R0:W5:Y:S02]  /*18d0*/  LDG.E R0, desc[UR36][R16.64] ;  /* 0x0000002410007981 */ /* 0x000164000c1e1900 */
.L_x_6489:
[----:B------:R-:W-:Y:S05]  /*18e0*/  BSYNC.RECONVERGENT B6 ;  /* 0x0000000000067941 */ /* 0x000fea0003800200 */
.L_x_6488:
[C---:B-1----:R-:W-:Y:S01]  /*18f0*/  LEA R6, P1, R26.reuse, UR42, 0x3 ;  /* 0x0000002a1a067c11 */ /* 0x042fe2000f8218ff */
[----:B------:R-:W-:Y:S01]  /*1900*/  IMAD.MOV.U32 R5, RZ, RZ, RZ ;  /* 0x000000ffff057224 */ /* 0x000fe200078e00ff */
[----:B-----5:R-:W-:Y:S02]  /*1910*/  FSETP.GTU.FTZ.AND P0, PT, R33, R0, PT ;  /* 0x000000002100720b */ /* 0x020fe40003f1c000 */
[----:B------:R-:W-:Y:S02]  /*1920*/  LEA.HI.X R7, R26, UR43, R27, 0x3, P1 ;  /* 0x0000002b1a077c11 */ /* 0x000fe400088f1c1b */
[----:B------:R-:W-:-:S05]  /*1930*/  SEL R4, RZ, 0x1, P0 ;  /* 0x00000001ff047807 */ /* 0x000fca0000000000 */
[----:B------:R1:W-:Y:S04]  /*1940*/  STG.E.64 desc[UR36][R6.64], R4 ;  /* 0x0000000406007986 */ /* 0x0003e8000c101b24 */
.L_x_10285:
[----:B------:R-:W-:Y:S05]  /*1950*/  BSYNC.RELIABLE B8 ;  /* 0x0000000000087941 */ /* 0x000fea0003800100 */
.L_x_6477:
        /* <DEDUP_REMOVED lines=23> */
.L_x_6493:
[----:B------:R0:W5:Y:S02]  /*1ad0*/  LDG.E R3, desc[UR36][R16.64] ;  /* 0x0000002410037981 */ /* 0x000164000c1e1900 */
.L_x_6492:
[----:B------:R-:W-:Y:S05]  /*1ae0*/  BSYNC.RECONVERGENT B6 ;  /* 0x0000000000067941 */ /* 0x000fea0003800200 */
.L_x_6491:
[----:B-1----:R-:W-:Y:S02]  /*1af0*/  LEA R6, P1, R36, UR42, 0x3 ;  /* 0x0000002a24067c11 */ /* 0x002fe4000f8218ff */
[----:B-----5:R-:W-:Y:S02]  /*1b00*/  FSETP.GTU.FTZ.AND P0, PT, R32, R3, PT ;  /* 0x000000032000720b */ /* 0x020fe40003f1c000 */
[----:B------:R-:W-:Y:S02]  /*1b10*/  LEA.HI.X R7, R36, UR43, R37, 0x3, P1 ;  /* 0x0000002b24077c11 */ /* 0x000fe400088f1c25 */
[----:B------:R-:W-:Y:S02]  /*1b20*/  SEL R4, RZ, 0x1, P0 ;  /* 0x00000001ff047807 */ /* 0x000fe40000000000 */
[----:B------:R-:W-:-:S05]  /*1b30*/  MOV R5, RZ ;  /* 0x000000ff00057202 */ /* 0x000fca0000000f00 */
[----:B------:R1:W-:Y:S01]  /*1b40*/  STG.E.64 desc[UR36][R6.64], R4 ;  /* 0x0000000406007986 */ /* 0x0003e2000c101b24 */
[----:B------:R-:W-:Y:S05]  /*1b50*/  BRA `(.L_x_6481) ;  /* 0x0000000000047947 */ /* 0x000fea0003800000 */
.L_x_10287:
[----:B------:R-:W-:Y:S05]  /*1b60*/  BREAK.RELIABLE B8 ;  /* 0x0000000000087942 */ /* 0x000fea0003800100 */
.L_x_6481:
[----:B------:R-:W-:Y:S05]  /*1b70*/  BSYNC.RECONVERGENT B9 ;  /* 0x0000000000097941 */ /* 0x000fea0003800200 */
.L_x_6476:
[----:B------:R-:W-:-:S05]  /*1b80*/  IMAD R29, R2, 0x4, R29 ;  /* 0x00000004021d7824 */ /* 0x000fca00078e021d */
[----:B------:R-:W-:-:S13]  /*1b90*/  ISETP.GE.U32.AND P0, PT, R29, UR46, PT ;  /* 0x0000002e1d007c0c */ /* 0x000fda000bf06070 */
[----:B------:R-:W-:Y:S05]  /*1ba0*/  @!P0 BRA `(.L_x_6494) ;  /* 0xffffffe400708947 */ /* 0x000fea000383ffff */
[----:B------:R-:W-:Y:S05]  /*1bb0*/  BSYNC.RECONVERGENT B10 ;  /* 0x00000000000a7941 */ /* 0x000fea0003800200 */
.L_x_6465:
[----:B------:R-:W-:Y:S05]  /*1bc0*/  EXIT ;  /* 0x000000000000794d */ /* 0x000fea0003800000 */
.L_x_6495:
        /* <DEDUP_REMOVED lines=11> */
.L_x_10636:


//--------------------- .text._ZN2at4cuda57_GLOBAL__N__cd6b329d_24_DistributionBernoulli_cu_7537a20d21kernelPointwiseApply2IZNS_6native9templates4cuda28bernoulli_tensor_cuda_kernelIlfEEvRKNS_10TensorBaseES9_NS_15PhiloxCudaStateEEUliRlSB_SB_SB_RKfSD_SD_SD_E_lSC_jLi1ELin1ELi4ELi512ELi2EEEvNS0_6detail10TensorInfoIT0_T2_EENSG_IT1_SI_EESI_T_ --------------------------
	.section	.text._ZN2at4cuda57_GLOBAL__N__cd6b329d_24_DistributionBernoulli_cu_7537a20d21kernelPointwiseApply2IZNS_6native9templates4cuda28bernoulli_tensor_cuda_kernelIlfEEvRKNS_10TensorBaseES9_NS_15PhiloxCudaStateEEUliRlSB_SB_SB_RKfSD_SD_SD_E_lSC_jLi1ELin1ELi4ELi512ELi2EEEvNS0_6detail10TensorInfoIT0_T2_EENSG_IT1_SI_EESI_T_,"ax",@progbits
	.align	128
.text._ZN2at4cuda57_GLOBAL__N__cd6b329d_24_DistributionBernoulli_cu_7537a20d21kernelPointwiseApply2IZNS_6native9templates4cuda28bernoulli_tensor_cuda_kernelIlfEEvRKNS_10TensorBaseES9_NS_15PhiloxCudaStateEEUliRlSB_SB_SB_RKfSD_SD_SD_E_lSC_jLi1ELin1ELi4ELi512ELi2EEEvNS0_6detail10TensorInfoIT0_T2_EENSG_IT1_SI_EESI_T_:
        .type           _ZN2at4cuda57_GLOBAL__N__cd6b329d_24_DistributionBernoulli_cu_7537a20d21kernelPointwiseApply2IZNS_6native9templates4cuda28bernoulli_tensor_cuda_kernelIlfEEvRKNS_10TensorBaseES9_NS_15PhiloxCudaStateEEUliRlSB_SB_SB_RKfSD_SD_SD_E_lSC_jLi1ELin1ELi4ELi512ELi2EEEvNS0_6detail10TensorInfoIT0_T2_EENSG_IT1_SI_EESI_T_,@function
        .size           _ZN2at4cuda57_GLOBAL__N__cd6b329d_24_DistributionBernoulli_cu_7537a20d21kernelPointwiseApply2IZNS_6native9templates4cuda28bernoulli_tensor_cuda_kernelIlfEEvRKNS_10TensorBaseES9_NS_15PhiloxCudaStateEEUliRlSB_SB_SB_RKfSD_SD_SD_E_lSC_jLi1ELin1ELi4ELi512ELi2EEEvNS0_6detail10TensorInfoIT0_T2_EENSG_IT1_SI_EESI_T_,(.L_x_10637 - _ZN2at4cuda57_GLOBAL__N__cd6b329d_24_DistributionBernoulli_cu_7537a20d21kernelPointwiseApply2IZNS_6native9templates4cuda28bernoulli_tensor_cuda_kernelIlfEEvRKNS_10TensorBaseES9_NS_15PhiloxCudaStateEEUliRlSB_SB_SB_RKfSD_SD_SD_E_lSC_jLi1ELin1ELi4ELi512ELi2EEEvNS0_6detail10TensorInfoIT0_T2_EENSG_IT1_SI_EESI_T_)
        .other          _ZN2at4cuda57_GLOBAL__N__cd6b329d_24_DistributionBernoulli_cu_7537a20d21kernelPointwiseApply2IZNS_6native9templates4cuda28bernoulli_tensor_cuda_kernelIlfEEvRKNS_10TensorBaseES9_NS_15PhiloxCudaStateEEUliRlSB_SB_SB_RKfSD_SD_SD_E_lSC_jLi1ELin1ELi4ELi512ELi2EEEvNS0_6detail10TensorInfoIT0_T2_EENSG_IT1_SI_EESI_T_,@"STO_CUDA_ENTRY STV_DEFAULT"
_ZN2at4cuda57_GLOBAL__N__cd6b329d_24_DistributionBernoulli_cu_7537a20d21kernelPointwiseApply2IZNS_6native9templates4cuda28bernoulli_tensor_cuda_kernelIlfEEvRKNS_10TensorBaseES9_NS_15PhiloxCudaStateEEUliRlSB_SB_SB_RKfSD_SD_SD_E_lSC_jLi1ELin1ELi4ELi512ELi2EEEvNS0_6detail10TensorInfoIT0_T2_EENSG_IT1_SI_EESI_T_:
        /* <DEDUP_REMOVED lines=24> */
.L_x_6545:
        /* <DEDUP_REMOVED lines=28> */
.L_x_6501:
        /* <DEDUP_REMOVED lines=206> */
.L_x_6500:
[----:B------:R-:W-:-:S07]  /*1020*/  VIADD R2, R2, 0x4 ;  /* 0x0000000402027836 */ /* 0x000fce0000000000 */
.L_x_6499:
        /* <DEDUP_REMOVED lines=107> */
.L_x_6502:
        /* <DEDUP_REMOVED lines=56> */
.L_x_6503:
        /* <DEDUP_REMOVED lines=28> */
.L_x_6498:
[----:B------:R-:W0:Y:S01]  /*1c20*/  LDCU UR4, c[0x0][0x4c4] ;  /* 0x00009880ff0477ac */ /* 0x000e220008000800 */
[----:B------:R-:W-:Y:S02]  /*1c30*/  HFMA2 R19, -RZ, RZ, 0, 0 ;  /* 0x00000000ff137431 */ /* 0x000fe400000001ff */
[----:B0-----:R-:W-:-:S07]  /*1c40*/  IMAD R18, R7, UR4, R18 ;  /* 0x0000000407127c24 */ /* 0x001fce000f8e0212 */
.L_x_6497:
[----:B------:R-:W-:Y:S05]  /*1c50*/  BSYNC.RECONVERGENT B0 ;  /* 0x0000000000007941 */ /* 0x000fea0003800200 */
.L_x_6496:
        /* <DEDUP_REMOVED lines=18> */
.L_x_6508:
        /* <DEDUP_REMOVED lines=206> */
.L_x_6507:
        /* <DEDUP_REMOVED lines=107> */
.L_x_6509:
        /* <DEDUP_REMOVED lines=56> */
.L_x_6510:
        /* <DEDUP_REMOVED lines=28> */
.L_x_6506:
[----:B------:R-:W0:Y:S02]  /*3650*/  LDCU UR4, c[0x0][0x4c4] ;  /* 0x00009880ff0477ac */ /* 0x000e240008000800 */
[----:B0-----:R-:W-:Y:S02]  /*3660*/  IMAD R22, R22, UR4, R23 ;  /* 0x0000000416167c24 */ /* 0x001fe4000f8e0217 */
[----:B------:R-:W-:-:S07]  /*3670*/  HFMA2 R23, -RZ, RZ, 0, 0 ;  /* 0x00000000ff177431 */ /* 0x000fce00000001ff */
.L_x_6505:
[----:B------:R-:W-:Y:S05]  /*3680*/  BSYNC.RECONVERGENT B0 ;  /* 0x0000000000007941 */ /* 0x000fea0003800200 */
.L_x_6504:
        /* <DEDUP_REMOVED lines=17> */
.L_x_6515:
        /* <DEDUP_REMOVED lines=206> */
.L_x_6514:
        /* <DEDUP_REMOVED lines=107> */
.L_x_6516:
        /* <DEDUP_REMOVED lines=56> */
.L_x_6517:
        /* <DEDUP_REMOVED lines=28> */
.L_x_6513:
[----:B------:R-:W0:Y:S02]  /*5070*/  LDCU UR4, c[0x0][0x4c4] ;  /* 0x00009880ff0477ac */ /* 0x000e240008000800 */
[----:B0-----:R-:W-:Y:S02]  /*5080*/  IMAD R24, R25, UR4, R24 ;  /* 0x0000000419187c24 */ /* 0x001fe4000f8e0218 */
[----:B------:R-:W-:-:S07]  /*5090*/  HFMA2 R25, -RZ, RZ, 0, 0 ;  /* 0x00000000ff197431 */ /* 0x000fce00000001ff */
.L_x_6512:
[----:B------:R-:W-:Y:S05]  /*50a0*/  BSYNC.RECONVERGENT B0 ;  /* 0x0000000000007941 */ /* 0x000fea0003800200 */
.L_x_6511:
        /* <DEDUP_REMOVED lines=17> */
.L_x_6522:
        /* <DEDUP_REMOVED lines=206> */
.L_x_6521:
        /* <DEDUP_REMOVED lines=107> */
.L_x_6523:
        /* <DEDUP_REMOVED lines=56> */
.L_x_6524:
        /* <DEDUP_REMOVED lines=28> */
.L_x_6520:
[----:B------:R-:W0:Y:S01]  /*6a90*/  LDCU UR4, c[0x0][0x4c4] ;  /* 0x00009880ff0477ac */ /* 0x000e220008000800 */
[----:B------:R-:W-:Y:S02]  /*6aa0*/  HFMA2 R5, -RZ, RZ, 0, 0 ;  /* 0x00000000ff057431 */ /* 0x000fe400000001ff */
[----:B0-----:R-:W-:-:S07]  /*6ab0*/  IMAD R4, R2, UR4, R7 ;  /* 0x0000000402047c24 */ /* 0x001fce000f8e0207 */
.L_x_6519:
[----:B------:R-:W-:Y:S05]  /*6ac0*/  BSYNC.RECONVERGENT B0 ;  /* 0x0000000000007941 */ /* 0x000fea0003800200 */
.L_x_6518:
        /* <DEDUP_REMOVED lines=125> */
.L_x_6525:
        /* <DEDUP_REMOVED lines=8> */
.L_x_6526:
        /* <DEDUP_REMOVED lines=18> */
.L_x_10288:
[----:B------:R-:W-:Y:S05]  /*7440*/  BRX R4 -0x7450                                                                                                                                                                                                                                                                                                                                                                                                                                                                               (*"BRANCH_TARGETS .L_x_10289,.L_x_10290,.L_x_10291"*) ;  /* 0xffffff8804ec7949 */ /* 0x000fea000383ffff */
.L_x_6529:
        /* <DEDUP_REMOVED lines=31> */
.L_x_6535:
[----:B------:R0:W5:Y:S02]  /*7640*/  LDG.E R0, desc[UR36][R26.64] ;  /* 0x000000241a007981 */ /* 0x000164000c1e1900 */
.L_x_6534:
[----:B------:R-:W-:Y:S05]  /*7650*/  BSYNC.RECONVERGENT B6 ;  /* 0x0000000000067941 */ /* 0x000fea0003800200 */
.L_x_6533:
[----:B------:R-:W1:Y:S01]  /*7660*/  LDC R5, c[0x0][0x3ec] ;  /* 0x0000fb00ff057b82 */ /* 0x000e620000000800 */
[----:B------:R-:W2:Y:S01]  /*7670*/  LDCU UR4, c[0x0][0x530] ;  /* 0x0000a600ff0477ac */ /* 0x000ea20008000800 */
[----:B-----5:R-:W-:-:S06]  /*7680*/  FSETP.GTU.FTZ.AND P1, PT, R35, R0, PT ;  /* 0x000000002300720b */ /* 0x020fcc0003f3c000 */
[----:B------:R-:W3:Y:S01]  /*7690*/  LDC.64 R2, c[0x0][0x380] ;  /* 0x0000e000ff027b82 */ /* 0x000ee20000000a00 */
[----:B--2---:R-:W-:-:S04]  /*76a0*/  IADD3 R6, PT, PT, -R28, UR4, RZ ;  /* 0x000000041c067c10 */ /* 0x004fc8000fffe1ff */
[----:B------:R-:W-:Y:S01]  /*76b0*/  ISETP.GT.AND P0, PT, R6, 0x3, PT ;  /* 0x000000030600780c */ /* 0x000fe20003f04270 */
[----:B-1----:R-:W-:-:S04]  /*76c0*/  IMAD R4, R28, R5, R5 ;  /* 0x000000051c047224 */ /* 0x002fc800078e0205 */
[----:B------:R-:W-:-:S05]  /*76d0*/  IMAD R4, R5, 0x2, R4 ;  /* 0x0000000205047824 */ /* 0x000fca00078e0204 */
[----:B------:R-:W-:Y:S02]  /*76e0*/  SEL R5, R4, RZ, P0 ;  /* 0x000000ff04057207 */ /* 0x000fe40000000000 */
[----:B------:R-:W-:-:S03]  /*76f0*/  SEL R4, RZ, 0x1, P1 ;  /* 0x00000001ff047807 */ /* 0x000fc60000800000 */
[----:B---3--:R-:W-:-:S04]  /*7700*/  IMAD.WIDE.U32 R2, R5, 0x8, R2 ;  /* 0x0000000805027825 */ /* 0x008fc800078e0002 */
[----:B------:R-:W-:-:S05]  /*7710*/  HFMA2 R5, -RZ, RZ, 0, 0 ;  /* 0x00000000ff057431 */ /* 0x000fca00000001ff */
[----:B------:R1:W-:Y:S02]  /*7720*/  STG.E.64 desc[UR36][R2.64], R4 ;  /* 0x0000000402007986 */ /* 0x0003e4000c101b24 */
.L_x_6531:
[----:B------:R-:W-:Y:S05]  /*7730*/  BSYNC.RELIABLE B7 ;  /* 0x0000000000077941 */ /* 0x000fea0003800100 */
.L_x_6530:
        /* <DEDUP_REMOVED lines=24> */
.L_x_6538:
[----:B------:R0:W5:Y:S02]  /*78c0*/  LDG.E R0, desc[UR36][R26.64] ;  /* 0x000000241a007981 */ /* 0x000164000c1e1900 */
.L_x_6537:
[----:B------:R-:W-:Y:S05]  /*78d0*/  BSYNC.RECONVERGENT B6 ;  /* 0x0000000000067941 */ /* 0x000fea0003800200 */
.L_x_6536:
        /* <DEDUP_REMOVED lines=8> */
[----:B------:R-:W-:Y:S02]  /*7960*/  SEL R4, RZ, 0x1, P1 ;  /* 0x00000001ff047807 */ /* 0x000fe40000800000 */
[----:B------:R-:W-:-:S05]  /*7970*/  SEL R5, R5, RZ, P0 ;  /* 0x000000ff05057207 */ /* 0x000fca0000000000 */
[----:B---3--:R-:W-:-:S04]  /*7980*/  IMAD.WIDE.U32 R2, R5, 0x8, R2 ;  /* 0x0000000805027825 */ /* 0x008fc800078e0002 */
[----:B------:R-:W-:-:S05]  /*7990*/  IMAD.MOV.U32 R5, RZ, RZ, RZ ;  /* 0x000000ffff057224 */ /* 0x000fca00078e00ff */
[----:B------:R1:W-:Y:S02]  /*79a0*/  STG.E.64 desc[UR36][R2.64], R4 ;  /* 0x0000000402007986 */ /* 0x0003e4000c101b24 */
.L_x_10290:
        /* <DEDUP_REMOVED lines=24> */
.L_x_6541:
[----:B------:R1:W5:Y:S02]  /*7b30*/  LDG.E R5, desc[UR36][R24.64] ;  /* 0x0000002418057981 */ /* 0x000364000c1e1900 */
.L_x_6540:
[----:B------:R-:W-:Y:S05]  /*7b40*/  BSYNC.RECONVERGENT B6 ;  /* 0x0000000000067941 */ /* 0x000fea0003800200 */
.L_x_6539:
        /* <DEDUP_REMOVED lines=9> */
[----:B----4-:R-:W-:-:S04]  /*7be0*/  IMAD.WIDE.U32 R2, R5, 0x8, R2 ;  /* 0x0000000805027825 */ /* 0x010fc800078e0002 */
[----:B------:R-:W-:-:S05]  /*7bf0*/  IMAD.MOV.U32 R5, RZ, RZ, RZ ;  /* 0x000000ffff057224 */ /* 0x000fca00078e00ff */
[----:B------:R2:W-:Y:S02]  /*7c00*/  STG.E.64 desc[UR36][R2.64], R4 ;  /* 0x0000000402007986 */ /* 0x0005e4000c101b24 */
.L_x_10289:
[----:B------:R-:W-:Y:S05]  /*7c10*/  BSYNC.RELIABLE B8 ;  /* 0x0000000000087941 */ /* 0x000fea0003800100 */
.L_x_6528:
        /* <DEDUP_REMOVED lines=24> */
.L_x_6544:
[----:B------:R3:W5:Y:S02]  /*7da0*/  LDG.E R0, desc[UR36][R22.64] ;  /* 0x0000002416007981 */ /* 0x000764000c1e1900 */
.L_x_6543:
[----:B------:R-:W-:Y:S05]  /*7db0*/  BSYNC.RECONVERGENT B6 ;  /* 0x0000000000067941 */ /* 0x000fea0003800200 */
.L_x_6542:
[----:B------:R-:W4:Y:S01]  /*7dc0*/  LDCU UR5, c[0x0][0x530] ;  /* 0x0000a600ff0577ac */ /* 0x000f220008000800 */
[----:B--2---:R-:W2:Y:S01]  /*7dd0*/  LDC.64 R4, c[0x0][0x380] ;  /* 0x0000e000ff047b82 */ /* 0x004ea20000000a00 */
[----:B-----5:R-:W-:Y:S01]  /*7de0*/  FSETP.GTU.FTZ.AND P1, PT, R31, R0, PT ;  /* 0x000000001f00720b */ /* 0x020fe20003f3c000 */
[----:B------:R-:W0:Y:S01]  /*7df0*/  LDCU UR4, c[0x0][0x3ec] ;  /* 0x00007d80ff0477ac */ /* 0x000e220008000800 */
[----:B----4-:R-:W-:Y:S02]  /*7e00*/  IMAD.U32 R3, RZ, RZ, UR5 ;  /* 0x00000005ff037e24 */ /* 0x010fe4000f8e00ff */
[----:B0-----:R-:W-:-:S03]  /*7e10*/  IMAD R2, R28, UR4, RZ ;  /* 0x000000041c027c24 */ /* 0x001fc6000f8e02ff */
[----:B------:R-:W-:-:S04]  /*7e20*/  IADD3 R6, PT, PT, -R28, R3, RZ ;  /* 0x000000031c067210 */ /* 0x000fc80007ffe1ff */
[----:B------:R-:W-:Y:S02]  /*7e30*/  ISETP.GT.AND P0, PT, R6, RZ, PT ;  /* 0x000000ff0600720c */ /* 0x000fe40003f04270 */
[----:B------:R-:W-:Y:S02]  /*7e40*/  SEL R6, RZ, 0x1, P1 ;  /* 0x00000001ff067807 */ /* 0x000fe40000800000 */
[----:B------:R-:W-:-:S05]  /*7e50*/  SEL R7, R2, RZ, P0 ;  /* 0x000000ff02077207 */ /* 0x000fca0000000000 */
[----:B--2---:R-:W-:-:S04]  /*7e60*/  IMAD.WIDE.U32 R4, R7, 0x8, R4 ;  /* 0x0000000807047825 */ /* 0x004fc800078e0004 */
[----:B------:R-:W-:-:S05]  /*7e70*/  IMAD.MOV.U32 R7, RZ, RZ, RZ ;  /* 0x000000ffff077224 */ /* 0x000fca00078e00ff */
[----:B------:R0:W-:Y:S01]  /*7e80*/  STG.E.64 desc[UR36][R4.64], R6 ;  /* 0x0000000604007986 */ /* 0x0001e2000c101b24 */
[----:B------:R-:W-:Y:S05]  /*7e90*/  BRA `(.L_x_6532) ;  /* 0x0000000000047947 */ /* 0x000fea0003800000 */
.L_x_10291:
[----:B------:R-:W-:Y:S05]  /*7ea0*/  BREAK.RELIABLE B8 ;  /* 0x0000000000087942 */ /* 0x000fea0003800100 */
.L_x_6532:
[----:B------:R-:W-:Y:S05]  /*7eb0*/  BSYNC.RECONVERGENT B9 ;  /* 0x0000000000097941 */ /* 0x000fea0003800200 */
.L_x_6527:
[----:B------:R-:W-:-:S04]  /*7ec0*/  LEA R28, R29, R28, 0x2 ;  /* 0x0000001c1d1c7211 */ /* 0x000fc800078e10ff */
[----:B------:R-:W-:-:S13]  /*7ed0*/  ISETP.GE.U32.AND P0, PT, R28, R3, PT ;  /* 0x000000031c00720c */ /* 0x000fda0003f06070 */
[----:B------:R-:W-:Y:S05]  /*7ee0*/  @!P0 BRA `(.L_x_6545) ;  /* 0xffffff8000a48947 */ /* 0x000fea000383ffff */
[----:B------:R-:W-:Y:S05]  /*7ef0*/  EXIT ;  /* 0x000000000000794d */ /* 0x000fea0003800000 */
.L_x_6546:
        /* <DEDUP_REMOVED lines=16> */
.L_x_10637:


//--------------------- .text._ZN2at4cuda57_GLOBAL__N__cd6b329d_24_DistributionBernoulli_cu_7537a20d21kernelPointwiseApply2IZNS_6native9templates4cuda28bernoulli_tensor_cuda_kernelIlfEEvRKNS_10TensorBaseES9_NS_15PhiloxCudaStateEEUliRlSB_SB_SB_RKfSD_SD_SD_E_lSC_jLi1ELi2ELi4ELi512ELi2EEEvNS0_6detail10TensorInfoIT0_T2_EENSG_IT1_SI_EESI_T_ --------------------------
	.section	.text._ZN2at4cuda57_GLOBAL__N__cd6b329d_24_DistributionBernoulli_cu_7537a20d21kernelPointwiseApply2IZNS_6native9templates4cuda28bernoulli_tensor_cuda_kernelIlfEEvRKNS_10TensorBaseES9_NS_15PhiloxCudaStateEEUliRlSB_SB_SB_RKfSD_SD_SD_E_lSC_jLi1ELi2ELi4ELi512ELi2EEEvNS0_6detail10TensorInfoIT0_T2_EENSG_IT1_SI_EESI_T_,"ax",@progbits
	.align	128
.text._ZN2at4cuda57_GLOBAL__N__cd6b329d_24_DistributionBernoulli_cu_7537a20d21kernelPointwiseApply2IZNS_6native9templates4cuda28bernoulli_tensor_cuda_kernelIlfEEvRKNS_10TensorBaseES9_NS_15PhiloxCudaStateEEUliRlSB_SB_SB_RKfSD_SD_SD_E_lSC_jLi1ELi2ELi4ELi512ELi2EEEvNS0_6detail10TensorInfoIT0_T2_EENSG_IT1_SI_EESI_T_:
        .type           _ZN2at4cuda57_GLOBAL__N__cd6b329d_24_DistributionBernoulli_cu_7537a20d21kernelPointwiseApply2IZNS_6native9templates4cuda28bernoulli_tensor_cuda_kernelIlfEEvRKNS_10TensorBaseES9_NS_15PhiloxCudaStateEEUliRlSB_SB_SB_RKfSD_SD_SD_E_lSC_jLi1ELi2ELi4ELi512ELi2EEEvNS0_6detail10TensorInfoIT0_T2_EENSG_IT1_SI_EESI_T_,@function
        .size           _ZN2at4cuda57_GLOBAL__N__cd6b329d_24_DistributionBernoulli_cu_7537a20d21kernelPointwiseApply2IZNS_6native9templates4cuda28bernoulli_tensor_cuda_kernelIlfEEvRKNS_10TensorBaseES9_NS_15PhiloxCudaStateEEUliRlSB_SB_SB_RKfSD_SD_SD_E_lSC_jLi1ELi2ELi4ELi512ELi2EEEvNS0_6detail10TensorInfoIT0_T2_EENSG_IT1_SI_EESI_T_,(.L_x_10638 - _ZN2at4cuda57_GLOBAL__N__cd6b329d_24_DistributionBernoulli_cu_7537a20d21kernelPointwiseApply2IZNS_6native9templates4cuda28bernoulli_tensor_cuda_kernelIlfEEvRKNS_10TensorBaseES9_NS_15PhiloxCudaStateEEUliRlSB_SB_SB_RKfSD_SD_SD_E_lSC_jLi1ELi2ELi4ELi512ELi2EEEvNS0_6detail10TensorInfoIT0_T2_EENSG_IT1_SI_EESI_T_)
        .other          _ZN2at4cuda57_GLOBAL__N__cd6b329d_24_DistributionBernoulli_cu_7537a20d21kernelPointwiseApply2IZNS_6native9templates4cuda28bernoulli_tensor_cuda_kernelIlfEEvRKNS_10TensorBaseES9_NS_15PhiloxCudaStateEEUliRlSB_SB_SB_RKfSD_SD_SD_E_lSC_jLi1ELi2ELi4ELi512ELi2EEEvNS0_6detail10TensorInfoIT0_T2_EENSG_IT1_SI_EESI_T_,@"STO_CUDA_ENTRY STV_DEFAULT"
_ZN2at4cuda57_GLOBAL__N__cd6b329d_24_DistributionBernoulli_cu_7537a20d21kernelPointwiseApply2IZNS_6native9templates4cuda28bernoulli_tensor_cuda_kernelIlfEEvRKNS_10TensorBaseES9_NS_15PhiloxCudaStateEEUliRlSB_SB_SB_RKfSD_SD_SD_E_lSC_jLi1ELi2ELi4ELi512ELi2EEEvNS0_6detail10TensorInfoIT0_T2_EENSG_IT1_SI_EESI_T_:
        /* <DEDUP_REMOVED lines=23> */
.L_x_6576:
        /* <DEDUP_REMOVED lines=139> */
.L_x_6549:
[----:B------:R-:W-:Y:S05]  /*0a20*/  BSYNC.RECONVERGENT B0 ;  /* 0x0000000000007941 */ /* 0x000fea0003800200 */
.L_x_6548:
        /* <DEDUP_REMOVED lines=38> */
.L_x_6551:
[----:B------:R-:W-:Y:S05]  /*0c90*/  BSYNC.RECONVERGENT B0 ;  /* 0x0000000000007941 */ /* 0x000fea0003800200 */
.L_x_6550:
        /* <DEDUP_REMOVED lines=34> */
.L_x_6553:
[----:B------:R-:W-:Y:S05]  /*0ec0*/  BSYNC.RECONVERGENT B0 ;  /* 0x0000000000007941 */ /* 0x000fea0003800200 */
.L_x_6552:
        /* <DEDUP_REMOVED lines=26> */
.L_x_6555:
[----:B------:R-:W-:Y:S05]  /*1070*/  BSYNC.RECONVERGENT B0 ;  /* 0x0000000000007941 */ /* 0x000fea0003800200 */
.L_x_6554:
        /* <DEDUP_REMOVED lines=12> */
.L_x_6556:
        /* <DEDUP_REMOVED lines=8> */
.L_x_6557:
        /* <DEDUP_REMOVED lines=18> */
.L_x_10292:
[----:B------:R-:W-:Y:S05]  /*12e0*/  BRX R2 -0x12f0                                                                                                                                                                                                                                                                                                                                                                                                                                                                               (*"BRANCH_TARGETS .L_x_10293,.L_x_10294,.L_x_10295"*) ;  /* 0xffffffec02447949 */ /* 0x000fea000383ffff */
.L_x_6560:
        /* <DEDUP_REMOVED lines=30> */
.L_x_6566:
[----:B------:R0:W5:Y:S02]  /*14d0*/  LDG.E R3, desc[UR36][R16.64] ;  /* 0x0000002410037981 */ /* 0x000164000c1e1900 */
.L_x_6565:
[----:B------:R-:W-:Y:S05]  /*14e0*/  BSYNC.RECONVERGENT B6 ;  /* 0x0000000000067941 */ /* 0x000fea0003800200 */
.L_x_6564:
[C---:B------:R-:W-:Y:S01]  /*14f0*/  LEA R6, P1, R35.reuse, UR42, 0x3 ;  /* 0x0000002a23067c11 */ /* 0x040fe2000f8218ff */
[----:B------:R-:W-:Y:S01]  /*1500*/  IMAD.MOV.U32 R5, RZ, RZ, RZ ;  /* 0x000000ffff057224 */ /* 0x000fe200078e00ff */
[----:B-----5:R-:W-:Y:S02]  /*1510*/  FSETP.GTU.FTZ.AND P0, PT, R34, R3, PT ;  /* 0x000000032200720b */ /* 0x020fe40003f1c000 */
[----:B------:R-:W-:Y:S02]  /*1520*/  LEA.HI.X R7, R35, UR43, RZ, 0x3, P1 ;  /* 0x0000002b23077c11 */ /* 0x000fe400088f1cff */
[----:B------:R-:W-:-:S05]  /*1530*/  SEL R4, RZ, 0x1, P0 ;  /* 0x00000001ff047807 */ /* 0x000fca0000000000 */
[----:B------:R1:W-:Y:S04]  /*1540*/  STG.E.64 desc[UR36][R6.64], R4 ;  /* 0x0000000406007986 */ /* 0x0003e8000c101b24 */
.L_x_6562:
[----:B------:R-:W-:Y:S05]  /*1550*/  BSYNC.RELIABLE B7 ;  /* 0x0000000000077941 */ /* 0x000fea0003800100 */
.L_x_6561:
        /* <DEDUP_REMOVED lines=23> */
.L_x_6569:
[----:B------:R0:W5:Y:S02]  /*16d0*/  LDG.E R3, desc[UR36][R16.64] ;  /* 0x0000002410037981 */ /* 0x000164000c1e1900 */
.L_x_6568:
[----:B------:R-:W-:Y:S05]  /*16e0*/  BSYNC.RECONVERGENT B6 ;  /* 0x0000000000067941 */ /* 0x000fea0003800200 */
.L_x_6567:
[----:B-1----:R-:W-:Y:S02]  /*16f0*/  LEA R4, P1, R30, UR42, 0x3 ;  /* 0x0000002a1e047c11 */ /* 0x002fe4000f8218ff */
[----:B-----5:R-:W-:Y:S01]  /*1700*/  FSETP.GTU.FTZ.AND P0, PT, R2, R3, PT ;  /* 0x000000030200720b */ /* 0x020fe20003f1c000 */
[----:B------:R-:W-:Y:S01]  /*1710*/  IMAD.MOV.U32 R3, RZ, RZ, RZ ;  /* 0x000000ffff037224 */ /* 0x000fe200078e00ff */
[----:B------:R-:W-:Y:S02]  /*1720*/  LEA.HI.X R5, R30, UR43, RZ, 0x3, P1 ;  /* 0x0000002b1e057c11 */ /* 0x000fe400088f1cff */
[----:B------:R-:W-:-:S05]  /*1730*/  SEL R2, RZ, 0x1, P0 ;  /* 0x00000001ff027807 */ /* 0x000fca0000000000 */
[----:B------:R1:W-:Y:S04]  /*1740*/  STG.E.64 desc[UR36][R4.64], R2 ;  /* 0x0000000204007986 */ /* 0x0003e8000c101b24 */
.L_x_10294:
        /* <DEDUP_REMOVED lines=23> */
.L_x_6572:
[----:B------:R0:W5:Y:S02]  /*18c0*/  LDG.E R3, desc[UR36][R16.64] ;  /* 0x0000002410037981 */ /* 0x000164000c1e1900 */
.L_x_6571:
[----:B------:R-:W-:Y:S05]  /*18d0*/  BSYNC.RECONVERGENT B6 ;  /* 0x0000000000067941 */ /* 0x000fea0003800200 */
.L_x_6570:
[C---:B------:R-:W-:Y:S02]  /*18e0*/  LEA R4, P1, R31.reuse, UR42, 0x3 ;  /* 0x0000002a1f047c11 */ /* 0x040fe4000f8218ff */
[----:B-----5:R-:W-:Y:S02]  /*18f0*/  FSETP.GTU.FTZ.AND P0, PT, R28, R3, PT ;  /* 0x000000031c00720b */ /* 0x020fe40003f1c000 */
[----:B------:R-:W-:Y:S02]  /*1900*/  LEA.HI.X R5, R31, UR43, RZ, 0x3, P1 ;  /* 0x0000002b1f057c11 */ /* 0x000fe400088f1cff */
[----:B------:R-:W-:Y:S02]  /*1910*/  SEL R2, RZ, 0x1, P0 ;  /* 0x00000001ff027807 */ /* 0x000fe40000000000 */
[----:B------:R-:W-:-:S05]  /*1920*/  MOV R3, RZ ;  /* 0x000000ff00037202 */ /* 0x000fca0000000f00 */
[----:B------:R1:W-:Y:S02]  /*1930*/  STG.E.64 desc[UR36][R4.64], R2 ;  /* 0x0000000204007986 */ /* 0x0003e4000c101b24 */
.L_x_10293:
[----:B------:R-:W-:Y:S05]  /*1940*/  BSYNC.RELIABLE B8 ;  /* 0x0000000000087941 */ /* 0x000fea0003800100 */
.L_x_6559:
        /* <DEDUP_REMOVED lines=23> */
.L_x_6575:
[----:B------:R0:W5:Y:S02]  /*1ac0*/  LDG.E R4, desc[UR36][R16.64] ;  /* 0x0000002410047981 */ /* 0x000164000c1e1900 */
.L_x_6574:
[----:B------:R-:W-:Y:S05]  /*1ad0*/  BSYNC.RECONVERGENT B6 ;  /* 0x0000000000067941 */ /* 0x000fea0003800200 */
.L_x_6573:
[----:B------:R-:W1:Y:S01]  /*1ae0*/  LDC.64 R2, c[0x0][0x380] ;  /* 0x0000e000ff027b82 */ /* 0x000e620000000a00 */
[----:B------:R-:W-:Y:S01]  /*1af0*/  IMAD.U32 R0, RZ, RZ, UR46 ;  /* 0x0000002eff007e24 */ /* 0x000fe2000f8e00ff */
[----:B-----5:R-:W-:Y:S01]  /*1b00*/  FSETP.GTU.FTZ.AND P1, PT, R29, R4, PT ;  /* 0x000000041d00720b */ /* 0x020fe20003f3c000 */
[----:B------:R-:W-:Y:S02]  /*1b10*/  IMAD R5, R33, UR47, RZ ;  /* 0x0000002f21057c24 */ /* 0x000fe4000f8e02ff */
[----:B------:R-:W-:Y:S01]  /*1b20*/  IMAD.IADD R6, R0, 0x1, -R33 ;  /* 0x0000000100067824 */ /* 0x000fe200078e0a21 */
[----:B------:R-:W-:-:S04]  /*1b30*/  SEL R4, RZ, 0x1, P1 ;  /* 0x00000001ff047807 */ /* 0x000fc80000800000 */
[----:B------:R-:W-:-:S04]  /*1b40*/  ISETP.GT.AND P0, PT, R6, RZ, PT ;  /* 0x000000ff0600720c */ /* 0x000fc80003f04270 */
[----:B------:R-:W-:-:S05]  /*1b50*/  SEL R5, R5, RZ, P0 ;  /* 0x000000ff05057207 */ /* 0x000fca0000000000 */
[----:B-1----:R-:W-:Y:S01]  /*1b60*/  IMAD.WIDE.U32 R2, R5, 0x8, R2 ;  /* 0x0000000805027825 */ /* 0x002fe200078e0002 */
[----:B------:R-:W-:-:S05]  /*1b70*/  MOV R5, RZ ;  /* 0x000000ff00057202 */ /* 0x000fca0000000f00 */
[----:B------:R1:W-:Y:S01]  /*1b80*/  STG.E.64 desc[UR36][R2.64], R4 ;  /* 0x0000000402007986 */ /* 0x0003e2000c101b24 */
[----:B------:R-:W-:Y:S05]  /*1b90*/  BRA `(.L_x_6563) ;  /* 0x0000000000047947 */ /* 0x000fea0003800000 */
.L_x_10295:
[----:B------:R-:W-:Y:S05]  /*1ba0*/  BREAK.RELIABLE B8 ;  /* 0x0000000000087942 */ /* 0x000fea0003800100 */
.L_x_6563:
[----:B------:R-:W-:Y:S05]  /*1bb0*/  BSYNC.RECONVERGENT B9 ;  /* 0x0000000000097941 */ /* 0x000fea0003800200 */
.L_x_6558:
[----:B------:R-:W-:-:S05]  /*1bc0*/  IMAD R33, R32, 0x4, R33 ;  /* 0x0000000420217824 */ /* 0x000fca00078e0221 */
[----:B------:R-:W-:-:S13]  /*1bd0*/  ISETP.GE.U32.AND P0, PT, R33, R0, PT ;  /* 0x000000002100720c */ /* 0x000fda0003f06070 */
[----:B------:R-:W-:Y:S05]  /*1be0*/  @!P0 BRA `(.L_x_6576) ;  /* 0xffffffe400608947 */ /* 0x000fea000383ffff */
[----:B------:R-:W-:Y:S05]  /*1bf0*/  BSYNC.RECONVERGENT B10 ;  /* 0x00000000000a7941 */ /* 0x000fea0003800200 */
.L_x_6547:
[----:B------:R-:W-:Y:S05]  /*1c00*/  EXIT ;  /* 0x000000000000794d */ /* 0x000fea0003800000 */
.L_x_6577:
        /* <DEDUP_REMOVED lines=15> */
.L_x_10638:


//--------------------- .text._ZN2at4cuda57_GLOBAL__N__cd6b329d_24_DistributionBernoulli_cu_7537a20d21kernelPointwiseApply2IZNS_6native9templates4cuda28bernoulli_tensor_cuda_kernelIlfEEvRKNS_10TensorBaseES9_NS_15PhiloxCudaStateEEUliRlSB_SB_SB_RKfSD_SD_SD_E_lSC_jLi1ELi1ELi4ELi512ELi2EEEvNS0_6detail10TensorInfoIT0_T2_EENSG_IT1_SI_EESI_T_ --------------------------
	.section	.text._ZN2at4cuda57_GLOBAL__N__cd6b329d_24_DistributionBernoulli_cu_7537a20d21kernelPointwiseApply2IZNS_6native9templates4cuda28bernoulli_tensor_cuda_kernelIlfEEvRKNS_10TensorBaseES9_NS_15PhiloxCudaStateEEUliRlSB_SB_SB_RKfSD_SD_SD_E_lSC_jLi1ELi1ELi4ELi512ELi2EEEvNS0_6detail10TensorInfoIT0_T2_EENSG_IT1_SI_EESI_T_,"ax",@progbits
	.align	128
.text._ZN2at4cuda57_GLOBAL__N__cd6b329d_24_DistributionBernoulli_cu_7537a20d21kernelPointwiseApply2IZNS_6native9templates4cuda28bernoulli_tensor_cuda_kernelIlfEEvRKNS_10TensorBaseES9_NS_15PhiloxCudaStateEEUliRlSB_SB_SB_RKfSD_SD_SD_E_lSC_jLi1ELi1ELi4ELi512ELi2EEEvNS0_6detail10TensorInfoIT0_T2_EENSG_IT1_SI_EESI_T_:
        .type           _ZN2at4cuda57_GLOBAL__N__cd6b329d_24_DistributionBernoulli_cu_7537a20d21kernelPointwiseApply2IZNS_6native9templates4cuda28bernoulli_tensor_cuda_kernelIlfEEvRKNS_10TensorBaseES9_NS_15PhiloxCudaStateEEUliRlSB_SB_SB_RKfSD_SD_SD_E_lSC_jLi1ELi1ELi4ELi512ELi2EEEvNS0_6detail10TensorInfoIT0_T2_EENSG_IT1_SI_EESI_T_,@function
        .size           _ZN2at4cuda57_GLOBAL__N__cd6b329d_24_DistributionBernoulli_cu_7537a20d21kernelPointwiseApply2IZNS_6native9templates4cuda28bernoulli_tensor_cuda_kernelIlfEEvRKNS_10TensorBaseES9_NS_15PhiloxCudaStateEEUliRlSB_SB_SB_RKfSD_SD_SD_E_lSC_jLi1ELi1ELi4ELi512ELi2EEEvNS0_6detail10TensorInfoIT0_T2_EENSG_IT1_SI_EESI_T_,(.L_x_10639 - _ZN2at4cuda57_GLOBAL__N__cd6b329d_24_DistributionBernoulli_cu_7537a20d21kernelPointwiseApply2IZNS_6native9templates4cuda28bernoulli_tensor_cuda_kernelIlfEEvRKNS_10TensorBaseES9_NS_15PhiloxCudaStateEEUliRlSB_SB_SB_RKfSD_SD_SD_E_lSC_jLi1ELi1ELi4ELi512ELi2EEEvNS0_6detail10TensorInfoIT0_T2_EENSG_IT1_SI_EESI_T_)
        .other          _ZN2at4cuda57_GLOBAL__N__cd6b329d_24_DistributionBernoulli_cu_7537a20d21kernelPointwiseApply2IZNS_6native9templates4cuda28bernoulli_tensor_cuda_kernelIlfEEvRKNS_10TensorBaseES9_NS_15PhiloxCudaStateEEUliRlSB_SB_SB_RKfSD_SD_SD_E_lSC_jLi1ELi1ELi4ELi512ELi2EEEvNS0_6detail10TensorInfoIT0_T2_EENSG_IT1_SI_EESI_T_,@"STO_CUDA_ENTRY STV_DEFAULT"
_ZN2at4cuda57_GLOBAL__N__cd6b329d_24_DistributionBernoulli_cu_7537a20d21kernelPointwiseApply2IZNS_6native9templates4cuda28bernoulli_tensor_cuda_kernelIlfEEvRKNS_10TensorBaseES9_NS_15PhiloxCudaStateEEUliRlSB_SB_SB_RKfSD_SD_SD_E_lSC_jLi1ELi1ELi4ELi512ELi2EEEvNS0_6detail10TensorInfoIT0_T2_EENSG_IT1_SI_EESI_T_:
        /* <DEDUP_REMOVED lines=20> */
.L_x_6598:
        /* <DEDUP_REMOVED lines=149> */
.L_x_6578:
        /* <DEDUP_REMOVED lines=8> */
.L_x_6579:
        /* <DEDUP_REMOVED lines=19> */
.L_x_10296:
[----:B------:R-:W-:Y:S05]  /*0c40*/  BRX R2 -0xc50                                                                                                                                                                                                                                                                                                                                                                                                                                                                                (*"BRANCH_TARGETS .L_x_10297,.L_x_10298,.L_x_10299"*) ;  /* 0xfffffff002ec7949 */ /* 0x000fea000383ffff */
.L_x_6582:
        /* <DEDUP_REMOVED lines=30> */
.L_x_6588:
[----:B------:R0:W5:Y:S02]  /*0e30*/  LDG.E R0, desc[UR36][R16.64] ;  /* 0x0000002410007981 */ /* 0x000164000c1e1900 */
.L_x_6587:
[----:B------:R-:W-:Y:S05]  /*0e40*/  BSYNC.RECONVERGENT B6 ;  /* 0x0000000000067941 */ /* 0x000fea0003800200 */
.L_x_6586:
[C---:B------:R-:W-:Y:S01]  /*0e50*/  LEA R6, P1, R34.reuse, UR42, 0x3 ;  /* 0x0000002a22067c11 */ /* 0x040fe2000f8218ff */
[----:B------:R-:W-:Y:S01]  /*0e60*/  HFMA2 R5, -RZ, RZ, 0, 0 ;  /* 0x00000000ff057431 */ /* 0x000fe200000001ff */
[----:B-----5:R-:W-:Y:S02]  /*0e70*/  FSETP.GTU.FTZ.AND P0, PT, R33, R0, PT ;  /* 0x000000002100720b */ /* 0x020fe40003f1c000 */
[----:B------:R-:W-:Y:S02]  /*0e80*/  LEA.HI.X R7, R34, UR43, RZ, 0x3, P1 ;  /* 0x0000002b22077c11 */ /* 0x000fe400088f1cff */
[----:B------:R-:W-:-:S05]  /*0e90*/  SEL R4, RZ, 0x1, P0 ;  /* 0x00000001ff047807 */ /* 0x000fca0000000000 */
[----:B------:R1:W-:Y:S04]  /*0ea0*/  STG.E.64 desc[UR36][R6.64], R4 ;  /* 0x0000000406007986 */ /* 0x0003e8000c101b24 */
.L_x_6584:
[----:B------:R-:W-:Y:S05]  /*0eb0*/  BSYNC.RELIABLE B7 ;  /* 0x0000000000077941 */ /* 0x000fea0003800100 */
.L_x_6583:
        /* <DEDUP_REMOVED lines=23> */
.L_x_6591:
[----:B------:R0:W5:Y:S02]  /*1030*/  LDG.E R0, desc[UR36][R16.64] ;  /* 0x0000002410007981 */ /* 0x000164000c1e1900 */
.L_x_6590:
[----:B------:R-:W-:Y:S05]  /*1040*/  BSYNC.RECONVERGENT B6 ;  /* 0x0000000000067941 */ /* 0x000fea0003800200 */
.L_x_6589:
[C---:B-1----:R-:W-:Y:S01]  /*1050*/  LEA R4, P1, R22.reuse, UR42, 0x3 ;  /* 0x0000002a16047c11 */ /* 0x042fe2000f8218ff */
[----:B------:R-:W-:Y:S01]  /*1060*/  IMAD.MOV.U32 R3, RZ, RZ, RZ ;  /* 0x000000ffff037224 */ /* 0x000fe200078e00ff */
[----:B-----5:R-:W-:Y:S02]  /*1070*/  FSETP.GTU.FTZ.AND P0, PT, R31, R0, PT ;  /* 0x000000001f00720b */ /* 0x020fe40003f1c000 */
[----:B------:R-:W-:Y:S02]  /*1080*/  LEA.HI.X R5, R22, UR43, RZ, 0x3, P1 ;  /* 0x0000002b16057c11 */ /* 0x000fe400088f1cff */
[----:B------:R-:W-:-:S05]  /*1090*/  SEL R2, RZ, 0x1, P0 ;  /* 0x00000001ff027807 */ /* 0x000fca0000000000 */
[----:B------:R1:W-:Y:S04]  /*10a0*/  STG.E.64 desc[UR36][R4.64], R2 ;  /* 0x0000000204007986 */ /* 0x0003e8000c101b24 */
.L_x_10298:
        /* <DEDUP_REMOVED lines=23> */
.L_x_6594:
[----:B------:R0:W5:Y:S02]  /*1220*/  LDG.E R3, desc[UR36][R16.64] ;  /* 0x0000002410037981 */ /* 0x000164000c1e1900 */
.L_x_6593:
[----:B------:R-:W-:Y:S05]  /*1230*/  BSYNC.RECONVERGENT B6 ;  /* 0x0000000000067941 */ /* 0x000fea0003800200 */
.L_x_6592:
[----:B------:R-:W-:Y:S02]  /*1240*/  LEA R4, P1, R24, UR42, 0x3 ;  /* 0x0000002a18047c11 */ /* 0x000fe4000f8218ff */
[----:B-----5:R-:W-:Y:S01]  /*1250*/  FSETP.GTU.FTZ.AND P0, PT, R30, R3, PT ;  /* 0x000000031e00720b */ /* 0x020fe20003f1c000 */
[----:B------:R-:W-:Y:S01]  /*1260*/  IMAD.MOV.U32 R3, RZ, RZ, RZ ;  /* 0x000000ffff037224 */ /* 0x000fe200078e00ff */
[----:B------:R-:W-:Y:S02]  /*1270*/  LEA.HI.X R5, R24, UR43, RZ, 0x3, P1 ;  /* 0x0000002b18057c11 */ /* 0x000fe400088f1cff */
[----:B------:R-:W-:-:S05]  /*1280*/  SEL R2, RZ, 0x1, P0 ;  /* 0x00000001ff027807 */ /* 0x000fca0000000000 */
[----:B------:R1:W-:Y:S04]  /*1290*/  STG.E.64 desc[UR36][R4.64], R2 ;  /* 0x0000000204007986 */ /* 0x0003e8000c101b24 */
.L_x_10297:
[----:B------:R-:W-:Y:S05]  /*12a0*/  BSYNC.RELIABLE B8 ;  /* 0x0000000000087941 */ /* 0x000fea0003800100 */
.L_x_6581:
        /* <DEDUP_REMOVED lines=23> */
.L_x_6597:
[----:B------:R0:W5:Y:S02]  /*1420*/  LDG.E R0, desc[UR36][R16.64] ;  /* 0x0000002410007981 */ /* 0x000164000c1e1900 */
.L_x_6596:
[----:B------:R-:W-:Y:S05]  /*1430*/  BSYNC.RECONVERGENT B6 ;  /* 0x0000000000067941 */ /* 0x000fea0003800200 */
.L_x_6595:
[C---:B-1----:R-:W-:Y:S01]  /*1440*/  LEA R4, P1, R26.reuse, UR42, 0x3 ;  /* 0x0000002a1a047c11 */ /* 0x042fe2000f8218ff */
[----:B------:R-:W-:Y:S01]  /*1450*/  IMAD.MOV.U32 R3, RZ, RZ, RZ ;  /* 0x000000ffff037224 */ /* 0x000fe200078e00ff */
[----:B-----5:R-:W-:Y:S02]  /*1460*/  FSETP.GTU.FTZ.AND P0, PT, R29, R0, PT ;  /* 0x000000001d00720b */ /* 0x020fe40003f1c000 */
[----:B------:R-:W-:Y:S02]  /*1470*/  LEA.HI.X R5, R26, UR43, RZ, 0x3, P1 ;  /* 0x0000002b1a057c11 */ /* 0x000fe400088f1cff */
[----:B------:R-:W-:-:S05]  /*1480*/  SEL R2, RZ, 0x1, P0 ;  /* 0x00000001ff027807 */ /* 0x000fca0000000000 */
[----:B------:R1:W-:Y:S01]  /*1490*/  STG.E.64 desc[UR36][R4.64], R2 ;  /* 0x0000000204007986 */ /* 0x0003e2000c101b24 */
[----:B------:R-:W-:Y:S05]  /*14a0*/  BRA `(.L_x_6585) ;  /* 0x0000000000047947 */ /* 0x000fea0003800000 */
.L_x_10299:
[----:B------:R-:W-:Y:S05]  /*14b0*/  BREAK.RELIABLE B8 ;  /* 0x0000000000087942 */ /* 0x000fea0003800100 */
.L_x_6585:
[----:B------:R-:W-:Y:S05]  /*14c0*/  BSYNC.RECONVERGENT B9 ;  /* 0x0000000000097941 */ /* 0x000fea0003800200 */
.L_x_6580:
[----:B------:R-:W-:-:S13]  /*14d0*/  ISETP.NE.AND P0, PT, R32, RZ, PT ;  /* 0x000000ff2000720c */ /* 0x000fda0003f05270 */
[----:B------:R-:W-:Y:S05]  /*14e0*/  @!P0 BRA `(.L_x_6598) ;  /* 0xffffffec00148947 */ /* 0x000fea000383ffff */
[----:B------:R-:W-:Y:S05]  /*14f0*/  EXIT ;  /* 0x000000000000794d */ /* 0x000fea0003800000 */
.L_x_6599:
        /* <DEDUP_REMOVED lines=16> */
.L_x_10639:


//--------------------- .text._ZN2at4cuda57_GLOBAL__N__cd6b329d_24_DistributionBernoulli_cu_7537a20d21kernelPointwiseApply2IZNS_6native9templates4cuda28bernoulli_tensor_cuda_kernelIifEEvRKNS_10TensorBaseES9_NS_15PhiloxCudaStateEEUliRiSB_SB_SB_RKfSD_SD_SD_E_iSC_mLin1ELin1ELi4ELi512ELi2EEEvNS0_6detail10TensorInfoIT0_T2_EENSG_IT1_SI_EESI_T_ --------------------------
	.section	.text._ZN2at4cuda57_GLOBAL__N__cd6b329d_24_DistributionBernoulli_cu_7537a20d21kernelPointwiseApply2IZNS_6native9templates4cuda28bernoulli_tensor_cuda_kernelIifEEvRKNS_10TensorBaseES9_NS_15PhiloxCudaStateEEUliRiSB_SB_SB_RKfSD_SD_SD_E_iSC_mLin1ELin1ELi4ELi512ELi2EEEvNS0_6detail10TensorInfoIT0_T2_EENSG_IT1_SI_EESI_T_,"ax",@progbits
	.align	128
.text._ZN2at4cuda57_GLOBAL__N__cd6b329d_24_DistributionBernoulli_cu_7537a20d21kernelPointwiseApply2IZNS_6native9templates4cuda28bernoulli_tensor_cuda_kernelIifEEvRKNS_10TensorBaseES9_NS_15PhiloxCudaStateEEUliRiSB_SB_SB_RKfSD_SD_SD_E_iSC_mLin1ELin1ELi4ELi512ELi2EEEvNS0_6detail10TensorInfoIT0_T2_EENSG_IT1_SI_EESI_T_:
        .type           _ZN2at4cuda57_GLOBAL__N__cd6b329d_24_DistributionBernoulli_cu_7537a20d21kernelPointwiseApply2IZNS_6native9templates4cuda28bernoulli_tensor_cuda_kernelIifEEvRKNS_10TensorBaseES9_NS_15PhiloxCudaStateEEUliRiSB_SB_SB_RKfSD_SD_SD_E_iSC_mLin1ELin1ELi4ELi512ELi2EEEvNS0_6detail10TensorInfoIT0_T2_EENSG_IT1_SI_EESI_T_,@function
        .size           _ZN2at4cuda57_GLOBAL__N__cd6b329d_24_DistributionBernoulli_cu_7537a20d21kernelPointwiseApply2IZNS_6native9templates4cuda28bernoulli_tensor_cuda_kernelIifEEvRKNS_10TensorBaseES9_NS_15PhiloxCudaStateEEUliRiSB_SB_SB_RKfSD_SD_SD_E_iSC_mLin1ELin1ELi4ELi512ELi2EEEvNS0_6detail10TensorInfoIT0_T2_EENSG_IT1_SI_EESI_T_,(.L_x_10640 - _ZN2at4cuda57_GLOBAL__N__cd6b329d_24_DistributionBernoulli_cu_7537a20d21kernelPointwiseApply2IZNS_6native9templates4cuda28bernoulli_tensor_cuda_kernelIifEEvRKNS_10TensorBaseES9_NS_15PhiloxCudaStateEEUliRiSB_SB_SB_RKfSD_SD_SD_E_iSC_mLin1ELin1ELi4ELi512ELi2EEEvNS0_6detail10TensorInfoIT0_T2_EENSG_IT1_SI_EESI_T_)
        .other          _ZN2at4cuda57_GLOBAL__N__cd6b329d_24_DistributionBernoulli_cu_7537a20d21kernelPointwiseApply2IZNS_6native9templates4cuda28bernoulli_tensor_cuda_kernelIifEEvRKNS_10TensorBaseES9_NS_15PhiloxCudaStateEEUliRiSB_SB_SB_RKfSD_SD_SD_E_iSC_mLin1ELin1ELi4ELi512ELi2EEEvNS0_6detail10TensorInfoIT0_T2_EENSG_IT1_SI_EESI_T_,@"STO_CUDA_ENTRY STV_DEFAULT"
_ZN2at4cuda57_GLOBAL__N__cd6b329d_24_DistributionBernoulli_cu_7537a20d21kernelPointwiseApply2IZNS_6native9templates4cuda28bernoulli_tensor_cuda_kernelIifEEvRKNS_10TensorBaseES9_NS_15PhiloxCudaStateEEUliRiSB_SB_SB_RKfSD_SD_SD_E_iSC_mLin1ELin1ELi4ELi512ELi2EEEvNS0_6detail10TensorInfoIT0_T2_EENSG_IT1_SI_EESI_T_:
        /* <DEDUP_REMOVED lines=18> */
.L_x_7033:
        /* <DEDUP_REMOVED lines=44> */
.L_x_6629:
        /* <DEDUP_REMOVED lines=33> */
.L_x_6606:
[----:B------:R-:W-:Y:S01]  /*05f0*/  IMAD.MOV.U32 R4, RZ, RZ, R16 ;  /* 0x000000ffff047224 */ /* 0x000fe200078e0010 */
[----:B------:R-:W-:Y:S01]  /*0600*/  MOV R5, R13 ;  /* 0x0000000d00057202 */ /* 0x000fe20000000f00 */
[----:B------:R-:W-:Y:S01]  /*0610*/  IMAD.MOV.U32 R2, RZ, RZ, R10 ;  /* 0x000000ffff027224 */ /* 0x000fe200078e000a */
[----:B------:R-:W-:Y:S02]  /*0620*/  MOV R3, R11 ;  /* 0x0000000b00037202 */ /* 0x000fe40000000f00 */
[----:B------:R-:W-:-:S07]  /*0630*/  MOV R0, 0x650 ;  /* 0x0000065000007802 */ /* 0x000fce0000000f00 */
[----:B------:R-:W-:Y:S05]  /*0640*/  CALL.REL.NOINC `($__internal_47_$__cuda_sm20_div_u64) ;  /* 0x000001c400a07944 */ /* 0x000fea0003c00000 */
        /* <DEDUP_REMOVED lines=9> */
.L_x_6607:
[----:B------:R-:W-:Y:S05]  /*06e0*/  BSYNC.RECONVERGENT B2 ;  /* 0x0000000000027941 */ /* 0x000fea0003800200 */
.L_x_6605:
        /* <DEDUP_REMOVED lines=41> */
.L_x_6609:
[----:B------:R-:W-:Y:S01]  /*0980*/  MOV R4, R10 ;  /* 0x0000000a00047202 */ /* 0x000fe20000000f00 */
[----:B------:R-:W-:Y:S01]  /*0990*/  IMAD.MOV.U32 R5, RZ, RZ, R11 ;  /* 0x000000ffff057224 */ /* 0x000fe200078e000b */
[----:B------:R-:W-:Y:S01]  /*09a0*/  MOV R2, R12 ;  /* 0x0000000c00027202 */ /* 0x000fe20000000f00 */
[----:B------:R-:W-:Y:S01]  /*09b0*/  IMAD.MOV.U32 R3, RZ, RZ, R13 ;  /* 0x000000ffff037224 */ /* 0x000fe200078e000d */
[----:B------:R-:W-:-:S07]  /*09c0*/  MOV R0, 0x9e0 ;  /* 0x000009e000007802 */ /* 0x000fce0000000f00 */
[----:B------:R-:W-:Y:S05]  /*09d0*/  CALL.REL.NOINC `($__internal_47_$__cuda_sm20_div_u64) ;  /* 0x000001c000bc7944 */ /* 0x000fea0003c00000 */
        /* <DEDUP_REMOVED lines=10> */
.L_x_6610:
[----:B------:R-:W-:Y:S05]  /*0a80*/  BSYNC.RECONVERGENT B2 ;  /* 0x0000000000027941 */ /* 0x000fea0003800200 */
.L_x_6608:
        /* <DEDUP_REMOVED lines=39> */
.L_x_6612:
[----:B------:R-:W-:Y:S01]  /*0d00*/  IMAD.MOV.U32 R4, RZ, RZ, R10 ;  /* 0x000000ffff047224 */ /* 0x000fe200078e000a */
[----:B------:R-:W-:Y:S01]  /*0d10*/  MOV R5, R11 ;  /* 0x0000000b00057202 */ /* 0x000fe20000000f00 */
[----:B------:R-:W-:Y:S01]  /*0d20*/  IMAD.MOV.U32 R2, RZ, RZ, R12 ;  /* 0x000000ffff027224 */ /* 0x000fe200078e000c */
[----:B------:R-:W-:Y:S02]  /*0d30*/  MOV R3, R13 ;  /* 0x0000000d00037202 */ /* 0x000fe40000000f00 */
[----:B------:R-:W-:-:S07]  /*0d40*/  MOV R0, 0xd60 ;  /* 0x00000d6000007802 */ /* 0x000fce0000000f00 */
[----:B------:R-:W-:Y:S05]  /*0d50*/  CALL.REL.NOINC `($__internal_47_$__cuda_sm20_div_u64) ;  /* 0x000001bc00dc7944 */ /* 0x000fea0003c00000 */
        /* <DEDUP_REMOVED lines=10> */
.L_x_6613:
[----:B------:R-:W-:Y:S05]  /*0e00*/  BSYNC.RECONVERGENT B2 ;  /* 0x0000000000027941 */ /* 0x000fea0003800200 */
.L_x_6611:
        /* <DEDUP_REMOVED lines=38> */
.L_x_6615:
        /* <DEDUP_REMOVED lines=16> */
.L_x_6616:
[----:B------:R-:W-:Y:S05]  /*1170*/  BSYNC.RECONVERGENT B2 ;  /* 0x0000000000027941 */ /* 0x000fea0003800200 */
.L_x_6614:
        /* <DEDUP_REMOVED lines=39> */
.L_x_6618:
[----:B------:R-:W-:Y:S01]  /*13f0*/  MOV R4, R10 ;  /* 0x0000000a00047202 */ /* 0x000fe20000000f00 */
[----:B------:R-:W-:Y:S01]  /*1400*/  IMAD.MOV.U32 R5, RZ, RZ, R11 ;  /* 0x000000ffff057224 */ /* 0x000fe200078e000b */
[----:B------:R-:W-:Y:S01]  /*1410*/  MOV R2, R12 ;  /* 0x0000000c00027202 */ /* 0x000fe20000000f00 */
[----:B------:R-:W-:Y:S01]  /*1420*/  IMAD.MOV.U32 R3, RZ, RZ, R13 ;  /* 0x000000ffff037224 */ /* 0x000fe200078e000d */
[----:B------:R-:W-:-:S07]  /*1430*/  MOV R0, 0x1450 ;  /* 0x0000145000007802 */ /* 0x000fce0000000f00 */
[----:B------:R-:W-:Y:S05]  /*1440*/  CALL.REL.NOINC `($__internal_47_$__cuda_sm20_div_u64) ;  /* 0x000001b800207944 */ /* 0x000fea0003c00000 */
        /* <DEDUP_REMOVED lines=10> */
.L_x_6619:
[----:B------:R-:W-:Y:S05]  /*14f0*/  BSYNC.RECONVERGENT B2 ;  /* 0x0000000000027941 */ /* 0x000fea0003800200 */
.L_x_6617:
        /* <DEDUP_REMOVED lines=39> */
.L_x_6621:
        /* <DEDUP_REMOVED lines=16> */
.L_x_6622:
[----:B------:R-:W-:Y:S05]  /*1870*/  BSYNC.RECONVERGENT B2 ;  /* 0x0000000000027941 */ /* 0x000fea0003800200 */
.L_x_6620:
        /* <DEDUP_REMOVED lines=39> */
.L_x_6624:
        /* <DEDUP_REMOVED lines=16> */
.L_x_6625:
[----:B------:R-:W-:Y:S05]  /*1bf0*/  BSYNC.RECONVERGENT B2 ;  /* 0x0000000000027941 */ /* 0x000fea0003800200 */
.L_x_6623:
        /* <DEDUP_REMOVED lines=38> */
.L_x_6627:
        /* <DEDUP_REMOVED lines=17> */
.L_x_6628:
[----:B------:R-:W-:Y:S05]  /*1f70*/  BSYNC.RECONVERGENT B2 ;  /* 0x0000000000027941 */ /* 0x000fea0003800200 */
.L_x_6626:
        /* <DEDUP_REMOVED lines=13> */
.L_x_6604:
[----:B------:R-:W-:-:S07]  /*2050*/  IADD3 R12, PT, PT, R9, 0x4, RZ ;  /* 0x00000004090c7810 */ /* 0x000fce0007ffe0ff */
.L_x_6603:
        /* <DEDUP_REMOVED lines=35> */
.L_x_6632:
[----:B------:R-:W-:Y:S01]  /*2290*/  MOV R4, R16 ;  /* 0x0000001000047202 */ /* 0x000fe20000000f00 */
[----:B------:R-:W-:Y:S01]  /*22a0*/  IMAD.MOV.U32 R5, RZ, RZ, R13 ;  /* 0x000000ffff057224 */ /* 0x000fe200078e000d */
[----:B------:R-:W-:Y:S01]  /*22b0*/  MOV R2, R8 ;  /* 0x0000000800027202 */ /* 0x000fe20000000f00 */
[----:B------:R-:W-:Y:S01]  /*22c0*/  IMAD.MOV.U32 R3, RZ, RZ, R9 ;  /* 0x000000ffff037224 */ /* 0x000fe200078e0009 */
[----:B------:R-:W-:-:S07]  /*22d0*/  MOV R0, 0x22f0 ;  /* 0x000022f000007802 */ /* 0x000fce0000000f00 */
[----:B------:R-:W-:Y:S05]  /*22e0*/  CALL.REL.NOINC `($__internal_47_$__cuda_sm20_div_u64) ;  /* 0x000001a800787944 */ /* 0x000fea0003c00000 */
        /* <DEDUP_REMOVED lines=9> */
.L_x_6633:
[----:B------:R-:W-:Y:S05]  /*2380*/  BSYNC.RECONVERGENT B1 ;  /* 0x0000000000017941 */ /* 0x000fea0003800200 */
.L_x_6631:
        /* <DEDUP_REMOVED lines=41> */
.L_x_6635:
        /* <DEDUP_REMOVED lines=16> */
.L_x_6636:
[----:B------:R-:W-:Y:S05]  /*2720*/  BSYNC.RECONVERGENT B1 ;  /* 0x0000000000017941 */ /* 0x000fea0003800200 */
.L_x_6634:
        /* <DEDUP_REMOVED lines=39> */
.L_x_6638:
        /* <DEDUP_REMOVED lines=16> */
.L_x_6639:
[----:B------:R-:W-:Y:S05]  /*2aa0*/  BSYNC.RECONVERGENT B1 ;  /* 0x0000000000017941 */ /* 0x000fea0003800200 */
.L_x_6637:
        /* <DEDUP_REMOVED lines=38> */
.L_x_6641:
        /* <DEDUP_REMOVED lines=17> */
.L_x_6642:
[----:B------:R-:W-:Y:S05]  /*2e20*/  BSYNC.RECONVERGENT B1 ;  /* 0x0000000000017941 */ /* 0x000fea0003800200 */
.L_x_6640:
        /* <DEDUP_REMOVED lines=10> */
.L_x_6630:
        /* <DEDUP_REMOVED lines=35> */
.L_x_6645:
        /* <DEDUP_REMOVED lines=15> */
.L_x_6646:
[----:B------:R-:W-:Y:S05]  /*31f0*/  BSYNC.RECONVERGENT B1 ;  /* 0x0000000000017941 */ /* 0x000fea0003800200 */
.L_x_6644:
        /* <DEDUP_REMOVED lines=40> */
.L_x_6648:
        /* <DEDUP_REMOVED lines=17> */
.L_x_6649:
[----:B------:R-:W-:Y:S05]  /*3590*/  BSYNC.RECONVERGENT B1 ;  /* 0x0000000000017941 */ /* 0x000fea0003800200 */
.L_x_6647:
        /* <DEDUP_REMOVED lines=10> */
.L_x_6643:
        /* <DEDUP_REMOVED lines=33> */
.L_x_6651:
[----:B------:R-:W-:Y:S01]  /*3850*/  MOV R4, R16 ;  /* 0x0000001000047202 */ /* 0x000fe20000000f00 */
[----:B------:R-:W-:Y:S01]  /*3860*/  IMAD.MOV.U32 R5, RZ, RZ, R13 ;  /* 0x000000ffff057224 */ /* 0x000fe200078e000d */
[----:B------:R-:W-:Y:S01]  /*3870*/  MOV R2, R8 ;  /* 0x0000000800027202 */ /* 0x000fe20000000f00 */
[----:B------:R-:W-:Y:S01]  /*3880*/  IMAD.MOV.U32 R3, RZ, RZ, R9 ;  /* 0x000000ffff037224 */ /* 0x000fe200078e0009 */
[----:B------:R-:W-:-:S07]  /*3890*/  MOV R0, 0x38b0 ;  /* 0x000038b000007802 */ /* 0x000fce0000000f00 */
[----:B------:R-:W-:Y:S05]  /*38a0*/  CALL.REL.NOINC `($__internal_47_$__cuda_sm20_div_u64) ;  /* 0x0000019400087944 */ /* 0x000fea0003c00000 */
        /* <DEDUP_REMOVED lines=10> */
.L_x_6652:
[----:B------:R-:W-:Y:S05]  /*3950*/  BSYNC.RECONVERGENT B1 ;  /* 0x0000000000017941 */ /* 0x000fea0003800200 */
.L_x_6650:
        /* <DEDUP_REMOVED lines=10> */
.L_x_6602:
        /* <DEDUP_REMOVED lines=23> */
.L_x_6679:
        /* <DEDUP_REMOVED lines=34> */
.L_x_6656:
[----:B------:R-:W-:Y:S01]  /*3d90*/  IMAD.MOV.U32 R4, RZ, RZ, R12 ;  /* 0x000000ffff047224 */ /* 0x000fe200078e000c */
[----:B------:R-:W-:Y:S01]  /*3da0*/  MOV R5, R13 ;  /* 0x0000000d00057202 */ /* 0x000fe20000000f00 */
[----:B------:R-:W-:Y:S01]  /*3db0*/  IMAD.MOV.U32 R2, RZ, RZ, R10 ;  /* 0x000000ffff027224 */ /* 0x000fe200078e000a */
[----:B------:R-:W-:Y:S02]  /*3dc0*/  MOV R3, R11 ;  /* 0x0000000b00037202 */ /* 0x000fe40000000f00 */
[----:B------:R-:W-:-:S07]  /*3dd0*/  MOV R0, 0x3df0 ;  /* 0x00003df000007802 */ /* 0x000fce0000000f00 */
[----:B------:R-:W-:Y:S05]  /*3de0*/  CALL.REL.NOINC `($__internal_47_$__cuda_sm20_div_u64) ;  /* 0x0000018c00b87944 */ /* 0x000fea0003c00000 */
        /* <DEDUP_REMOVED lines=8> */
.L_x_6657:
[----:B------:R-:W-:Y:S05]  /*3e70*/  BSYNC.RECONVERGENT B2 ;  /* 0x0000000000027941 */ /* 0x000fea0003800200 */
.L_x_6655:
        /* <DEDUP_REMOVED lines=37> */
.L_x_6659:
        /* <DEDUP_REMOVED lines=16> */
.L_x_6660:
[----:B------:R-:W-:Y:S05]  /*41d0*/  BSYNC.RECONVERGENT B2 ;  /* 0x0000000000027941 */ /* 0x000fea0003800200 */
.L_x_6658:
        /* <DEDUP_REMOVED lines=38> */
.L_x_6662:
        /* <DEDUP_REMOVED lines=16> */
.L_x_6663:
[----:B------:R-:W-:Y:S05]  /*4540*/  BSYNC.RECONVERGENT B2 ;  /* 0x0000000000027941 */ /* 0x000fea0003800200 */
.L_x_6661:
        /* <DEDUP_REMOVED lines=38> */
.L_x_6665:
        /* <DEDUP_REMOVED lines=16> */
.L_x_6666:
[----:B------:R-:W-:Y:S05]  /*48b0*/  BSYNC.RECONVERGENT B2 ;  /* 0x0000000000027941 */ /* 0x000fea0003800200 */
.L_x_6664:
        /* <DEDUP_REMOVED lines=38> */
.L_x_6668:
        /* <DEDUP_REMOVED lines=16> */
.L_x_6669:
[----:B------:R-:W-:Y:S05]  /*4c20*/  BSYNC.RECONVERGENT B2 ;  /* 0x0000000000027941 */ /* 0x000fea0003800200 */
.L_x_6667:
        /* <DEDUP_REMOVED lines=38> */
.L_x_6671:
        /* <DEDUP_REMOVED lines=16> */
.L_x_6672:
[----:B------:R-:W-:Y:S05]  /*4f90*/  BSYNC.RECONVERGENT B2 ;  /* 0x0000000000027941 */ /* 0x000fea0003800200 */
.L_x_6670:
        /* <DEDUP_REMOVED lines=38> */
.L_x_6674:
        /* <DEDUP_REMOVED lines=16> */
.L_x_6675:
[----:B------:R-:W-:Y:S05]  /*5300*/  BSYNC.RECONVERGENT B2 ;  /* 0x0000000000027941 */ /* 0x000fea0003800200 */
.L_x_6673:
        /* <DEDUP_REMOVED lines=38> */
.L_x_6677:
        /* <DEDUP_REMOVED lines=16> */
.L_x_6678:
[----:B------:R-:W-:Y:S05]  /*5670*/  BSYNC.RECONVERGENT B2 ;  /* 0x0000000000027941 */ /* 0x000fea0003800200 */
.L_x_6676:
        /* <DEDUP_REMOVED lines=8> */
.L_x_6654:
        /* <DEDUP_REMOVED lines=37> */
.L_x_6683:
[----:B------:R-:W-:Y:S01]  /*5950*/  MOV R4, R12 ;  /* 0x0000000c00047202 */ /* 0x000fe20000000f00 */
[----:B------:R-:W-:Y:S01]  /*5960*/  IMAD.MOV.U32 R5, RZ, RZ, R13 ;  /* 0x000000ffff057224 */ /* 0x000fe200078e000d */
[----:B------:R-:W-:Y:S01]  /*5970*/  MOV R2, R10 ;  /* 0x0000000a00027202 */ /* 0x000fe20000000f00 */
[----:B------:R-:W-:Y:S01]  /*5980*/  IMAD.MOV.U32 R3, RZ, RZ, R11 ;  /* 0x000000ffff037224 */ /* 0x000fe200078e000b */
[----:B------:R-:W-:-:S07]  /*5990*/  MOV R0, 0x59b0 ;  /* 0x000059b000007802 */ /* 0x000fce0000000f00 */
[----:B------:R-:W-:Y:S05]  /*59a0*/  CALL.REL.NOINC `($__internal_47_$__cuda_sm20_div_u64) ;  /* 0x0000017000c87944 */ /* 0x000fea0003c00000 */
        /* <DEDUP_REMOVED lines=8> */
.L_x_6684:
[----:B------:R-:W-:Y:S05]  /*5a30*/  BSYNC.RECONVERGENT B2 ;  /* 0x0000000000027941 */ /* 0x000fea0003800200 */
.L_x_6682:
        /* <DEDUP_REMOVED lines=37> */
.L_x_6686:
        /* <DEDUP_REMOVED lines=16> */
.L_x_6687:
[----:B------:R-:W-:Y:S05]  /*5d90*/  BSYNC.RECONVERGENT B2 ;  /* 0x0000000000027941 */ /* 0x000fea0003800200 */
.L_x_6685:
        /* <DEDUP_REMOVED lines=38> */
.L_x_6689:
        /* <DEDUP_REMOVED lines=16> */
.L_x_6690:
[----:B------:R-:W-:Y:S05]  /*6100*/  BSYNC.RECONVERGENT B2 ;  /* 0x0000000000027941 */ /* 0x000fea0003800200 */
.L_x_6688:
        /* <DEDUP_REMOVED lines=38> */
.L_x_6692:
        /* <DEDUP_REMOVED lines=16> */
.L_x_6693:
[----:B------:R-:W-:Y:S05]  /*6470*/  BSYNC.RECONVERGENT B2 ;  /* 0x0000000000027941 */ /* 0x000fea0003800200 */
.L_x_6691:
[----:B------:R-:W0:Y:S01]  /*6480*/  LDC.64 R2, c[0x0][R8+0x450] ;  /* 0x0001140008027b82 */ /* 0x000e220000000a00 */
[----:B------:R-:W-:Y:S02]  /*6490*/  IMAD.MOV.U32 R15, RZ, RZ, R16 ;  /* 0x000000ffff0f7224 */ /* 0x000fe400078e0010 */
[-C--:B0-----:R-:W-:Y:S02]  /*64a0*/  IMAD R0, R3, R4.reuse, RZ ;  /* 0x0000000403007224 */ /* 0x081fe400078e02ff */
[----:B------:R-:W-:-:S04]  /*64b0*/  IMAD.WIDE.U32 R14, R2, R4, R14 ;  /* 0x00000004020e7225 */ /* 0x000fc800078e000e */
[----:B------:R-:W-:-:S05]  /*64c0*/  IMAD R5, R2, R5, R0 ;  /* 0x0000000502057224 */ /* 0x000fca00078e0200 */
[----:B------:R-:W-:-:S07]  /*64d0*/  IADD3 R15, PT, PT, R15, R5, RZ ;  /* 0x000000050f0f7210 */ /* 0x000fce0007ffe0ff */
.L_x_6681:
        /* <DEDUP_REMOVED lines=36> */
.L_x_6696:
        /* <DEDUP_REMOVED lines=14> */
.L_x_6697:
[----:B------:R-:W-:Y:S05]  /*6800*/  BSYNC.RECONVERGENT B2 ;  /* 0x0000000000027941 */ /* 0x000fea0003800200 */
.L_x_6695:
        /* <DEDUP_REMOVED lines=37> */
.L_x_6699:
        /* <DEDUP_REMOVED lines=16> */
.L_x_6700:
[----:B------:R-:W-:Y:S05]  /*6b60*/  BSYNC.RECONVERGENT B2 ;  /* 0x0000000000027941 */ /* 0x000fea0003800200 */
.L_x_6698:
[----:B------:R-:W0:Y:S01]  /*6b70*/  LDC.64 R2, c[0x0][R8+0x450] ;  /* 0x0001140008027b82 */ /* 0x000e220000000a00 */
[----:B------:R-:W-:Y:S01]  /*6b80*/  MOV R15, R16 ;  /* 0x00000010000f7202 */ /* 0x000fe20000000f00 */
[-C--:B0-----:R-:W-:Y:S02]  /*6b90*/  IMAD R0, R3, R4.reuse, RZ ;  /* 0x0000000403007224 */ /* 0x081fe400078e02ff */
[----:B------:R-:W-:-:S04]  /*6ba0*/  IMAD.WIDE.U32 R14, R2, R4, R14 ;  /* 0x00000004020e7225 */ /* 0x000fc800078e000e */
[----:B------:R-:W-:-:S04]  /*6bb0*/  IMAD R5, R2, R5, R0 ;  /* 0x0000000502057224 */ /* 0x000fc800078e0200 */
[----:B------:R-:W-:-:S07]  /*6bc0*/  IMAD.IADD R15, R15, 0x1, R5 ;  /* 0x000000010f0f7824 */ /* 0x000fce00078e0205 */
.L_x_6694:
        /* <DEDUP_REMOVED lines=34> */
.L_x_6702:
        /* <DEDUP_REMOVED lines=14> */
.L_x_6703:
[----:B------:R-:W-:Y:S05]  /*6ed0*/  BSYNC.RECONVERGENT B2 ;  /* 0x0000000000027941 */ /* 0x000fea0003800200 */
.L_x_6701:
[----:B------:R-:W0:Y:S02]  /*6ee0*/  LDC.64 R10, c[0x0][R10+0x450] ;  /* 0x000114000a0a7b82 */ /* 0x000e240000000a00 */
[-C--:B0-----:R-:W-:Y:S02]  /*6ef0*/  IMAD R0, R11, R4.reuse, RZ ;  /* 0x000000040b007224 */ /* 0x081fe400078e02ff */
[----:B------:R-:W-:-:S04]  /*6f00*/  IMAD.WIDE.U32 R14, R10, R4, R14 ;  /* 0x000000040a0e7225 */ /* 0x000fc800078e000e */
[----:B------:R-:W-:-:S05]  /*6f10*/  IMAD R5, R10, R5, R0 ;  /* 0x000000050a057224 */ /* 0x000fca00078e0200 */
[----:B------:R-:W-:-:S07]  /*6f20*/  IADD3 R15, PT, PT, R15, R5, RZ ;  /* 0x000000050f0f7210 */ /* 0x000fce0007ffe0ff */
.L_x_6680:
[----:B------:R-:W-:Y:S05]  /*6f30*/  BSYNC.RECONVERGENT B1 ;  /* 0x0000000000017941 */ /* 0x000fea0003800200 */
.L_x_6653:
[----:B------:R-:W0:Y:S02]  /*6f40*/  LDCU.64 UR4, c[0x0][0x5f0] ;  /* 0x0000be00ff0477ac */ /* 0x000e240008000a00 */
[----:B0-----:R-:W-:Y:S02]  /*6f50*/  IMAD R5, R13, UR4, RZ ;  /* 0x000000040d057c24 */ /* 0x001fe4000f8e02ff */
[----:B------:R-:W-:-:S04]  /*6f60*/  IMAD.WIDE.U32 R2, R12, UR4, R14 ;  /* 0x000000040c027c25 */ /* 0x000fc8000f8e000e */
[----:B------:R-:W-:Y:S02]  /*6f70*/  IMAD R5, R12, UR5, R5 ;  /* 0x000000050c057c24 */ /* 0x000fe4000f8e0205 */
[----:B------:R-:W-:-:S03]  /*6f80*/  IMAD.MOV.U32 R42, RZ, RZ, R2 ;  /* 0x000000ffff2a7224 */ /* 0x000fc600078e0002 */
[----:B------:R-:W-:-:S07]  /*6f90*/  IADD3 R45, PT, PT, R3, R5, RZ ;  /* 0x00000005032d7210 */ /* 0x000fce0007ffe0ff */
.L_x_6601:
[----:B------:R-:W-:Y:S05]  /*6fa0*/  BSYNC.RECONVERGENT B0 ;  /* 0x0000000000007941 */ /* 0x000fea0003800200 */
.L_x_6600:
        /* <DEDUP_REMOVED lines=25> */
.L_x_6732:
        /* <DEDUP_REMOVED lines=33> */
.L_x_6709:
        /* <DEDUP_REMOVED lines=16> */
.L_x_6710:
[----:B------:R-:W-:Y:S05]  /*7450*/  BSYNC.RECONVERGENT B2 ;  /* 0x0000000000027941 */ /* 0x000fea0003800200 */
.L_x_6708:
        /* <DEDUP_REMOVED lines=38> */
.L_x_6712:
        /* <DEDUP_REMOVED lines=16> */
.L_x_6713:
[----:B------:R-:W-:Y:S05]  /*77c0*/  BSYNC.RECONVERGENT B2 ;  /* 0x0000000000027941 */ /* 0x000fea0003800200 */
.L_x_6711:
        /* <DEDUP_REMOVED lines=39> */
.L_x_6715:
        /* <DEDUP_REMOVED lines=16> */
.L_x_6716:
[----:B------:R-:W-:Y:S05]  /*7b40*/  BSYNC.RECONVERGENT B2 ;  /* 0x0000000000027941 */ /* 0x000fea0003800200 */
.L_x_6714:
        /* <DEDUP_REMOVED lines=39> */
.L_x_6718:
        /* <DEDUP_REMOVED lines=16> */
.L_x_6719:
[----:B------:R-:W-:Y:S05]  /*7ec0*/  BSYNC.RECONVERGENT B2 ;  /* 0x0000000000027941 */ /* 0x000fea0003800200 */
.L_x_6717:
        /* <DEDUP_REMOVED lines=39> */
.L_x_6721:
        /* <DEDUP_REMOVED lines=16> */
.L_x_6722:
[----:B------:R-:W-:Y:S05]  /*8240*/  BSYNC.RECONVERGENT B2 ;  /* 0x0000000000027941 */ /* 0x000fea0003800200 */
.L_x_6720:
        /* <DEDUP_REMOVED lines=39> */
.L_x_6724:
        /* <DEDUP_REMOVED lines=16> */
.L_x_6725:
[----:B------:R-:W-:Y:S05]  /*85c0*/  BSYNC.RECONVERGENT B2 ;  /* 0x0000000000027941 */ /* 0x000fea0003800200 */
.L_x_6723:
        /* <DEDUP_REMOVED lines=39> */
.L_x_6727:
        /* <DEDUP_REMOVED lines=16> */
.L_x_6728:
[----:B------:R-:W-:Y:S05]  /*8940*/  BSYNC.RECONVERGENT B2 ;  /* 0x0000000000027941 */ /* 0x000fea0003800200 */
.L_x_6726:
        /* <DEDUP_REMOVED lines=39> */
.L_x_6730:
        /* <DEDUP_REMOVED lines=17> */
.L_x_6731:
[----:B------:R-:W-:Y:S05]  /*8cd0*/  BSYNC.RECONVERGENT B2 ;  /* 0x0000000000027941 */ /* 0x000fea0003800200 */
.L_x_6729:
        /* <DEDUP_REMOVED lines=12> */
.L_x_6707:
        /* <DEDUP_REMOVED lines=35> */
.L_x_6735:
        /* <DEDUP_REMOVED lines=16> */
.L_x_6736:
[----:B------:R-:W-:Y:S05]  /*90d0*/  BSYNC.RECONVERGENT B1 ;  /* 0x0000000000017941 */ /* 0x000fea0003800200 */
.L_x_6734:
        /* <DEDUP_REMOVED lines=39> */
.L_x_6738:
        /* <DEDUP_REMOVED lines=16> */
.L_x_6739:
[----:B------:R-:W-:Y:S05]  /*9450*/  BSYNC.RECONVERGENT B1 ;  /* 0x0000000000017941 */ /* 0x000fea0003800200 */
.L_x_6737:
        /* <DEDUP_REMOVED lines=40> */
.L_x_6741:
        /* <DEDUP_REMOVED lines=16> */
.L_x_6742:
[----:B------:R-:W-:Y:S05]  /*97e0*/  BSYNC.RECONVERGENT B1 ;  /* 0x0000000000017941 */ /* 0x000fea0003800200 */
.L_x_6740:
        /* <DEDUP_REMOVED lines=39> */
.L_x_6744:
        /* <DEDUP_REMOVED lines=17> */
.L_x_6745:
[----:B------:R-:W-:Y:S05]  /*9b70*/  BSYNC.RECONVERGENT B1 ;  /* 0x0000000000017941 */ /* 0x000fea0003800200 */
.L_x_6743:
        /* <DEDUP_REMOVED lines=10> */
.L_x_6733:
        /* <DEDUP_REMOVED lines=35> */
.L_x_6748:
        /* <DEDUP_REMOVED lines=16> */
.L_x_6749:
[----:B------:R-:W-:Y:S05]  /*9f50*/  BSYNC.RECONVERGENT B1 ;  /* 0x0000000000017941 */ /* 0x000fea0003800200 */
.L_x_6747:
        /* <DEDUP_REMOVED lines=38> */
.L_x_6751:
        /* <DEDUP_REMOVED lines=17> */
.L_x_6752:
[----:B------:R-:W-:Y:S05]  /*a2d0*/  BSYNC.RECONVERGENT B1 ;  /* 0x0000000000017941 */ /* 0x000fea0003800200 */
.L_x_6750:
        /* <DEDUP_REMOVED lines=10> */
.L_x_6746:
        /* <DEDUP_REMOVED lines=33> */
.L_x_6754:
        /* <DEDUP_REMOVED lines=16> */
.L_x_6755:
[----:B------:R-:W-:Y:S05]  /*a690*/  BSYNC.RECONVERGENT B1 ;  /* 0x0000000000017941 */ /* 0x000fea0003800200 */
.L_x_6753:
[----:B------:R-:W-:Y:S02]  /*a6a0*/  UMOV UR4, 0xd0 ;  /* 0x000000d000047882 */ /* 0x000fe40000000000 */
[----:B------:R-:W-:-:S06]  /*a6b0*/  LEA R2, R14, UR4, 0x3 ;  /* 0x000000040e027c11 */ /* 0x000fcc000f8e18ff */
[----:B------:R-:W0:Y:S02]  /*a6c0*/  LDC.64 R2, c[0x0][R2+0x380] ;  /* 0x0000e00002027b82 */ /* 0x000e240000000a00 */
[-C--:B0-----:R-:W-:Y:S02]  /*a6d0*/  IMAD R0, R3, R4.reuse, RZ ;  /* 0x0000000403007224 */ /* 0x081fe400078e02ff */
[----:B------:R-:W-:-:S04]  /*a6e0*/  IMAD.WIDE.U32 R12, R2, R4, R12 ;  /* 0x00000004020c7225 */ /* 0x000fc800078e000c */
[----:B------:R-:W-:-:S05]  /*a6f0*/  IMAD R5, R2, R5, R0 ;  /* 0x0000000502057224 */ /* 0x000fca00078e0200 */
[----:B------:R-:W-:-:S07]  /*a700*/  IADD3 R13, PT, PT, R13, R5, RZ ;  /* 0x000000050d0d7210 */ /* 0x000fce0007ffe0ff */
.L_x_6706:
        /* <DEDUP_REMOVED lines=17> */
.L_x_6782:
        /* <DEDUP_REMOVED lines=34> */
.L_x_6759:
        /* <DEDUP_REMOVED lines=17> */
.L_x_6760:
[----:B------:R-:W-:Y:S05]  /*ab50*/  BSYNC.RECONVERGENT B2 ;  /* 0x0000000000027941 */ /* 0x000fea0003800200 */
.L_x_6758:
        /* <DEDUP_REMOVED lines=39> */
.L_x_6762:
        /* <DEDUP_REMOVED lines=16> */
.L_x_6763:
[----:B------:R-:W-:Y:S05]  /*aed0*/  BSYNC.RECONVERGENT B2 ;  /* 0x0000000000027941 */ /* 0x000fea0003800200 */
.L_x_6761:
        /* <DEDUP_REMOVED lines=38> */
.L_x_6765:
        /* <DEDUP_REMOVED lines=16> */
.L_x_6766:
[----:B------:R-:W-:Y:S05]  /*b240*/  BSYNC.RECONVERGENT B2 ;  /* 0x0000000000027941 */ /* 0x000fea0003800200 */
.L_x_6764:
        /* <DEDUP_REMOVED lines=38> */
.L_x_6768:
        /* <DEDUP_REMOVED lines=16> */
.L_x_6769:
[----:B------:R-:W-:Y:S05]  /*b5b0*/  BSYNC.RECONVERGENT B2 ;  /* 0x0000000000027941 */ /* 0x000fea0003800200 */
.L_x_6767:
        /* <DEDUP_REMOVED lines=38> */
.L_x_6771:
        /* <DEDUP_REMOVED lines=16> */
.L_x_6772:
[----:B------:R-:W-:Y:S05]  /*b920*/  BSYNC.RECONVERGENT B2 ;  /* 0x0000000000027941 */ /* 0x000fea0003800200 */
.L_x_6770:
        /* <DEDUP_REMOVED lines=38> */
.L_x_6774:
        /* <DEDUP_REMOVED lines=16> */
.L_x_6775:
[----:B------:R-:W-:Y:S05]  /*bc90*/  BSYNC.RECONVERGENT B2 ;  /* 0x0000000000027941 */ /* 0x000fea0003800200 */
.L_x_6773:
        /* <DEDUP_REMOVED lines=38> */
.L_x_6777:
        /* <DEDUP_REMOVED lines=16> */
.L_x_6778:
[----:B------:R-:W-:Y:S05]  /*c000*/  BSYNC.RECONVERGENT B2 ;  /* 0x0000000000027941 */ /* 0x000fea0003800200 */
.L_x_6776:
        /* <DEDUP_REMOVED lines=38> */
.L_x_6780:
        /* <DEDUP_REMOVED lines=17> */
.L_x_6781:
[----:B------:R-:W-:Y:S05]  /*c380*/  BSYNC.RECONVERGENT B2 ;  /* 0x0000000000027941 */ /* 0x000fea0003800200 */
.L_x_6779:
        /* <DEDUP_REMOVED lines=10> */
.L_x_6757:
        /* <DEDUP_REMOVED lines=36> */
.L_x_6786:
        /* <DEDUP_REMOVED lines=16> */
.L_x_6787:
[----:B------:R-:W-:Y:S05]  /*c770*/  BSYNC.RECONVERGENT B2 ;  /* 0x0000000000027941 */ /* 0x000fea0003800200 */
.L_x_6785:
        /* <DEDUP_REMOVED lines=39> */
.L_x_6789:
        /* <DEDUP_REMOVED lines=16> */
.L_x_6790:
[----:B------:R-:W-:Y:S05]  /*caf0*/  BSYNC.RECONVERGENT B2 ;  /* 0x0000000000027941 */ /* 0x000fea0003800200 */
.L_x_6788:
        /* <DEDUP_REMOVED lines=39> */
.L_x_6792:
        /* <DEDUP_REMOVED lines=16> */
.L_x_6793:
[----:B------:R-:W-:Y:S05]  /*ce70*/  BSYNC.RECONVERGENT B2 ;  /* 0x0000000000027941 */ /* 0x000fea0003800200 */
.L_x_6791:
        /* <DEDUP_REMOVED lines=37> */
.L_x_6795:
        /* <DEDUP_REMOVED lines=17> */
.L_x_6796:
[----:B------:R-:W-:Y:S05]  /*d1e0*/  BSYNC.RECONVERGENT B2 ;  /* 0x0000000000027941 */ /* 0x000fea0003800200 */
.L_x_6794:
        /* <DEDUP_REMOVED lines=8> */
.L_x_6784:
        /* <DEDUP_REMOVED lines=36> */
.L_x_6799:
        /* <DEDUP_REMOVED lines=17> */
.L_x_6800:
[----:B------:R-:W-:Y:S05]  /*d5c0*/  BSYNC.RECONVERGENT B2 ;  /* 0x0000000000027941 */ /* 0x000fea0003800200 */
.L_x_6798:
        /* <DEDUP_REMOVED lines=36> */
.L_x_6802:
        /* <DEDUP_REMOVED lines=16> */
.L_x_6803:
[----:B------:R-:W-:Y:S05]  /*d910*/  BSYNC.RECONVERGENT B2 ;  /* 0x0000000000027941 */ /* 0x000fea0003800200 */
.L_x_6801:
[----:B------:R-:W0:Y:S01]  /*d920*/  LDC.64 R2, c[0x0][R8+0x450] ;  /* 0x0001140008027b82 */ /* 0x000e220000000a00 */
[----:B------:R-:W-:Y:S02]  /*d930*/  IMAD.MOV.U32 R17, RZ, RZ, R23 ;  /* 0x000000ffff117224 */ /* 0x000fe400078e0017 */
[-C--:B0-----:R-:W-:Y:S02]  /*d940*/  IMAD R0, R3, R4.reuse, RZ ;  /* 0x0000000403007224 */ /* 0x081fe400078e02ff */
[----:B------:R-:W-:-:S04]  /*d950*/  IMAD.WIDE.U32 R16, R2, R4, R16 ;  /* 0x0000000402107225 */ /* 0x000fc800078e0010 */
[----:B------:R-:W-:-:S05]  /*d960*/  IMAD R5, R2, R5, R0 ;  /* 0x0000000502057224 */ /* 0x000fca00078e0200 */
[----:B------:R-:W-:-:S07]  /*d970*/  IADD3 R17, PT, PT, R17, R5, RZ ;  /* 0x0000000511117210 */ /* 0x000fce0007ffe0ff */
.L_x_6797:
        /* <DEDUP_REMOVED lines=34> */
.L_x_6805:
[----:B------:R-:W-:Y:S01]  /*dba0*/  IMAD.MOV.U32 R4, RZ, RZ, R11 ;  /* 0x000000ffff047224 */ /* 0x000fe200078e000b */
[----:B------:R-:W-:Y:S01]  /*dbb0*/  MOV R5, R10 ;  /* 0x0000000a00057202 */ /* 0x000fe20000000f00 */
[----:B------:R-:W-:Y:S01]  /*dbc0*/  IMAD.MOV.U32 R2, RZ, RZ, R8 ;  /* 0x000000ffff027224 */ /* 0x000fe200078e0008 */
[----:B------:R-:W-:Y:S02]  /*dbd0*/  MOV R3, R9 ;  /* 0x0000000900037202 */ /* 0x000fe40000000f00 */
[----:B------:R-:W-:-:S07]  /*dbe0*/  MOV R0, 0xdc00 ;  /* 0x0000dc0000007802 */ /* 0x000fce0000000f00 */
[----:B------:R-:W-:Y:S05]  /*dbf0*/  CALL.REL.NOINC `($__internal_47_$__cuda_sm20_div_u64) ;  /* 0x000000f000347944 */ /* 0x000fea0003c00000 */
        /* <DEDUP_REMOVED lines=11> */
.L_x_6806:
[----:B------:R-:W-:Y:S05]  /*dcb0*/  BSYNC.RECONVERGENT B2 ;  /* 0x0000000000027941 */ /* 0x000fea0003800200 */
.L_x_6804:
[----:B------:R-:W0:Y:S02]  /*dcc0*/  LDC.64 R12, c[0x0][R12+0x450] ;  /* 0x000114000c0c7b82 */ /* 0x000e240000000a00 */
[-C--:B0-----:R-:W-:Y:S02]  /*dcd0*/  IMAD R0, R13, R9.reuse, RZ ;  /* 0x000000090d007224 */ /* 0x081fe400078e02ff */
[----:B------:R-:W-:-:S04]  /*dce0*/  IMAD.WIDE.U32 R16, R12, R9, R16 ;  /* 0x000000090c107225 */ /* 0x000fc800078e0010 */
[----:B------:R-:W-:-:S05]  /*dcf0*/  IMAD R5, R12, R5, R0 ;  /* 0x000000050c057224 */ /* 0x000fca00078e0200 */
[----:B------:R-:W-:-:S07]  /*dd00*/  IADD3 R17, PT, PT, R17, R5, RZ ;  /* 0x0000000511117210 */ /* 0x000fce0007ffe0ff */
.L_x_6783:
[----:B------:R-:W-:Y:S05]  /*dd10*/  BSYNC.RECONVERGENT B1 ;  /* 0x0000000000017941 */ /* 0x000fea0003800200 */
.L_x_6756:
[----:B------:R-:W0:Y:S02]  /*dd20*/  LDCU.64 UR4, c[0x0][0x5f0] ;  /* 0x0000be00ff0477ac */ /* 0x000e240008000a00 */
[----:B0-----:R-:W-:Y:S02]  /*dd30*/  IMAD R10, R10, UR4, RZ ;  /* 0x000000040a0a7c24 */ /* 0x001fe4000f8e02ff */
[----:B------:R-:W-:-:S04]  /*dd40*/  IMAD.WIDE.U32 R2, R11, UR4, R16 ;  /* 0x000000040b027c25 */ /* 0x000fc8000f8e0010 */
[----:B------:R-:W-:Y:S02]  /*dd50*/  IMAD R11, R11, UR5, R10 ;  /* 0x000000050b0b7c24 */ /* 0x000fe4000f8e020a */
[----:B------:R-:W-:-:S03]  /*dd60*/  IMAD.MOV.U32 R34, RZ, RZ, R2 ;  /* 0x000000ffff227224 */ /* 0x000fc600078e0002 */
[----:B------:R-:W-:-:S07]  /*dd70*/  IADD3 R41, PT, PT, R3, R11, RZ ;  /* 0x0000000b03297210 */ /* 0x000fce0007ffe0ff */
.L_x_6705:
[----:B------:R-:W-:Y:S05]  /*dd80*/  BSYNC.RECONVERGENT B0 ;  /* 0x0000000000007941 */ /* 0x000fea0003800200 */
.L_x_6704:
        /* <DEDUP_REMOVED lines=24> */
.L_x_6835:
        /* <DEDUP_REMOVED lines=33> */
.L_x_6812:
        /* <DEDUP_REMOVED lines=16> */
.L_x_6813:
[----:B------:R-:W-:Y:S05]  /*e220*/  BSYNC.RECONVERGENT B2 ;  /* 0x0000000000027941 */ /* 0x000fea0003800200 */
.L_x_6811:
        /* <DEDUP_REMOVED lines=38> */
.L_x_6815:
        /* <DEDUP_REMOVED lines=16> */
.L_x_6816:
[----:B------:R-:W-:Y:S05]  /*e590*/  BSYNC.RECONVERGENT B2 ;  /* 0x0000000000027941 */ /* 0x000fea0003800200 */
.L_x_6814:
        /* <DEDUP_REMOVED lines=39> */
.L_x_6818:
        /* <DEDUP_REMOVED lines=16> */
.L_x_6819:
[----:B------:R-:W-:Y:S05]  /*e910*/  BSYNC.RECONVERGENT B2 ;  /* 0x0000000000027941 */ /* 0x000fea0003800200 */
.L_x_6817:
        /* <DEDUP_REMOVED lines=39> */
.L_x_6821:
        /* <DEDUP_REMOVED lines=16> */
.L_x_6822:
[----:B------:R-:W-:Y:S05]  /*ec90*/  BSYNC.RECONVERGENT B2 ;  /* 0x0000000000027941 */ /* 0x000fea0003800200 */
.L_x_6820:
        /* <DEDUP_REMOVED lines=39> */
.L_x_6824:
        /* <DEDUP_REMOVED lines=16> */
.L_x_6825:
[----:B------:R-:W-:Y:S05]  /*f010*/  BSYNC.RECONVERGENT B2 ;  /* 0x0000000000027941 */ /* 0x000fea0003800200 */
.L_x_6823:
        /* <DEDUP_REMOVED lines=39> */
.L_x_6827:
        /* <DEDUP_REMOVED lines=16> */
.L_x_6828:
[----:B------:R-:W-:Y:S05]  /*f390*/  BSYNC.RECONVERGENT B2 ;  /* 0x0000000000027941 */ /* 0x000fea0003800200 */
.L_x_6826:
        /* <DEDUP_REMOVED lines=39> */
.L_x_6830:
        /* <DEDUP_REMOVED lines=16> */
.L_x_6831:
[----:B------:R-:W-:Y:S05]  /*f710*/  BSYNC.RECONVERGENT B2 ;  /* 0x0000000000027941 */ /* 0x000fea0003800200 */
.L_x_6829:
        /* <DEDUP_REMOVED lines=39> */
.L_x_6833:
        /* <DEDUP_REMOVED lines=17> */
.L_x_6834:
[----:B------:R-:W-:Y:S05]  /*faa0*/  BSYNC.RECONVERGENT B2 ;  /* 0x0000000000027941 */ /* 0x000fea0003800200 */
.L_x_6832:
        /* <DEDUP_REMOVED lines=12> */
.L_x_6810:
        /* <DEDUP_REMOVED lines=35> */
.L_x_6838:
        /* <DEDUP_REMOVED lines=16> */
.L_x_6839:
[----:B------:R-:W-:Y:S05]  /*fea0*/  BSYNC.RECONVERGENT B1 ;  /* 0x0000000000017941 */ /* 0x000fea0003800200 */
.L_x_6837:
        /* <DEDUP_REMOVED lines=38> */
.L_x_6841:
        /* <DEDUP_REMOVED lines=16> */
.L_x_6842:
[----:B------:R-:W-:Y:S05]  /*10210*/  BSYNC.RECONVERGENT B1 ;  /* 0x0000000000017941 */ /* 0x000fea0003800200 */
.L_x_6840:
        /* <DEDUP_REMOVED lines=39> */
.L_x_6844:
        /* <DEDUP_REMOVED lines=16> */
.L_x_6845:
[----:B------:R-:W-:Y:S05]  /*10590*/  BSYNC.RECONVERGENT B1 ;  /* 0x0000000000017941 */ /* 0x000fea0003800200 */
.L_x_6843:
        /* <DEDUP_REMOVED lines=39> */
.L_x_6847:
        /* <DEDUP_REMOVED lines=17> */
.L_x_6848:
[----:B------:R-:W-:Y:S05]  /*10920*/  BSYNC.RECONVERGENT B1 ;  /* 0x0000000000017941 */ /* 0x000fea0003800200 */
.L_x_6846:
        /* <DEDUP_REMOVED lines=10> */
.L_x_6836:
        /* <DEDUP_REMOVED lines=37> */
.L_x_6851:
        /* <DEDUP_REMOVED lines=16> */
.L_x_6852:
[----:B------:R-:W-:Y:S05]  /*10d20*/  BSYNC.RECONVERGENT B1 ;  /* 0x0000000000017941 */ /* 0x000fea0003800200 */
.L_x_6850:
        /* <DEDUP_REMOVED lines=38> */
.L_x_6854:
        /* <DEDUP_REMOVED lines=17> */
.L_x_6855:
[----:B------:R-:W-:Y:S05]  /*110a0*/  BSYNC.RECONVERGENT B1 ;  /* 0x0000000000017941 */ /* 0x000fea0003800200 */
.L_x_6853:
        /* <DEDUP_REMOVED lines=10> */
.L_x_6849:
        /* <DEDUP_REMOVED lines=33> */
.L_x_6857:
        /* <DEDUP_REMOVED lines=16> */
.L_x_6858:
[----:B------:R-:W-:Y:S05]  /*11460*/  BSYNC.RECONVERGENT B1 ;  /* 0x0000000000017941 */ /* 0x000fea0003800200 */
.L_x_6856:
        /* <DEDUP_REMOVED lines=8> */
.L_x_6809:
        /* <DEDUP_REMOVED lines=17> */
.L_x_6885:
        /* <DEDUP_REMOVED lines=34> */
.L_x_6862:
        /* <DEDUP_REMOVED lines=17> */
.L_x_6863:
[----:B------:R-:W-:Y:S05]  /*11930*/  BSYNC.RECONVERGENT B2 ;  /* 0x0000000000027941 */ /* 0x000fea0003800200 */
.L_x_6861:
        /* <DEDUP_REMOVED lines=39> */
.L_x_6865:
        /* <DEDUP_REMOVED lines=16> */
.L_x_6866:
[----:B------:R-:W-:Y:S05]  /*11cb0*/  BSYNC.RECONVERGENT B2 ;  /* 0x0000000000027941 */ /* 0x000fea0003800200 */
.L_x_6864:
        /* <DEDUP_REMOVED lines=38> */
.L_x_6868:
        /* <DEDUP_REMOVED lines=16> */
.L_x_6869:
[----:B------:R-:W-:Y:S05]  /*12020*/  BSYNC.RECONVERGENT B2 ;  /* 0x0000000000027941 */ /* 0x000fea0003800200 */
.L_x_6867:
        /* <DEDUP_REMOVED lines=38> */
.L_x_6871:
        /* <DEDUP_REMOVED lines=16> */
.L_x_6872:
[----:B------:R-:W-:Y:S05]  /*12390*/  BSYNC.RECONVERGENT B2 ;  /* 0x0000000000027941 */ /* 0x000fea0003800200 */
.L_x_6870:
        /* <DEDUP_REMOVED lines=38> */
.L_x_6874:
        /* <DEDUP_REMOVED lines=16> */
.L_x_6875:
[----:B------:R-:W-:Y:S05]  /*12700*/  BSYNC.RECONVERGENT B2 ;  /* 0x0000000000027941 */ /* 0x000fea0003800200 */
.L_x_6873:
        /* <DEDUP_REMOVED lines=38> */
.L_x_6877:
        /* <DEDUP_REMOVED lines=16> */
.L_x_6878:
[----:B------:R-:W-:Y:S05]  /*12a70*/  BSYNC.RECONVERGENT B2 ;  /* 0x0000000000027941 */ /* 0x000fea0003800200 */
.L_x_6876:
        /* <DEDUP_REMOVED lines=38> */
.L_x_6880:
        /* <DEDUP_REMOVED lines=16> */
.L_x_6881:
[----:B------:R-:W-:Y:S05]  /*12de0*/  BSYNC.RECONVERGENT B2 ;  /* 0x0000000000027941 */ /* 0x000fea0003800200 */
.L_x_6879:
        /* <DEDUP_REMOVED lines=38> */
.L_x_6883:
        /* <DEDUP_REMOVED lines=17> */
.L_x_6884:
[----:B------:R-:W-:Y:S05]  /*13160*/  BSYNC.RECONVERGENT B2 ;  /* 0x0000000000027941 */ /* 0x000fea0003800200 */
.L_x_6882:
        /* <DEDUP_REMOVED lines=10> */
.L_x_6860:
        /* <DEDUP_REMOVED lines=36> */
.L_x_6889:
        /* <DEDUP_REMOVED lines=16> */
.L_x_6890:
[----:B------:R-:W-:Y:S05]  /*13550*/  BSYNC.RECONVERGENT B2 ;  /* 0x0000000000027941 */ /* 0x000fea0003800200 */
.L_x_6888:
        /* <DEDUP_REMOVED lines=39> */
.L_x_6892:
        /* <DEDUP_REMOVED lines=16> */
.L_x_6893:
[----:B------:R-:W-:Y:S05]  /*138d0*/  BSYNC.RECONVERGENT B2 ;  /* 0x0000000000027941 */ /* 0x000fea0003800200 */
.L_x_6891:
        /* <DEDUP_REMOVED lines=39> */
.L_x_6895:
        /* <DEDUP_REMOVED lines=16> */
.L_x_6896:
[----:B------:R-:W-:Y:S05]  /*13c50*/  BSYNC.RECONVERGENT B2 ;  /* 0x0000000000027941 */ /* 0x000fea0003800200 */
.L_x_6894:
        /* <DEDUP_REMOVED lines=37> */
.L_x_6898:
        /* <DEDUP_REMOVED lines=17> */
.L_x_6899:
[----:B------:R-:W-:Y:S05]  /*13fc0*/  BSYNC.RECONVERGENT B2 ;  /* 0x0000000000027941 */ /* 0x000fea0003800200 */
.L_x_6897:
        /* <DEDUP_REMOVED lines=8> */
.L_x_6887:
        /* <DEDUP_REMOVED lines=38> */
.L_x_6902:
        /* <DEDUP_REMOVED lines=17> */
.L_x_6903:
[----:B------:R-:W-:Y:S05]  /*143c0*/  BSYNC.RECONVERGENT B2 ;  /* 0x0000000000027941 */ /* 0x000fea0003800200 */
.L_x_6901:
        /* <DEDUP_REMOVED lines=36> */
.L_x_6905:
        /* <DEDUP_REMOVED lines=17> */
.L_x_6906:
[----:B------:R-:W-:Y:S05]  /*14720*/  BSYNC.RECONVERGENT B2 ;  /* 0x0000000000027941 */ /* 0x000fea0003800200 */
.L_x_6904:
        /* <DEDUP_REMOVED lines=8> */
.L_x_6900:
        /* <DEDUP_REMOVED lines=34> */
.L_x_6908:
        /* <DEDUP_REMOVED lines=17> */
.L_x_6909:
[----:B------:R-:W-:Y:S05]  /*14ae0*/  BSYNC.RECONVERGENT B2 ;  /* 0x0000000000027941 */ /* 0x000fea0003800200 */
.L_x_6907:
[----:B------:R-:W0:Y:S02]  /*14af0*/  LDC.64 R12, c[0x0][R12+0x450] ;  /* 0x000114000c0c7b82 */ /* 0x000e240000000a00 */
[-C--:B0-----:R-:W-:Y:S02]  /*14b00*/  IMAD R0, R13, R9.reuse, RZ ;  /* 0x000000090d007224 */ /* 0x081fe400078e02ff */
[----:B------:R-:W-:-:S04]  /*14b10*/  IMAD.WIDE.U32 R2, R12, R9, R16 ;  /* 0x000000090c027225 */ /* 0x000fc800078e0010 */
[----:B------:R-:W-:Y:S01]  /*14b20*/  IMAD R5, R12, R5, R0 ;  /* 0x000000050c057224 */ /* 0x000fe200078e0200 */
[----:B------:R-:W-:-:S03]  /*14b30*/  MOV R16, R2 ;  /* 0x0000000200107202 */ /* 0x000fc60000000f00 */
[----:B------:R-:W-:-:S07]  /*14b40*/  IMAD.IADD R17, R3, 0x1, R5 ;  /* 0x0000000103117824 */ /* 0x000fce00078e0205 */
.L_x_6886:
[----:B------:R-:W-:Y:S05]  /*14b50*/  BSYNC.RECONVERGENT B1 ;  /* 0x0000000000017941 */ /* 0x000fea0003800200 */
.L_x_6859:
[----:B------:R-:W0:Y:S02]  /*14b60*/  LDCU.64 UR4, c[0x0][0x5f0] ;  /* 0x0000be00ff0477ac */ /* 0x000e240008000a00 */
[----:B0-----:R-:W-:Y:S02]  /*14b70*/  IMAD R10, R10, UR4, RZ ;  /* 0x000000040a0a7c24 */ /* 0x001fe4000f8e02ff */
[----:B------:R-:W-:-:S04]  /*14b80*/  IMAD.WIDE.U32 R2, R11, UR4, R16 ;  /* 0x000000040b027c25 */ /* 0x000fc8000f8e0010 */
[----:B------:R-:W-:Y:S01]  /*14b90*/  IMAD R11, R11, UR5, R10 ;  /* 0x000000050b0b7c24 */ /* 0x000fe2000f8e020a */
[----:B------:R-:W-:-:S03]  /*14ba0*/  MOV R28, R2 ;  /* 0x00000002001c7202 */ /* 0x000fc60000000f00 */
[----:B------:R-:W-:-:S07]  /*14bb0*/  IMAD.IADD R31, R3, 0x1, R11 ;  /* 0x00000001031f7824 */ /* 0x000fce00078e020b */
.L_x_6808:
[----:B------:R-:W-:Y:S05]  /*14bc0*/  BSYNC.RECONVERGENT B0 ;  /* 0x0000000000007941 */ /* 0x000fea0003800200 */
.L_x_6807:
        /* <DEDUP_REMOVED lines=23> */
.L_x_6938:
        /* <DEDUP_REMOVED lines=33> */
.L_x_6915:
        /* <DEDUP_REMOVED lines=16> */
.L_x_6916:
[----:B------:R-:W-:Y:S05]  /*15050*/  BSYNC.RECONVERGENT B2 ;  /* 0x0000000000027941 */ /* 0x000fea0003800200 */
.L_x_6914:
        /* <DEDUP_REMOVED lines=38> */
.L_x_6918:
        /* <DEDUP_REMOVED lines=16> */
.L_x_6919:
[----:B------:R-:W-:Y:S05]  /*153c0*/  BSYNC.RECONVERGENT B2 ;  /* 0x0000000000027941 */ /* 0x000fea0003800200 */
.L_x_6917:
        /* <DEDUP_REMOVED lines=39> */
.L_x_6921:
        /* <DEDUP_REMOVED lines=16> */
.L_x_6922:
[----:B------:R-:W-:Y:S05]  /*15740*/  BSYNC.RECONVERGENT B2 ;  /* 0x0000000000027941 */ /* 0x000fea0003800200 */
.L_x_6920:
        /* <DEDUP_REMOVED lines=39> */
.L_x_6924:
        /* <DEDUP_REMOVED lines=16> */
.L_x_6925:
[----:B------:R-:W-:Y:S05]  /*15ac0*/  BSYNC.RECONVERGENT B2 ;  /* 0x0000000000027941 */ /* 0x000fea0003800200 */
.L_x_6923:
        /* <DEDUP_REMOVED lines=39> */
.L_x_6927:
        /* <DEDUP_REMOVED lines=16> */
.L_x_6928:
[----:B------:R-:W-:Y:S05]  /*15e40*/  BSYNC.RECONVERGENT B2 ;  /* 0x0000000000027941 */ /* 0x000fea0003800200 */
.L_x_6926:
        /* <DEDUP_REMOVED lines=39> */
.L_x_6930:
        /* <DEDUP_REMOVED lines=16> */
.L_x_6931:
[----:B------:R-:W-:Y:S05]  /*161c0*/  BSYNC.RECONVERGENT B2 ;  /* 0x0000000000027941 */ /* 0x000fea0003800200 */
.L_x_6929:
        /* <DEDUP_REMOVED lines=39> */
.L_x_6933:
        /* <DEDUP_REMOVED lines=16> */
.L_x_6934:
[----:B------:R-:W-:Y:S05]  /*16540*/  BSYNC.RECONVERGENT B2 ;  /* 0x0000000000027941 */ /* 0x000fea0003800200 */
.L_x_6932:
        /* <DEDUP_REMOVED lines=39> */
.L_x_6936:
        /* <DEDUP_REMOVED lines=17> */
.L_x_6937:
[----:B------:R-:W-:Y:S05]  /*168d0*/  BSYNC.RECONVERGENT B2 ;  /* 0x0000000000027941 */ /* 0x000fea0003800200 */
.L_x_6935:
        /* <DEDUP_REMOVED lines=12> */
.L_x_6913:
        /* <DEDUP_REMOVED lines=35> */
.L_x_6941:
        /* <DEDUP_REMOVED lines=16> */
.L_x_6942:
[----:B------:R-:W-:Y:S05]  /*16cd0*/  BSYNC.RECONVERGENT B1 ;  /* 0x0000000000017941 */ /* 0x000fea0003800200 */
.L_x_6940:
        /* <DEDUP_REMOVED lines=38> */
.L_x_6944:
        /* <DEDUP_REMOVED lines=16> */
.L_x_6945:
[----:B------:R-:W-:Y:S05]  /*17040*/  BSYNC.RECONVERGENT B1 ;  /* 0x0000000000017941 */ /* 0x000fea0003800200 */
.L_x_6943:
        /* <DEDUP_REMOVED lines=39> */
.L_x_6947:
        /* <DEDUP_REMOVED lines=16> */
.L_x_6948:
[----:B------:R-:W-:Y:S05]  /*173c0*/  BSYNC.RECONVERGENT B1 ;  /* 0x0000000000017941 */ /* 0x000fea0003800200 */
.L_x_6946:
        /* <DEDUP_REMOVED lines=39> */
.L_x_6950:
        /* <DEDUP_REMOVED lines=17> */
.L_x_6951:
[----:B------:R-:W-:Y:S05]  /*17750*/  BSYNC.RECONVERGENT B1 ;  /* 0x0000000000017941 */ /* 0x000fea0003800200 */
.L_x_6949:
        /* <DEDUP_REMOVED lines=10> */
.L_x_6939:
        /* <DEDUP_REMOVED lines=35> */
.L_x_6954:
        /* <DEDUP_REMOVED lines=16> */
.L_x_6955:
[----:B------:R-:W-:Y:S05]  /*17b30*/  BSYNC.RECONVERGENT B1 ;  /* 0x0000000000017941 */ /* 0x000fea0003800200 */
.L_x_6953:
        /* <DEDUP_REMOVED lines=38> */
.L_x_6957:
        /* <DEDUP_REMOVED lines=17> */
.L_x_6958:
[----:B------:R-:W-:Y:S05]  /*17eb0*/  BSYNC.RECONVERGENT B1 ;  /* 0x0000000000017941 */ /* 0x000fea0003800200 */
.L_x_6956:
        /* <DEDUP_REMOVED lines=10> */
.L_x_6952:
        /* <DEDUP_REMOVED lines=35> */
.L_x_6960:
        /* <DEDUP_REMOVED lines=16> */
.L_x_6961:
[----:B------:R-:W-:Y:S05]  /*18290*/  BSYNC.RECONVERGENT B1 ;  /* 0x0000000000017941 */ /* 0x000fea0003800200 */
.L_x_6959:
[----:B------:R-:W-:Y:S02]  /*182a0*/  UMOV UR4, 0xd0 ;  /* 0x000000d000047882 */ /* 0x000fe40000000000 */
[----:B------:R-:W-:-:S06]  /*182b0*/  LEA R2, R12, UR4, 0x3 ;  /* 0x000000040c027c11 */ /* 0x000fcc000f8e18ff */
[----:B------:R-:W0:Y:S02]  /*182c0*/  LDC.64 R2, c[0x0][R2+0x380] ;  /* 0x0000e00002027b82 */ /* 0x000e240000000a00 */
[-C--:B0-----:R-:W-:Y:S02]  /*182d0*/  IMAD R0, R3, R4.reuse, RZ ;  /* 0x0000000403007224 */ /* 0x081fe400078e02ff */
[----:B------:R-:W-:-:S04]  /*182e0*/  IMAD.WIDE.U32 R16, R2, R4, R16 ;  /* 0x0000000402107225 */ /* 0x000fc800078e0010 */
[----:B------:R-:W-:-:S04]  /*182f0*/  IMAD R5, R2, R5, R0 ;  /* 0x0000000502057224 */ /* 0x000fc800078e0200 */
[----:B------:R-:W-:-:S07]  /*18300*/  IMAD.IADD R17, R17, 0x1, R5 ;  /* 0x0000000111117824 */ /* 0x000fce00078e0205 */
.L_x_6912:
        /* <DEDUP_REMOVED lines=16> */
.L_x_6988:
        /* <DEDUP_REMOVED lines=34> */
.L_x_6965:
        /* <DEDUP_REMOVED lines=17> */
.L_x_6966:
[----:B------:R-:W-:Y:S05]  /*18740*/  BSYNC.RECONVERGENT B2 ;  /* 0x0000000000027941 */ /* 0x000fea0003800200 */
.L_x_6964:
        /* <DEDUP_REMOVED lines=39> */
.L_x_6968:
        /* <DEDUP_REMOVED lines=16> */
.L_x_6969:
[----:B------:R-:W-:Y:S05]  /*18ac0*/  BSYNC.RECONVERGENT B2 ;  /* 0x0000000000027941 */ /* 0x000fea0003800200 */
.L_x_6967:
        /* <DEDUP_REMOVED lines=38> */
.L_x_6971:
        /* <DEDUP_REMOVED lines=16> */
.L_x_6972:
[----:B------:R-:W-:Y:S05]  /*18e30*/  BSYNC.RECONVERGENT B2 ;  /* 0x0000000000027941 */ /* 0x000fea0003800200 */
.L_x_6970:
        /* <DEDUP_REMOVED lines=38> */
.L_x_6974:
        /* <DEDUP_REMOVED lines=16> */
.L_x_6975:
[----:B------:R-:W-:Y:S05]  /*191a0*/  BSYNC.RECONVERGENT B2 ;  /* 0x0000000000027941 */ /* 0x000fea0003800200 */
.L_x_6973:
        /* <DEDUP_REMOVED lines=38> */
.L_x_6977:
        /* <DEDUP_REMOVED lines=16> */
.L_x_6978:
[----:B------:R-:W-:Y:S05]  /*19510*/  BSYNC.RECONVERGENT B2 ;  /* 0x0000000000027941 */ /* 0x000fea0003800200 */
.L_x_6976:
        /* <DEDUP_REMOVED lines=38> */
.L_x_6980:
[----:B------:R-:W-:Y:S01]  /*19780*/  MOV R4, R12 ;  /* 0x0000000c00047202 */ /* 0x000fe20000000f00 */
[----:B------:R-:W-:Y:S01]  /*19790*/  IMAD.MOV.U32 R5, RZ, RZ, R13 ;  /* 0x000000ffff057224 */ /* 0x000fe200078e000d */
[----:B------:R-:W-:Y:S02]  /*197a0*/  MOV R2, R14 ;  /* 0x0000000e00027202 */ /* 0x000fe40000000f00 */
[----:B------:R-:W-:Y:S02]  /*197b0*/  MOV R3, R15 ;  /* 0x0000000f00037202 */ /* 0x000fe40000000f00 */
[----:B------:R-:W-:-:S07]  /*197c0*/  MOV R0, 0x197e0 ;  /* 0x000197e000007802 */ /* 0x000fce0000000f00 */
[----:B------:R-:W-:Y:S05]  /*197d0*/  CALL.REL.NOINC `($__internal_47_$__cuda_sm20_div_u64) ;  /* 0x00000034003c7944 */ /* 0x000fea0003c00000 */
        /* <DEDUP_REMOVED lines=10> */
.L_x_6981:
[----:B------:R-:W-:Y:S05]  /*19880*/  BSYNC.RECONVERGENT B2 ;  /* 0x0000000000027941 */ /* 0x000fea0003800200 */
.L_x_6979:
        /* <DEDUP_REMOVED lines=38> */
.L_x_6983:
        /* <DEDUP_REMOVED lines=16> */
.L_x_6984:
[----:B------:R-:W-:Y:S05]  /*19bf0*/  BSYNC.RECONVERGENT B2 ;  /* 0x0000000000027941 */ /* 0x000fea0003800200 */
.L_x_6982:
        /* <DEDUP_REMOVED lines=38> */
.L_x_6986:
[----:B------:R-:W-:Y:S01]  /*19e60*/  MOV R4, R14 ;  /* 0x0000000e00047202 */ /* 0x000fe20000000f00 */
[----:B------:R-:W-:Y:S01]  /*19e70*/  IMAD.MOV.U32 R5, RZ, RZ, R15 ;  /* 0x000000ffff057224 */ /* 0x000fe200078e000f */
[----:B------:R-:W-:Y:S02]  /*19e80*/  MOV R2, R16 ;  /* 0x0000001000027202 */ /* 0x000fe40000000f00 */
[----:B------:R-:W-:Y:S02]  /*19e90*/  MOV R3, R17 ;  /* 0x0000001100037202 */ /* 0x000fe40000000f00 */
[----:B------:R-:W-:-:S07]  /*19ea0*/  MOV R0, 0x19ec0 ;  /* 0x00019ec000007802 */ /* 0x000fce0000000f00 */
[----:B------:R-:W-:Y:S05]  /*19eb0*/  CALL.REL.NOINC `($__internal_47_$__cuda_sm20_div_u64) ;  /* 0x0000002c00847944 */ /* 0x000fea0003c00000 */
        /* <DEDUP_REMOVED lines=11> */
.L_x_6987:
[----:B------:R-:W-:Y:S05]  /*19f70*/  BSYNC.RECONVERGENT B2 ;  /* 0x0000000000027941 */ /* 0x000fea0003800200 */
.L_x_6985:
        /* <DEDUP_REMOVED lines=10> */
.L_x_6963:
        /* <DEDUP_REMOVED lines=36> */
.L_x_6992:
[----:B------:R-:W-:Y:S01]  /*1a260*/  MOV R4, R11 ;  /* 0x0000000b00047202 */ /* 0x000fe20000000f00 */
[----:B------:R-:W-:Y:S01]  /*1a270*/  IMAD.MOV.U32 R2, RZ, RZ, R12 ;  /* 0x000000ffff027224 */ /* 0x000fe200078e000c */
[----:B------:R-:W-:Y:S02]  /*1a280*/  MOV R5, R10 ;  /* 0x0000000a00057202 */ /* 0x000fe40000000f00 */
[----:B------:R-:W-:Y:S02]  /*1a290*/  MOV R3, R13 ;  /* 0x0000000d00037202 */ /* 0x000fe40000000f00 */
        /* <DEDUP_REMOVED lines=12> */
.L_x_6993:
[----:B------:R-:W-:Y:S05]  /*1a360*/  BSYNC.RECONVERGENT B2 ;  /* 0x0000000000027941 */ /* 0x000fea0003800200 */
.L_x_6991:
        /* <DEDUP_REMOVED lines=37> */
.L_x_6995:
        /* <DEDUP_REMOVED lines=16> */
.L_x_6996:
[----:B------:R-:W-:Y:S05]  /*1a6c0*/  BSYNC.RECONVERGENT B2 ;  /* 0x0000000000027941 */ /* 0x000fea0003800200 */
.L_x_6994:
        /* <DEDUP_REMOVED lines=39> */
.L_x_6998:
        /* <DEDUP_REMOVED lines=16> */
.L_x_6999:
[----:B------:R-:W-:Y:S05]  /*1aa40*/  BSYNC.RECONVERGENT B2 ;  /* 0x0000000000027941 */ /* 0x000fea0003800200 */
.L_x_6997:
        /* <DEDUP_REMOVED lines=37> */
.L_x_7001:
        /* <DEDUP_REMOVED lines=16> */
.L_x_7002:
[----:B------:R-:W-:Y:S05]  /*1ada0*/  BSYNC.RECONVERGENT B2 ;  /* 0x0000000000027941 */ /* 0x000fea0003800200 */
.L_x_7000:
[----:B------:R-:W0:Y:S01]  /*1adb0*/  LDC.64 R2, c[0x0][R8+0x450] ;  /* 0x0001140008027b82 */ /* 0x000e220000000a00 */
[----:B------:R-:W-:Y:S01]  /*1adc0*/  MOV R17, R23 ;  /* 0x0000001700117202 */ /* 0x000fe20000000f00 */
[-C--:B0-----:R-:W-:Y:S02]  /*1add0*/  IMAD R0, R3, R4.reuse, RZ ;  /* 0x0000000403007224 */ /* 0x081fe400078e02ff */
[----:B------:R-:W-:-:S04]  /*1ade0*/  IMAD.WIDE.U32 R16, R2, R4, R16 ;  /* 0x0000000402107225 */ /* 0x000fc800078e0010 */
[----:B------:R-:W-:-:S05]  /*1adf0*/  IMAD R5, R2, R5, R0 ;  /* 0x0000000502057224 */ /* 0x000fca00078e0200 */
[----:B------:R-:W-:-:S07]  /*1ae00*/  IADD3 R17, PT, PT, R17, R5, RZ ;  /* 0x0000000511117210 */ /* 0x000fce0007ffe0ff */
.L_x_6990:
        /* <DEDUP_REMOVED lines=39> */
.L_x_7005:
        /* <DEDUP_REMOVED lines=17> */
.L_x_7006:
[----:B------:R-:W-:Y:S05]  /*1b190*/  BSYNC.RECONVERGENT B2 ;  /* 0x0000000000027941 */ /* 0x000fea0003800200 */
.L_x_7004:
        /* <DEDUP_REMOVED lines=36> */
.L_x_7008:
        /* <DEDUP_REMOVED lines=16> */
.L_x_7009:
[----:B------:R-:W-:Y:S05]  /*1b4e0*/  BSYNC.RECONVERGENT B2 ;  /* 0x0000000000027941 */ /* 0x000fea0003800200 */
.L_x_7007:
[----:B------:R-:W0:Y:S01]  /*1b4f0*/  LDC.64 R2, c[0x0][R8+0x450] ;  /* 0x0001140008027b82 */ /* 0x000e220000000a00 */
[----:B------:R-:W-:Y:S01]  /*1b500*/  MOV R17, R23 ;  /* 0x0000001700117202 */ /* 0x000fe20000000f00 */
[-C--:B0-----:R-:W-:Y:S02]  /*1b510*/  IMAD R0, R3, R4.reuse, RZ ;  /* 0x0000000403007224 */ /* 0x081fe400078e02ff */
[----:B------:R-:W-:-:S04]  /*1b520*/  IMAD.WIDE.U32 R16, R2, R4, R16 ;  /* 0x0000000402107225 */ /* 0x000fc800078e0010 */
[----:B------:R-:W-:-:S05]  /*1b530*/  IMAD R5, R2, R5, R0 ;  /* 0x0000000502057224 */ /* 0x000fca00078e0200 */
[----:B------:R-:W-:-:S07]  /*1b540*/  IADD3 R17, PT, PT, R17, R5, RZ ;  /* 0x0000000511117210 */ /* 0x000fce0007ffe0ff */
.L_x_7003:
        /* <DEDUP_REMOVED lines=34> */
.L_x_7011:
        /* <DEDUP_REMOVED lines=17> */
.L_x_7012:
[----:B------:R-:W-:Y:S05]  /*1b880*/  BSYNC.RECONVERGENT B2 ;  /* 0x0000000000027941 */ /* 0x000fea0003800200 */
.L_x_7010:
[----:B------:R-:W0:Y:S02]  /*1b890*/  LDC.64 R12, c[0x0][R12+0x450] ;  /* 0x000114000c0c7b82 */ /* 0x000e240000000a00 */
[-C--:B0-----:R-:W-:Y:S02]  /*1b8a0*/  IMAD R0, R13, R9.reuse, RZ ;  /* 0x000000090d007224 */ /* 0x081fe400078e02ff */
[----:B------:R-:W-:-:S04]  /*1b8b0*/  IMAD.WIDE.U32 R16, R12, R9, R16 ;  /* 0x000000090c107225 */ /* 0x000fc800078e0010 */
[----:B------:R-:W-:-:S05]  /*1b8c0*/  IMAD R5, R12, R5, R0 ;  /* 0x000000050c057224 */ /* 0x000fca00078e0200 */
[----:B------:R-:W-:-:S07]  /*1b8d0*/  IADD3 R17, PT, PT, R17, R5, RZ ;  /* 0x0000000511117210 */ /* 0x000fce0007ffe0ff */
.L_x_6989:
[----:B------:R-:W-:Y:S05]  /*1b8e0*/  BSYNC.RECONVERGENT B1 ;  /* 0x0000000000017941 */ /* 0x000fea0003800200 */
.L_x_6962:
[----:B------:R-:W0:Y:S02]  /*1b8f0*/  LDCU.64 UR4, c[0x0][0x5f0] ;  /* 0x0000be00ff0477ac */ /* 0x000e240008000a00 */
[----:B0-----:R-:W-:Y:S02]  /*1b900*/  IMAD R10, R10, UR4, RZ ;  /* 0x000000040a0a7c24 */ /* 0x001fe4000f8e02ff */
[----:B------:R-:W-:-:S04]  /*1b910*/  IMAD.WIDE.U32 R2, R11, UR4, R16 ;  /* 0x000000040b027c25 */ /* 0x000fc8000f8e0010 */
[----:B------:R-:W-:Y:S02]  /*1b920*/  IMAD R11, R11, UR5, R10 ;  /* 0x000000050b0b7c24 */ /* 0x000fe4000f8e020a */
[----:B------:R-:W-:-:S03]  /*1b930*/  IMAD.MOV.U32 R0, RZ, RZ, R2 ;  /* 0x000000ffff007224 */ /* 0x000fc600078e0002 */
[----:B------:R-:W-:-:S07]  /*1b940*/  IADD3 R2, PT, PT, R3, R11, RZ ;  /* 0x0000000b03027210 */ /* 0x000fce0007ffe0ff */
.L_x_6911:
[----:B------:R-:W-:Y:S05]  /*1b950*/  BSYNC.RECONVERGENT B0 ;  /* 0x0000000000007941 */ /* 0x000fea0003800200 */
.L_x_6910:
        /* <DEDUP_REMOVED lines=134> */
.L_x_7013:
        /* <DEDUP_REMOVED lines=8> */
.L_x_7014:
        /* <DEDUP_REMOVED lines=19> */
.L_x_10300:
[----:B------:R-:W-:Y:S05]  /*1c370*/  BRX R2 -0x1c380                                                                                                                                                                                                                                                                                                                                                                                                                                                                             (*"BRANCH_TARGETS .L_x_10301,.L_x_10302,.L_x_10303"*) ;  /* 0xfffffe3c02207949 */ /* 0x000fea000383ffff */
.L_x_7017:
        /* <DEDUP_REMOVED lines=31> */
.L_x_7023:
[----:B------:R0:W5:Y:S02]  /*1c570*/  LDG.E R0, desc[UR36][R16.64] ;  /* 0x0000002410007981 */ /* 0x000164000c1e1900 */
.L_x_7022:
[----:B------:R-:W-:Y:S05]  /*1c580*/  BSYNC.RECONVERGENT B9 ;  /* 0x0000000000097941 */ /* 0x000fea0003800200 */
.L_x_7021:
[----:B------:R-:W1:Y:S01]  /*1c590*/  LDCU.64 UR4, c[0x0][0x380] ;  /* 0x00007000ff0477ac */ /* 0x000e620008000a00 */
[----:B-----5:R-:W-:-:S04]  /*1c5a0*/  FSETP.GTU.FTZ.AND P0, PT, R25, R0, PT ;  /* 0x000000001900720b */ /* 0x020fc80003f1c000 */
[----:B------:R-:W-:Y:S02]  /*1c5b0*/  SEL R5, RZ, 0x1, P0 ;  /* 0x00000001ff057807 */ /* 0x000fe40000000000 */
[----:B-1----:R-:W-:-:S04]  /*1c5c0*/  LEA R2, P1, R26, UR4, 0x2 ;  /* 0x000000041a027c11 */ /* 0x002fc8000f8210ff */
[----:B------:R-:W-:-:S05]  /*1c5d0*/  LEA.HI.X R3, R26, UR5, R27, 0x2, P1 ;  /* 0x000000051a037c11 */ /* 0x000fca00088f141b */
[----:B------:R1:W-:Y:S04]  /*1c5e0*/  STG.E desc[UR36][R2.64], R5 ;  /* 0x0000000502007986 */ /* 0x0003e8000c101924 */
.L_x_7019:
[----:B------:R-:W-:Y:S05]  /*1c5f0*/  BSYNC.RELIABLE B8 ;  /* 0x0000000000087941 */ /* 0x000fea0003800100 */
.L_x_7018:
        /* <DEDUP_REMOVED lines=24> */
.L_x_7026:
[----:B------:R0:W5:Y:S02]  /*1c780*/  LDG.E R3, desc[UR36][R16.64] ;  /* 0x0000002410037981 */ /* 0x000164000c1e1900 */
.L_x_7025:
[----:B------:R-:W-:Y:S05]  /*1c790*/  BSYNC.RECONVERGENT B8 ;  /* 0x0000000000087941 */ /* 0x000fea0003800200 */
.L_x_7024:
[----:B------:R-:W1:Y:S01]  /*1c7a0*/  LDCU.64 UR4, c[0x0][0x380] ;  /* 0x00007000ff0477ac */ /* 0x000e620008000a00 */
[----:B-----5:R-:W-:-:S04]  /*1c7b0*/  FSETP.GTU.FTZ.AND P0, PT, R24, R3, PT ;  /* 0x000000031800720b */ /* 0x020fc80003f1c000 */
[----:B------:R-:W-:Y:S02]  /*1c7c0*/  SEL R5, RZ, 0x1, P0 ;  /* 0x00000001ff057807 */ /* 0x000fe40000000000 */
[----:B-1----:R-:W-:-:S04]  /*1c7d0*/  LEA R2, P1, R32, UR4, 0x2 ;  /* 0x0000000420027c11 */ /* 0x002fc8000f8210ff */
[----:B------:R-:W-:-:S05]  /*1c7e0*/  LEA.HI.X R3, R32, UR5, R36, 0x2, P1 ;  /* 0x0000000520037c11 */ /* 0x000fca00088f1424 */
[----:B------:R1:W-:Y:S04]  /*1c7f0*/  STG.E desc[UR36][R2.64], R5 ;  /* 0x0000000502007986 */ /* 0x0003e8000c101924 */
.L_x_10302:
        /* <DEDUP_REMOVED lines=24> */
.L_x_7029:
[----:B------:R0:W5:Y:S02]  /*1c980*/  LDG.E R0, desc[UR36][R16.64] ;  /* 0x0000002410007981 */ /* 0x000164000c1e1900 */
.L_x_7028:
[----:B------:R-:W-:Y:S05]  /*1c990*/  BSYNC.RECONVERGENT B8 ;  /* 0x0000000000087941 */ /* 0x000fea0003800200 */
.L_x_7027:
[----:B------:R-:W2:Y:S01]  /*1c9a0*/  LDCU.64 UR4, c[0x0][0x380] ;  /* 0x00007000ff0477ac */ /* 0x000ea20008000a00 */
[----:B-----5:R-:W-:-:S04]  /*1c9b0*/  FSETP.GTU.FTZ.AND P0, PT, R23, R0, PT ;  /* 0x000000001700720b */ /* 0x020fc80003f1c000 */
[----:B-1----:R-:W-:Y:S02]  /*1c9c0*/  SEL R5, RZ, 0x1, P0 ;  /* 0x00000001ff057807 */ /* 0x002fe40000000000 */
[----:B--2---:R-:W-:-:S04]  /*1c9d0*/  LEA R2, P1, R39, UR4, 0x2 ;  /* 0x0000000427027c11 */ /* 0x004fc8000f8210ff */
[----:B------:R-:W-:-:S05]  /*1c9e0*/  LEA.HI.X R3, R39, UR5, R44, 0x2, P1 ;  /* 0x0000000527037c11 */ /* 0x000fca00088f142c */
[----:B------:R1:W-:Y:S04]  /*1c9f0*/  STG.E desc[UR36][R2.64], R5 ;  /* 0x0000000502007986 */ /* 0x0003e8000c101924 */
.L_x_10301:
[----:B------:R-:W-:Y:S05]  /*1ca00*/  BSYNC.RELIABLE B6 ;  /* 0x0000000000067941 */ /* 0x000fea0003800100 */
.L_x_7016:
        /* <DEDUP_REMOVED lines=24> */
.L_x_7032:
[----:B------:R0:W5:Y:S02]  /*1cb90*/  LDG.E R0, desc[UR36][R16.64] ;  /* 0x0000002410007981 */ /* 0x000164000c1e1900 */
.L_x_7031:
[----:B------:R-:W-:Y:S05]  /*1cba0*/  BSYNC.RECONVERGENT B8 ;  /* 0x0000000000087941 */ /* 0x000fea0003800200 */
.L_x_7030:
[----:B------:R-:W2:Y:S01]  /*1cbb0*/  LDCU.64 UR4, c[0x0][0x380] ;  /* 0x00007000ff0477ac */ /* 0x000ea20008000a00 */
[----:B-----5:R-:W-:-:S04]  /*1cbc0*/  FSETP.GTU.FTZ.AND P0, PT, R19, R0, PT ;  /* 0x000000001300720b */ /* 0x020fc80003f1c000 */
[----:B-1----:R-:W-:Y:S02]  /*1cbd0*/  SEL R5, RZ, 0x1, P0 ;  /* 0x00000001ff057807 */ /* 0x002fe40000000000 */
[----:B--2---:R-:W-:-:S04]  /*1cbe0*/  LEA R2, P1, R43, UR4, 0x2 ;  /* 0x000000042b027c11 */ /* 0x004fc8000f8210ff */
[----:B------:R-:W-:-:S05]  /*1cbf0*/  LEA.HI.X R3, R43, UR5, R46, 0x2, P1 ;  /* 0x000000052b037c11 */ /* 0x000fca00088f142e */
[----:B------:R1:W-:Y:S01]  /*1cc00*/  STG.E desc[UR36][R2.64], R5 ;  /* 0x0000000502007986 */ /* 0x0003e2000c101924 */
[----:B------:R-:W-:Y:S05]  /*1cc10*/  BRA `(.L_x_7020) ;  /* 0x0000000000047947 */ /* 0x000fea0003800000 */
.L_x_10303:
[----:B------:R-:W-:Y:S05]  /*1cc20*/  BREAK.RELIABLE B6 ;  /* 0x0000000000067942 */ /* 0x000fea0003800100 */
.L_x_7020:
[----:B------:R-:W-:Y:S05]  /*1cc30*/  BSYNC.RECONVERGENT B7 ;  /* 0x0000000000077941 */ /* 0x000fea0003800200 */
.L_x_7015:
        /* <DEDUP_REMOVED lines=9> */
        .weak           $__internal_47_$__cuda_sm20_div_u64
        .type           $__internal_47_$__cuda_sm20_div_u64,@function
        .size           $__internal_47_$__cuda_sm20_div_u64,(.L_x_10640 - $__internal_47_$__cuda_sm20_div_u64)
$__internal_47_$__cuda_sm20_div_u64:
        /* <DEDUP_REMOVED lines=67> */
[----:B------:R-:W-:Y:S06]  /*1d100*/  RET.REL.NODEC R4 `(_ZN2at4cuda57_GLOBAL__N__cd6b329d_24_DistributionBernoulli_cu_7537a20d21kernelPointwiseApply2IZNS_6native9templates4cuda28bernoulli_tensor_cuda_kernelIifEEvRKNS_10TensorBaseES9_NS_15PhiloxCudaStateEEUliRiSB_SB_SB_RKfSD_SD_SD_E_iSC_mLin1ELin1ELi4ELi512ELi2EEEvNS0_6detail10TensorInfoIT0_T2_EENSG_IT1_SI_EESI_T_) ;  /* 0xfffffe2c04bc7950 */ /* 0x000fec0003c3ffff */
.L_x_7034:
        /* <DEDUP_REMOVED lines=15> */
.L_x_10640:


//--------------------- .text._ZN2at4cuda57_GLOBAL__N__cd6b329d_24_DistributionBernoulli_cu_7537a20d21kernelPointwiseApply2IZNS_6native9templates4cuda28bernoulli_tensor_cuda_kernelIifEEvRKNS_10TensorBaseES9_NS_15PhiloxCudaStateEEUliRiSB_SB_SB_RKfSD_SD_SD_E_iSC_mLi1ELi1ELi4ELi512ELi2EEEvNS0_6detail10TensorInfoIT0_T2_EENSG_IT1_SI_EESI_T_ --------------------------
	.section	.text._ZN2at4cuda57_GLOBAL__N__cd6b329d_24_DistributionBernoulli_cu_7537a20d21kernelPointwiseApply2IZNS_6native9templates4cuda28bernoulli_tensor_cuda_kernelIifEEvRKNS_10TensorBaseES9_NS_15PhiloxCudaStateEEUliRiSB_SB_SB_RKfSD_SD_SD_E_iSC_mLi1ELi1ELi4ELi512ELi2EEEvNS0_6detail10TensorInfoIT0_T2_EENSG_IT1_SI_EESI_T_,"ax",@progbits
	.align	128
.text._ZN2at4cuda57_GLOBAL__N__cd6b329d_24_DistributionBernoulli_cu_7537a20d21kernelPointwiseApply2IZNS_6native9templates4cuda28bernoulli_tensor_cuda_kernelIifEEvRKNS_10TensorBaseES9_NS_15PhiloxCudaStateEEUliRiSB_SB_SB_RKfSD_SD_SD_E_iSC_mLi1ELi1ELi4ELi512ELi2EEEvNS0_6detail10TensorInfoIT0_T2_EENSG_IT1_SI_EESI_T_:
        .type           _ZN2at4cuda57_GLOBAL__N__cd6b329d_24_DistributionBernoulli_cu_7537a20d21kernelPointwiseApply2IZNS_6native9templates4cuda28bernoulli_tensor_cuda_kernelIifEEvRKNS_10TensorBaseES9_NS_15PhiloxCudaStateEEUliRiSB_SB_SB_RKfSD_SD_SD_E_iSC_mLi1ELi1ELi4ELi512ELi2EEEvNS0_6detail10TensorInfoIT0_T2_EENSG_IT1_SI_EESI_T_,@function
        .size           _ZN2at4cuda57_GLOBAL__N__cd6b329d_24_DistributionBernoulli_cu_7537a20d21kernelPointwiseApply2IZNS_6native9templates4cuda28bernoulli_tensor_cuda_kernelIifEEvRKNS_10TensorBaseES9_NS_15PhiloxCudaStateEEUliRiSB_SB_SB_RKfSD_SD_SD_E_iSC_mLi1ELi1ELi4ELi512ELi2EEEvNS0_6detail10TensorInfoIT0_T2_EENSG_IT1_SI_EESI_T_,(.L_x_10642 - _ZN2at4cuda57_GLOBAL__N__cd6b329d_24_DistributionBernoulli_cu_7537a20d21kernelPointwiseApply2IZNS_6native9templates4cuda28bernoulli_tensor_cuda_kernelIifEEvRKNS_10TensorBaseES9_NS_15PhiloxCudaStateEEUliRiSB_SB_SB_RKfSD_SD_SD_E_iSC_mLi1ELi1ELi4ELi512ELi2EEEvNS0_6detail10TensorInfoIT0_T2_EENSG_IT1_SI_EESI_T_)
        .other          _ZN2at4cuda57_GLOBAL__N__cd6b329d_24_DistributionBernoulli_cu_7537a20d21kernelPointwiseApply2IZNS_6native9templates4cuda28bernoulli_tensor_cuda_kernelIifEEvRKNS_10TensorBaseES9_NS_15PhiloxCudaStateEEUliRiSB_SB_SB_RKfSD_SD_SD_E_iSC_mLi1ELi1ELi4ELi512ELi2EEEvNS0_6detail10TensorInfoIT0_T2_EENSG_IT1_SI_EESI_T_,@"STO_CUDA_ENTRY STV_DEFAULT"
_ZN2at4cuda57_GLOBAL__N__cd6b329d_24_DistributionBernoulli_cu_7537a20d21kernelPointwiseApply2IZNS_6native9templates4cuda28bernoulli_tensor_cuda_kernelIifEEvRKNS_10TensorBaseES9_NS_15PhiloxCudaStateEEUliRiSB_SB_SB_RKfSD_SD_SD_E_iSC_mLi1ELi1ELi4ELi512ELi2EEEvNS0_6detail10TensorInfoIT0_T2_EENSG_IT1_SI_EESI_T_:
        /* <DEDUP_REMOVED lines=23> */
.L_x_7056:
        /* <DEDUP_REMOVED lines=171> */
.L_x_7036:
        /* <DEDUP_REMOVED lines=8> */
.L_x_7037:
        /* <DEDUP_REMOVED lines=19> */
.L_x_10304:
[----:B---34-:R-:W-:Y:S05]  /*0dd0*/  BRX R4 -0xde0                                                                                                                                                                                                                                                                                                                                                                                                                                                                                (*"BRANCH_TARGETS .L_x_10305,.L_x_10306,.L_x_10307"*) ;  /* 0xfffffff004887949 */ /* 0x018fea000383ffff */
.L_x_7040:
        /* <DEDUP_REMOVED lines=30> */
.L_x_7046:
[----:B------:R0:W5:Y:S02]  /*0fc0*/  LDG.E R3, desc[UR36][R22.64] ;  /* 0x0000002416037981 */ /* 0x000164000c1e1900 */
.L_x_7045:
[----:B----4-:R-:W-:Y:S05]  /*0fd0*/  BSYNC.RECONVERGENT B6 ;  /* 0x0000000000067941 */ /* 0x010fea0003800200 */
.L_x_7044:
[----:B------:R-:W-:Y:S02]  /*0fe0*/  LEA R4, P1, R42, UR42, 0x2 ;  /* 0x0000002a2a047c11 */ /* 0x000fe4000f8210ff */
[----:B-----5:R-:W-:Y:S02]  /*0ff0*/  FSETP.GTU.FTZ.AND P0, PT, R40, R3, PT ;  /* 0x000000032800720b */ /* 0x020fe40003f1c000 */
[----:B------:R-:W-:Y:S02]  /*1000*/  LEA.HI.X R5, R42, UR43, R41, 0x2, P1 ;  /* 0x0000002b2a057c11 */ /* 0x000fe400088f1429 */
[----:B------:R-:W-:-:S05]  /*1010*/  SEL R3, RZ, 0x1, P0 ;  /* 0x00000001ff037807 */ /* 0x000fca0000000000 */
[----:B------:R1:W-:Y:S04]  /*1020*/  STG.E desc[UR36][R4.64], R3 ;  /* 0x0000000304007986 */ /* 0x0003e8000c101924 */
.L_x_7042:
[----:B---34-:R-:W-:Y:S05]  /*1030*/  BSYNC.RELIABLE B7 ;  /* 0x0000000000077941 */ /* 0x018fea0003800100 */
.L_x_7041:
        /* <DEDUP_REMOVED lines=23> */
.L_x_7049:
[----:B------:R0:W5:Y:S02]  /*11b0*/  LDG.E R3, desc[UR36][R22.64] ;  /* 0x0000002416037981 */ /* 0x000164000c1e1900 */
.L_x_7048:
[----:B------:R-:W-:Y:S05]  /*11c0*/  BSYNC.RECONVERGENT B6 ;  /* 0x0000000000067941 */ /* 0x000fea0003800200 */
.L_x_7047:
[----:B------:R-:W-:Y:S02]  /*11d0*/  LEA R4, P1, R24, UR42, 0x2 ;  /* 0x0000002a18047c11 */ /* 0x000fe4000f8210ff */
[----:B-----5:R-:W-:Y:S02]  /*11e0*/  FSETP.GTU.FTZ.AND P0, PT, R38, R3, PT ;  /* 0x000000032600720b */ /* 0x020fe40003f1c000 */
[----:B------:R-:W-:Y:S02]  /*11f0*/  LEA.HI.X R5, R24, UR43, R35, 0x2, P1 ;  /* 0x0000002b18057c11 */ /* 0x000fe400088f1423 */
[----:B------:R-:W-:-:S05]  /*1200*/  SEL R3, RZ, 0x1, P0 ;  /* 0x00000001ff037807 */ /* 0x000fca0000000000 */
[----:B------:R1:W-:Y:S04]  /*1210*/  STG.E desc[UR36][R4.64], R3 ;  /* 0x0000000304007986 */ /* 0x0003e8000c101924 */
.L_x_10306:
        /* <DEDUP_REMOVED lines=23> */
.L_x_7052:
[----:B------:R0:W5:Y:S02]  /*1390*/  LDG.E R0, desc[UR36][R22.64] ;  /* 0x0000002416007981 */ /* 0x000164000c1e1900 */
.L_x_7051:
[----:B------:R-:W-:Y:S05]  /*13a0*/  BSYNC.RECONVERGENT B6 ;  /* 0x0000000000067941 */ /* 0x000fea0003800200 */
.L_x_7050:
[----:B------:R-:W-:Y:S02]  /*13b0*/  LEA R2, P1, R29, UR42, 0x2 ;  /* 0x0000002a1d027c11 */ /* 0x000fe4000f8210ff */
[----:B-----5:R-:W-:Y:S02]  /*13c0*/  FSETP.GTU.FTZ.AND P0, PT, R37, R0, PT ;  /* 0x000000002500720b */ /* 0x020fe40003f1c000 */
[----:B-1----:R-:W-:Y:S02]  /*13d0*/  LEA.HI.X R3, R29, UR43, R16, 0x2, P1 ;  /* 0x0000002b1d037c11 */ /* 0x002fe400088f1410 */
[----:B------:R-:W-:-:S05]  /*13e0*/  SEL R5, RZ, 0x1, P0 ;  /* 0x00000001ff057807 */ /* 0x000fca0000000000 */
[----:B------:R1:W-:Y:S04]  /*13f0*/  STG.E desc[UR36][R2.64], R5 ;  /* 0x0000000502007986 */ /* 0x0003e8000c101924 */
.L_x_10305:
[----:B------:R-:W-:Y:S05]  /*1400*/  BSYNC.RELIABLE B8 ;  /* 0x0000000000087941 */ /* 0x000fea0003800100 */
.L_x_7039:
        /* <DEDUP_REMOVED lines=23> */
.L_x_7055:
[----:B------:R1:W5:Y:S02]  /*1580*/  LDG.E R3, desc[UR36][R16.64] ;  /* 0x0000002410037981 */ /* 0x000364000c1e1900 */
.L_x_7054:
[----:B------:R-:W-:Y:S05]  /*1590*/  BSYNC.RECONVERGENT B6 ;  /* 0x0000000000067941 */ /* 0x000fea0003800200 */
.L_x_7053:
[C---:B------:R-:W-:Y:S02]  /*15a0*/  LEA R2, P1, R31.reuse, UR42, 0x2 ;  /* 0x0000002a1f027c11 */ /* 0x040fe4000f8210ff */
[----:B-----5:R-:W-:Y:S02]  /*15b0*/  FSETP.GTU.FTZ.AND P0, PT, R36, R3, PT ;  /* 0x000000032400720b */ /* 0x020fe40003f1c000 */
[----:B------:R-:W-:Y:S02]  /*15c0*/  LEA.HI.X R3, R31, UR43, R26, 0x2, P1 ;  /* 0x0000002b1f037c11 */ /* 0x000fe400088f141a */
[----:B------:R-:W-:-:S05]  /*15d0*/  SEL R5, RZ, 0x1, P0 ;  /* 0x00000001ff057807 */ /* 0x000fca0000000000 */
[----:B------:R2:W-:Y:S01]  /*15e0*/  STG.E desc[UR36][R2.64], R5 ;  /* 0x0000000502007986 */ /* 0x0005e2000c101924 */
[----:B------:R-:W-:Y:S05]  /*15f0*/  BRA `(.L_x_7043) ;  /* 0x0000000000047947 */ /* 0x000fea0003800000 */
.L_x_10307:
[----:B------:R-:W-:Y:S05]  /*1600*/  BREAK.RELIABLE B8 ;  /* 0x0000000000087942 */ /* 0x000fea0003800100 */
.L_x_7043:
[----:B---34-:R-:W-:Y:S05]  /*1610*/  BSYNC.RECONVERGENT B9 ;  /* 0x0000000000097941 */ /* 0x018fea0003800200 */
.L_x_7038:
[----:B------:R-:W-:-:S13]  /*1620*/  ISETP.NE.AND P0, PT, R39, RZ, PT ;  /* 0x000000ff2700720c */ /* 0x000fda0003f05270 */
[----:B------:R-:W-:Y:S05]  /*1630*/  @!P0 BRA `(.L_x_7056) ;  /* 0xffffffe800cc8947 */ /* 0x000fea000383ffff */
[----:B------:R-:W-:Y:S05]  /*1640*/  BSYNC.RECONVERGENT B10 ;  /* 0x00000000000a7941 */ /* 0x000fea0003800200 */
.L_x_7035:
[----:B------:R-:W-:Y:S05]  /*1650*/  EXIT ;  /* 0x000000000000794d */ /* 0x000fea0003800000 */
.L_x_7057:
        /* <DEDUP_REMOVED lines=10> */
.L_x_10642:


//--------------------- .text._ZN2at4cuda57_GLOBAL__N__cd6b329d_24_DistributionBernoulli_cu_7537a20d21kernelPointwiseApply2IZNS_6native9templates4cuda28bernoulli_tensor_cuda_kernelIifEEvRKNS_10TensorBaseES9_NS_15PhiloxCudaStateEEUliRiSB_SB_SB_RKfSD_SD_SD_E_iSC_jLin1ELin1ELi4ELi512ELi2EEEvNS0_6detail10TensorInfoIT0_T2_EENSG_IT1_SI_EESI_T_ --------------------------
	.section	.text._ZN2at4cuda57_GLOBAL__N__cd6b329d_24_DistributionBernoulli_cu_7537a20d21kernelPointwiseApply2IZNS_6native9templates4cuda28bernoulli_tensor_cuda_kernelIifEEvRKNS_10TensorBaseES9_NS_15PhiloxCudaStateEEUliRiSB_SB_SB_RKfSD_SD_SD_E_iSC_jLin1ELin1ELi4ELi512ELi2EEEvNS0_6detail10TensorInfoIT0_T2_EENSG_IT1_SI_EESI_T_,"ax",@progbits
	.align	128
.text._ZN2at4cuda57_GLOBAL__N__cd6b329d_24_DistributionBernoulli_cu_7537a20d21kernelPointwiseApply2IZNS_6native9templates4cuda28bernoulli_tensor_cuda_kernelIifEEvRKNS_10TensorBaseES9_NS_15PhiloxCudaStateEEUliRiSB_SB_SB_RKfSD_SD_SD_E_iSC_jLin1ELin1ELi4ELi512ELi2EEEvNS0_6detail10TensorInfoIT0_T2_EENSG_IT1_SI_EESI_T_:
        .type           _ZN2at4cuda57_GLOBAL__N__cd6b329d_24_DistributionBernoulli_cu_7537a20d21kernelPointwiseApply2IZNS_6native9templates4cuda28bernoulli_tensor_cuda_kernelIifEEvRKNS_10TensorBaseES9_NS_15PhiloxCudaStateEEUliRiSB_SB_SB_RKfSD_SD_SD_E_iSC_jLin1ELin1ELi4ELi512ELi2EEEvNS0_6detail10TensorInfoIT0_T2_EENSG_IT1_SI_EESI_T_,@function
        .size           _ZN2at4cuda57_GLOBAL__N__cd6b329d_24_DistributionBernoulli_cu_7537a20d21kernelPointwiseApply2IZNS_6native9templates4cuda28bernoulli_tensor_cuda_kernelIifEEvRKNS_10TensorBaseES9_NS_15PhiloxCudaStateEEUliRiSB_SB_SB_RKfSD_SD_SD_E_iSC_jLin1ELin1ELi4ELi512ELi2EEEvNS0_6detail10TensorInfoIT0_T2_EENSG_IT1_SI_EESI_T_,(.L_x_10643 - _ZN2at4cuda57_GLOBAL__N__cd6b329d_24_DistributionBernoulli_cu_7537a20d21kernelPointwiseApply2IZNS_6native9templates4cuda28bernoulli_tensor_cuda_kernelIifEEvRKNS_10TensorBaseES9_NS_15PhiloxCudaStateEEUliRiSB_SB_SB_RKfSD_SD_SD_E_iSC_jLin1ELin1ELi4ELi512ELi2EEEvNS0_6detail10TensorInfoIT0_T2_EENSG_IT1_SI_EESI_T_)
        .other          _ZN2at4cuda57_GLOBAL__N__cd6b329d_24_DistributionBernoulli_cu_7537a20d21kernelPointwiseApply2IZNS_6native9templates4cuda28bernoulli_tensor_cuda_kernelIifEEvRKNS_10TensorBaseES9_NS_15PhiloxCudaStateEEUliRiSB_SB_SB_RKfSD_SD_SD_E_iSC_jLin1ELin1ELi4ELi512ELi2EEEvNS0_6detail10TensorInfoIT0_T2_EENSG_IT1_SI_EESI_T_,@"STO_CUDA_ENTRY STV_DEFAULT"
_ZN2at4cuda57_GLOBAL__N__cd6b329d_24_DistributionBernoulli_cu_7537a20d21kernelPointwiseApply2IZNS_6native9templates4cuda28bernoulli_tensor_cuda_kernelIifEEvRKNS_10TensorBaseES9_NS_15PhiloxCudaStateEEUliRiSB_SB_SB_RKfSD_SD_SD_E_iSC_jLin1ELin1ELi4ELi512ELi2EEEvNS0_6detail10TensorInfoIT0_T2_EENSG_IT1_SI_EESI_T_:
        /* <DEDUP_REMOVED lines=13> */
.L_x_7127:
        /* <DEDUP_REMOVED lines=46> */
.L_x_7063:
        /* <DEDUP_REMOVED lines=205> */
.L_x_7062:
[----:B------:R-:W-:-:S07]  /*1080*/  IADD3 R23, PT, PT, R23, 0x4, RZ ;  /* 0x0000000417177810 */ /* 0x000fce0007ffe0ff */
.L_x_7061:
        /* <DEDUP_REMOVED lines=106> */
.L_x_7064:
        /* <DEDUP_REMOVED lines=55> */
.L_x_7065:
        /* <DEDUP_REMOVED lines=27> */
.L_x_7060:
        /* <DEDUP_REMOVED lines=18> */
.L_x_7068:
        /* <DEDUP_REMOVED lines=206> */
.L_x_7067:
        /* <DEDUP_REMOVED lines=106> */
.L_x_7069:
        /* <DEDUP_REMOVED lines=56> */
.L_x_7070:
        /* <DEDUP_REMOVED lines=28> */
.L_x_7066:
[----:B------:R-:W0:Y:S01]  /*3630*/  LDCU UR4, c[0x0][0x4c4] ;  /* 0x00009880ff0477ac */ /* 0x000e220008000800 */
[----:B------:R-:W-:Y:S01]  /*3640*/  IMAD.MOV.U32 R17, RZ, RZ, RZ ;  /* 0x000000ffff117224 */ /* 0x000fe200078e00ff */
[----:B------:R-:W-:Y:S01]  /*3650*/  MOV R25, RZ ;  /* 0x000000ff00197202 */ /* 0x000fe20000000f00 */
[----:B0-----:R-:W-:-:S07]  /*3660*/  IMAD R24, R23, UR4, R24 ;  /* 0x0000000417187c24 */ /* 0x001fce000f8e0218 */
.L_x_7059:
[----:B-1----:R-:W-:Y:S05]  /*3670*/  BSYNC.RECONVERGENT B0 ;  /* 0x0000000000007941 */ /* 0x002fea0003800200 */
.L_x_7058:
        /* <DEDUP_REMOVED lines=23> */
.L_x_7075:
        /* <DEDUP_REMOVED lines=205> */
.L_x_7074:
        /* <DEDUP_REMOVED lines=105> */
.L_x_7076:
        /* <DEDUP_REMOVED lines=55> */
.L_x_7077:
        /* <DEDUP_REMOVED lines=27> */
.L_x_7073:
        /* <DEDUP_REMOVED lines=15> */
.L_x_7080:
        /* <DEDUP_REMOVED lines=206> */
.L_x_7079:
        /* <DEDUP_REMOVED lines=106> */
.L_x_7081:
        /* <DEDUP_REMOVED lines=56> */
.L_x_7082:
        /* <DEDUP_REMOVED lines=28> */
.L_x_7078:
[----:B------:R-:W0:Y:S01]  /*6a20*/  LDCU UR4, c[0x0][0x4c4] ;  /* 0x00009880ff0477ac */ /* 0x000e220008000800 */
[----:B------:R-:W-:Y:S02]  /*6a30*/  HFMA2 R23, -RZ, RZ, 0, 0 ;  /* 0x00000000ff177431 */ /* 0x000fe400000001ff */
[----:B0-----:R-:W-:Y:S02]  /*6a40*/  IMAD R26, R26, UR4, R27 ;  /* 0x000000041a1a7c24 */ /* 0x001fe4000f8e021b */
[----:B------:R-:W-:-:S07]  /*6a50*/  IMAD.MOV.U32 R27, RZ, RZ, RZ ;  /* 0x000000ffff1b7224 */ /* 0x000fce00078e00ff */
.L_x_7072:
[----:B------:R-:W-:Y:S05]  /*6a60*/  BSYNC.RECONVERGENT B0 ;  /* 0x0000000000007941 */ /* 0x000fea0003800200 */
.L_x_7071:
        /* <DEDUP_REMOVED lines=22> */
.L_x_7087:
        /* <DEDUP_REMOVED lines=205> */
.L_x_7086:
        /* <DEDUP_REMOVED lines=106> */
.L_x_7088:
        /* <DEDUP_REMOVED lines=55> */
.L_x_7089:
        /* <DEDUP_REMOVED lines=27> */
.L_x_7085:
        /* <DEDUP_REMOVED lines=15> */
.L_x_7092:
        /* <DEDUP_REMOVED lines=205> */
.L_x_7091:
        /* <DEDUP_REMOVED lines=107> */
.L_x_7093:
        /* <DEDUP_REMOVED lines=56> */
.L_x_7094:
        /* <DEDUP_REMOVED lines=28> */
.L_x_7090:
[----:B------:R-:W0:Y:S01]  /*9e10*/  LDCU UR4, c[0x0][0x4c4] ;  /* 0x00009880ff0477ac */ /* 0x000e220008000800 */
[----:B------:R-:W-:Y:S02]  /*9e20*/  HFMA2 R29, -RZ, RZ, 0, 0 ;  /* 0x00000000ff1d7431 */ /* 0x000fe400000001ff */
[----:B0-----:R-:W-:Y:S02]  /*9e30*/  IMAD R30, R30, UR4, R31 ;  /* 0x000000041e1e7c24 */ /* 0x001fe4000f8e021f */
[----:B------:R-:W-:-:S07]  /*9e40*/  IMAD.MOV.U32 R31, RZ, RZ, RZ ;  /* 0x000000ffff1f7224 */ /* 0x000fce00078e00ff */
.L_x_7084:
[----:B------:R-:W-:Y:S05]  /*9e50*/  BSYNC.RECONVERGENT B0 ;  /* 0x0000000000007941 */ /* 0x000fea0003800200 */
.L_x_7083:
        /* <DEDUP_REMOVED lines=22> */
.L_x_7099:
        /* <DEDUP_REMOVED lines=204> */
.L_x_7098:
        /* <DEDUP_REMOVED lines=105> */
.L_x_7100:
        /* <DEDUP_REMOVED lines=55> */
.L_x_7101:
        /* <DEDUP_REMOVED lines=27> */
.L_x_7097:
        /* <DEDUP_REMOVED lines=15> */
.L_x_7104:
        /* <DEDUP_REMOVED lines=206> */
.L_x_7103:
        /* <DEDUP_REMOVED lines=106> */
.L_x_7105:
        /* <DEDUP_REMOVED lines=56> */
.L_x_7106:
        /* <DEDUP_REMOVED lines=28> */
.L_x_7102:
[----:B------:R-:W0:Y:S01]  /*d1e0*/  LDCU UR4, c[0x0][0x4c4] ;  /* 0x00009880ff0477ac */ /* 0x000e220008000800 */
[----:B------:R-:W-:Y:S01]  /*d1f0*/  IMAD.MOV.U32 R33, RZ, RZ, RZ ;  /* 0x000000ffff217224 */ /* 0x000fe200078e00ff */
[----:B------:R-:W-:Y:S01]  /*d200*/  MOV R13, RZ ;  /* 0x000000ff000d7202 */ /* 0x000fe20000000f00 */
[----:B0-----:R-:W-:-:S07]  /*d210*/  IMAD R12, R14, UR4, R9 ;  /* 0x000000040e0c7c24 */ /* 0x001fce000f8e0209 */
.L_x_7096:
[----:B------:R-:W-:Y:S05]  /*d220*/  BSYNC.RECONVERGENT B0 ;  /* 0x0000000000007941 */ /* 0x000fea0003800200 */
.L_x_7095:
        /* <DEDUP_REMOVED lines=125> */
.L_x_7107:
        /* <DEDUP_REMOVED lines=8> */
.L_x_7108:
        /* <DEDUP_REMOVED lines=19> */
.L_x_10308:
[----:B------:R-:W-:Y:S05]  /*dbb0*/  BRX R2 -0xdbc0                                                                                                                                                                                                                                                                                                                                                                                                                                                                               (*"BRANCH_TARGETS .L_x_10309,.L_x_10310,.L_x_10311"*) ;  /* 0xffffff2402107949 */ /* 0x000fea000383ffff */
.L_x_7111:
        /* <DEDUP_REMOVED lines=31> */
.L_x_7117:
[----:B------:R0:W5:Y:S02]  /*ddb0*/  LDG.E R0, desc[UR36][R36.64] ;  /* 0x0000002424007981 */ /* 0x000164000c1e1900 */
.L_x_7116:
[----:B------:R-:W-:Y:S05]  /*ddc0*/  BSYNC.RECONVERGENT B6 ;  /* 0x0000000000067941 */ /* 0x000fea0003800200 */
.L_x_7115:
[----:B------:R-:W1:Y:S01]  /*ddd0*/  LDCU.64 UR4, c[0x0][0x380] ;  /* 0x00007000ff0477ac */ /* 0x000e620008000a00 */
[----:B-----5:R-:W-:-:S04]  /*dde0*/  FSETP.GTU.FTZ.AND P0, PT, R41, R0, PT ;  /* 0x000000002900720b */ /* 0x020fc80003f1c000 */
[----:B------:R-:W-:Y:S02]  /*ddf0*/  SEL R5, RZ, 0x1, P0 ;  /* 0x00000001ff057807 */ /* 0x000fe40000000000 */
[----:B-1----:R-:W-:-:S04]  /*de00*/  LEA R2, P1, R32, UR4, 0x2 ;  /* 0x0000000420027c11 */ /* 0x002fc8000f8210ff */
[----:B------:R-:W-:-:S05]  /*de10*/  LEA.HI.X R3, R32, UR5, R33, 0x2, P1 ;  /* 0x0000000520037c11 */ /* 0x000fca00088f1421 */
[----:B------:R1:W-:Y:S04]  /*de20*/  STG.E desc[UR36][R2.64], R5 ;  /* 0x0000000502007986 */ /* 0x0003e8000c101924 */
.L_x_7113:
[----:B------:R-:W-:Y:S05]  /*de30*/  BSYNC.RELIABLE B7 ;  /* 0x0000000000077941 */ /* 0x000fea0003800100 */
.L_x_7112:
        /* <DEDUP_REMOVED lines=24> */
.L_x_7120:
[----:B------:R2:W5:Y:S02]  /*dfc0*/  LDG.E R0, desc[UR36][R32.64] ;  /* 0x0000002420007981 */ /* 0x000564000c1e1900 */
.L_x_7119:
[----:B------:R-:W-:Y:S05]  /*dfd0*/  BSYNC.RECONVERGENT B6 ;  /* 0x0000000000067941 */ /* 0x000fea0003800200 */
.L_x_7118:
[----:B------:R-:W3:Y:S01]  /*dfe0*/  LDCU.64 UR4, c[0x0][0x380] ;  /* 0x00007000ff0477ac */ /* 0x000ee20008000a00 */
[----:B-----5:R-:W-:-:S04]  /*dff0*/  FSETP.GTU.FTZ.AND P0, PT, R39, R0, PT ;  /* 0x000000002700720b */ /* 0x020fc80003f1c000 */
[----:B-1----:R-:W-:Y:S02]  /*e000*/  SEL R5, RZ, 0x1, P0 ;  /* 0x00000001ff057807 */ /* 0x002fe40000000000 */
[----:B---3--:R-:W-:-:S04]  /*e010*/  LEA R2, P1, R28, UR4, 0x2 ;  /* 0x000000041c027c11 */ /* 0x008fc8000f8210ff */
[----:B------:R-:W-:-:S05]  /*e020*/  LEA.HI.X R3, R28, UR5, R29, 0x2, P1 ;  /* 0x000000051c037c11 */ /* 0x000fca00088f141d */
[----:B------:R1:W-:Y:S04]  /*e030*/  STG.E desc[UR36][R2.64], R5 ;  /* 0x0000000502007986 */ /* 0x0003e8000c101924 */
.L_x_10310:
        /* <DEDUP_REMOVED lines=24> */
.L_x_7123:
[----:B------:R1:W5:Y:S02]  /*e1c0*/  LDG.E R3, desc[UR36][R28.64] ;  /* 0x000000241c037981 */ /* 0x000364000c1e1900 */
.L_x_7122:
[----:B------:R-:W-:Y:S05]  /*e1d0*/  BSYNC.RECONVERGENT B6 ;  /* 0x0000000000067941 */ /* 0x000fea0003800200 */
.L_x_7121:
[----:B------:R-:W3:Y:S01]  /*e1e0*/  LDCU.64 UR4, c[0x0][0x380] ;  /* 0x00007000ff0477ac */ /* 0x000ee20008000a00 */
[----:B-----5:R-:W-:-:S04]  /*e1f0*/  FSETP.GTU.FTZ.AND P0, PT, R38, R3, PT ;  /* 0x000000032600720b */ /* 0x020fc80003f1c000 */
[----:B------:R-:W-:Y:S02]  /*e200*/  SEL R5, RZ, 0x1, P0 ;  /* 0x00000001ff057807 */ /* 0x000fe40000000000 */
[----:B---3--:R-:W-:-:S04]  /*e210*/  LEA R2, P1, R22, UR4, 0x2 ;  /* 0x0000000416027c11 */ /* 0x008fc8000f8210ff */
[----:B------:R-:W-:-:S05]  /*e220*/  LEA.HI.X R3, R22, UR5, R23, 0x2, P1 ;  /* 0x0000000516037c11 */ /* 0x000fca00088f1417 */
[----:B------:R3:W-:Y:S04]  /*e230*/  STG.E desc[UR36][R2.64], R5 ;  /* 0x0000000502007986 */ /* 0x0007e8000c101924 */
.L_x_10309:
[----:B------:R-:W-:Y:S05]  /*e240*/  BSYNC.RELIABLE B8 ;  /* 0x0000000000087941 */ /* 0x000fea0003800100 */
.L_x_7110:
        /* <DEDUP_REMOVED lines=24> */
.L_x_7126:
[----:B------:R4:W5:Y:S02]  /*e3d0*/  LDG.E R0, desc[UR36][R22.64] ;  /* 0x0000002416007981 */ /* 0x000964000c1e1900 */
.L_x_7125:
[----:B------:R-:W-:Y:S05]  /*e3e0*/  BSYNC.RECONVERGENT B6 ;  /* 0x0000000000067941 */ /* 0x000fea0003800200 */
.L_x_7124:
[----:B------:R-:W0:Y:S01]  /*e3f0*/  LDCU.64 UR4, c[0x0][0x380] ;  /* 0x00007000ff0477ac */ /* 0x000e220008000a00 */
[----:B-----5:R-:W-:-:S04]  /*e400*/  FSETP.GTU.FTZ.AND P0, PT, R35, R0, PT ;  /* 0x000000002300720b */ /* 0x020fc80003f1c000 */
[----:B---3--:R-:W-:Y:S02]  /*e410*/  SEL R5, RZ, 0x1, P0 ;  /* 0x00000001ff057807 */ /* 0x008fe40000000000 */
[----:B0-----:R-:W-:-:S04]  /*e420*/  LEA R2, P1, R16, UR4, 0x2 ;  /* 0x0000000410027c11 */ /* 0x001fc8000f8210ff */
[----:B------:R-:W-:-:S05]  /*e430*/  LEA.HI.X R3, R16, UR5, R17, 0x2, P1 ;  /* 0x0000000510037c11 */ /* 0x000fca00088f1411 */
[----:B------:R0:W-:Y:S01]  /*e440*/  STG.E desc[UR36][R2.64], R5 ;  /* 0x0000000502007986 */ /* 0x0001e2000c101924 */
[----:B------:R-:W-:Y:S05]  /*e450*/  BRA `(.L_x_7114) ;  /* 0x0000000000047947 */ /* 0x000fea0003800000 */
.L_x_10311:
[----:B------:R-:W-:Y:S05]  /*e460*/  BREAK.RELIABLE B8 ;  /* 0x0000000000087942 */ /* 0x000fea0003800100 */
.L_x_7114:
[----:B------:R-:W-:Y:S05]  /*e470*/  BSYNC.RECONVERGENT B9 ;  /* 0x0000000000097941 */ /* 0x000fea0003800200 */
.L_x_7109:
        /* <DEDUP_REMOVED lines=8> */
.L_x_7128:
        /* <DEDUP_REMOVED lines=16> */
.L_x_10643:


//--------------------- .text._ZN2at4cuda57_GLOBAL__N__cd6b329d_24_DistributionBernoulli_cu_7537a20d21kernelPointwiseApply2IZNS_6native9templates4cuda28bernoulli_tensor_cuda_kernelIifEEvRKNS_10TensorBaseES9_NS_15PhiloxCudaStateEEUliRiSB_SB_SB_RKfSD_SD_SD_E_iSC_jLin1ELi2ELi4ELi512ELi2EEEvNS0_6detail10TensorInfoIT0_T2_EENSG_IT1_SI_EESI_T_ --------------------------
	.section	.text._ZN2at4cuda57_GLOBAL__N__cd6b329d_24_DistributionBernoulli_cu_7537a20d21kernelPointwiseApply2IZNS_6native9templates4cuda28bernoulli_tensor_cuda_kernelIifEEvRKNS_10TensorBaseES9_NS_15PhiloxCudaStateEEUliRiSB_SB_SB_RKfSD_SD_SD_E_iSC_jLin1ELi2ELi4ELi512ELi2EEEvNS0_6detail10TensorInfoIT0_T2_EENSG_IT1_SI_EESI_T_,"ax",@progbits
	.align	128
.text._ZN2at4cuda57_GLOBAL__N__cd6b329d_24_DistributionBernoulli_cu_7537a20d21kernelPointwiseApply2IZNS_6native9templates4cuda28bernoulli_tensor_cuda_kernelIifEEvRKNS_10TensorBaseES9_NS_15PhiloxCudaStateEEUliRiSB_SB_SB_RKfSD_SD_SD_E_iSC_jLin1ELi2ELi4ELi512ELi2EEEvNS0_6detail10TensorInfoIT0_T2_EENSG_IT1_SI_EESI_T_:
        .type           _ZN2at4cuda57_GLOBAL__N__cd6b329d_24_DistributionBernoulli_cu_7537a20d21kernelPointwiseApply2IZNS_6native9templates4cuda28bernoulli_tensor_cuda_kernelIifEEvRKNS_10TensorBaseES9_NS_15PhiloxCudaStateEEUliRiSB_SB_SB_RKfSD_SD_SD_E_iSC_jLin1ELi2ELi4ELi512ELi2EEEvNS0_6detail10TensorInfoIT0_T2_EENSG_IT1_SI_EESI_T_,@function
        .size           _ZN2at4cuda57_GLOBAL__N__cd6b329d_24_DistributionBernoulli_cu_7537a20d21kernelPointwiseApply2IZNS_6native9templates4cuda28bernoulli_tensor_cuda_kernelIifEEvRKNS_10TensorBaseES9_NS_15PhiloxCudaStateEEUliRiSB_SB_SB_RKfSD_SD_SD_E_iSC_jLin1ELi2ELi4ELi512ELi2EEEvNS0_6detail10TensorInfoIT0_T2_EENSG_IT1_SI_EESI_T_,(.L_x_10644 - _ZN2at4cuda57_GLOBAL__N__cd6b329d_24_DistributionBernoulli_cu_7537a20d21kernelPointwiseApply2IZNS_6native9templates4cuda28bernoulli_tensor_cuda_kernelIifEEvRKNS_10TensorBaseES9_NS_15PhiloxCudaStateEEUliRiSB_SB_SB_RKfSD_SD_SD_E_iSC_jLin1ELi2ELi4ELi512ELi2EEEvNS0_6detail10TensorInfoIT0_T2_EENSG_IT1_SI_EESI_T_)
        .other          _ZN2at4cuda57_GLOBAL__N__cd6b329d_24_DistributionBernoulli_cu_7537a20d21kernelPointwiseApply2IZNS_6native9templates4cuda28bernoulli_tensor_cuda_kernelIifEEvRKNS_10TensorBaseES9_NS_15PhiloxCudaStateEEUliRiSB_SB_SB_RKfSD_SD_SD_E_iSC_jLin1ELi2ELi4ELi512ELi2EEEvNS0_6detail10TensorInfoIT0_T2_EENSG_IT1_SI_EESI_T_,@"STO_CUDA_ENTRY STV_DEFAULT"
_ZN2at4cuda57_GLOBAL__N__cd6b329d_24_DistributionBernoulli_cu_7537a20d21kernelPointwiseApply2IZNS_6native9templates4cuda28bernoulli_tensor_cuda_kernelIifEEvRKNS_10TensorBaseES9_NS_15PhiloxCudaStateEEUliRiSB_SB_SB_RKfSD_SD_SD_E_iSC_jLin1ELi2ELi4ELi512ELi2EEEvNS0_6detail10TensorInfoIT0_T2_EENSG_IT1_SI_EESI_T_:
        /* <DEDUP_REMOVED lines=13> */
.L_x_7178:
        /* <DEDUP_REMOVED lines=34> */
.L_x_7134:
        /* <DEDUP_REMOVED lines=205> */
.L_x_7133:
[----:B------:R-:W-:-:S07]  /*0fc0*/  VIADD R8, R8, 0x4 ;  /* 0x0000000408087836 */ /* 0x000fce0000000000 */
.L_x_7132:
        /* <DEDUP_REMOVED lines=106> */
.L_x_7135:
        /* <DEDUP_REMOVED lines=55> */
.L_x_7136:
        /* <DEDUP_REMOVED lines=27> */
.L_x_7131:
        /* <DEDUP_REMOVED lines=29> */
.L_x_7130:
[----:B-1----:R-:W-:Y:S05]  /*1d60*/  BSYNC.RECONVERGENT B0 ;  /* 0x0000000000007941 */ /* 0x002fea0003800200 */
.L_x_7129:
        /* <DEDUP_REMOVED lines=23> */
.L_x_7141:
        /* <DEDUP_REMOVED lines=205> */
.L_x_7140:
        /* <DEDUP_REMOVED lines=105> */
.L_x_7142:
        /* <DEDUP_REMOVED lines=55> */
.L_x_7143:
        /* <DEDUP_REMOVED lines=27> */
.L_x_7139:
        /* <DEDUP_REMOVED lines=29> */
.L_x_7138:
[----:B------:R-:W-:Y:S05]  /*3930*/  BSYNC.RECONVERGENT B0 ;  /* 0x0000000000007941 */ /* 0x000fea0003800200 */
.L_x_7137:
        /* <DEDUP_REMOVED lines=22> */
.L_x_7148:
        /* <DEDUP_REMOVED lines=205> */
.L_x_7147:
        /* <DEDUP_REMOVED lines=106> */
.L_x_7149:
        /* <DEDUP_REMOVED lines=55> */
.L_x_7150:
        /* <DEDUP_REMOVED lines=27> */
.L_x_7146:
        /* <DEDUP_REMOVED lines=29> */
.L_x_7145:
[----:B------:R-:W-:Y:S05]  /*5500*/  BSYNC.RECONVERGENT B0 ;  /* 0x0000000000007941 */ /* 0x000fea0003800200 */
.L_x_7144:
        /* <DEDUP_REMOVED lines=22> */
.L_x_7155:
        /* <DEDUP_REMOVED lines=205> */
.L_x_7154:
        /* <DEDUP_REMOVED lines=105> */
.L_x_7156:
        /* <DEDUP_REMOVED lines=55> */
.L_x_7157:
        /* <DEDUP_REMOVED lines=27> */
.L_x_7153:
        /* <DEDUP_REMOVED lines=29> */
.L_x_7152:
[----:B------:R-:W-:Y:S05]  /*70c0*/  BSYNC.RECONVERGENT B0 ;  /* 0x0000000000007941 */ /* 0x000fea0003800200 */
.L_x_7151:
        /* <DEDUP_REMOVED lines=125> */
.L_x_7158:
        /* <DEDUP_REMOVED lines=8> */
.L_x_7159:
        /* <DEDUP_REMOVED lines=19> */
.L_x_10312:
[----:B------:R-:W-:Y:S05]  /*7a50*/  BRX R2 -0x7a60                                                                                                                                                                                                                                                                                                                                                                                                                                                                               (*"BRANCH_TARGETS .L_x_10313,.L_x_10314,.L_x_10315"*) ;  /* 0xffffff8402687949 */ /* 0x000fea000383ffff */
.L_x_7162:
        /* <DEDUP_REMOVED lines=31> */
.L_x_7168:
[----:B------:R0:W5:Y:S02]  /*7c50*/  LDG.E R0, desc[UR36][R16.64] ;  /* 0x0000002410007981 */ /* 0x000164000c1e1900 */
.L_x_7167:
[----:B------:R-:W-:Y:S05]  /*7c60*/  BSYNC.RECONVERGENT B6 ;  /* 0x0000000000067941 */ /* 0x000fea0003800200 */
.L_x_7166:
[----:B------:R-:W1:Y:S01]  /*7c70*/  LDCU.64 UR4, c[0x0][0x380] ;  /* 0x00007000ff0477ac */ /* 0x000e620008000a00 */
[----:B-----5:R-:W-:-:S04]  /*7c80*/  FSETP.GTU.FTZ.AND P0, PT, R41, R0, PT ;  /* 0x000000002900720b */ /* 0x020fc80003f1c000 */
[----:B------:R-:W-:Y:S02]  /*7c90*/  SEL R5, RZ, 0x1, P0 ;  /* 0x00000001ff057807 */ /* 0x000fe40000000000 */
[----:B-1----:R-:W-:-:S04]  /*7ca0*/  LEA R2, P1, R18, UR4, 0x2 ;  /* 0x0000000412027c11 */ /* 0x002fc8000f8210ff */
[----:B------:R-:W-:-:S05]  /*7cb0*/  LEA.HI.X R3, R18, UR5, R19, 0x2, P1 ;  /* 0x0000000512037c11 */ /* 0x000fca00088f1413 */
[----:B------:R1:W-:Y:S04]  /*7cc0*/  STG.E desc[UR36][R2.64], R5 ;  /* 0x0000000502007986 */ /* 0x0003e8000c101924 */
.L_x_7164:
[----:B------:R-:W-:Y:S05]  /*7cd0*/  BSYNC.RELIABLE B7 ;  /* 0x0000000000077941 */ /* 0x000fea0003800100 */
.L_x_7163:
        /* <DEDUP_REMOVED lines=24> */
.L_x_7171:
[----:B------:R0:W5:Y:S02]  /*7e60*/  LDG.E R0, desc[UR36][R16.64] ;  /* 0x0000002410007981 */ /* 0x000164000c1e1900 */
.L_x_7170:
[----:B------:R-:W-:Y:S05]  /*7e70*/  BSYNC.RECONVERGENT B6 ;  /* 0x0000000000067941 */ /* 0x000fea0003800200 */
.L_x_7169:
[----:B------:R-:W2:Y:S01]  /*7e80*/  LDCU.64 UR4, c[0x0][0x380] ;  /* 0x00007000ff0477ac */ /* 0x000ea20008000a00 */
[----:B-----5:R-:W-:-:S04]  /*7e90*/  FSETP.GTU.FTZ.AND P0, PT, R39, R0, PT ;  /* 0x000000002700720b */ /* 0x020fc80003f1c000 */
[----:B-1----:R-:W-:Y:S02]  /*7ea0*/  SEL R5, RZ, 0x1, P0 ;  /* 0x00000001ff057807 */ /* 0x002fe40000000000 */
[----:B--2---:R-:W-:-:S04]  /*7eb0*/  LEA R2, P1, R24, UR4, 0x2 ;  /* 0x0000000418027c11 */ /* 0x004fc8000f8210ff */
[----:B------:R-:W-:-:S05]  /*7ec0*/  LEA.HI.X R3, R24, UR5, R25, 0x2, P1 ;  /* 0x0000000518037c11 */ /* 0x000fca00088f1419 */
[----:B------:R1:W-:Y:S04]  /*7ed0*/  STG.E desc[UR36][R2.64], R5 ;  /* 0x0000000502007986 */ /* 0x0003e8000c101924 */
.L_x_10314:
        /* <DEDUP_REMOVED lines=24> */
.L_x_7174:
[----:B------:R0:W5:Y:S02]  /*8060*/  LDG.E R3, desc[UR36][R16.64] ;  /* 0x0000002410037981 */ /* 0x000164000c1e1900 */
.L_x_7173:
[----:B------:R-:W-:Y:S05]  /*8070*/  BSYNC.RECONVERGENT B6 ;  /* 0x0000000000067941 */ /* 0x000fea0003800200 */
.L_x_7172:
[----:B------:R-:W1:Y:S01]  /*8080*/  LDCU.64 UR4, c[0x0][0x380] ;  /* 0x00007000ff0477ac */ /* 0x000e620008000a00 */
[----:B-----5:R-:W-:-:S04]  /*8090*/  FSETP.GTU.FTZ.AND P0, PT, R38, R3, PT ;  /* 0x000000032600720b */ /* 0x020fc80003f1c000 */
[----:B------:R-:W-:Y:S02]  /*80a0*/  SEL R5, RZ, 0x1, P0 ;  /* 0x00000001ff057807 */ /* 0x000fe40000000000 */
[----:B-1----:R-:W-:-:S04]  /*80b0*/  LEA R2, P1, R28, UR4, 0x2 ;  /* 0x000000041c027c11 */ /* 0x002fc8000f8210ff */
[----:B------:R-:W-:-:S05]  /*80c0*/  LEA.HI.X R3, R28, UR5, R29, 0x2, P1 ;  /* 0x000000051c037c11 */ /* 0x000fca00088f141d */
[----:B------:R1:W-:Y:S04]  /*80d0*/  STG.E desc[UR36][R2.64], R5 ;  /* 0x0000000502007986 */ /* 0x0003e8000c101924 */
.L_x_10313:
[----:B------:R-:W-:Y:S05]  /*80e0*/  BSYNC.RELIABLE B8 ;  /* 0x0000000000087941 */ /* 0x000fea0003800100 */
.L_x_7161:
        /* <DEDUP_REMOVED lines=24> */
.L_x_7177:
[----:B------:R0:W5:Y:S02]  /*8270*/  LDG.E R3, desc[UR36][R16.64] ;  /* 0x0000002410037981 */ /* 0x000164000c1e1900 */
.L_x_7176:
[----:B------:R-:W-:Y:S05]  /*8280*/  BSYNC.RECONVERGENT B6 ;  /* 0x0000000000067941 */ /* 0x000fea0003800200 */
.L_x_7175:
[----:B------:R-:W1:Y:S01]  /*8290*/  LDCU.64 UR4, c[0x0][0x380] ;  /* 0x00007000ff0477ac */ /* 0x000e620008000a00 */
[----:B-----5:R-:W-:-:S04]  /*82a0*/  FSETP.GTU.FTZ.AND P0, PT, R36, R3, PT ;  /* 0x000000032400720b */ /* 0x020fc80003f1c000 */
[----:B------:R-:W-:Y:S02]  /*82b0*/  SEL R5, RZ, 0x1, P0 ;  /* 0x00000001ff057807 */ /* 0x000fe40000000000 */
[----:B-1----:R-:W-:-:S04]  /*82c0*/  LEA R2, P1, R32, UR4, 0x2 ;  /* 0x0000000420027c11 */ /* 0x002fc8000f8210ff */
[----:B------:R-:W-:-:S05]  /*82d0*/  LEA.HI.X R3, R32, UR5, R33, 0x2, P1 ;  /* 0x0000000520037c11 */ /* 0x000fca00088f1421 */
[----:B------:R1:W-:Y:S01]  /*82e0*/  STG.E desc[UR36][R2.64], R5 ;  /* 0x0000000502007986 */ /* 0x0003e2000c101924 */
[----:B------:R-:W-:Y:S05]  /*82f0*/  BRA `(.L_x_7165) ;  /* 0x0000000000047947 */ /* 0x000fea0003800000 */
.L_x_10315:
[----:B------:R-:W-:Y:S05]  /*8300*/  BREAK.RELIABLE B8 ;  /* 0x0000000000087942 */ /* 0x000fea0003800100 */
.L_x_7165:
[----:B------:R-:W-:Y:S05]  /*8310*/  BSYNC.RECONVERGENT B9 ;  /* 0x0000000000097941 */ /* 0x000fea0003800200 */
.L_x_7160:
        /* <DEDUP_REMOVED lines=8> */
.L_x_7179:
        /* <DEDUP_REMOVED lines=14> */
.L_x_10644:


//--------------------- .text._ZN2at4cuda57_GLOBAL__N__cd6b329d_24_DistributionBernoulli_cu_7537a20d21kernelPointwiseApply2IZNS_6native9templates4cuda28bernoulli_tensor_cuda_kernelIifEEvRKNS_10TensorBaseES9_NS_15PhiloxCudaStateEEUliRiSB_SB_SB_RKfSD_SD_SD_E_iSC_jLin1ELi1ELi4ELi512ELi2EEEvNS0_6detail10TensorInfoIT0_T2_EENSG_IT1_SI_EESI_T_ --------------------------
	.section	.text._ZN2at4cuda57_GLOBAL__N__cd6b329d_24_DistributionBernoulli_cu_7537a20d21kernelPointwiseApply2IZNS_6native9templates4cuda28bernoulli_tensor_cuda_kernelIifEEvRKNS_10TensorBaseES9_NS_15PhiloxCudaStateEEUliRiSB_SB_SB_RKfSD_SD_SD_E_iSC_jLin1ELi1ELi4ELi512ELi2EEEvNS0_6detail10TensorInfoIT0_T2_EENSG_IT1_SI_EESI_T_,"ax",@progbits
	.align	128
.text._ZN2at4cuda57_GLOBAL__N__cd6b329d_24_DistributionBernoulli_cu_7537a20d21kernelPointwiseApply2IZNS_6native9templates4cuda28bernoulli_tensor_cuda_kernelIifEEvRKNS_10TensorBaseES9_NS_15PhiloxCudaStateEEUliRiSB_SB_SB_RKfSD_SD_SD_E_iSC_jLin1ELi1ELi4ELi512ELi2EEEvNS0_6detail10TensorInfoIT0_T2_EENSG_IT1_SI_EESI_T_:
        .type           _ZN2at4cuda57_GLOBAL__N__cd6b329d_24_DistributionBernoulli_cu_7537a20d21kernelPointwiseApply2IZNS_6native9templates4cuda28bernoulli_tensor_cuda_kernelIifEEvRKNS_10TensorBaseES9_NS_15PhiloxCudaStateEEUliRiSB_SB_SB_RKfSD_SD_SD_E_iSC_jLin1ELi1ELi4ELi512ELi2EEEvNS0_6detail10TensorInfoIT0_T2_EENSG_IT1_SI_EESI_T_,@function
        .size           _ZN2at4cuda57_GLOBAL__N__cd6b329d_24_DistributionBernoulli_cu_7537a20d21kernelPointwiseApply2IZNS_6native9templates4cuda28bernoulli_tensor_cuda_kernelIifEEvRKNS_10TensorBaseES9_NS_15PhiloxCudaStateEEUliRiSB_SB_SB_RKfSD_SD_SD_E_iSC_jLin1ELi1ELi4ELi512ELi2EEEvNS0_6detail10TensorInfoIT0_T2_EENSG_IT1_SI_EESI_T_,(.L_x_10645 - _ZN2at4cuda57_GLOBAL__N__cd6b329d_24_DistributionBernoulli_cu_7537a20d21kernelPointwiseApply2IZNS_6native9templates4cuda28bernoulli_tensor_cuda_kernelIifEEvRKNS_10TensorBaseES9_NS_15PhiloxCudaStateEEUliRiSB_SB_SB_RKfSD_SD_SD_E_iSC_jLin1ELi1ELi4ELi512ELi2EEEvNS0_6detail10TensorInfoIT0_T2_EENSG_IT1_SI_EESI_T_)
        .other          _ZN2at4cuda57_GLOBAL__N__cd6b329d_24_DistributionBernoulli_cu_7537a20d21kernelPointwiseApply2IZNS_6native9templates4cuda28bernoulli_tensor_cuda_kernelIifEEvRKNS_10TensorBaseES9_NS_15PhiloxCudaStateEEUliRiSB_SB_SB_RKfSD_SD_SD_E_iSC_jLin1ELi1ELi4ELi512ELi2EEEvNS0_6detail10TensorInfoIT0_T2_EENSG_IT1_SI_EESI_T_,@"STO_CUDA_ENTRY STV_DEFAULT"
_ZN2at4cuda57_GLOBAL__N__cd6b329d_24_DistributionBernoulli_cu_7537a20d21kernelPointwiseApply2IZNS_6native9templates4cuda28bernoulli_tensor_cuda_kernelIifEEvRKNS_10TensorBaseES9_NS_15PhiloxCudaStateEEUliRiSB_SB_SB_RKfSD_SD_SD_E_iSC_jLin1ELi1ELi4ELi512ELi2EEEvNS0_6detail10TensorInfoIT0_T2_EENSG_IT1_SI_EESI_T_:
        /* <DEDUP_REMOVED lines=24> */
.L_x_7229:
        /* <DEDUP_REMOVED lines=26> */
.L_x_7185:
        /* <DEDUP_REMOVED lines=205> */
.L_x_7184:
[----:B------:R-:W-:-:S07]  /*0ff0*/  VIADD R5, R5, 0x4 ;  /* 0x0000000405057836 */ /* 0x000fce0000000000 */
.L_x_7183:
        /* <DEDUP_REMOVED lines=106> */
.L_x_7186:
        /* <DEDUP_REMOVED lines=55> */
.L_x_7187:
        /* <DEDUP_REMOVED lines=27> */
.L_x_7182:
[----:B------:R-:W0:Y:S01]  /*1bc0*/  LDCU UR4, c[0x0][0x3ec] ;  /* 0x00007d80ff0477ac */ /* 0x000e220008000800 */
[----:B------:R-:W-:Y:S02]  /*1bd0*/  IMAD.MOV.U32 R29, RZ, RZ, RZ ;  /* 0x000000ffff1d7224 */ /* 0x000fe400078e00ff */
[----:B0-----:R-:W-:-:S07]  /*1be0*/  IMAD R28, R11, UR4, R28 ;  /* 0x000000040b1c7c24 */ /* 0x001fce000f8e021c */
.L_x_7181:
[----:B------:R-:W-:Y:S05]  /*1bf0*/  BSYNC.RECONVERGENT B0 ;  /* 0x0000000000007941 */ /* 0x000fea0003800200 */
.L_x_7180:
        /* <DEDUP_REMOVED lines=17> */
.L_x_7192:
        /* <DEDUP_REMOVED lines=205> */
.L_x_7191:
        /* <DEDUP_REMOVED lines=106> */
.L_x_7193:
        /* <DEDUP_REMOVED lines=55> */
.L_x_7194:
        /* <DEDUP_REMOVED lines=27> */
.L_x_7190:
[----:B------:R-:W0:Y:S02]  /*35a0*/  LDCU UR4, c[0x0][0x3ec] ;  /* 0x00007d80ff0477ac */ /* 0x000e240008000800 */
[----:B0-----:R-:W-:Y:S02]  /*35b0*/  IMAD R18, R19, UR4, R18 ;  /* 0x0000000413127c24 */ /* 0x001fe4000f8e0212 */
[----:B------:R-:W-:-:S07]  /*35c0*/  HFMA2 R19, -RZ, RZ, 0, 0 ;  /* 0x00000000ff137431 */ /* 0x000fce00000001ff */
.L_x_7189:
[----:B------:R-:W-:Y:S05]  /*35d0*/  BSYNC.RECONVERGENT B0 ;  /* 0x0000000000007941 */ /* 0x000fea0003800200 */
.L_x_7188:
        /* <DEDUP_REMOVED lines=18> */
.L_x_7199:
        /* <DEDUP_REMOVED lines=205> */
.L_x_7198:
        /* <DEDUP_REMOVED lines=106> */
.L_x_7200:
        /* <DEDUP_REMOVED lines=55> */
.L_x_7201:
        /* <DEDUP_REMOVED lines=27> */
.L_x_7197:
[----:B------:R-:W0:Y:S02]  /*4f90*/  LDCU UR4, c[0x0][0x3ec] ;  /* 0x00007d80ff0477ac */ /* 0x000e240008000800 */
[----:B0-----:R-:W-:Y:S02]  /*4fa0*/  IMAD R22, R23, UR4, R22 ;  /* 0x0000000417167c24 */ /* 0x001fe4000f8e0216 */
[----:B------:R-:W-:-:S07]  /*4fb0*/  IMAD.MOV.U32 R23, RZ, RZ, RZ ;  /* 0x000000ffff177224 */ /* 0x000fce00078e00ff */
.L_x_7196:
[----:B------:R-:W-:Y:S05]  /*4fc0*/  BSYNC.RECONVERGENT B0 ;  /* 0x0000000000007941 */ /* 0x000fea0003800200 */
.L_x_7195:
        /* <DEDUP_REMOVED lines=17> */
.L_x_7206:
        /* <DEDUP_REMOVED lines=205> */
.L_x_7205:
        /* <DEDUP_REMOVED lines=106> */
.L_x_7207:
        /* <DEDUP_REMOVED lines=55> */
.L_x_7208:
        /* <DEDUP_REMOVED lines=27> */
.L_x_7204:
[----:B------:R-:W0:Y:S02]  /*6970*/  LDCU UR4, c[0x0][0x3ec] ;  /* 0x00007d80ff0477ac */ /* 0x000e240008000800 */
[----:B0-----:R-:W-:Y:S01]  /*6980*/  IMAD R24, R25, UR4, R24 ;  /* 0x0000000419187c24 */ /* 0x001fe2000f8e0218 */
[----:B------:R-:W-:-:S07]  /*6990*/  MOV R25, RZ ;  /* 0x000000ff00197202 */ /* 0x000fce0000000f00 */
.L_x_7203:
[----:B------:R-:W-:Y:S05]  /*69a0*/  BSYNC.RECONVERGENT B0 ;  /* 0x0000000000007941 */ /* 0x000fea0003800200 */
.L_x_7202:
        /* <DEDUP_REMOVED lines=130> */
.L_x_7209:
        /* <DEDUP_REMOVED lines=8> */
.L_x_7210:
        /* <DEDUP_REMOVED lines=19> */
.L_x_10316:
[----:B------:R-:W-:Y:S05]  /*7380*/  BRX R2 -0x7390                                                                                                                                                                                                                                                                                                                                                                                                                                                                               (*"BRANCH_TARGETS .L_x_10317,.L_x_10318,.L_x_10319"*) ;  /* 0xffffff8c021c7949 */ /* 0x000fea000383ffff */
.L_x_7213:
        /* <DEDUP_REMOVED lines=31> */
.L_x_7219:
[----:B------:R0:W5:Y:S02]  /*7580*/  LDG.E R0, desc[UR36][R26.64] ;  /* 0x000000241a007981 */ /* 0x000164000c1e1900 */
.L_x_7218:
[----:B------:R-:W-:Y:S05]  /*7590*/  BSYNC.RECONVERGENT B6 ;  /* 0x0000000000067941 */ /* 0x000fea0003800200 */
.L_x_7217:
[----:B------:R-:W1:Y:S01]  /*75a0*/  LDCU.64 UR4, c[0x0][0x380] ;  /* 0x00007000ff0477ac */ /* 0x000e620008000a00 */
[----:B-----5:R-:W-:-:S04]  /*75b0*/  FSETP.GTU.FTZ.AND P0, PT, R37, R0, PT ;  /* 0x000000002500720b */ /* 0x020fc80003f1c000 */
[----:B------:R-:W-:Y:S02]  /*75c0*/  SEL R5, RZ, 0x1, P0 ;  /* 0x00000001ff057807 */ /* 0x000fe40000000000 */
[----:B-1----:R-:W-:-:S04]  /*75d0*/  LEA R2, P1, R24, UR4, 0x2 ;  /* 0x0000000418027c11 */ /* 0x002fc8000f8210ff */
[----:B------:R-:W-:-:S05]  /*75e0*/  LEA.HI.X R3, R24, UR5, R25, 0x2, P1 ;  /* 0x0000000518037c11 */ /* 0x000fca00088f1419 */
[----:B------:R1:W-:Y:S04]  /*75f0*/  STG.E desc[UR36][R2.64], R5 ;  /* 0x0000000502007986 */ /* 0x0003e8000c101924 */
.L_x_7215:
[----:B------:R-:W-:Y:S05]  /*7600*/  BSYNC.RELIABLE B7 ;  /* 0x0000000000077941 */ /* 0x000fea0003800100 */
.L_x_7214:
        /* <DEDUP_REMOVED lines=30> */
.L_x_7222:
[----:B------:R1:W5:Y:S02]  /*77f0*/  LDG.E R0, desc[UR36][R24.64] ;  /* 0x0000002418007981 */ /* 0x000364000c1e1900 */
.L_x_7221:
[----:B------:R-:W-:Y:S05]  /*7800*/  BSYNC.RECONVERGENT B6 ;  /* 0x0000000000067941 */ /* 0x000fea0003800200 */
.L_x_7220:
[----:B------:R-:W2:Y:S01]  /*7810*/  LDCU.64 UR4, c[0x0][0x380] ;  /* 0x00007000ff0477ac */ /* 0x000ea20008000a00 */
[----:B-----5:R-:W-:-:S04]  /*7820*/  FSETP.GTU.FTZ.AND P0, PT, R35, R0, PT ;  /* 0x000000002300720b */ /* 0x020fc80003f1c000 */
[----:B------:R-:W-:Y:S02]  /*7830*/  SEL R5, RZ, 0x1, P0 ;  /* 0x00000001ff057807 */ /* 0x000fe40000000000 */
[----:B--2---:R-:W-:-:S04]  /*7840*/  LEA R2, P1, R22, UR4, 0x2 ;  /* 0x0000000416027c11 */ /* 0x004fc8000f8210ff */
[----:B------:R-:W-:-:S05]  /*7850*/  LEA.HI.X R3, R22, UR5, R23, 0x2, P1 ;  /* 0x0000000516037c11 */ /* 0x000fca00088f1417 */
[----:B------:R2:W-:Y:S04]  /*7860*/  STG.E desc[UR36][R2.64], R5 ;  /* 0x0000000502007986 */ /* 0x0005e8000c101924 */
.L_x_10318:
        /* <DEDUP_REMOVED lines=29> */
.L_x_7225:
[----:B------:R2:W5:Y:S02]  /*7a40*/  LDG.E R3, desc[UR36][R22.64] ;  /* 0x0000002416037981 */ /* 0x000564000c1e1900 */
.L_x_7224:
[----:B------:R-:W-:Y:S05]  /*7a50*/  BSYNC.RECONVERGENT B6 ;  /* 0x0000000000067941 */ /* 0x000fea0003800200 */
.L_x_7223:
[----:B------:R-:W3:Y:S01]  /*7a60*/  LDCU.64 UR4, c[0x0][0x380] ;  /* 0x00007000ff0477ac */ /* 0x000ee20008000a00 */
[----:B-----5:R-:W-:-:S04]  /*7a70*/  FSETP.GTU.FTZ.AND P0, PT, R34, R3, PT ;  /* 0x000000032200720b */ /* 0x020fc80003f1c000 */
[----:B------:R-:W-:Y:S02]  /*7a80*/  SEL R5, RZ, 0x1, P0 ;  /* 0x00000001ff057807 */ /* 0x000fe40000000000 */
[----:B---3--:R-:W-:-:S04]  /*7a90*/  LEA R2, P1, R18, UR4, 0x2 ;  /* 0x0000000412027c11 */ /* 0x008fc8000f8210ff */
[----:B------:R-:W-:-:S05]  /*7aa0*/  LEA.HI.X R3, R18, UR5, R19, 0x2, P1 ;  /* 0x0000000512037c11 */ /* 0x000fca00088f1413 */
[----:B------:R3:W-:Y:S04]  /*7ab0*/  STG.E desc[UR36][R2.64], R5 ;  /* 0x0000000502007986 */ /* 0x0007e8000c101924 */
.L_x_10317:
[----:B------:R-:W-:Y:S05]  /*7ac0*/  BSYNC.RELIABLE B8 ;  /* 0x0000000000087941 */ /* 0x000fea0003800100 */
.L_x_7212:
        /* <DEDUP_REMOVED lines=29> */
.L_x_7228:
[----:B------:R3:W5:Y:S02]  /*7ca0*/  LDG.E R0, desc[UR36][R18.64] ;  /* 0x0000002412007981 */ /* 0x000764000c1e1900 */
.L_x_7227:
[----:B------:R-:W-:Y:S05]  /*7cb0*/  BSYNC.RECONVERGENT B6 ;  /* 0x0000000000067941 */ /* 0x000fea0003800200 */
.L_x_7226:
[----:B------:R-:W4:Y:S01]  /*7cc0*/  LDCU.64 UR4, c[0x0][0x380] ;  /* 0x00007000ff0477ac */ /* 0x000f220008000a00 */
[----:B-----5:R-:W-:-:S04]  /*7cd0*/  FSETP.GTU.FTZ.AND P0, PT, R33, R0, PT ;  /* 0x000000002100720b */ /* 0x020fc80003f1c000 */
[----:B------:R-:W-:Y:S02]  /*7ce0*/  SEL R5, RZ, 0x1, P0 ;  /* 0x00000001ff057807 */ /* 0x000fe40000000000 */
[----:B----4-:R-:W-:-:S04]  /*7cf0*/  LEA R2, P1, R28, UR4, 0x2 ;  /* 0x000000041c027c11 */ /* 0x010fc8000f8210ff */
[----:B------:R-:W-:-:S05]  /*7d00*/  LEA.HI.X R3, R28, UR5, R29, 0x2, P1 ;  /* 0x000000051c037c11 */ /* 0x000fca00088f141d */
[----:B------:R4:W-:Y:S01]  /*7d10*/  STG.E desc[UR36][R2.64], R5 ;  /* 0x0000000502007986 */ /* 0x0009e2000c101924 */
[----:B------:R-:W-:Y:S05]  /*7d20*/  BRA `(.L_x_7216) ;  /* 0x0000000000047947 */ /* 0x000fea0003800000 */
.L_x_10319:
[----:B------:R-:W-:Y:S05]  /*7d30*/  BREAK.RELIABLE B8 ;  /* 0x0000000000087942 */ /* 0x000fea0003800100 */
.L_x_7216:
[----:B------:R-:W-:Y:S05]  /*7d40*/  BSYNC.RECONVERGENT B9 ;  /* 0x0000000000097941 */ /* 0x000fea0003800200 */
.L_x_7211:
[----:B------:R-:W5:Y:S01]  /*7d50*/  LDCU UR4, c[0x0][0x530] ;  /* 0x0000a600ff0477ac */ /* 0x000f620008000800 */
[----:B------:R-:W-:-:S04]  /*7d60*/  LEA R30, R31, R30, 0x2 ;  /* 0x0000001e1f1e7211 */ /* 0x000fc800078e10ff */
[----:B-----5:R-:W-:-:S13]  /*7d70*/  ISETP.GE.U32.AND P0, PT, R30, UR4, PT ;  /* 0x000000041e007c0c */ /* 0x020fda000bf06070 */
[----:B------:R-:W-:Y:S05]  /*7d80*/  @!P0 BRA `(.L_x_7229) ;  /* 0xffffff8000fc8947 */ /* 0x000fea000383ffff */
[----:B------:R-:W-:Y:S05]  /*7d90*/  EXIT ;  /* 0x000000000000794d */ /* 0x000fea0003800000 */
.L_x_7230:
        /* <DEDUP_REMOVED lines=14> */
.L_x_10645:


//--------------------- .text._ZN2at4cuda57_GLOBAL__N__cd6b329d_24_DistributionBernoulli_cu_7537a20d21kernelPointwiseApply2IZNS_6native9templates4cuda28bernoulli_tensor_cuda_kernelIifEEvRKNS_10TensorBaseES9_NS_15PhiloxCudaStateEEUliRiSB_SB_SB_RKfSD_SD_SD_E_iSC_jLi2ELin1ELi4ELi512ELi2EEEvNS0_6detail10TensorInfoIT0_T2_EENSG_IT1_SI_EESI_T_ --------------------------
	.section	.text._ZN2at4cuda57_GLOBAL__N__cd6b329d_24_DistributionBernoulli_cu_7537a20d21kernelPointwiseApply2IZNS_6native9templates4cuda28bernoulli_tensor_cuda_kernelIifEEvRKNS_10TensorBaseES9_NS_15PhiloxCudaStateEEUliRiSB_SB_SB_RKfSD_SD_SD_E_iSC_jLi2ELin1ELi4ELi512ELi2EEEvNS0_6detail10TensorInfoIT0_T2_EENSG_IT1_SI_EESI_T_,"ax",@progbits
	.align	128
.text._ZN2at4cuda57_GLOBAL__N__cd6b329d_24_DistributionBernoulli_cu_7537a20d21kernelPointwiseApply2IZNS_6native9templates4cuda28bernoulli_tensor_cuda_kernelIifEEvRKNS_10TensorBaseES9_NS_15PhiloxCudaStateEEUliRiSB_SB_SB_RKfSD_SD_SD_E_iSC_jLi2ELin1ELi4ELi512ELi2EEEvNS0_6detail10TensorInfoIT0_T2_EENSG_IT1_SI_EESI_T_:
        .type           _ZN2at4cuda57_GLOBAL__N__cd6b329d_24_DistributionBernoulli_cu_7537a20d21kernelPointwiseApply2IZNS_6native9templates4cuda28bernoulli_tensor_cuda_kernelIifEEvRKNS_10TensorBaseES9_NS_15PhiloxCudaStateEEUliRiSB_SB_SB_RKfSD_SD_SD_E_iSC_jLi2ELin1ELi4ELi512ELi2EEEvNS0_6detail10TensorInfoIT0_T2_EENSG_IT1_SI_EESI_T_,@function
        .size           _ZN2at4cuda57_GLOBAL__N__cd6b329d_24_DistributionBernoulli_cu_7537a20d21kernelPointwiseApply2IZNS_6native9templates4cuda28bernoulli_tensor_cuda_kernelIifEEvRKNS_10TensorBaseES9_NS_15PhiloxCudaStateEEUliRiSB_SB_SB_RKfSD_SD_SD_E_iSC_jLi2ELin1ELi4ELi512ELi2EEEvNS0_6detail10TensorInfoIT0_T2_EENSG_IT1_SI_EESI_T_,(.L_x_10646 - _ZN2at4cuda57_GLOBAL__N__cd6b329d_24_DistributionBernoulli_cu_7537a20d21kernelPointwiseApply2IZNS_6native9templates4cuda28bernoulli_tensor_cuda_kernelIifEEvRKNS_10TensorBaseES9_NS_15PhiloxCudaStateEEUliRiSB_SB_SB_RKfSD_SD_SD_E_iSC_jLi2ELin1ELi4ELi512ELi2EEEvNS0_6detail10TensorInfoIT0_T2_EENSG_IT1_SI_EESI_T_)
        .other          _ZN2at4cuda57_GLOBAL__N__cd6b329d_24_DistributionBernoulli_cu_7537a20d21kernelPointwiseApply2IZNS_6native9templates4cuda28bernoulli_tensor_cuda_kernelIifEEvRKNS_10TensorBaseES9_NS_15PhiloxCudaStateEEUliRiSB_SB_SB_RKfSD_SD_SD_E_iSC_jLi2ELin1ELi4ELi512ELi2EEEvNS0_6detail10TensorInfoIT0_T2_EENSG_IT1_SI_EESI_T_,@"STO_CUDA_ENTRY STV_DEFAULT"
_ZN2at4cuda57_GLOBAL__N__cd6b329d_24_DistributionBernoulli_cu_7537a20d21kernelPointwiseApply2IZNS_6native9templates4cuda28bernoulli_tensor_cuda_kernelIifEEvRKNS_10TensorBaseES9_NS_15PhiloxCudaStateEEUliRiSB_SB_SB_RKfSD_SD_SD_E_iSC_jLi2ELin1ELi4ELi512ELi2EEEvNS0_6detail10TensorInfoIT0_T2_EENSG_IT1_SI_EESI_T_:
        /* <DEDUP_REMOVED lines=13> */
.L_x_7280:
        /* <DEDUP_REMOVED lines=34> */
.L_x_7236:
        /* <DEDUP_REMOVED lines=206> */
.L_x_7235:
[----:B------:R-:W-:-:S07]  /*0fd0*/  IADD3 R8, PT, PT, R8, 0x4, RZ ;  /* 0x0000000408087810 */ /* 0x000fce0007ffe0ff */
.L_x_7234:
        /* <DEDUP_REMOVED lines=107> */
.L_x_7237:
        /* <DEDUP_REMOVED lines=56> */
.L_x_7238:
        /* <DEDUP_REMOVED lines=28> */
.L_x_7233:
        /* <DEDUP_REMOVED lines=29> */
.L_x_7232:
[----:B-1----:R-:W-:Y:S05]  /*1da0*/  BSYNC.RECONVERGENT B0 ;  /* 0x0000000000007941 */ /* 0x002fea0003800200 */
.L_x_7231:
        /* <DEDUP_REMOVED lines=23> */
.L_x_7243:
        /* <DEDUP_REMOVED lines=206> */
.L_x_7242:
        /* <DEDUP_REMOVED lines=106> */
.L_x_7244:
        /* <DEDUP_REMOVED lines=56> */
.L_x_7245:
        /* <DEDUP_REMOVED lines=28> */
.L_x_7241:
        /* <DEDUP_REMOVED lines=29> */
.L_x_7240:
[----:B------:R-:W-:Y:S05]  /*39b0*/  BSYNC.RECONVERGENT B0 ;  /* 0x0000000000007941 */ /* 0x000fea0003800200 */
.L_x_7239:
        /* <DEDUP_REMOVED lines=22> */
.L_x_7250:
        /* <DEDUP_REMOVED lines=206> */
.L_x_7249:
        /* <DEDUP_REMOVED lines=107> */
.L_x_7251:
        /* <DEDUP_REMOVED lines=56> */
.L_x_7252:
        /* <DEDUP_REMOVED lines=28> */
.L_x_7248:
        /* <DEDUP_REMOVED lines=29> */
.L_x_7247:
[----:B------:R-:W-:Y:S05]  /*55c0*/  BSYNC.RECONVERGENT B0 ;  /* 0x0000000000007941 */ /* 0x000fea0003800200 */
.L_x_7246:
        /* <DEDUP_REMOVED lines=22> */
.L_x_7257:
        /* <DEDUP_REMOVED lines=206> */
.L_x_7256:
        /* <DEDUP_REMOVED lines=106> */
.L_x_7258:
        /* <DEDUP_REMOVED lines=56> */
.L_x_7259:
        /* <DEDUP_REMOVED lines=28> */
.L_x_7255:
        /* <DEDUP_REMOVED lines=29> */
.L_x_7254:
[----:B------:R-:W-:Y:S05]  /*71c0*/  BSYNC.RECONVERGENT B0 ;  /* 0x0000000000007941 */ /* 0x000fea0003800200 */
.L_x_7253:
        /* <DEDUP_REMOVED lines=125> */
.L_x_7260:
        /* <DEDUP_REMOVED lines=8> */
.L_x_7261:
        /* <DEDUP_REMOVED lines=19> */
.L_x_10320:
[----:B------:R-:W-:Y:S05]  /*7b50*/  BRX R2 -0x7b60                                                                                                                                                                                                                                                                                                                                                                                                                                                                               (*"BRANCH_TARGETS .L_x_10321,.L_x_10322,.L_x_10323"*) ;  /* 0xffffff8402287949 */ /* 0x000fea000383ffff */
.L_x_7264:
        /* <DEDUP_REMOVED lines=31> */
.L_x_7270:
[----:B------:R0:W5:Y:S02]  /*7d50*/  LDG.E R0, desc[UR36][R16.64] ;  /* 0x0000002410007981 */ /* 0x000164000c1e1900 */
.L_x_7269:
[----:B------:R-:W-:Y:S05]  /*7d60*/  BSYNC.RECONVERGENT B6 ;  /* 0x0000000000067941 */ /* 0x000fea0003800200 */
.L_x_7268:
[----:B------:R-:W1:Y:S01]  /*7d70*/  LDCU.64 UR4, c[0x0][0x380] ;  /* 0x00007000ff0477ac */ /* 0x000e620008000a00 */
[----:B-----5:R-:W-:-:S04]  /*7d80*/  FSETP.GTU.FTZ.AND P0, PT, R41, R0, PT ;  /* 0x000000002900720b */ /* 0x020fc80003f1c000 */
[----:B------:R-:W-:Y:S02]  /*7d90*/  SEL R5, RZ, 0x1, P0 ;  /* 0x00000001ff057807 */ /* 0x000fe40000000000 */
[----:B-1----:R-:W-:-:S04]  /*7da0*/  LEA R2, P1, R18, UR4, 0x2 ;  /* 0x0000000412027c11 */ /* 0x002fc8000f8210ff */
[----:B------:R-:W-:-:S05]  /*7db0*/  LEA.HI.X R3, R18, UR5, R19, 0x2, P1 ;  /* 0x0000000512037c11 */ /* 0x000fca00088f1413 */
[----:B------:R1:W-:Y:S04]  /*7dc0*/  STG.E desc[UR36][R2.64], R5 ;  /* 0x0000000502007986 */ /* 0x0003e8000c101924 */
.L_x_7266:
[----:B------:R-:W-:Y:S05]  /*7dd0*/  BSYNC.RELIABLE B7 ;  /* 0x0000000000077941 */ /* 0x000fea0003800100 */
.L_x_7265:
        /* <DEDUP_REMOVED lines=24> */
.L_x_7273:
[----:B------:R0:W5:Y:S02]  /*7f60*/  LDG.E R0, desc[UR36][R16.64] ;  /* 0x0000002410007981 */ /* 0x000164000c1e1900 */
.L_x_7272:
[----:B------:R-:W-:Y:S05]  /*7f70*/  BSYNC.RECONVERGENT B6 ;  /* 0x0000000000067941 */ /* 0x000fea0003800200 */
.L_x_7271:
[----:B------:R-:W2:Y:S01]  /*7f80*/  LDCU.64 UR4, c[0x0][0x380] ;  /* 0x00007000ff0477ac */ /* 0x000ea20008000a00 */
[----:B-----5:R-:W-:-:S04]  /*7f90*/  FSETP.GTU.FTZ.AND P0, PT, R39, R0, PT ;  /* 0x000000002700720b */ /* 0x020fc80003f1c000 */
[----:B-1----:R-:W-:Y:S02]  /*7fa0*/  SEL R5, RZ, 0x1, P0 ;  /* 0x00000001ff057807 */ /* 0x002fe40000000000 */
[----:B--2---:R-:W-:-:S04]  /*7fb0*/  LEA R2, P1, R24, UR4, 0x2 ;  /* 0x0000000418027c11 */ /* 0x004fc8000f8210ff */
[----:B------:R-:W-:-:S05]  /*7fc0*/  LEA.HI.X R3, R24, UR5, R25, 0x2, P1 ;  /* 0x0000000518037c11 */ /* 0x000fca00088f1419 */
[----:B------:R1:W-:Y:S04]  /*7fd0*/  STG.E desc[UR36][R2.64], R5 ;  /* 0x0000000502007986 */ /* 0x0003e8000c101924 */
.L_x_10322:
        /* <DEDUP_REMOVED lines=24> */
.L_x_7276:
[----:B------:R0:W5:Y:S02]  /*8160*/  LDG.E R3, desc[UR36][R16.64] ;  /* 0x0000002410037981 */ /* 0x000164000c1e1900 */
.L_x_7275:
[----:B------:R-:W-:Y:S05]  /*8170*/  BSYNC.RECONVERGENT B6 ;  /* 0x0000000000067941 */ /* 0x000fea0003800200 */
.L_x_7274:
[----:B------:R-:W1:Y:S01]  /*8180*/  LDCU.64 UR4, c[0x0][0x380] ;  /* 0x00007000ff0477ac */ /* 0x000e620008000a00 */
[----:B-----5:R-:W-:-:S04]  /*8190*/  FSETP.GTU.FTZ.AND P0, PT, R38, R3, PT ;  /* 0x000000032600720b */ /* 0x020fc80003f1c000 */
[----:B------:R-:W-:Y:S02]  /*81a0*/  SEL R5, RZ, 0x1, P0 ;  /* 0x00000001ff057807 */ /* 0x000fe40000000000 */
[----:B-1----:R-:W-:-:S04]  /*81b0*/  LEA R2, P1, R28, UR4, 0x2 ;  /* 0x000000041c027c11 */ /* 0x002fc8000f8210ff */
[----:B------:R-:W-:-:S05]  /*81c0*/  LEA.HI.X R3, R28, UR5, R29, 0x2, P1 ;  /* 0x000000051c037c11 */ /* 0x000fca00088f141d */
[----:B------:R1:W-:Y:S04]  /*81d0*/  STG.E desc[UR36][R2.64], R5 ;  /* 0x0000000502007986 */ /* 0x0003e8000c101924 */
.L_x_10321:
[----:B------:R-:W-:Y:S05]  /*81e0*/  BSYNC.RELIABLE B8 ;  /* 0x0000000000087941 */ /* 0x000fea0003800100 */
.L_x_7263:
        /* <DEDUP_REMOVED lines=24> */
.L_x_7279:
[----:B------:R0:W5:Y:S02]  /*8370*/  LDG.E R3, desc[UR36][R16.64] ;  /* 0x0000002410037981 */ /* 0x000164000c1e1900 */
.L_x_7278:
[----:B------:R-:W-:Y:S05]  /*8380*/  BSYNC.RECONVERGENT B6 ;  /* 0x0000000000067941 */ /* 0x000fea0003800200 */
.L_x_7277:
[----:B------:R-:W1:Y:S01]  /*8390*/  LDCU.64 UR4, c[0x0][0x380] ;  /* 0x00007000ff0477ac */ /* 0x000e620008000a00 */
[----:B-----5:R-:W-:-:S04]  /*83a0*/  FSETP.GTU.FTZ.AND P0, PT, R36, R3, PT ;  /* 0x000000032400720b */ /* 0x020fc80003f1c000 */
[----:B------:R-:W-:Y:S02]  /*83b0*/  SEL R5, RZ, 0x1, P0 ;  /* 0x00000001ff057807 */ /* 0x000fe40000000000 */
[----:B-1----:R-:W-:-:S04]  /*83c0*/  LEA R2, P1, R32, UR4, 0x2 ;  /* 0x0000000420027c11 */ /* 0x002fc8000f8210ff */
[----:B------:R-:W-:-:S05]  /*83d0*/  LEA.HI.X R3, R32, UR5, R33, 0x2, P1 ;  /* 0x0000000520037c11 */ /* 0x000fca00088f1421 */
[----:B------:R1:W-:Y:S01]  /*83e0*/  STG.E desc[UR36][R2.64], R5 ;  /* 0x0000000502007986 */ /* 0x0003e2000c101924 */
[----:B------:R-:W-:Y:S05]  /*83f0*/  BRA `(.L_x_7267) ;  /* 0x0000000000047947 */ /* 0x000fea0003800000 */
.L_x_10323:
[----:B------:R-:W-:Y:S05]  /*8400*/  BREAK.RELIABLE B8 ;  /* 0x0000000000087942 */ /* 0x000fea0003800100 */
.L_x_7267:
[----:B------:R-:W-:Y:S05]  /*8410*/  BSYNC.RECONVERGENT B9 ;  /* 0x0000000000097941 */ /* 0x000fea0003800200 */
.L_x_7262:
        /* <DEDUP_REMOVED lines=8> */
.L_x_7281:
        /* <DEDUP_REMOVED lines=14> */
.L_x_10646:


//--------------------- .text._ZN2at4cuda57_GLOBAL__N__cd6b329d_24_DistributionBernoulli_cu_7537a20d21kernelPointwiseApply2IZNS_6native9templates4cuda28bernoulli_tensor_cuda_kernelIifEEvRKNS_10TensorBaseES9_NS_15PhiloxCudaStateEEUliRiSB_SB_SB_RKfSD_SD_SD_E_iSC_jLi2ELi2ELi4ELi512ELi2EEEvNS0_6detail10TensorInfoIT0_T2_EENSG_IT1_SI_EESI_T_ --------------------------
	.section	.text._ZN2at4cuda57_GLOBAL__N__cd6b329d_24_DistributionBernoulli_cu_7537a20d21kernelPointwiseApply2IZNS_6native9templates4cuda28bernoulli_tensor_cuda_kernelIifEEvRKNS_10TensorBaseES9_NS_15PhiloxCudaStateEEUliRiSB_SB_SB_RKfSD_SD_SD_E_iSC_jLi2ELi2ELi4ELi512ELi2EEEvNS0_6detail10TensorInfoIT0_T2_EENSG_IT1_SI_EESI_T_,"ax",@progbits
	.align	128
.text._ZN2at4cuda57_GLOBAL__N__cd6b329d_24_DistributionBernoulli_cu_7537a20d21kernelPointwiseApply2IZNS_6native9templates4cuda28bernoulli_tensor_cuda_kernelIifEEvRKNS_10TensorBaseES9_NS_15PhiloxCudaStateEEUliRiSB_SB_SB_RKfSD_SD_SD_E_iSC_jLi2ELi2ELi4ELi512ELi2EEEvNS0_6detail10TensorInfoIT0_T2_EENSG_IT1_SI_EESI_T_:
        .type           _ZN2at4cuda57_GLOBAL__N__cd6b329d_24_DistributionBernoulli_cu_7537a20d21kernelPointwiseApply2IZNS_6native9templates4cuda28bernoulli_tensor_cuda_kernelIifEEvRKNS_10TensorBaseES9_NS_15PhiloxCudaStateEEUliRiSB_SB_SB_RKfSD_SD_SD_E_iSC_jLi2ELi2ELi4ELi512ELi2EEEvNS0_6detail10TensorInfoIT0_T2_EENSG_IT1_SI_EESI_T_,@function
        .size           _ZN2at4cuda57_GLOBAL__N__cd6b329d_24_DistributionBernoulli_cu_7537a20d21kernelPointwiseApply2IZNS_6native9templates4cuda28bernoulli_tensor_cuda_kernelIifEEvRKNS_10TensorBaseES9_NS_15PhiloxCudaStateEEUliRiSB_SB_SB_RKfSD_SD_SD_E_iSC_jLi2ELi2ELi4ELi512ELi2EEEvNS0_6detail10TensorInfoIT0_T2_EENSG_IT1_SI_EESI_T_,(.L_x_10647 - _ZN2at4cuda57_GLOBAL__N__cd6b329d_24_DistributionBernoulli_cu_7537a20d21kernelPointwiseApply2IZNS_6native9templates4cuda28bernoulli_tensor_cuda_kernelIifEEvRKNS_10TensorBaseES9_NS_15PhiloxCudaStateEEUliRiSB_SB_SB_RKfSD_SD_SD_E_iSC_jLi2ELi2ELi4ELi512ELi2EEEvNS0_6detail10TensorInfoIT0_T2_EENSG_IT1_SI_EESI_T_)
        .other          _ZN2at4cuda57_GLOBAL__N__cd6b329d_24_DistributionBernoulli_cu_7537a20d21kernelPointwiseApply2IZNS_6native9templates4cuda28bernoulli_tensor_cuda_kernelIifEEvRKNS_10TensorBaseES9_NS_15PhiloxCudaStateEEUliRiSB_SB_SB_RKfSD_SD_SD_E_iSC_jLi2ELi2ELi4ELi512ELi2EEEvNS0_6detail10TensorInfoIT0_T2_EENSG_IT1_SI_EESI_T_,@"STO_CUDA_ENTRY STV_DEFAULT"
_ZN2at4cuda57_GLOBAL__N__cd6b329d_24_DistributionBernoulli_cu_7537a20d21kernelPointwiseApply2IZNS_6native9templates4cuda28bernoulli_tensor_cuda_kernelIifEEvRKNS_10TensorBaseES9_NS_15PhiloxCudaStateEEUliRiSB_SB_SB_RKfSD_SD_SD_E_iSC_jLi2ELi2ELi4ELi512ELi2EEEvNS0_6detail10TensorInfoIT0_T2_EENSG_IT1_SI_EESI_T_:
        /* <DEDUP_REMOVED lines=23> */
.L_x_7311:
        /* <DEDUP_REMOVED lines=166> */
.L_x_7284:
[----:B---34-:R-:W-:Y:S05]  /*0bd0*/  BSYNC.RECONVERGENT B0 ;  /* 0x0000000000007941 */ /* 0x018fea0003800200 */
.L_x_7283:
        /* <DEDUP_REMOVED lines=57> */
.L_x_7286:
[----:B------:R-:W-:Y:S05]  /*0f70*/  BSYNC.RECONVERGENT B0 ;  /* 0x0000000000007941 */ /* 0x000fea0003800200 */
.L_x_7285:
        /* <DEDUP_REMOVED lines=49> */
.L_x_7288:
[----:B------:R-:W-:Y:S05]  /*1290*/  BSYNC.RECONVERGENT B0 ;  /* 0x0000000000007941 */ /* 0x000fea0003800200 */
.L_x_7287:
        /* <DEDUP_REMOVED lines=49> */
.L_x_7290:
[----:B------:R-:W-:Y:S05]  /*15b0*/  BSYNC.RECONVERGENT B0 ;  /* 0x0000000000007941 */ /* 0x000fea0003800200 */
.L_x_7289:
        /* <DEDUP_REMOVED lines=12> */
.L_x_7291:
        /* <DEDUP_REMOVED lines=8> */
.L_x_7292:
        /* <DEDUP_REMOVED lines=19> */
.L_x_10324:
[----:B------:R-:W-:Y:S05]  /*1830*/  BRX R2 -0x1840                                                                                                                                                                                                                                                                                                                                                                                                                                                                               (*"BRANCH_TARGETS .L_x_10325,.L_x_10326,.L_x_10327"*) ;  /* 0xffffffe402f07949 */ /* 0x000fea000383ffff */
.L_x_7295:
        /* <DEDUP_REMOVED lines=30> */
.L_x_7301:
[----:B------:R0:W5:Y:S02]  /*1a20*/  LDG.E R3, desc[UR36][R26.64] ;  /* 0x000000241a037981 */ /* 0x000164000c1e1900 */
.L_x_7300:
[----:B------:R-:W-:Y:S05]  /*1a30*/  BSYNC.RECONVERGENT B6 ;  /* 0x0000000000067941 */ /* 0x000fea0003800200 */
.L_x_7299:
[----:B------:R-:W-:Y:S02]  /*1a40*/  LEA R2, P1, R16, UR42, 0x2 ;  /* 0x0000002a10027c11 */ /* 0x000fe4000f8210ff */
[----:B-----5:R-:W-:Y:S02]  /*1a50*/  FSETP.GTU.FTZ.AND P0, PT, R40, R3, PT ;  /* 0x000000032800720b */ /* 0x020fe40003f1c000 */
[----:B------:R-:W-:Y:S02]  /*1a60*/  LEA.HI.X R3, R16, UR43, R17, 0x2, P1 ;  /* 0x0000002b10037c11 */ /* 0x000fe400088f1411 */
[----:B------:R-:W-:-:S05]  /*1a70*/  SEL R5, RZ, 0x1, P0 ;  /* 0x00000001ff057807 */ /* 0x000fca0000000000 */
[----:B------:R1:W-:Y:S04]  /*1a80*/  STG.E desc[UR36][R2.64], R5 ;  /* 0x0000000502007986 */ /* 0x0003e8000c101924 */
.L_x_7297:
[----:B------:R-:W-:Y:S05]  /*1a90*/  BSYNC.RELIABLE B7 ;  /* 0x0000000000077941 */ /* 0x000fea0003800100 */
.L_x_7296:
        /* <DEDUP_REMOVED lines=23> */
.L_x_7304:
[----:B------:R2:W5:Y:S02]  /*1c10*/  LDG.E R0, desc[UR36][R16.64] ;  /* 0x0000002410007981 */ /* 0x000564000c1e1900 */
.L_x_7303:
[----:B------:R-:W-:Y:S05]  /*1c20*/  BSYNC.RECONVERGENT B6 ;  /* 0x0000000000067941 */ /* 0x000fea0003800200 */
.L_x_7302:
[C---:B-1----:R-:W-:Y:S02]  /*1c30*/  LEA R2, P1, R22.reuse, UR42, 0x2 ;  /* 0x0000002a16027c11 */ /* 0x042fe4000f8210ff */
[----:B-----5:R-:W-:Y:S02]  /*1c40*/  FSETP.GTU.FTZ.AND P0, PT, R39, R0, PT ;  /* 0x000000002700720b */ /* 0x020fe40003f1c000 */
[----:B------:R-:W-:Y:S02]  /*1c50*/  LEA.HI.X R3, R22, UR43, R23, 0x2, P1 ;  /* 0x0000002b16037c11 */ /* 0x000fe400088f1417 */
[----:B------:R-:W-:-:S05]  /*1c60*/  SEL R5, RZ, 0x1, P0 ;  /* 0x00000001ff057807 */ /* 0x000fca0000000000 */
[----:B------:R1:W-:Y:S04]  /*1c70*/  STG.E desc[UR36][R2.64], R5 ;  /* 0x0000000502007986 */ /* 0x0003e8000c101924 */
.L_x_10326:
        /* <DEDUP_REMOVED lines=23> */
.L_x_7307:
[----:B------:R1:W5:Y:S02]  /*1df0*/  LDG.E R3, desc[UR36][R16.64] ;  /* 0x0000002410037981 */ /* 0x000364000c1e1900 */
.L_x_7306:
[----:B------:R-:W-:Y:S05]  /*1e00*/  BSYNC.RECONVERGENT B6 ;  /* 0x0000000000067941 */ /* 0x000fea0003800200 */
.L_x_7305:
[----:B------:R-:W-:Y:S02]  /*1e10*/  LEA R2, P1, R30, UR42, 0x2 ;  /* 0x0000002a1e027c11 */ /* 0x000fe4000f8210ff */
[----:B-----5:R-:W-:Y:S02]  /*1e20*/  FSETP.GTU.FTZ.AND P0, PT, R36, R3, PT ;  /* 0x000000032400720b */ /* 0x020fe40003f1c000 */
[----:B------:R-:W-:Y:S02]  /*1e30*/  LEA.HI.X R3, R30, UR43, R31, 0x2, P1 ;  /* 0x0000002b1e037c11 */ /* 0x000fe400088f141f */
[----:B------:R-:W-:-:S05]  /*1e40*/  SEL R5, RZ, 0x1, P0 ;  /* 0x00000001ff057807 */ /* 0x000fca0000000000 */
[----:B------:R2:W-:Y:S04]  /*1e50*/  STG.E desc[UR36][R2.64], R5 ;  /* 0x0000000502007986 */ /* 0x0005e8000c101924 */
.L_x_10325:
[----:B------:R-:W-:Y:S05]  /*1e60*/  BSYNC.RELIABLE B8 ;  /* 0x0000000000087941 */ /* 0x000fea0003800100 */
.L_x_7294:
        /* <DEDUP_REMOVED lines=23> */
.L_x_7310:
[----:B------:R1:W5:Y:S02]  /*1fe0*/  LDG.E R0, desc[UR36][R16.64] ;  /* 0x0000002410007981 */ /* 0x000364000c1e1900 */
.L_x_7309:
[----:B------:R-:W-:Y:S05]  /*1ff0*/  BSYNC.RECONVERGENT B6 ;  /* 0x0000000000067941 */ /* 0x000fea0003800200 */
.L_x_7308:
[C---:B--2---:R-:W-:Y:S02]  /*2000*/  LEA R2, P1, R34.reuse, UR42, 0x2 ;  /* 0x0000002a22027c11 */ /* 0x044fe4000f8210ff */
[----:B-----5:R-:W-:Y:S02]  /*2010*/  FSETP.GTU.FTZ.AND P0, PT, R37, R0, PT ;  /* 0x000000002500720b */ /* 0x020fe40003f1c000 */
[----:B------:R-:W-:Y:S02]  /*2020*/  LEA.HI.X R3, R34, UR43, R35, 0x2, P1 ;  /* 0x0000002b22037c11 */ /* 0x000fe400088f1423 */
[----:B------:R-:W-:-:S05]  /*2030*/  SEL R5, RZ, 0x1, P0 ;  /* 0x00000001ff057807 */ /* 0x000fca0000000000 */
[----:B------:R2:W-:Y:S01]  /*2040*/  STG.E desc[UR36][R2.64], R5 ;  /* 0x0000000502007986 */ /* 0x0005e2000c101924 */
[----:B------:R-:W-:Y:S05]  /*2050*/  BRA `(.L_x_7298) ;  /* 0x0000000000047947 */ /* 0x000fea0003800000 */
.L_x_10327:
[----:B------:R-:W-:Y:S05]  /*2060*/  BREAK.RELIABLE B8 ;  /* 0x0000000000087942 */ /* 0x000fea0003800100 */
.L_x_7298:
[----:B------:R-:W-:Y:S05]  /*2070*/  BSYNC.RECONVERGENT B9 ;  /* 0x0000000000097941 */ /* 0x000fea0003800200 */
.L_x_7293:
[----:B------:R-:W3:Y:S01]  /*2080*/  LDCU UR4, c[0x0][0x360] ;  /* 0x00006c00ff0477ac */ /* 0x000ee20008000800 */
[----:B--2---:R-:W3:Y:S02]  /*2090*/  LDC R3, c[0x0][0x370] ;  /* 0x0000dc00ff037b82 */ /* 0x004ee40000000800 */
[----:B---3--:R-:W-:-:S05]  /*20a0*/  IMAD R3, R3, UR4, RZ ;  /* 0x0000000403037c24 */ /* 0x008fca000f8e02ff */
[----:B------:R-:W-:-:S04]  /*20b0*/  LEA R38, R3, R38, 0x2 ;  /* 0x0000002603267211 */ /* 0x000fc800078e10ff */
[----:B------:R-:W-:-:S13]  /*20c0*/  ISETP.GE.U32.AND P0, PT, R38, UR49, PT ;  /* 0x0000003126007c0c */ /* 0x000fda000bf06070 */
[----:B------:R-:W-:Y:S05]  /*20d0*/  @!P0 BRA `(.L_x_7311) ;  /* 0xffffffe000248947 */ /* 0x000fea000383ffff */
[----:B------:R-:W-:Y:S05]  /*20e0*/  BSYNC.RECONVERGENT B10 ;  /* 0x00000000000a7941 */ /* 0x000fea0003800200 */
.L_x_7282:
[----:B------:R-:W-:Y:S05]  /*20f0*/  EXIT ;  /* 0x000000000000794d */ /* 0x000fea0003800000 */
.L_x_7312:
        /* <DEDUP_REMOVED lines=16> */
.L_x_10647:


//--------------------- .text._ZN2at4cuda57_GLOBAL__N__cd6b329d_24_DistributionBernoulli_cu_7537a20d21kernelPointwiseApply2IZNS_6native9templates4cuda28bernoulli_tensor_cuda_kernelIifEEvRKNS_10TensorBaseES9_NS_15PhiloxCudaStateEEUliRiSB_SB_SB_RKfSD_SD_SD_E_iSC_jLi2ELi1ELi4ELi512ELi2EEEvNS0_6detail10TensorInfoIT0_T2_EENSG_IT1_SI_EESI_T_ --------------------------
	.section	.text._ZN2at4cuda57_GLOBAL__N__cd6b329d_24_DistributionBernoulli_cu_7537a20d21kernelPointwiseApply2IZNS_6native9templates4cuda28bernoulli_tensor_cuda_kernelIifEEvRKNS_10TensorBaseES9_NS_15PhiloxCudaStateEEUliRiSB_SB_SB_RKfSD_SD_SD_E_iSC_jLi2ELi1ELi4ELi512ELi2EEEvNS0_6detail10TensorInfoIT0_T2_EENSG_IT1_SI_EESI_T_,"ax",@progbits
	.align	128
.text._ZN2at4cuda57_GLOBAL__N__cd6b329d_24_DistributionBernoulli_cu_7537a20d21kernelPointwiseApply2IZNS_6native9templates4cuda28bernoulli_tensor_cuda_kernelIifEEvRKNS_10TensorBaseES9_NS_15PhiloxCudaStateEEUliRiSB_SB_SB_RKfSD_SD_SD_E_iSC_jLi2ELi1ELi4ELi512ELi2EEEvNS0_6detail10TensorInfoIT0_T2_EENSG_IT1_SI_EESI_T_:
        .type           _ZN2at4cuda57_GLOBAL__N__cd6b329d_24_DistributionBernoulli_cu_7537a20d21kernelPointwiseApply2IZNS_6native9templates4cuda28bernoulli_tensor_cuda_kernelIifEEvRKNS_10TensorBaseES9_NS_15PhiloxCudaStateEEUliRiSB_SB_SB_RKfSD_SD_SD_E_iSC_jLi2ELi1ELi4ELi512ELi2EEEvNS0_6detail10TensorInfoIT0_T2_EENSG_IT1_SI_EESI_T_,@function
        .size           _ZN2at4cuda57_GLOBAL__N__cd6b329d_24_DistributionBernoulli_cu_7537a20d21kernelPointwiseApply2IZNS_6native9templates4cuda28bernoulli_tensor_cuda_kernelIifEEvRKNS_10TensorBaseES9_NS_15PhiloxCudaStateEEUliRiSB_SB_SB_RKfSD_SD_SD_E_iSC_jLi2ELi1ELi4ELi512ELi2EEEvNS0_6detail10TensorInfoIT0_T2_EENSG_IT1_SI_EESI_T_,(.L_x_10648 - _ZN2at4cuda57_GLOBAL__N__cd6b329d_24_DistributionBernoulli_cu_7537a20d21kernelPointwiseApply2IZNS_6native9templates4cuda28bernoulli_tensor_cuda_kernelIifEEvRKNS_10TensorBaseES9_NS_15PhiloxCudaStateEEUliRiSB_SB_SB_RKfSD_SD_SD_E_iSC_jLi2ELi1ELi4ELi512ELi2EEEvNS0_6detail10TensorInfoIT0_T2_EENSG_IT1_SI_EESI_T_)
        .other          _ZN2at4cuda57_GLOBAL__N__cd6b329d_24_DistributionBernoulli_cu_7537a20d21kernelPointwiseApply2IZNS_6native9templates4cuda28bernoulli_tensor_cuda_kernelIifEEvRKNS_10TensorBaseES9_NS_15PhiloxCudaStateEEUliRiSB_SB_SB_RKfSD_SD_SD_E_iSC_jLi2ELi1ELi4ELi512ELi2EEEvNS0_6detail10TensorInfoIT0_T2_EENSG_IT1_SI_EESI_T_,@"STO_CUDA_ENTRY STV_DEFAULT"
_ZN2at4cuda57_GLOBAL__N__cd6b329d_24_DistributionBernoulli_cu_7537a20d21kernelPointwiseApply2IZNS_6native9templates4cuda28bernoulli_tensor_cuda_kernelIifEEvRKNS_10TensorBaseES9_NS_15PhiloxCudaStateEEUliRiSB_SB_SB_RKfSD_SD_SD_E_iSC_jLi2ELi1ELi4ELi512ELi2EEEvNS0_6detail10TensorInfoIT0_T2_EENSG_IT1_SI_EESI_T_:
        /* <DEDUP_REMOVED lines=23> */
.L_x_7342:
        /* <DEDUP_REMOVED lines=138> */
.L_x_7315:
[----:B------:R-:W-:Y:S05]  /*0a10*/  BSYNC.RECONVERGENT B0 ;  /* 0x0000000000007941 */ /* 0x000fea0003800200 */
.L_x_7314:
        /* <DEDUP_REMOVED lines=38> */
.L_x_7317:
[----:B------:R-:W-:Y:S05]  /*0c80*/  BSYNC.RECONVERGENT B0 ;  /* 0x0000000000007941 */ /* 0x000fea0003800200 */
.L_x_7316:
        /* <DEDUP_REMOVED lines=35> */
.L_x_7319:
[----:B------:R-:W-:Y:S05]  /*0ec0*/  BSYNC.RECONVERGENT B0 ;  /* 0x0000000000007941 */ /* 0x000fea0003800200 */
.L_x_7318:
        /* <DEDUP_REMOVED lines=26> */
.L_x_7321:
[----:B------:R-:W-:Y:S05]  /*1070*/  BSYNC.RECONVERGENT B0 ;  /* 0x0000000000007941 */ /* 0x000fea0003800200 */
.L_x_7320:
        /* <DEDUP_REMOVED lines=12> */
.L_x_7322:
        /* <DEDUP_REMOVED lines=8> */
.L_x_7323:
        /* <DEDUP_REMOVED lines=19> */
.L_x_10328:
[----:B------:R-:W-:Y:S05]  /*12f0*/  BRX R4 -0x1300                                                                                                                                                                                                                                                                                                                                                                                                                                                                               (*"BRANCH_TARGETS .L_x_10329,.L_x_10330,.L_x_10331"*) ;  /* 0xffffffec04407949 */ /* 0x000fea000383ffff */
.L_x_7326:
        /* <DEDUP_REMOVED lines=30> */
.L_x_7332:
[----:B------:R0:W5:Y:S02]  /*14e0*/  LDG.E R0, desc[UR36][R16.64] ;  /* 0x0000002410007981 */ /* 0x000164000c1e1900 */
.L_x_7331:
[----:B------:R-:W-:Y:S05]  /*14f0*/  BSYNC.RECONVERGENT B6 ;  /* 0x0000000000067941 */ /* 0x000fea0003800200 */
.L_x_7330:
[C---:B------:R-:W-:Y:S02]  /*1500*/  LEA R4, P1, R22.reuse, UR42, 0x2 ;  /* 0x0000002a16047c11 */ /* 0x040fe4000f8210ff */
[----:B-----5:R-:W-:Y:S02]  /*1510*/  FSETP.GTU.FTZ.AND P0, PT, R35, R0, PT ;  /* 0x000000002300720b */ /* 0x020fe40003f1c000 */
[----:B------:R-:W-:Y:S02]  /*1520*/  LEA.HI.X R5, R22, UR43, R23, 0x2, P1 ;  /* 0x0000002b16057c11 */ /* 0x000fe400088f1417 */
[----:B------:R-:W-:-:S05]  /*1530*/  SEL R3, RZ, 0x1, P0 ;  /* 0x00000001ff037807 */ /* 0x000fca0000000000 */
[----:B------:R1:W-:Y:S04]  /*1540*/  STG.E desc[UR36][R4.64], R3 ;  /* 0x0000000304007986 */ /* 0x0003e8000c101924 */
.L_x_7328:
[----:B------:R-:W-:Y:S05]  /*1550*/  BSYNC.RELIABLE B7 ;  /* 0x0000000000077941 */ /* 0x000fea0003800100 */
.L_x_7327:
        /* <DEDUP_REMOVED lines=23> */
.L_x_7335:
[----:B------:R0:W5:Y:S02]  /*16d0*/  LDG.E R3, desc[UR36][R16.64] ;  /* 0x0000002410037981 */ /* 0x000164000c1e1900 */
.L_x_7334:
[----:B------:R-:W-:Y:S05]  /*16e0*/  BSYNC.RECONVERGENT B6 ;  /* 0x0000000000067941 */ /* 0x000fea0003800200 */
.L_x_7333:
[----:B------:R-:W-:Y:S02]  /*16f0*/  LEA R4, P1, R24, UR42, 0x2 ;  /* 0x0000002a18047c11 */ /* 0x000fe4000f8210ff */
[----:B-----5:R-:W-:Y:S02]  /*1700*/  FSETP.GTU.FTZ.AND P0, PT, R34, R3, PT ;  /* 0x000000032200720b */ /* 0x020fe40003f1c000 */
[----:B------:R-:W-:Y:S02]  /*1710*/  LEA.HI.X R5, R24, UR43, R25, 0x2, P1 ;  /* 0x0000002b18057c11 */ /* 0x000fe400088f1419 */
[----:B------:R-:W-:-:S05]  /*1720*/  SEL R3, RZ, 0x1, P0 ;  /* 0x00000001ff037807 */ /* 0x000fca0000000000 */
[----:B------:R1:W-:Y:S04]  /*1730*/  STG.E desc[UR36][R4.64], R3 ;  /* 0x0000000304007986 */ /* 0x0003e8000c101924 */
.L_x_10330:
        /* <DEDUP_REMOVED lines=23> */
.L_x_7338:
[----:B------:R0:W5:Y:S02]  /*18b0*/  LDG.E R0, desc[UR36][R16.64] ;  /* 0x0000002410007981 */ /* 0x000164000c1e1900 */
.L_x_7337:
[----:B------:R-:W-:Y:S05]  /*18c0*/  BSYNC.RECONVERGENT B6 ;  /* 0x0000000000067941 */ /* 0x000fea0003800200 */
.L_x_7336:
[C---:B-1----:R-:W-:Y:S02]  /*18d0*/  LEA R4, P1, R26.reuse, UR42, 0x2 ;  /* 0x0000002a1a047c11 */ /* 0x042fe4000f8210ff */
[----:B-----5:R-:W-:Y:S02]  /*18e0*/  FSETP.GTU.FTZ.AND P0, PT, R33, R0, PT ;  /* 0x000000002100720b */ /* 0x020fe40003f1c000 */
[----:B------:R-:W-:Y:S02]  /*18f0*/  LEA.HI.X R5, R26, UR43, R27, 0x2, P1 ;  /* 0x0000002b1a057c11 */ /* 0x000fe400088f141b */
[----:B------:R-:W-:-:S05]  /*1900*/  SEL R3, RZ, 0x1, P0 ;  /* 0x00000001ff037807 */ /* 0x000fca0000000000 */
[----:B------:R1:W-:Y:S04]  /*1910*/  STG.E desc[UR36][R4.64], R3 ;  /* 0x0000000304007986 */ /* 0x0003e8000c101924 */
.L_x_10329:
[----:B------:R-:W-:Y:S05]  /*1920*/  BSYNC.RELIABLE B8 ;  /* 0x0000000000087941 */ /* 0x000fea0003800100 */
.L_x_7325:
        /* <DEDUP_REMOVED lines=23> */
.L_x_7341:
[----:B------:R0:W5:Y:S02]  /*1aa0*/  LDG.E R3, desc[UR36][R16.64] ;  /* 0x0000002410037981 */ /* 0x000164000c1e1900 */
.L_x_7340:
[----:B------:R-:W-:Y:S05]  /*1ab0*/  BSYNC.RECONVERGENT B6 ;  /* 0x0000000000067941 */ /* 0x000fea0003800200 */
.L_x_7339:
[----:B------:R-:W-:Y:S02]  /*1ac0*/  LEA R4, P1, R36, UR42, 0x2 ;  /* 0x0000002a24047c11 */ /* 0x000fe4000f8210ff */
[----:B-----5:R-:W-:Y:S02]  /*1ad0*/  FSETP.GTU.FTZ.AND P0, PT, R32, R3, PT ;  /* 0x000000032000720b */ /* 0x020fe40003f1c000 */
[----:B------:R-:W-:Y:S02]  /*1ae0*/  LEA.HI.X R5, R36, UR43, R37, 0x2, P1 ;  /* 0x0000002b24057c11 */ /* 0x000fe400088f1425 */
[----:B------:R-:W-:-:S05]  /*1af0*/  SEL R3, RZ, 0x1, P0 ;  /* 0x00000001ff037807 */ /* 0x000fca0000000000 */
[----:B------:R1:W-:Y:S01]  /*1b00*/  STG.E desc[UR36][R4.64], R3 ;  /* 0x0000000304007986 */ /* 0x0003e2000c101924 */
[----:B------:R-:W-:Y:S05]  /*1b10*/  BRA `(.L_x_7329) ;  /* 0x0000000000047947 */ /* 0x000fea0003800000 */
.L_x_10331:
[----:B------:R-:W-:Y:S05]  /*1b20*/  BREAK.RELIABLE B8 ;  /* 0x0000000000087942 */ /* 0x000fea0003800100 */
.L_x_7329:
[----:B------:R-:W-:Y:S05]  /*1b30*/  BSYNC.RECONVERGENT B9 ;  /* 0x0000000000097941 */ /* 0x000fea0003800200 */
.L_x_7324:
[----:B------:R-:W-:-:S05]  /*1b40*/  IMAD R29, R2, 0x4, R29 ;  /* 0x00000004021d7824 */ /* 0x000fca00078e021d */
[----:B------:R-:W-:-:S13]  /*1b50*/  ISETP.GE.U32.AND P0, PT, R29, UR46, PT ;  /* 0x0000002e1d007c0c */ /* 0x000fda000bf06070 */
[----:B------:R-:W-:Y:S05]  /*1b60*/  @!P0 BRA `(.L_x_7342) ;  /* 0xffffffe400808947 */ /* 0x000fea000383ffff */
[----:B------:R-:W-:Y:S05]  /*1b70*/  BSYNC.RECONVERGENT B10 ;  /* 0x00000000000a7941 */ /* 0x000fea0003800200 */
.L_x_7313:
[----:B------:R-:W-:Y:S05]  /*1b80*/  EXIT ;  /* 0x000000000000794d */ /* 0x000fea0003800000 */
.L_x_7343:
        /* <DEDUP_REMOVED lines=15> */
.L_x_10648:


//--------------------- .text._ZN2at4cuda57_GLOBAL__N__cd6b329d_24_DistributionBernoulli_cu_7537a20d21kernelPointwiseApply2IZNS_6native9templates4cuda28bernoulli_tensor_cuda_kernelIifEEvRKNS_10TensorBaseES9_NS_15PhiloxCudaStateEEUliRiSB_SB_SB_RKfSD_SD_SD_E_iSC_jLi1ELin1ELi4ELi512ELi2EEEvNS0_6detail10TensorInfoIT0_T2_EENSG_IT1_SI_EESI_T_ --------------------------
	.section	.text._ZN2at4cuda57_GLOBAL__N__cd6b329d_24_DistributionBernoulli_cu_7537a20d21kernelPointwiseApply2IZNS_6native9templates4cuda28bernoulli_tensor_cuda_kernelIifEEvRKNS_10TensorBaseES9_NS_15PhiloxCudaStateEEUliRiSB_SB_SB_RKfSD_SD_SD_E_iSC_jLi1ELin1ELi4ELi512ELi2EEEvNS0_6detail10TensorInfoIT0_T2_EENSG_IT1_SI_EESI_T_,"ax",@progbits
	.align	128
.text._ZN2at4cuda57_GLOBAL__N__cd6b329d_24_DistributionBernoulli_cu_7537a20d21kernelPointwiseApply2IZNS_6native9templates4cuda28bernoulli_tensor_cuda_kernelIifEEvRKNS_10TensorBaseES9_NS_15PhiloxCudaStateEEUliRiSB_SB_SB_RKfSD_SD_SD_E_iSC_jLi1ELin1ELi4ELi512ELi2EEEvNS0_6detail10TensorInfoIT0_T2_EENSG_IT1_SI_EESI_T_:
        .type           _ZN2at4cuda57_GLOBAL__N__cd6b329d_24_DistributionBernoulli_cu_7537a20d21kernelPointwiseApply2IZNS_6native9templates4cuda28bernoulli_tensor_cuda_kernelIifEEvRKNS_10TensorBaseES9_NS_15PhiloxCudaStateEEUliRiSB_SB_SB_RKfSD_SD_SD_E_iSC_jLi1ELin1ELi4ELi512ELi2EEEvNS0_6detail10TensorInfoIT0_T2_EENSG_IT1_SI_EESI_T_,@function
        .size           _ZN2at4cuda57_GLOBAL__N__cd6b329d_24_DistributionBernoulli_cu_7537a20d21kernelPointwiseApply2IZNS_6native9templates4cuda28bernoulli_tensor_cuda_kernelIifEEvRKNS_10TensorBaseES9_NS_15PhiloxCudaStateEEUliRiSB_SB_SB_RKfSD_SD_SD_E_iSC_jLi1ELin1ELi4ELi512ELi2EEEvNS0_6detail10TensorInfoIT0_T2_EENSG_IT1_SI_EESI_T_,(.L_x_10649 - _ZN2at4cuda57_GLOBAL__N__cd6b329d_24_DistributionBernoulli_cu_7537a20d21kernelPointwiseApply2IZNS_6native9templates4cuda28bernoulli_tensor_cuda_kernelIifEEvRKNS_10TensorBaseES9_NS_15PhiloxCudaStateEEUliRiSB_SB_SB_RKfSD_SD_SD_E_iSC_jLi1ELin1ELi4ELi512ELi2EEEvNS0_6detail10TensorInfoIT0_T2_EENSG_IT1_SI_EESI_T_)
        .other          _ZN2at4cuda57_GLOBAL__N__cd6b329d_24_DistributionBernoulli_cu_7537a20d21kernelPointwiseApply2IZNS_6native9templates4cuda28bernoulli_tensor_cuda_kernelIifEEvRKNS_10TensorBaseES9_NS_15PhiloxCudaStateEEUliRiSB_SB_SB_RKfSD_SD_SD_E_iSC_jLi1ELin1ELi4ELi512ELi2EEEvNS0_6detail10TensorInfoIT0_T2_EENSG_IT1_SI_EESI_T_,@"STO_CUDA_ENTRY STV_DEFAULT"
_ZN2at4cuda57_GLOBAL__N__cd6b329d_24_DistributionBernoulli_cu_7537a20d21kernelPointwiseApply2IZNS_6native9templates4cuda28bernoulli_tensor_cuda_kernelIifEEvRKNS_10TensorBaseES9_NS_15PhiloxCudaStateEEUliRiSB_SB_SB_RKfSD_SD_SD_E_iSC_jLi1ELin1ELi4ELi512ELi2EEEvNS0_6detail10TensorInfoIT0_T2_EENSG_IT1_SI_EESI_T_:
        /* <DEDUP_REMOVED lines=24> */
.L_x_7393:
        /* <DEDUP_REMOVED lines=28> */
.L_x_7349:
        /* <DEDUP_REMOVED lines=206> */
.L_x_7348:
[----:B------:R-:W-:-:S07]  /*1020*/  VIADD R2, R2, 0x4 ;  /* 0x0000000402027836 */ /* 0x000fce0000000000 */
.L_x_7347:
        /* <DEDUP_REMOVED lines=107> */
.L_x_7350:
        /* <DEDUP_REMOVED lines=56> */
.L_x_7351:
        /* <DEDUP_REMOVED lines=28> */
.L_x_7346:
[----:B------:R-:W0:Y:S01]  /*1c20*/  LDCU UR4, c[0x0][0x4c4] ;  /* 0x00009880ff0477ac */ /* 0x000e220008000800 */
[----:B------:R-:W-:Y:S02]  /*1c30*/  HFMA2 R19, -RZ, RZ, 0, 0 ;  /* 0x00000000ff137431 */ /* 0x000fe400000001ff */
[----:B0-----:R-:W-:-:S07]  /*1c40*/  IMAD R18, R7, UR4, R18 ;  /* 0x0000000407127c24 */ /* 0x001fce000f8e0212 */
.L_x_7345:
[----:B------:R-:W-:Y:S05]  /*1c50*/  BSYNC.RECONVERGENT B0 ;  /* 0x0000000000007941 */ /* 0x000fea0003800200 */
.L_x_7344:
        /* <DEDUP_REMOVED lines=18> */
.L_x_7356:
        /* <DEDUP_REMOVED lines=206> */
.L_x_7355:
        /* <DEDUP_REMOVED lines=107> */
.L_x_7357:
        /* <DEDUP_REMOVED lines=56> */
.L_x_7358:
        /* <DEDUP_REMOVED lines=28> */
.L_x_7354:
[----:B------:R-:W0:Y:S02]  /*3650*/  LDCU UR4, c[0x0][0x4c4] ;  /* 0x00009880ff0477ac */ /* 0x000e240008000800 */
[----:B0-----:R-:W-:Y:S02]  /*3660*/  IMAD R22, R22, UR4, R23 ;  /* 0x0000000416167c24 */ /* 0x001fe4000f8e0217 */
[----:B------:R-:W-:-:S07]  /*3670*/  HFMA2 R23, -RZ, RZ, 0, 0 ;  /* 0x00000000ff177431 */ /* 0x000fce00000001ff */
.L_x_7353:
[----:B------:R-:W-:Y:S05]  /*3680*/  BSYNC.RECONVERGENT B0 ;  /* 0x0000000000007941 */ /* 0x000fea0003800200 */
.L_x_7352:
        /* <DEDUP_REMOVED lines=17> */
.L_x_7363:
        /* <DEDUP_REMOVED lines=206> */
.L_x_7362:
        /* <DEDUP_REMOVED lines=107> */
.L_x_7364:
        /* <DEDUP_REMOVED lines=56> */
.L_x_7365:
        /* <DEDUP_REMOVED lines=28> */
.L_x_7361:
[----:B------:R-:W0:Y:S02]  /*5070*/  LDCU UR4, c[0x0][0x4c4] ;  /* 0x00009880ff0477ac */ /* 0x000e240008000800 */
[----:B0-----:R-:W-:Y:S02]  /*5080*/  IMAD R24, R25, UR4, R24 ;  /* 0x0000000419187c24 */ /* 0x001fe4000f8e0218 */
[----:B------:R-:W-:-:S07]  /*5090*/  HFMA2 R25, -RZ, RZ, 0, 0 ;  /* 0x00000000ff197431 */ /* 0x000fce00000001ff */
.L_x_7360:
[----:B------:R-:W-:Y:S05]  /*50a0*/  BSYNC.RECONVERGENT B0 ;  /* 0x0000000000007941 */ /* 0x000fea0003800200 */
.L_x_7359:
        /* <DEDUP_REMOVED lines=17> */
.L_x_7370:
        /* <DEDUP_REMOVED lines=206> */
.L_x_7369:
        /* <DEDUP_REMOVED lines=107> */
.L_x_7371:
        /* <DEDUP_REMOVED lines=56> */
.L_x_7372:
        /* <DEDUP_REMOVED lines=28> */
.L_x_7368:
[----:B------:R-:W0:Y:S01]  /*6a90*/  LDCU UR4, c[0x0][0x4c4] ;  /* 0x00009880ff0477ac */ /* 0x000e220008000800 */
[----:B------:R-:W-:Y:S02]  /*6aa0*/  HFMA2 R5, -RZ, RZ, 0, 0 ;  /* 0x00000000ff057431 */ /* 0x000fe400000001ff */
[----:B0-----:R-:W-:-:S07]  /*6ab0*/  IMAD R4, R2, UR4, R7 ;  /* 0x0000000402047c24 */ /* 0x001fce000f8e0207 */
.L_x_7367:
[----:B------:R-:W-:Y:S05]  /*6ac0*/  BSYNC.RECONVERGENT B0 ;  /* 0x0000000000007941 */ /* 0x000fea0003800200 */
.L_x_7366:
        /* <DEDUP_REMOVED lines=125> */
.L_x_7373:
        /* <DEDUP_REMOVED lines=8> */
.L_x_7374:
        /* <DEDUP_REMOVED lines=18> */
.L_x_10332:
[----:B------:R-:W-:Y:S05]  /*7440*/  BRX R4 -0x7450                                                                                                                                                                                                                                                                                                                                                                                                                                                                               (*"BRANCH_TARGETS .L_x_10333,.L_x_10334,.L_x_10335"*) ;  /* 0xffffff8804ec7949 */ /* 0x000fea000383ffff */
.L_x_7377:
        /* <DEDUP_REMOVED lines=31> */
.L_x_7383:
[----:B------:R0:W5:Y:S02]  /*7640*/  LDG.E R0, desc[UR36][R26.64] ;  /* 0x000000241a007981 */ /* 0x000164000c1e1900 */
.L_x_7382:
[----:B------:R-:W-:Y:S05]  /*7650*/  BSYNC.RECONVERGENT B6 ;  /* 0x0000000000067941 */ /* 0x000fea0003800200 */
.L_x_7381:
        /* <DEDUP_REMOVED lines=11> */
[----:B------:R1:W-:Y:S02]  /*7710*/  STG.E desc[UR36][R2.64], R5 ;  /* 0x0000000502007986 */ /* 0x0003e4000c101924 */
.L_x_7379:
[----:B------:R-:W-:Y:S05]  /*7720*/  BSYNC.RELIABLE B7 ;  /* 0x0000000000077941 */ /* 0x000fea0003800100 */
.L_x_7378:
        /* <DEDUP_REMOVED lines=24> */
.L_x_7386:
[----:B------:R0:W5:Y:S02]  /*78b0*/  LDG.E R0, desc[UR36][R26.64] ;  /* 0x000000241a007981 */ /* 0x000164000c1e1900 */
.L_x_7385:
[----:B------:R-:W-:Y:S05]  /*78c0*/  BSYNC.RECONVERGENT B6 ;  /* 0x0000000000067941 */ /* 0x000fea0003800200 */
.L_x_7384:
        /* <DEDUP_REMOVED lines=11> */
[----:B------:R1:W-:Y:S02]  /*7980*/  STG.E desc[UR36][R2.64], R5 ;  /* 0x0000000502007986 */ /* 0x0003e4000c101924 */
.L_x_10334:
        /* <DEDUP_REMOVED lines=24> */
.L_x_7389:
[----:B------:R1:W5:Y:S02]  /*7b10*/  LDG.E R5, desc[UR36][R24.64] ;  /* 0x0000002418057981 */ /* 0x000364000c1e1900 */
.L_x_7388:
[----:B------:R-:W-:Y:S05]  /*7b20*/  BSYNC.RECONVERGENT B6 ;  /* 0x0000000000067941 */ /* 0x000fea0003800200 */
.L_x_7387:
        /* <DEDUP_REMOVED lines=10> */
[----:B------:R2:W-:Y:S02]  /*7bd0*/  STG.E desc[UR36][R2.64], R5 ;  /* 0x0000000502007986 */ /* 0x0005e4000c101924 */
.L_x_10333:
[----:B------:R-:W-:Y:S05]  /*7be0*/  BSYNC.RELIABLE B8 ;  /* 0x0000000000087941 */ /* 0x000fea0003800100 */
.L_x_7376:
        /* <DEDUP_REMOVED lines=24> */
.L_x_7392:
[----:B------:R3:W5:Y:S02]  /*7d70*/  LDG.E R0, desc[UR36][R22.64] ;  /* 0x0000002416007981 */ /* 0x000764000c1e1900 */
.L_x_7391:
[----:B------:R-:W-:Y:S05]  /*7d80*/  BSYNC.RECONVERGENT B6 ;  /* 0x0000000000067941 */ /* 0x000fea0003800200 */
.L_x_7390:
        /* <DEDUP_REMOVED lines=11> */
[----:B------:R0:W-:Y:S01]  /*7e40*/  STG.E desc[UR36][R4.64], R7 ;  /* 0x0000000704007986 */ /* 0x0001e2000c101924 */
[----:B------:R-:W-:Y:S05]  /*7e50*/  BRA `(.L_x_7380) ;  /* 0x0000000000047947 */ /* 0x000fea0003800000 */
.L_x_10335:
[----:B------:R-:W-:Y:S05]  /*7e60*/  BREAK.RELIABLE B8 ;  /* 0x0000000000087942 */ /* 0x000fea0003800100 */
.L_x_7380:
[----:B------:R-:W-:Y:S05]  /*7e70*/  BSYNC.RECONVERGENT B9 ;  /* 0x0000000000097941 */ /* 0x000fea0003800200 */
.L_x_7375:
[----:B------:R-:W-:-:S04]  /*7e80*/  LEA R28, R29, R28, 0x2 ;  /* 0x0000001c1d1c7211 */ /* 0x000fc800078e10ff */
[----:B------:R-:W-:-:S13]  /*7e90*/  ISETP.GE.U32.AND P0, PT, R28, R3, PT ;  /* 0x000000031c00720c */ /* 0x000fda0003f06070 */
[----:B------:R-:W-:Y:S05]  /*7ea0*/  @!P0 BRA `(.L_x_7393) ;  /* 0xffffff8000b48947 */ /* 0x000fea000383ffff */
[----:B------:R-:W-:Y:S05]  /*7eb0*/  EXIT ;  /* 0x000000000000794d */ /* 0x000fea0003800000 */
.L_x_7394:
        /* <DEDUP_REMOVED lines=12> */
.L_x_10649:


//--------------------- .text._ZN2at4cuda57_GLOBAL__N__cd6b329d_24_DistributionBernoulli_cu_7537a20d21kernelPointwiseApply2IZNS_6native9templates4cuda28bernoulli_tensor_cuda_kernelIifEEvRKNS_10TensorBaseES9_NS_15PhiloxCudaStateEEUliRiSB_SB_SB_RKfSD_SD_SD_E_iSC_jLi1ELi2ELi4ELi512ELi2EEEvNS0_6detail10TensorInfoIT0_T2_EENSG_IT1_SI_EESI_T_ --------------------------
	.section	.text._ZN2at4cuda57_GLOBAL__N__cd6b329d_24_DistributionBernoulli_cu_7537a20d21kernelPointwiseApply2IZNS_6native9templates4cuda28bernoulli_tensor_cuda_kernelIifEEvRKNS_10TensorBaseES9_NS_15PhiloxCudaStateEEUliRiSB_SB_SB_RKfSD_SD_SD_E_iSC_jLi1ELi2ELi4ELi512ELi2EEEvNS0_6detail10TensorInfoIT0_T2_EENSG_IT1_SI_EESI_T_,"ax",@progbits
	.align	128
.text._ZN2at4cuda57_GLOBAL__N__cd6b329d_24_DistributionBernoulli_cu_7537a20d21kernelPointwiseApply2IZNS_6native9templates4cuda28bernoulli_tensor_cuda_kernelIifEEvRKNS_10TensorBaseES9_NS_15PhiloxCudaStateEEUliRiSB_SB_SB_RKfSD_SD_SD_E_iSC_jLi1ELi2ELi4ELi512ELi2EEEvNS0_6detail10TensorInfoIT0_T2_EENSG_IT1_SI_EESI_T_:
        .type           _ZN2at4cuda57_GLOBAL__N__cd6b329d_24_DistributionBernoulli_cu_7537a20d21kernelPointwiseApply2IZNS_6native9templates4cuda28bernoulli_tensor_cuda_kernelIifEEvRKNS_10TensorBaseES9_NS_15PhiloxCudaStateEEUliRiSB_SB_SB_RKfSD_SD_SD_E_iSC_jLi1ELi2ELi4ELi512ELi2EEEvNS0_6detail10TensorInfoIT0_T2_EENSG_IT1_SI_EESI_T_,@function
        .size           _ZN2at4cuda57_GLOBAL__N__cd6b329d_24_DistributionBernoulli_cu_7537a20d21kernelPointwiseApply2IZNS_6native9templates4cuda28bernoulli_tensor_cuda_kernelIifEEvRKNS_10TensorBaseES9_NS_15PhiloxCudaStateEEUliRiSB_SB_SB_RKfSD_SD_SD_E_iSC_jLi1ELi2ELi4ELi512ELi2EEEvNS0_6detail10TensorInfoIT0_T2_EENSG_IT1_SI_EESI_T_,(.L_x_10650 - _ZN2at4cuda57_GLOBAL__N__cd6b329d_24_DistributionBernoulli_cu_7537a20d21kernelPointwiseApply2IZNS_6native9templates4cuda28bernoulli_tensor_cuda_kernelIifEEvRKNS_10TensorBaseES9_NS_15PhiloxCudaStateEEUliRiSB_SB_SB_RKfSD_SD_SD_E_iSC_jLi1ELi2ELi4ELi512ELi2EEEvNS0_6detail10TensorInfoIT0_T2_EENSG_IT1_SI_EESI_T_)
        .other          _ZN2at4cuda57_GLOBAL__N__cd6b329d_24_DistributionBernoulli_cu_7537a20d21kernelPointwiseApply2IZNS_6native9templates4cuda28bernoulli_tensor_cuda_kernelIifEEvRKNS_10TensorBaseES9_NS_15PhiloxCudaStateEEUliRiSB_SB_SB_RKfSD_SD_SD_E_iSC_jLi1ELi2ELi4ELi512ELi2EEEvNS0_6detail10TensorInfoIT0_T2_EENSG_IT1_SI_EESI_T_,@"STO_CUDA_ENTRY STV_DEFAULT"
_ZN2at4cuda57_GLOBAL__N__cd6b329d_24_DistributionBernoulli_cu_7537a20d21kernelPointwiseApply2IZNS_6native9templates4cuda28bernoulli_tensor_cuda_kernelIifEEvRKNS_10TensorBaseES9_NS_15PhiloxCudaStateEEUliRiSB_SB_SB_RKfSD_SD_SD_E_iSC_jLi1ELi2ELi4ELi512ELi2EEEvNS0_6detail10TensorInfoIT0_T2_EENSG_IT1_SI_EESI_T_:
        /* <DEDUP_REMOVED lines=23> */
.L_x_7424:
        /* <DEDUP_REMOVED lines=139> */
.L_x_7397:
[----:B------:R-:W-:Y:S05]  /*0a20*/  BSYNC.RECONVERGENT B0 ;  /* 0x0000000000007941 */ /* 0x000fea0003800200 */
.L_x_7396:
        /* <DEDUP_REMOVED lines=38> */
.L_x_7399:
[----:B------:R-:W-:Y:S05]  /*0c90*/  BSYNC.RECONVERGENT B0 ;  /* 0x0000000000007941 */ /* 0x000fea0003800200 */
.L_x_7398:
        /* <DEDUP_REMOVED lines=34> */
.L_x_7401:
[----:B------:R-:W-:Y:S05]  /*0ec0*/  BSYNC.RECONVERGENT B0 ;  /* 0x0000000000007941 */ /* 0x000fea0003800200 */
.L_x_7400:
        /* <DEDUP_REMOVED lines=26> */
.L_x_7403:
[----:B------:R-:W-:Y:S05]  /*1070*/  BSYNC.RECONVERGENT B0 ;  /* 0x0000000000007941 */ /* 0x000fea0003800200 */
.L_x_7402:
        /* <DEDUP_REMOVED lines=12> */
.L_x_7404:
        /* <DEDUP_REMOVED lines=8> */
.L_x_7405:
        /* <DEDUP_REMOVED lines=18> */
.L_x_10336:
[----:B------:R-:W-:Y:S05]  /*12e0*/  BRX R2 -0x12f0                                                                                                                                                                                                                                                                                                                                                                                                                                                                               (*"BRANCH_TARGETS .L_x_10337,.L_x_10338,.L_x_10339"*) ;  /* 0xffffffec02447949 */ /* 0x000fea000383ffff */
.L_x_7408:
        /* <DEDUP_REMOVED lines=30> */
.L_x_7414:
[----:B------:R0:W5:Y:S02]  /*14d0*/  LDG.E R3, desc[UR36][R16.64] ;  /* 0x0000002410037981 */ /* 0x000164000c1e1900 */
.L_x_7413:
[----:B------:R-:W-:Y:S05]  /*14e0*/  BSYNC.RECONVERGENT B6 ;  /* 0x0000000000067941 */ /* 0x000fea0003800200 */
.L_x_7412:
[C---:B------:R-:W-:Y:S02]  /*14f0*/  LEA R4, P1, R35.reuse, UR42, 0x2 ;  /* 0x0000002a23047c11 */ /* 0x040fe4000f8210ff */
[----:B-----5:R-:W-:Y:S02]  /*1500*/  FSETP.GTU.FTZ.AND P0, PT, R34, R3, PT ;  /* 0x000000032200720b */ /* 0x020fe40003f1c000 */
[----:B------:R-:W-:Y:S02]  /*1510*/  LEA.HI.X R5, R35, UR43, RZ, 0x2, P1 ;  /* 0x0000002b23057c11 */ /* 0x000fe400088f14ff */
[----:B------:R-:W-:-:S05]  /*1520*/  SEL R3, RZ, 0x1, P0 ;  /* 0x00000001ff037807 */ /* 0x000fca0000000000 */
[----:B------:R1:W-:Y:S04]  /*1530*/  STG.E desc[UR36][R4.64], R3 ;  /* 0x0000000304007986 */ /* 0x0003e8000c101924 */
.L_x_7410:
[----:B------:R-:W-:Y:S05]  /*1540*/  BSYNC.RELIABLE B7 ;  /* 0x0000000000077941 */ /* 0x000fea0003800100 */
.L_x_7409:
        /* <DEDUP_REMOVED lines=23> */
.L_x_7417:
[----:B------:R0:W5:Y:S02]  /*16c0*/  LDG.E R3, desc[UR36][R16.64] ;  /* 0x0000002410037981 */ /* 0x000164000c1e1900 */
.L_x_7416:
[----:B------:R-:W-:Y:S05]  /*16d0*/  BSYNC.RECONVERGENT B6 ;  /* 0x0000000000067941 */ /* 0x000fea0003800200 */
.L_x_7415:
[----:B------:R-:W-:Y:S02]  /*16e0*/  LEA R4, P1, R30, UR42, 0x2 ;  /* 0x0000002a1e047c11 */ /* 0x000fe4000f8210ff */
[----:B-----5:R-:W-:Y:S02]  /*16f0*/  FSETP.GTU.FTZ.AND P0, PT, R2, R3, PT ;  /* 0x000000030200720b */ /* 0x020fe40003f1c000 */
[----:B------:R-:W-:Y:S02]  /*1700*/  LEA.HI.X R5, R30, UR43, RZ, 0x2, P1 ;  /* 0x0000002b1e057c11 */ /* 0x000fe400088f14ff */
[----:B------:R-:W-:-:S05]  /*1710*/  SEL R3, RZ, 0x1, P0 ;  /* 0x00000001ff037807 */ /* 0x000fca0000000000 */
[----:B------:R1:W-:Y:S04]  /*1720*/  STG.E desc[UR36][R4.64], R3 ;  /* 0x0000000304007986 */ /* 0x0003e8000c101924 */
.L_x_10338:
        /* <DEDUP_REMOVED lines=23> */
.L_x_7420:
[----:B------:R0:W5:Y:S02]  /*18a0*/  LDG.E R3, desc[UR36][R16.64] ;  /* 0x0000002410037981 */ /* 0x000164000c1e1900 */
.L_x_7419:
[----:B------:R-:W-:Y:S05]  /*18b0*/  BSYNC.RECONVERGENT B6 ;  /* 0x0000000000067941 */ /* 0x000fea0003800200 */
.L_x_7418:
[C---:B------:R-:W-:Y:S02]  /*18c0*/  LEA R2, P1, R31.reuse, UR42, 0x2 ;  /* 0x0000002a1f027c11 */ /* 0x040fe4000f8210ff */
[----:B-----5:R-:W-:Y:S02]  /*18d0*/  FSETP.GTU.FTZ.AND P0, PT, R28, R3, PT ;  /* 0x000000031c00720b */ /* 0x020fe40003f1c000 */
[----:B------:R-:W-:Y:S02]  /*18e0*/  LEA.HI.X R3, R31, UR43, RZ, 0x2, P1 ;  /* 0x0000002b1f037c11 */ /* 0x000fe400088f14ff */
[----:B------:R-:W-:-:S05]  /*18f0*/  SEL R5, RZ, 0x1, P0 ;  /* 0x00000001ff057807 */ /* 0x000fca0000000000 */
[----:B------:R1:W-:Y:S04]  /*1900*/  STG.E desc[UR36][R2.64], R5 ;  /* 0x0000000502007986 */ /* 0x0003e8000c101924 */
.L_x_10337:
[----:B------:R-:W-:Y:S05]  /*1910*/  BSYNC.RELIABLE B8 ;  /* 0x0000000000087941 */ /* 0x000fea0003800100 */
.L_x_7407:
        /* <DEDUP_REMOVED lines=23> */
.L_x_7423:
[----:B------:R0:W5:Y:S02]  /*1a90*/  LDG.E R4, desc[UR36][R16.64] ;  /* 0x0000002410047981 */ /* 0x000164000c1e1900 */
.L_x_7422:
[----:B------:R-:W-:Y:S05]  /*1aa0*/  BSYNC.RECONVERGENT B6 ;  /* 0x0000000000067941 */ /* 0x000fea0003800200 */
.L_x_7421:
        /* <DEDUP_REMOVED lines=9> */
[----:B------:R1:W-:Y:S01]  /*1b40*/  STG.E desc[UR36][R2.64], R5 ;  /* 0x0000000502007986 */ /* 0x0003e2000c101924 */
[----:B------:R-:W-:Y:S05]  /*1b50*/  BRA `(.L_x_7411) ;  /* 0x0000000000047947 */ /* 0x000fea0003800000 */
.L_x_10339:
[----:B------:R-:W-:Y:S05]  /*1b60*/  BREAK.RELIABLE B8 ;  /* 0x0000000000087942 */ /* 0x000fea0003800100 */
.L_x_7411:
[----:B------:R-:W-:Y:S05]  /*1b70*/  BSYNC.RECONVERGENT B9 ;  /* 0x0000000000097941 */ /* 0x000fea0003800200 */
.L_x_7406:
[----:B------:R-:W-:-:S05]  /*1b80*/  IMAD R33, R32, 0x4, R33 ;  /* 0x0000000420217824 */ /* 0x000fca00078e0221 */
[----:B------:R-:W-:-:S13]  /*1b90*/  ISETP.GE.U32.AND P0, PT, R33, R0, PT ;  /* 0x000000002100720c */ /* 0x000fda0003f06070 */
[----:B------:R-:W-:Y:S05]  /*1ba0*/  @!P0 BRA `(.L_x_7424) ;  /* 0xffffffe400708947 */ /* 0x000fea000383ffff */
[----:B------:R-:W-:Y:S05]  /*1bb0*/  BSYNC.RECONVERGENT B10 ;  /* 0x00000000000a7941 */ /* 0x000fea0003800200 */
.L_x_7395:
[----:B------:R-:W-:Y:S05]  /*1bc0*/  EXIT ;  /* 0x000000000000794d */ /* 0x000fea0003800000 */
.L_x_7425:
        /* <DEDUP_REMOVED lines=11> */
.L_x_10650:


//--------------------- .text._ZN2at4cuda57_GLOBAL__N__cd6b329d_24_DistributionBernoulli_cu_7537a20d21kernelPointwiseApply2IZNS_6native9templates4cuda28bernoulli_tensor_cuda_kernelIifEEvRKNS_10TensorBaseES9_NS_15PhiloxCudaStateEEUliRiSB_SB_SB_RKfSD_SD_SD_E_iSC_jLi1ELi1ELi4ELi512ELi2EEEvNS0_6detail10TensorInfoIT0_T2_EENSG_IT1_SI_EESI_T_ --------------------------
	.section	.text._ZN2at4cuda57_GLOBAL__N__cd6b329d_24_DistributionBernoulli_cu_7537a20d21kernelPointwiseApply2IZNS_6native9templates4cuda28bernoulli_tensor_cuda_kernelIifEEvRKNS_10TensorBaseES9_NS_15PhiloxCudaStateEEUliRiSB_SB_SB_RKfSD_SD_SD_E_iSC_jLi1ELi1ELi4ELi512ELi2EEEvNS0_6detail10TensorInfoIT0_T2_EENSG_IT1_SI_EESI_T_,"ax",@progbits
	.align	128
.text._ZN2at4cuda57_GLOBAL__N__cd6b329d_24_DistributionBernoulli_cu_7537a20d21kernelPointwiseApply2IZNS_6native9templates4cuda28bernoulli_tensor_cuda_kernelIifEEvRKNS_10TensorBaseES9_NS_15PhiloxCudaStateEEUliRiSB_SB_SB_RKfSD_SD_SD_E_iSC_jLi1ELi1ELi4ELi512ELi2EEEvNS0_6detail10TensorInfoIT0_T2_EENSG_IT1_SI_EESI_T_:
        .type           _ZN2at4cuda57_GLOBAL__N__cd6b329d_24_DistributionBernoulli_cu_7537a20d21kernelPointwiseApply2IZNS_6native9templates4cuda28bernoulli_tensor_cuda_kernelIifEEvRKNS_10TensorBaseES9_NS_15PhiloxCudaStateEEUliRiSB_SB_SB_RKfSD_SD_SD_E_iSC_jLi1ELi1ELi4ELi512ELi2EEEvNS0_6detail10TensorInfoIT0_T2_EENSG_IT1_SI_EESI_T_,@function
        .size           _ZN2at4cuda57_GLOBAL__N__cd6b329d_24_DistributionBernoulli_cu_7537a20d21kernelPointwiseApply2IZNS_6native9templates4cuda28bernoulli_tensor_cuda_kernelIifEEvRKNS_10TensorBaseES9_NS_15PhiloxCudaStateEEUliRiSB_SB_SB_RKfSD_SD_SD_E_iSC_jLi1ELi1ELi4ELi512ELi2EEEvNS0_6detail10TensorInfoIT0_T2_EENSG_IT1_SI_EESI_T_,(.L_x_10651 - _ZN2at4cuda57_GLOBAL__N__cd6b329d_24_DistributionBernoulli_cu_7537a20d21kernelPointwiseApply2IZNS_6native9templates4cuda28bernoulli_tensor_cuda_kernelIifEEvRKNS_10TensorBaseES9_NS_15PhiloxCudaStateEEUliRiSB_SB_SB_RKfSD_SD_SD_E_iSC_jLi1ELi1ELi4ELi512ELi2EEEvNS0_6detail10TensorInfoIT0_T2_EENSG_IT1_SI_EESI_T_)
        .other          _ZN2at4cuda57_GLOBAL__N__cd6b329d_24_DistributionBernoulli_cu_7537a20d21kernelPointwiseApply2IZNS_6native9templates4cuda28bernoulli_tensor_cuda_kernelIifEEvRKNS_10TensorBaseES9_NS_15PhiloxCudaStateEEUliRiSB_SB_SB_RKfSD_SD_SD_E_iSC_jLi1ELi1ELi4ELi512ELi2EEEvNS0_6detail10TensorInfoIT0_T2_EENSG_IT1_SI_EESI_T_,@"STO_CUDA_ENTRY STV_DEFAULT"
_ZN2at4cuda57_GLOBAL__N__cd6b329d_24_DistributionBernoulli_cu_7537a20d21kernelPointwiseApply2IZNS_6native9templates4cuda28bernoulli_tensor_cuda_kernelIifEEvRKNS_10TensorBaseES9_NS_15PhiloxCudaStateEEUliRiSB_SB_SB_RKfSD_SD_SD_E_iSC_jLi1ELi1ELi4ELi512ELi2EEEvNS0_6detail10TensorInfoIT0_T2_EENSG_IT1_SI_EESI_T_:
        /* <DEDUP_REMOVED lines=20> */
.L_x_7446:
        /* <DEDUP_REMOVED lines=149> */
.L_x_7426:
        /* <DEDUP_REMOVED lines=8> */
.L_x_7427:
        /* <DEDUP_REMOVED lines=19> */
.L_x_10340:
[----:B------:R-:W-:Y:S05]  /*0c40*/  BRX R2 -0xc50                                                                                                                                                                                                                                                                                                                                                                                                                                                                                (*"BRANCH_TARGETS .L_x_10341,.L_x_10342,.L_x_10343"*) ;  /* 0xfffffff002ec7949 */ /* 0x000fea000383ffff */
.L_x_7430:
        /* <DEDUP_REMOVED lines=30> */
.L_x_7436:
[----:B------:R0:W5:Y:S02]  /*0e30*/  LDG.E R0, desc[UR36][R16.64] ;  /* 0x0000002410007981 */ /* 0x000164000c1e1900 */
.L_x_7435:
[----:B------:R-:W-:Y:S05]  /*0e40*/  BSYNC.RECONVERGENT B6 ;  /* 0x0000000000067941 */ /* 0x000fea0003800200 */
.L_x_7434:
[C---:B------:R-:W-:Y:S02]  /*0e50*/  LEA R4, P1, R34.reuse, UR42, 0x2 ;  /* 0x0000002a22047c11 */ /* 0x040fe4000f8210ff */
[----:B-----5:R-:W-:Y:S02]  /*0e60*/  FSETP.GTU.FTZ.AND P0, PT, R33, R0, PT ;  /* 0x000000002100720b */ /* 0x020fe40003f1c000 */
[----:B------:R-:W-:Y:S02]  /*0e70*/  LEA.HI.X R5, R34, UR43, RZ, 0x2, P1 ;  /* 0x0000002b22057c11 */ /* 0x000fe400088f14ff */
[----:B------:R-:W-:-:S05]  /*0e80*/  SEL R3, RZ, 0x1, P0 ;  /* 0x00000001ff037807 */ /* 0x000fca0000000000 */
[----:B------:R1:W-:Y:S04]  /*0e90*/  STG.E desc[UR36][R4.64], R3 ;  /* 0x0000000304007986 */ /* 0x0003e8000c101924 */
.L_x_7432:
[----:B------:R-:W-:Y:S05]  /*0ea0*/  BSYNC.RELIABLE B7 ;  /* 0x0000000000077941 */ /* 0x000fea0003800100 */
.L_x_7431:
        /* <DEDUP_REMOVED lines=23> */
.L_x_7439:
[----:B------:R0:W5:Y:S02]  /*1020*/  LDG.E R0, desc[UR36][R16.64] ;  /* 0x0000002410007981 */ /* 0x000164000c1e1900 */
.L_x_7438:
[----:B------:R-:W-:Y:S05]  /*1030*/  BSYNC.RECONVERGENT B6 ;  /* 0x0000000000067941 */ /* 0x000fea0003800200 */
.L_x_7437:
[C---:B------:R-:W-:Y:S02]  /*1040*/  LEA R2, P1, R22.reuse, UR42, 0x2 ;  /* 0x0000002a16027c11 */ /* 0x040fe4000f8210ff */
[----:B-----5:R-:W-:Y:S02]  /*1050*/  FSETP.GTU.FTZ.AND P0, PT, R31, R0, PT ;  /* 0x000000001f00720b */ /* 0x020fe40003f1c000 */
[----:B-1----:R-:W-:Y:S02]  /*1060*/  LEA.HI.X R3, R22, UR43, RZ, 0x2, P1 ;  /* 0x0000002b16037c11 */ /* 0x002fe400088f14ff */
[----:B------:R-:W-:-:S05]  /*1070*/  SEL R5, RZ, 0x1, P0 ;  /* 0x00000001ff057807 */ /* 0x000fca0000000000 */
[----:B------:R1:W-:Y:S04]  /*1080*/  STG.E desc[UR36][R2.64], R5 ;  /* 0x0000000502007986 */ /* 0x0003e8000c101924 */
.L_x_10342:
        /* <DEDUP_REMOVED lines=23> */
.L_x_7442:
[----:B------:R0:W5:Y:S02]  /*1200*/  LDG.E R3, desc[UR36][R16.64] ;  /* 0x0000002410037981 */ /* 0x000164000c1e1900 */
.L_x_7441:
[----:B------:R-:W-:Y:S05]  /*1210*/  BSYNC.RECONVERGENT B6 ;  /* 0x0000000000067941 */ /* 0x000fea0003800200 */
.L_x_7440:
[----:B------:R-:W-:Y:S02]  /*1220*/  LEA R2, P1, R24, UR42, 0x2 ;  /* 0x0000002a18027c11 */ /* 0x000fe4000f8210ff */
[----:B-----5:R-:W-:Y:S02]  /*1230*/  FSETP.GTU.FTZ.AND P0, PT, R30, R3, PT ;  /* 0x000000031e00720b */ /* 0x020fe40003f1c000 */
[----:B------:R-:W-:Y:S02]  /*1240*/  LEA.HI.X R3, R24, UR43, RZ, 0x2, P1 ;  /* 0x0000002b18037c11 */ /* 0x000fe400088f14ff */
[----:B------:R-:W-:-:S05]  /*1250*/  SEL R5, RZ, 0x1, P0 ;  /* 0x00000001ff057807 */ /* 0x000fca0000000000 */
[----:B------:R1:W-:Y:S04]  /*1260*/  STG.E desc[UR36][R2.64], R5 ;  /* 0x0000000502007986 */ /* 0x0003e8000c101924 */
.L_x_10341:
[----:B------:R-:W-:Y:S05]  /*1270*/  BSYNC.RELIABLE B8 ;  /* 0x0000000000087941 */ /* 0x000fea0003800100 */
.L_x_7429:
        /* <DEDUP_REMOVED lines=23> */
.L_x_7445:
[----:B------:R0:W5:Y:S02]  /*13f0*/  LDG.E R0, desc[UR36][R16.64] ;  /* 0x0000002410007981 */ /* 0x000164000c1e1900 */
.L_x_7444:
[----:B------:R-:W-:Y:S05]  /*1400*/  BSYNC.RECONVERGENT B6 ;  /* 0x0000000000067941 */ /* 0x000fea0003800200 */
.L_x_7443:
[C---:B-1----:R-:W-:Y:S02]  /*1410*/  LEA R2, P1, R26.reuse, UR42, 0x2 ;  /* 0x0000002a1a027c11 */ /* 0x042fe4000f8210ff */
[----:B-----5:R-:W-:Y:S02]  /*1420*/  FSETP.GTU.FTZ.AND P0, PT, R29, R0, PT ;  /* 0x000000001d00720b */ /* 0x020fe40003f1c000 */
[----:B------:R-:W-:Y:S02]  /*1430*/  LEA.HI.X R3, R26, UR43, RZ, 0x2, P1 ;  /* 0x0000002b1a037c11 */ /* 0x000fe400088f14ff */
[----:B------:R-:W-:-:S05]  /*1440*/  SEL R5, RZ, 0x1, P0 ;  /* 0x00000001ff057807 */ /* 0x000fca0000000000 */
[----:B------:R1:W-:Y:S01]  /*1450*/  STG.E desc[UR36][R2.64], R5 ;  /* 0x0000000502007986 */ /* 0x0003e2000c101924 */
[----:B------:R-:W-:Y:S05]  /*1460*/  BRA `(.L_x_7433) ;  /* 0x0000000000047947 */ /* 0x000fea0003800000 */
.L_x_10343:
[----:B------:R-:W-:Y:S05]  /*1470*/  BREAK.RELIABLE B8 ;  /* 0x0000000000087942 */ /* 0x000fea0003800100 */
.L_x_7433:
[----:B------:R-:W-:Y:S05]  /*1480*/  BSYNC.RECONVERGENT B9 ;  /* 0x0000000000097941 */ /* 0x000fea0003800200 */
.L_x_7428:
[----:B------:R-:W-:-:S13]  /*1490*/  ISETP.NE.AND P0, PT, R32, RZ, PT ;  /* 0x000000ff2000720c */ /* 0x000fda0003f05270 */
[----:B------:R-:W-:Y:S05]  /*14a0*/  @!P0 BRA `(.L_x_7446) ;  /* 0xffffffec00248947 */ /* 0x000fea000383ffff */
[----:B------:R-:W-:Y:S05]  /*14b0*/  EXIT ;  /* 0x000000000000794d */ /* 0x000fea0003800000 */
.L_x_7447:
        /* <DEDUP_REMOVED lines=12> */
.L_x_10651:


//--------------------- .text._ZN2at4cuda57_GLOBAL__N__cd6b329d_24_DistributionBernoulli_cu_7537a20d21kernelPointwiseApply2IZNS_6native9templates4cuda28bernoulli_tensor_cuda_kernelIafEEvRKNS_10TensorBaseES9_NS_15PhiloxCudaStateEEUliRaSB_SB_SB_RKfSD_SD_SD_E_aSC_mLin1ELin1ELi4ELi512ELi2EEEvNS0_6detail10TensorInfoIT0_T2_EENSG_IT1_SI_EESI_T_ --------------------------
	.section	.text._ZN2at4cuda57_GLOBAL__N__cd6b329d_24_DistributionBernoulli_cu_7537a20d21kernelPointwiseApply2IZNS_6native9templates4cuda28bernoulli_tensor_cuda_kernelIafEEvRKNS_10TensorBaseES9_NS_15PhiloxCudaStateEEUliRaSB_SB_SB_RKfSD_SD_SD_E_aSC_mLin1ELin1ELi4ELi512ELi2EEEvNS0_6detail10TensorInfoIT0_T2_EENSG_IT1_SI_EESI_T_,"ax",@progbits
	.align	128
.text._ZN2at4cuda57_GLOBAL__N__cd6b329d_24_DistributionBernoulli_cu_7537a20d21kernelPointwiseApply2IZNS_6native9templates4cuda28bernoulli_tensor_cuda_kernelIafEEvRKNS_10TensorBaseES9_NS_15PhiloxCudaStateEEUliRaSB_SB_SB_RKfSD_SD_SD_E_aSC_mLin1ELin1ELi4ELi512ELi2EEEvNS0_6detail10TensorInfoIT0_T2_EENSG_IT1_SI_EESI_T_:
        .type           _ZN2at4cuda57_GLOBAL__N__cd6b329d_24_DistributionBernoulli_cu_7537a20d21kernelPointwiseApply2IZNS_6native9templates4cuda28bernoulli_tensor_cuda_kernelIafEEvRKNS_10TensorBaseES9_NS_15PhiloxCudaStateEEUliRaSB_SB_SB_RKfSD_SD_SD_E_aSC_mLin1ELin1ELi4ELi512ELi2EEEvNS0_6detail10TensorInfoIT0_T2_EENSG_IT1_SI_EESI_T_,@function
        .size           _ZN2at4cuda57_GLOBAL__N__cd6b329d_24_DistributionBernoulli_cu_7537a20d21kernelPointwiseApply2IZNS_6native9templates4cuda28bernoulli_tensor_cuda_kernelIafEEvRKNS_10TensorBaseES9_NS_15PhiloxCudaStateEEUliRaSB_SB_SB_RKfSD_SD_SD_E_aSC_mLin1ELin1ELi4ELi512ELi2EEEvNS0_6detail10TensorInfoIT0_T2_EENSG_IT1_SI_EESI_T_,(.L_x_10652 - _ZN2at4cuda57_GLOBAL__N__cd6b329d_24_DistributionBernoulli_cu_7537a20d21kernelPointwiseApply2IZNS_6native9templates4cuda28bernoulli_tensor_cuda_kernelIafEEvRKNS_10TensorBaseES9_NS_15PhiloxCudaStateEEUliRaSB_SB_SB_RKfSD_SD_SD_E_aSC_mLin1ELin1ELi4ELi512ELi2EEEvNS0_6detail10TensorInfoIT0_T2_EENSG_IT1_SI_EESI_T_)
        .other          _ZN2at4cuda57_GLOBAL__N__cd6b329d_24_DistributionBernoulli_cu_7537a20d21kernelPointwiseApply2IZNS_6native9templates4cuda28bernoulli_tensor_cuda_kernelIafEEvRKNS_10TensorBaseES9_NS_15PhiloxCudaStateEEUliRaSB_SB_SB_RKfSD_SD_SD_E_aSC_mLin1ELin1ELi4ELi512ELi2EEEvNS0_6detail10TensorInfoIT0_T2_EENSG_IT1_SI_EESI_T_,@"STO_CUDA_ENTRY STV_DEFAULT"
_ZN2at4cuda57_GLOBAL__N__cd6b329d_24_DistributionBernoulli_cu_7537a20d21kernelPointwiseApply2IZNS_6native9templates4cuda28bernoulli_tensor_cuda_kernelIafEEvRKNS_10TensorBaseES9_NS_15PhiloxCudaStateEEUliRaSB_SB_SB_RKfSD_SD_SD_E_aSC_mLin1ELin1ELi4ELi512ELi2EEEvNS0_6detail10TensorInfoIT0_T2_EENSG_IT1_SI_EESI_T_:
        /* <DEDUP_REMOVED lines=18> */
.L_x_7881:
        /* <DEDUP_REMOVED lines=44> */
.L_x_7477:
        /* <DEDUP_REMOVED lines=33> */
.L_x_7454:
[----:B------:R-:W-:Y:S01]  /*05f0*/  IMAD.MOV.U32 R4, RZ, RZ, R16 ;  /* 0x000000ffff047224 */ /* 0x000fe200078e0010 */
[----:B------:R-:W-:Y:S01]  /*0600*/  MOV R5, R13 ;  /* 0x0000000d00057202 */ /* 0x000fe20000000f00 */
[----:B------:R-:W-:Y:S01]  /*0610*/  IMAD.MOV.U32 R2, RZ, RZ, R10 ;  /* 0x000000ffff027224 */ /* 0x000fe200078e000a */
[----:B------:R-:W-:Y:S02]  /*0620*/  MOV R3, R11 ;  /* 0x0000000b00037202 */ /* 0x000fe40000000f00 */
[----:B------:R-:W-:-:S07]  /*0630*/  MOV R0, 0x650 ;  /* 0x0000065000007802 */ /* 0x000fce0000000f00 */
[----:B------:R-:W-:Y:S05]  /*0640*/  CALL.REL.NOINC `($__internal_48_$__cuda_sm20_div_u64) ;  /* 0x000001c400a07944 */ /* 0x000fea0003c00000 */
        /* <DEDUP_REMOVED lines=9> */
.L_x_7455:
[----:B------:R-:W-:Y:S05]  /*06e0*/  BSYNC.RECONVERGENT B2 ;  /* 0x0000000000027941 */ /* 0x000fea0003800200 */
.L_x_7453:
        /* <DEDUP_REMOVED lines=41> */
.L_x_7457:
[----:B------:R-:W-:Y:S01]  /*0980*/  MOV R4, R10 ;  /* 0x0000000a00047202 */ /* 0x000fe20000000f00 */
[----:B------:R-:W-:Y:S01]  /*0990*/  IMAD.MOV.U32 R5, RZ, RZ, R11 ;  /* 0x000000ffff057224 */ /* 0x000fe200078e000b */
[----:B------:R-:W-:Y:S01]  /*09a0*/  MOV R2, R12 ;  /* 0x0000000c00027202 */ /* 0x000fe20000000f00 */
[----:B------:R-:W-:Y:S01]  /*09b0*/  IMAD.MOV.U32 R3, RZ, RZ, R13 ;  /* 0x000000ffff037224 */ /* 0x000fe200078e000d */
[----:B------:R-:W-:-:S07]  /*09c0*/  MOV R0, 0x9e0 ;  /* 0x000009e000007802 */ /* 0x000fce0000000f00 */
[----:B------:R-:W-:Y:S05]  /*09d0*/  CALL.REL.NOINC `($__internal_48_$__cuda_sm20_div_u64) ;  /* 0x000001c000bc7944 */ /* 0x000fea0003c00000 */
        /* <DEDUP_REMOVED lines=10> */
.L_x_7458:
[----:B------:R-:W-:Y:S05]  /*0a80*/  BSYNC.RECONVERGENT B2 ;  /* 0x0000000000027941 */ /* 0x000fea0003800200 */
.L_x_7456:
        /* <DEDUP_REMOVED lines=39> */
.L_x_7460:
[----:B------:R-:W-:Y:S01]  /*0d00*/  IMAD.MOV.U32 R4, RZ, RZ, R10 ;  /* 0x000000ffff047224 */ /* 0x000fe200078e000a */
[----:B------:R-:W-:Y:S01]  /*0d10*/  MOV R5, R11 ;  /* 0x0000000b00057202 */ /* 0x000fe20000000f00 */
[----:B------:R-:W-:Y:S01]  /*0d20*/  IMAD.MOV.U32 R2, RZ, RZ, R12 ;  /* 0x000000ffff027224 */ /* 0x000fe200078e000c */
[----:B------:R-:W-:Y:S02]  /*0d30*/  MOV R3, R13 ;  /* 0x0000000d00037202 */ /* 0x000fe40000000f00 */
[----:B------:R-:W-:-:S07]  /*0d40*/  MOV R0, 0xd60 ;  /* 0x00000d6000007802 */ /* 0x000fce0000000f00 */
[----:B------:R-:W-:Y:S05]  /*0d50*/  CALL.REL.NOINC `($__internal_48_$__cuda_sm20_div_u64) ;  /* 0x000001bc00dc7944 */ /* 0x000fea0003c00000 */
        /* <DEDUP_REMOVED lines=10> */
.L_x_7461:
[----:B------:R-:W-:Y:S05]  /*0e00*/  BSYNC.RECONVERGENT B2 ;  /* 0x0000000000027941 */ /* 0x000fea0003800200 */
.L_x_7459:
        /* <DEDUP_REMOVED lines=38> */
.L_x_7463:
        /* <DEDUP_REMOVED lines=16> */
.L_x_7464:
[----:B------:R-:W-:Y:S05]  /*1170*/  BSYNC.RECONVERGENT B2 ;  /* 0x0000000000027941 */ /* 0x000fea0003800200 */
.L_x_7462:
        /* <DEDUP_REMOVED lines=39> */
.L_x_7466:
[----:B------:R-:W-:Y:S01]  /*13f0*/  MOV R4, R10 ;  /* 0x0000000a00047202 */ /* 0x000fe20000000f00 */
[----:B------:R-:W-:Y:S01]  /*1400*/  IMAD.MOV.U32 R5, RZ, RZ, R11 ;  /* 0x000000ffff057224 */ /* 0x000fe200078e000b */
[----:B------:R-:W-:Y:S01]  /*1410*/  MOV R2, R12 ;  /* 0x0000000c00027202 */ /* 0x000fe20000000f00 */
[----:B------:R-:W-:Y:S01]  /*1420*/  IMAD.MOV.U32 R3, RZ, RZ, R13 ;  /* 0x000000ffff037224 */ /* 0x000fe200078e000d */
[----:B------:R-:W-:-:S07]  /*1430*/  MOV R0, 0x1450 ;  /* 0x0000145000007802 */ /* 0x000fce0000000f00 */
[----:B------:R-:W-:Y:S05]  /*1440*/  CALL.REL.NOINC `($__internal_48_$__cuda_sm20_div_u64) ;  /* 0x000001b800207944 */ /* 0x000fea0003c00000 */
        /* <DEDUP_REMOVED lines=10> */
.L_x_7467:
[----:B------:R-:W-:Y:S05]  /*14f0*/  BSYNC.RECONVERGENT B2 ;  /* 0x0000000000027941 */ /* 0x000fea0003800200 */
.L_x_7465:
        /* <DEDUP_REMOVED lines=39> */
.L_x_7469:
        /* <DEDUP_REMOVED lines=16> */
.L_x_7470:
[----:B------:R-:W-:Y:S05]  /*1870*/  BSYNC.RECONVERGENT B2 ;  /* 0x0000000000027941 */ /* 0x000fea0003800200 */
.L_x_7468:
        /* <DEDUP_REMOVED lines=39> */
.L_x_7472:
        /* <DEDUP_REMOVED lines=16> */
.L_x_7473:
[----:B------:R-:W-:Y:S05]  /*1bf0*/  BSYNC.RECONVERGENT B2 ;  /* 0x0000000000027941 */ /* 0x000fea0003800200 */
.L_x_7471:
        /* <DEDUP_REMOVED lines=38> */
.L_x_7475:
        /* <DEDUP_REMOVED lines=17> */
.L_x_7476:
[----:B------:R-:W-:Y:S05]  /*1f70*/  BSYNC.RECONVERGENT B2 ;  /* 0x0000000000027941 */ /* 0x000fea0003800200 */
.L_x_7474:
        /* <DEDUP_REMOVED lines=13> */
.L_x_7452:
[----:B------:R-:W-:-:S07]  /*2050*/  IADD3 R12, PT, PT, R9, 0x4, RZ ;  /* 0x00000004090c7810 */ /* 0x000fce0007ffe0ff */
.L_x_7451:
        /* <DEDUP_REMOVED lines=35> */
.L_x_7480:
[----:B------:R-:W-:Y:S01]  /*2290*/  MOV R4, R16 ;  /* 0x0000001000047202 */ /* 0x000fe20000000f00 */
[----:B------:R-:W-:Y:S01]  /*22a0*/  IMAD.MOV.U32 R5, RZ, RZ, R13 ;  /* 0x000000ffff057224 */ /* 0x000fe200078e000d */
[----:B------:R-:W-:Y:S01]  /*22b0*/  MOV R2, R8 ;  /* 0x0000000800027202 */ /* 0x000fe20000000f00 */
[----:B------:R-:W-:Y:S01]  /*22c0*/  IMAD.MOV.U32 R3, RZ, RZ, R9 ;  /* 0x000000ffff037224 */ /* 0x000fe200078e0009 */
[----:B------:R-:W-:-:S07]  /*22d0*/  MOV R0, 0x22f0 ;  /* 0x000022f000007802 */ /* 0x000fce0000000f00 */
[----:B------:R-:W-:Y:S05]  /*22e0*/  CALL.REL.NOINC `($__internal_48_$__cuda_sm20_div_u64) ;  /* 0x000001a800787944 */ /* 0x000fea0003c00000 */
        /* <DEDUP_REMOVED lines=9> */
.L_x_7481:
[----:B------:R-:W-:Y:S05]  /*2380*/  BSYNC.RECONVERGENT B1 ;  /* 0x0000000000017941 */ /* 0x000fea0003800200 */
.L_x_7479:
        /* <DEDUP_REMOVED lines=41> */
.L_x_7483:
        /* <DEDUP_REMOVED lines=16> */
.L_x_7484:
[----:B------:R-:W-:Y:S05]  /*2720*/  BSYNC.RECONVERGENT B1 ;  /* 0x0000000000017941 */ /* 0x000fea0003800200 */
.L_x_7482:
        /* <DEDUP_REMOVED lines=39> */
.L_x_7486:
        /* <DEDUP_REMOVED lines=16> */
.L_x_7487:
[----:B------:R-:W-:Y:S05]  /*2aa0*/  BSYNC.RECONVERGENT B1 ;  /* 0x0000000000017941 */ /* 0x000fea0003800200 */
.L_x_7485:
        /* <DEDUP_REMOVED lines=38> */
.L_x_7489:
        /* <DEDUP_REMOVED lines=17> */
.L_x_7490:
[----:B------:R-:W-:Y:S05]  /*2e20*/  BSYNC.RECONVERGENT B1 ;  /* 0x0000000000017941 */ /* 0x000fea0003800200 */
.L_x_7488:
        /* <DEDUP_REMOVED lines=10> */
.L_x_7478:
        /* <DEDUP_REMOVED lines=35> */
.L_x_7493:
        /* <DEDUP_REMOVED lines=15> */
.L_x_7494:
[----:B------:R-:W-:Y:S05]  /*31f0*/  BSYNC.RECONVERGENT B1 ;  /* 0x0000000000017941 */ /* 0x000fea0003800200 */
.L_x_7492:
        /* <DEDUP_REMOVED lines=40> */
.L_x_7496:
        /* <DEDUP_REMOVED lines=17> */
.L_x_7497:
[----:B------:R-:W-:Y:S05]  /*3590*/  BSYNC.RECONVERGENT B1 ;  /* 0x0000000000017941 */ /* 0x000fea0003800200 */
.L_x_7495:
        /* <DEDUP_REMOVED lines=10> */
.L_x_7491:
        /* <DEDUP_REMOVED lines=33> */
.L_x_7499:
[----:B------:R-:W-:Y:S01]  /*3850*/  MOV R4, R16 ;  /* 0x0000001000047202 */ /* 0x000fe20000000f00 */
[----:B------:R-:W-:Y:S01]  /*3860*/  IMAD.MOV.U32 R5, RZ, RZ, R13 ;  /* 0x000000ffff057224 */ /* 0x000fe200078e000d */
[----:B------:R-:W-:Y:S01]  /*3870*/  MOV R2, R8 ;  /* 0x0000000800027202 */ /* 0x000fe20000000f00 */
[----:B------:R-:W-:Y:S01]  /*3880*/  IMAD.MOV.U32 R3, RZ, RZ, R9 ;  /* 0x000000ffff037224 */ /* 0x000fe200078e0009 */
[----:B------:R-:W-:-:S07]  /*3890*/  MOV R0, 0x38b0 ;  /* 0x000038b000007802 */ /* 0x000fce0000000f00 */
[----:B------:R-:W-:Y:S05]  /*38a0*/  CALL.REL.NOINC `($__internal_48_$__cuda_sm20_div_u64) ;  /* 0x0000019400087944 */ /* 0x000fea0003c00000 */
        /* <DEDUP_REMOVED lines=10> */
.L_x_7500:
[----:B------:R-:W-:Y:S05]  /*3950*/  BSYNC.RECONVERGENT B1 ;  /* 0x0000000000017941 */ /* 0x000fea0003800200 */
.L_x_7498:
        /* <DEDUP_REMOVED lines=10> */
.L_x_7450:
        /* <DEDUP_REMOVED lines=23> */
.L_x_7527:
        /* <DEDUP_REMOVED lines=34> */
.L_x_7504:
[----:B------:R-:W-:Y:S01]  /*3d90*/  IMAD.MOV.U32 R4, RZ, RZ, R12 ;  /* 0x000000ffff047224 */ /* 0x000fe200078e000c */
[----:B------:R-:W-:Y:S01]  /*3da0*/  MOV R5, R13 ;  /* 0x0000000d00057202 */ /* 0x000fe20000000f00 */
[----:B------:R-:W-:Y:S01]  /*3db0*/  IMAD.MOV.U32 R2, RZ, RZ, R10 ;  /* 0x000000ffff027224 */ /* 0x000fe200078e000a */
[----:B------:R-:W-:Y:S02]  /*3dc0*/  MOV R3, R11 ;  /* 0x0000000b00037202 */ /* 0x000fe40000000f00 */
[----:B------:R-:W-:-:S07]  /*3dd0*/  MOV R0, 0x3df0 ;  /* 0x00003df000007802 */ /* 0x000fce0000000f00 */
[----:B------:R-:W-:Y:S05]  /*3de0*/  CALL.REL.NOINC `($__internal_48_$__cuda_sm20_div_u64) ;  /* 0x0000018c00b87944 */ /* 0x000fea0003c00000 */
        /* <DEDUP_REMOVED lines=8> */
.L_x_7505:
[----:B------:R-:W-:Y:S05]  /*3e70*/  BSYNC.RECONVERGENT B2 ;  /* 0x0000000000027941 */ /* 0x000fea0003800200 */
.L_x_7503:
        /* <DEDUP_REMOVED lines=37> */
.L_x_7507:
        /* <DEDUP_REMOVED lines=16> */
.L_x_7508:
[----:B------:R-:W-:Y:S05]  /*41d0*/  BSYNC.RECONVERGENT B2 ;  /* 0x0000000000027941 */ /* 0x000fea0003800200 */
.L_x_7506:
        /* <DEDUP_REMOVED lines=38> */
.L_x_7510:
        /* <DEDUP_REMOVED lines=16> */
.L_x_7511:
[----:B------:R-:W-:Y:S05]  /*4540*/  BSYNC.RECONVERGENT B2 ;  /* 0x0000000000027941 */ /* 0x000fea0003800200 */
.L_x_7509:
        /* <DEDUP_REMOVED lines=38> */
.L_x_7513:
        /* <DEDUP_REMOVED lines=16> */
.L_x_7514:
[----:B------:R-:W-:Y:S05]  /*48b0*/  BSYNC.RECONVERGENT B2 ;  /* 0x0000000000027941 */ /* 0x000fea0003800200 */
.L_x_7512:
        /* <DEDUP_REMOVED lines=38> */
.L_x_7516:
        /* <DEDUP_REMOVED lines=16> */
.L_x_7517:
[----:B------:R-:W-:Y:S05]  /*4c20*/  BSYNC.RECONVERGENT B2 ;  /* 0x0000000000027941 */ /* 0x000fea0003800200 */
.L_x_7515:
        /* <DEDUP_REMOVED lines=38> */
.L_x_7519:
        /* <DEDUP_REMOVED lines=16> */
.L_x_7520:
[----:B------:R-:W-:Y:S05]  /*4f90*/  BSYNC.RECONVERGENT B2 ;  /* 0x0000000000027941 */ /* 0x000fea0003800200 */
.L_x_7518:
        /* <DEDUP_REMOVED lines=38> */
.L_x_7522:
        /* <DEDUP_REMOVED lines=16> */
.L_x_7523:
[----:B------:R-:W-:Y:S05]  /*5300*/  BSYNC.RECONVERGENT B2 ;  /* 0x0000000000027941 */ /* 0x000fea0003800200 */
.L_x_7521:
        /* <DEDUP_REMOVED lines=38> */
.L_x_7525:
        /* <DEDUP_REMOVED lines=16> */
.L_x_7526:
[----:B------:R-:W-:Y:S05]  /*5670*/  BSYNC.RECONVERGENT B2 ;  /* 0x0000000000027941 */ /* 0x000fea0003800200 */
.L_x_7524:
        /* <DEDUP_REMOVED lines=8> */
.L_x_7502:
        /* <DEDUP_REMOVED lines=37> */
.L_x_7531:
[----:B------:R-:W-:Y:S01]  /*5950*/  MOV R4, R12 ;  /* 0x0000000c00047202 */ /* 0x000fe20000000f00 */
[----:B------:R-:W-:Y:S01]  /*5960*/  IMAD.MOV.U32 R5, RZ, RZ, R13 ;  /* 0x000000ffff057224 */ /* 0x000fe200078e000d */
[----:B------:R-:W-:Y:S01]  /*5970*/  MOV R2, R10 ;  /* 0x0000000a00027202 */ /* 0x000fe20000000f00 */
[----:B------:R-:W-:Y:S01]  /*5980*/  IMAD.MOV.U32 R3, RZ, RZ, R11 ;  /* 0x000000ffff037224 */ /* 0x000fe200078e000b */
[----:B------:R-:W-:-:S07]  /*5990*/  MOV R0, 0x59b0 ;  /* 0x000059b000007802 */ /* 0x000fce0000000f00 */
[----:B------:R-:W-:Y:S05]  /*59a0*/  CALL.REL.NOINC `($__internal_48_$__cuda_sm20_div_u64) ;  /* 0x0000017000c87944 */ /* 0x000fea0003c00000 */
        /* <DEDUP_REMOVED lines=8> */
.L_x_7532:
[----:B------:R-:W-:Y:S05]  /*5a30*/  BSYNC.RECONVERGENT B2 ;  /* 0x0000000000027941 */ /* 0x000fea0003800200 */
.L_x_7530:
        /* <DEDUP_REMOVED lines=37> */
.L_x_7534:
        /* <DEDUP_REMOVED lines=16> */
.L_x_7535:
[----:B------:R-:W-:Y:S05]  /*5d90*/  BSYNC.RECONVERGENT B2 ;  /* 0x0000000000027941 */ /* 0x000fea0003800200 */
.L_x_7533:
        /* <DEDUP_REMOVED lines=38> */
.L_x_7537:
        /* <DEDUP_REMOVED lines=16> */
.L_x_7538:
[----:B------:R-:W-:Y:S05]  /*6100*/  BSYNC.RECONVERGENT B2 ;  /* 0x0000000000027941 */ /* 0x000fea0003800200 */
.L_x_7536:
        /* <DEDUP_REMOVED lines=38> */
.L_x_7540:
        /* <DEDUP_REMOVED lines=16> */
.L_x_7541:
[----:B------:R-:W-:Y:S05]  /*6470*/  BSYNC.RECONVERGENT B2 ;  /* 0x0000000000027941 */ /* 0x000fea0003800200 */
.L_x_7539:
[----:B------:R-:W0:Y:S01]  /*6480*/  LDC.64 R2, c[0x0][R8+0x450] ;  /* 0x0001140008027b82 */ /* 0x000e220000000a00 */
[----:B------:R-:W-:Y:S02]  /*6490*/  IMAD.MOV.U32 R15, RZ, RZ, R16 ;  /* 0x000000ffff0f7224 */ /* 0x000fe400078e0010 */
[-C--:B0-----:R-:W-:Y:S02]  /*64a0*/  IMAD R0, R3, R4.reuse, RZ ;  /* 0x0000000403007224 */ /* 0x081fe400078e02ff */
[----:B------:R-:W-:-:S04]  /*64b0*/  IMAD.WIDE.U32 R14, R2, R4, R14 ;  /* 0x00000004020e7225 */ /* 0x000fc800078e000e */
[----:B------:R-:W-:-:S05]  /*64c0*/  IMAD R5, R2, R5, R0 ;  /* 0x0000000502057224 */ /* 0x000fca00078e0200 */
[----:B------:R-:W-:-:S07]  /*64d0*/  IADD3 R15, PT, PT, R15, R5, RZ ;  /* 0x000000050f0f7210 */ /* 0x000fce0007ffe0ff */
.L_x_7529:
        /* <DEDUP_REMOVED lines=36> */
.L_x_7544:
        /* <DEDUP_REMOVED lines=14> */
.L_x_7545:
[----:B------:R-:W-:Y:S05]  /*6800*/  BSYNC.RECONVERGENT B2 ;  /* 0x0000000000027941 */ /* 0x000fea0003800200 */
.L_x_7543:
        /* <DEDUP_REMOVED lines=37> */
.L_x_7547:
        /* <DEDUP_REMOVED lines=16> */
.L_x_7548:
[----:B------:R-:W-:Y:S05]  /*6b60*/  BSYNC.RECONVERGENT B2 ;  /* 0x0000000000027941 */ /* 0x000fea0003800200 */
.L_x_7546:
[----:B------:R-:W0:Y:S01]  /*6b70*/  LDC.64 R2, c[0x0][R8+0x450] ;  /* 0x0001140008027b82 */ /* 0x000e220000000a00 */
[----:B------:R-:W-:Y:S01]  /*6b80*/  MOV R15, R16 ;  /* 0x00000010000f7202 */ /* 0x000fe20000000f00 */
[-C--:B0-----:R-:W-:Y:S02]  /*6b90*/  IMAD R0, R3, R4.reuse, RZ ;  /* 0x0000000403007224 */ /* 0x081fe400078e02ff */
[----:B------:R-:W-:-:S04]  /*6ba0*/  IMAD.WIDE.U32 R14, R2, R4, R14 ;  /* 0x00000004020e7225 */ /* 0x000fc800078e000e */
[----:B------:R-:W-:-:S04]  /*6bb0*/  IMAD R5, R2, R5, R0 ;  /* 0x0000000502057224 */ /* 0x000fc800078e0200 */
[----:B------:R-:W-:-:S07]  /*6bc0*/  IMAD.IADD R15, R15, 0x1, R5 ;  /* 0x000000010f0f7824 */ /* 0x000fce00078e0205 */
.L_x_7542:
        /* <DEDUP_REMOVED lines=34> */
.L_x_7550:
        /* <DEDUP_REMOVED lines=14> */
.L_x_7551:
[----:B------:R-:W-:Y:S05]  /*6ed0*/  BSYNC.RECONVERGENT B2 ;  /* 0x0000000000027941 */ /* 0x000fea0003800200 */
.L_x_7549:
[----:B------:R-:W0:Y:S02]  /*6ee0*/  LDC.64 R10, c[0x0][R10+0x450] ;  /* 0x000114000a0a7b82 */ /* 0x000e240000000a00 */
[-C--:B0-----:R-:W-:Y:S02]  /*6ef0*/  IMAD R0, R11, R4.reuse, RZ ;  /* 0x000000040b007224 */ /* 0x081fe400078e02ff */
[----:B------:R-:W-:-:S04]  /*6f00*/  IMAD.WIDE.U32 R14, R10, R4, R14 ;  /* 0x000000040a0e7225 */ /* 0x000fc800078e000e */
[----:B------:R-:W-:-:S05]  /*6f10*/  IMAD R5, R10, R5, R0 ;  /* 0x000000050a057224 */ /* 0x000fca00078e0200 */
[----:B------:R-:W-:-:S07]  /*6f20*/  IADD3 R15, PT, PT, R15, R5, RZ ;  /* 0x000000050f0f7210 */ /* 0x000fce0007ffe0ff */
.L_x_7528:
[----:B------:R-:W-:Y:S05]  /*6f30*/  BSYNC.RECONVERGENT B1 ;  /* 0x0000000000017941 */ /* 0x000fea0003800200 */
.L_x_7501:
[----:B------:R-:W0:Y:S02]  /*6f40*/  LDCU.64 UR4, c[0x0][0x5f0] ;  /* 0x0000be00ff0477ac */ /* 0x000e240008000a00 */
[----:B0-----:R-:W-:Y:S02]  /*6f50*/  IMAD R5, R13, UR4, RZ ;  /* 0x000000040d057c24 */ /* 0x001fe4000f8e02ff */
[----:B------:R-:W-:-:S04]  /*6f60*/  IMAD.WIDE.U32 R2, R12, UR4, R14 ;  /* 0x000000040c027c25 */ /* 0x000fc8000f8e000e */
[----:B------:R-:W-:Y:S02]  /*6f70*/  IMAD R5, R12, UR5, R5 ;  /* 0x000000050c057c24 */ /* 0x000fe4000f8e0205 */
[----:B------:R-:W-:-:S03]  /*6f80*/  IMAD.MOV.U32 R41, RZ, RZ, R2 ;  /* 0x000000ffff297224 */ /* 0x000fc600078e0002 */
[----:B------:R-:W-:-:S07]  /*6f90*/  IADD3 R44, PT, PT, R3, R5, RZ ;  /* 0x00000005032c7210 */ /* 0x000fce0007ffe0ff */
.L_x_7449:
[----:B------:R-:W-:Y:S05]  /*6fa0*/  BSYNC.RECONVERGENT B0 ;  /* 0x0000000000007941 */ /* 0x000fea0003800200 */
.L_x_7448:
        /* <DEDUP_REMOVED lines=24> */
.L_x_7580:
        /* <DEDUP_REMOVED lines=33> */
.L_x_7557:
        /* <DEDUP_REMOVED lines=16> */
.L_x_7558:
[----:B------:R-:W-:Y:S05]  /*7440*/  BSYNC.RECONVERGENT B2 ;  /* 0x0000000000027941 */ /* 0x000fea0003800200 */
.L_x_7556:
        /* <DEDUP_REMOVED lines=38> */
.L_x_7560:
        /* <DEDUP_REMOVED lines=16> */
.L_x_7561:
[----:B------:R-:W-:Y:S05]  /*77b0*/  BSYNC.RECONVERGENT B2 ;  /* 0x0000000000027941 */ /* 0x000fea0003800200 */
.L_x_7559:
        /* <DEDUP_REMOVED lines=39> */
.L_x_7563:
        /* <DEDUP_REMOVED lines=16> */
.L_x_7564:
[----:B------:R-:W-:Y:S05]  /*7b30*/  BSYNC.RECONVERGENT B2 ;  /* 0x0000000000027941 */ /* 0x000fea0003800200 */
.L_x_7562:
        /* <DEDUP_REMOVED lines=39> */
.L_x_7566:
        /* <DEDUP_REMOVED lines=16> */
.L_x_7567:
[----:B------:R-:W-:Y:S05]  /*7eb0*/  BSYNC.RECONVERGENT B2 ;  /* 0x0000000000027941 */ /* 0x000fea0003800200 */
.L_x_7565:
        /* <DEDUP_REMOVED lines=39> */
.L_x_7569:
        /* <DEDUP_REMOVED lines=16> */
.L_x_7570:
[----:B------:R-:W-:Y:S05]  /*8230*/  BSYNC.RECONVERGENT B2 ;  /* 0x0000000000027941 */ /* 0x000fea0003800200 */
.L_x_7568:
        /* <DEDUP_REMOVED lines=39> */
.L_x_7572:
        /* <DEDUP_REMOVED lines=16> */
.L_x_7573:
[----:B------:R-:W-:Y:S05]  /*85b0*/  BSYNC.RECONVERGENT B2 ;  /* 0x0000000000027941 */ /* 0x000fea0003800200 */
.L_x_7571:
        /* <DEDUP_REMOVED lines=39> */
.L_x_7575:
        /* <DEDUP_REMOVED lines=16> */
.L_x_7576:
[----:B------:R-:W-:Y:S05]  /*8930*/  BSYNC.RECONVERGENT B2 ;  /* 0x0000000000027941 */ /* 0x000fea0003800200 */
.L_x_7574:
        /* <DEDUP_REMOVED lines=39> */
.L_x_7578:
        /* <DEDUP_REMOVED lines=17> */
.L_x_7579:
[----:B------:R-:W-:Y:S05]  /*8cc0*/  BSYNC.RECONVERGENT B2 ;  /* 0x0000000000027941 */ /* 0x000fea0003800200 */
.L_x_7577:
        /* <DEDUP_REMOVED lines=12> */
.L_x_7555:
        /* <DEDUP_REMOVED lines=35> */
.L_x_7583:
        /* <DEDUP_REMOVED lines=16> */
.L_x_7584:
[----:B------:R-:W-:Y:S05]  /*90c0*/  BSYNC.RECONVERGENT B1 ;  /* 0x0000000000017941 */ /* 0x000fea0003800200 */
.L_x_7582:
        /* <DEDUP_REMOVED lines=39> */
.L_x_7586:
        /* <DEDUP_REMOVED lines=16> */
.L_x_7587:
[----:B------:R-:W-:Y:S05]  /*9440*/  BSYNC.RECONVERGENT B1 ;  /* 0x0000000000017941 */ /* 0x000fea0003800200 */
.L_x_7585:
        /* <DEDUP_REMOVED lines=40> */
.L_x_7589:
        /* <DEDUP_REMOVED lines=16> */
.L_x_7590:
[----:B------:R-:W-:Y:S05]  /*97d0*/  BSYNC.RECONVERGENT B1 ;  /* 0x0000000000017941 */ /* 0x000fea0003800200 */
.L_x_7588:
        /* <DEDUP_REMOVED lines=39> */
.L_x_7592:
        /* <DEDUP_REMOVED lines=17> */
.L_x_7593:
[----:B------:R-:W-:Y:S05]  /*9b60*/  BSYNC.RECONVERGENT B1 ;  /* 0x0000000000017941 */ /* 0x000fea0003800200 */
.L_x_7591:
        /* <DEDUP_REMOVED lines=10> */
.L_x_7581:
        /* <DEDUP_REMOVED lines=35> */
.L_x_7596:
        /* <DEDUP_REMOVED lines=16> */
.L_x_7597:
[----:B------:R-:W-:Y:S05]  /*9f40*/  BSYNC.RECONVERGENT B1 ;  /* 0x0000000000017941 */ /* 0x000fea0003800200 */
.L_x_7595:
        /* <DEDUP_REMOVED lines=38> */
.L_x_7599:
        /* <DEDUP_REMOVED lines=17> */
.L_x_7600:
[----:B------:R-:W-:Y:S05]  /*a2c0*/  BSYNC.RECONVERGENT B1 ;  /* 0x0000000000017941 */ /* 0x000fea0003800200 */
.L_x_7598:
        /* <DEDUP_REMOVED lines=10> */
.L_x_7594:
        /* <DEDUP_REMOVED lines=33> */
.L_x_7602:
        /* <DEDUP_REMOVED lines=16> */
.L_x_7603:
[----:B------:R-:W-:Y:S05]  /*a680*/  BSYNC.RECONVERGENT B1 ;  /* 0x0000000000017941 */ /* 0x000fea0003800200 */
.L_x_7601:
[----:B------:R-:W-:Y:S02]  /*a690*/  UMOV UR4, 0xd0 ;  /* 0x000000d000047882 */ /* 0x000fe40000000000 */
[----:B------:R-:W-:-:S06]  /*a6a0*/  LEA R2, R14, UR4, 0x3 ;  /* 0x000000040e027c11 */ /* 0x000fcc000f8e18ff */
[----:B------:R-:W0:Y:S02]  /*a6b0*/  LDC.64 R2, c[0x0][R2+0x380] ;  /* 0x0000e00002027b82 */ /* 0x000e240000000a00 */
[-C--:B0-----:R-:W-:Y:S02]  /*a6c0*/  IMAD R0, R3, R4.reuse, RZ ;  /* 0x0000000403007224 */ /* 0x081fe400078e02ff */
[----:B------:R-:W-:-:S04]  /*a6d0*/  IMAD.WIDE.U32 R12, R2, R4, R12 ;  /* 0x00000004020c7225 */ /* 0x000fc800078e000c */
[----:B------:R-:W-:-:S05]  /*a6e0*/  IMAD R5, R2, R5, R0 ;  /* 0x0000000502057224 */ /* 0x000fca00078e0200 */
[----:B------:R-:W-:-:S07]  /*a6f0*/  IADD3 R13, PT, PT, R13, R5, RZ ;  /* 0x000000050d0d7210 */ /* 0x000fce0007ffe0ff */
.L_x_7554:
        /* <DEDUP_REMOVED lines=17> */
.L_x_7630:
        /* <DEDUP_REMOVED lines=34> */
.L_x_7607:
        /* <DEDUP_REMOVED lines=17> */
.L_x_7608:
[----:B------:R-:W-:Y:S05]  /*ab40*/  BSYNC.RECONVERGENT B2 ;  /* 0x0000000000027941 */ /* 0x000fea0003800200 */
.L_x_7606:
        /* <DEDUP_REMOVED lines=39> */
.L_x_7610:
        /* <DEDUP_REMOVED lines=16> */
.L_x_7611:
[----:B------:R-:W-:Y:S05]  /*aec0*/  BSYNC.RECONVERGENT B2 ;  /* 0x0000000000027941 */ /* 0x000fea0003800200 */
.L_x_7609:
        /* <DEDUP_REMOVED lines=38> */
.L_x_7613:
        /* <DEDUP_REMOVED lines=16> */
.L_x_7614:
[----:B------:R-:W-:Y:S05]  /*b230*/  BSYNC.RECONVERGENT B2 ;  /* 0x0000000000027941 */ /* 0x000fea0003800200 */
.L_x_7612:
        /* <DEDUP_REMOVED lines=38> */
.L_x_7616:
        /* <DEDUP_REMOVED lines=16> */
.L_x_7617:
[----:B------:R-:W-:Y:S05]  /*b5a0*/  BSYNC.RECONVERGENT B2 ;  /* 0x0000000000027941 */ /* 0x000fea0003800200 */
.L_x_7615:
        /* <DEDUP_REMOVED lines=38> */
.L_x_7619:
        /* <DEDUP_REMOVED lines=16> */
.L_x_7620:
[----:B------:R-:W-:Y:S05]  /*b910*/  BSYNC.RECONVERGENT B2 ;  /* 0x0000000000027941 */ /* 0x000fea0003800200 */
.L_x_7618:
        /* <DEDUP_REMOVED lines=38> */
.L_x_7622:
        /* <DEDUP_REMOVED lines=16> */
.L_x_7623:
[----:B------:R-:W-:Y:S05]  /*bc80*/  BSYNC.RECONVERGENT B2 ;  /* 0x0000000000027941 */ /* 0x000fea0003800200 */
.L_x_7621:
        /* <DEDUP_REMOVED lines=38> */
.L_x_7625:
        /* <DEDUP_REMOVED lines=16> */
.L_x_7626:
[----:B------:R-:W-:Y:S05]  /*bff0*/  BSYNC.RECONVERGENT B2 ;  /* 0x0000000000027941 */ /* 0x000fea0003800200 */
.L_x_7624:
        /* <DEDUP_REMOVED lines=38> */
.L_x_7628:
        /* <DEDUP_REMOVED lines=17> */
.L_x_7629:
[----:B------:R-:W-:Y:S05]  /*c370*/  BSYNC.RECONVERGENT B2 ;  /* 0x0000000000027941 */ /* 0x000fea0003800200 */
.L_x_7627:
        /* <DEDUP_REMOVED lines=10> */
.L_x_7605:
        /* <DEDUP_REMOVED lines=36> */
.L_x_7634:
        /* <DEDUP_REMOVED lines=16> */
.L_x_7635:
[----:B------:R-:W-:Y:S05]  /*c760*/  BSYNC.RECONVERGENT B2 ;  /* 0x0000000000027941 */ /* 0x000fea0003800200 */
.L_x_7633:
        /* <DEDUP_REMOVED lines=39> */
.L_x_7637:
        /* <DEDUP_REMOVED lines=16> */
.L_x_7638:
[----:B------:R-:W-:Y:S05]  /*cae0*/  BSYNC.RECONVERGENT B2 ;  /* 0x0000000000027941 */ /* 0x000fea0003800200 */
.L_x_7636:
        /* <DEDUP_REMOVED lines=39> */
.L_x_7640:
        /* <DEDUP_REMOVED lines=16> */
.L_x_7641:
[----:B------:R-:W-:Y:S05]  /*ce60*/  BSYNC.RECONVERGENT B2 ;  /* 0x0000000000027941 */ /* 0x000fea0003800200 */
.L_x_7639:
        /* <DEDUP_REMOVED lines=37> */
.L_x_7643:
        /* <DEDUP_REMOVED lines=17> */
.L_x_7644:
[----:B------:R-:W-:Y:S05]  /*d1d0*/  BSYNC.RECONVERGENT B2 ;  /* 0x0000000000027941 */ /* 0x000fea0003800200 */
.L_x_7642:
        /* <DEDUP_REMOVED lines=8> */
.L_x_7632:
        /* <DEDUP_REMOVED lines=36> */
.L_x_7647:
        /* <DEDUP_REMOVED lines=17> */
.L_x_7648:
[----:B------:R-:W-:Y:S05]  /*d5b0*/  BSYNC.RECONVERGENT B2 ;  /* 0x0000000000027941 */ /* 0x000fea0003800200 */
.L_x_7646:
        /* <DEDUP_REMOVED lines=36> */
.L_x_7650:
        /* <DEDUP_REMOVED lines=16> */
.L_x_7651:
[----:B------:R-:W-:Y:S05]  /*d900*/  BSYNC.RECONVERGENT B2 ;  /* 0x0000000000027941 */ /* 0x000fea0003800200 */
.L_x_7649:
[----:B------:R-:W0:Y:S01]  /*d910*/  LDC.64 R2, c[0x0][R8+0x450] ;  /* 0x0001140008027b82 */ /* 0x000e220000000a00 */
[----:B------:R-:W-:Y:S02]  /*d920*/  IMAD.MOV.U32 R17, RZ, RZ, R23 ;  /* 0x000000ffff117224 */ /* 0x000fe400078e0017 */
[-C--:B0-----:R-:W-:Y:S02]  /*d930*/  IMAD R0, R3, R4.reuse, RZ ;  /* 0x0000000403007224 */ /* 0x081fe400078e02ff */
[----:B------:R-:W-:-:S04]  /*d940*/  IMAD.WIDE.U32 R16, R2, R4, R16 ;  /* 0x0000000402107225 */ /* 0x000fc800078e0010 */
[----:B------:R-:W-:-:S05]  /*d950*/  IMAD R5, R2, R5, R0 ;  /* 0x0000000502057224 */ /* 0x000fca00078e0200 */
[----:B------:R-:W-:-:S07]  /*d960*/  IADD3 R17, PT, PT, R17, R5, RZ ;  /* 0x0000000511117210 */ /* 0x000fce0007ffe0ff */
.L_x_7645:
        /* <DEDUP_REMOVED lines=34> */
.L_x_7653:
[----:B------:R-:W-:Y:S01]  /*db90*/  IMAD.MOV.U32 R4, RZ, RZ, R11 ;  /* 0x000000ffff047224 */ /* 0x000fe200078e000b */
[----:B------:R-:W-:Y:S01]  /*dba0*/  MOV R5, R10 ;  /* 0x0000000a00057202 */ /* 0x000fe20000000f00 */
[----:B------:R-:W-:Y:S01]  /*dbb0*/  IMAD.MOV.U32 R2, RZ, RZ, R8 ;  /* 0x000000ffff027224 */ /* 0x000fe200078e0008 */
[----:B------:R-:W-:Y:S02]  /*dbc0*/  MOV R3, R9 ;  /* 0x0000000900037202 */ /* 0x000fe40000000f00 */
[----:B------:R-:W-:-:S07]  /*dbd0*/  MOV R0, 0xdbf0 ;  /* 0x0000dbf000007802 */ /* 0x000fce0000000f00 */
[----:B------:R-:W-:Y:S05]  /*dbe0*/  CALL.REL.NOINC `($__internal_48_$__cuda_sm20_div_u64) ;  /* 0x000000f000387944 */ /* 0x000fea0003c00000 */
        /* <DEDUP_REMOVED lines=11> */
.L_x_7654:
[----:B------:R-:W-:Y:S05]  /*dca0*/  BSYNC.RECONVERGENT B2 ;  /* 0x0000000000027941 */ /* 0x000fea0003800200 */
.L_x_7652:
[----:B------:R-:W0:Y:S02]  /*dcb0*/  LDC.64 R12, c[0x0][R12+0x450] ;  /* 0x000114000c0c7b82 */ /* 0x000e240000000a00 */
[-C--:B0-----:R-:W-:Y:S02]  /*dcc0*/  IMAD R0, R13, R9.reuse, RZ ;  /* 0x000000090d007224 */ /* 0x081fe400078e02ff */
[----:B------:R-:W-:-:S04]  /*dcd0*/  IMAD.WIDE.U32 R16, R12, R9, R16 ;  /* 0x000000090c107225 */ /* 0x000fc800078e0010 */
[----:B------:R-:W-:-:S05]  /*dce0*/  IMAD R5, R12, R5, R0 ;  /* 0x000000050c057224 */ /* 0x000fca00078e0200 */
[----:B------:R-:W-:-:S07]  /*dcf0*/  IADD3 R17, PT, PT, R17, R5, RZ ;  /* 0x0000000511117210 */ /* 0x000fce0007ffe0ff */
.L_x_7631:
[----:B------:R-:W-:Y:S05]  /*dd00*/  BSYNC.RECONVERGENT B1 ;  /* 0x0000000000017941 */ /* 0x000fea0003800200 */
.L_x_7604:
[----:B------:R-:W0:Y:S02]  /*dd10*/  LDCU.64 UR4, c[0x0][0x5f0] ;  /* 0x0000be00ff0477ac */ /* 0x000e240008000a00 */
[----:B0-----:R-:W-:Y:S02]  /*dd20*/  IMAD R10, R10, UR4, RZ ;  /* 0x000000040a0a7c24 */ /* 0x001fe4000f8e02ff */
[----:B------:R-:W-:-:S04]  /*dd30*/  IMAD.WIDE.U32 R2, R11, UR4, R16 ;  /* 0x000000040b027c25 */ /* 0x000fc8000f8e0010 */
[----:B------:R-:W-:Y:S02]  /*dd40*/  IMAD R11, R11, UR5, R10 ;  /* 0x000000050b0b7c24 */ /* 0x000fe4000f8e020a */
[----:B------:R-:W-:-:S03]  /*dd50*/  IMAD.MOV.U32 R33, RZ, RZ, R2 ;  /* 0x000000ffff217224 */ /* 0x000fc600078e0002 */
[----:B------:R-:W-:-:S07]  /*dd60*/  IADD3 R40, PT, PT, R3, R11, RZ ;  /* 0x0000000b03287210 */ /* 0x000fce0007ffe0ff */
.L_x_7553:
[----:B------:R-:W-:Y:S05]  /*dd70*/  BSYNC.RECONVERGENT B0 ;  /* 0x0000000000007941 */ /* 0x000fea0003800200 */
.L_x_7552:
        /* <DEDUP_REMOVED lines=24> */
.L_x_7683:
        /* <DEDUP_REMOVED lines=33> */
.L_x_7660:
        /* <DEDUP_REMOVED lines=16> */
.L_x_7661:
[----:B------:R-:W-:Y:S05]  /*e210*/  BSYNC.RECONVERGENT B2 ;  /* 0x0000000000027941 */ /* 0x000fea0003800200 */
.L_x_7659:
        /* <DEDUP_REMOVED lines=38> */
.L_x_7663:
        /* <DEDUP_REMOVED lines=16> */
.L_x_7664:
[----:B------:R-:W-:Y:S05]  /*e580*/  BSYNC.RECONVERGENT B2 ;  /* 0x0000000000027941 */ /* 0x000fea0003800200 */
.L_x_7662:
        /* <DEDUP_REMOVED lines=39> */
.L_x_7666:
        /* <DEDUP_REMOVED lines=16> */
.L_x_7667:
[----:B------:R-:W-:Y:S05]  /*e900*/  BSYNC.RECONVERGENT B2 ;  /* 0x0000000000027941 */ /* 0x000fea0003800200 */
.L_x_7665:
        /* <DEDUP_REMOVED lines=39> */
.L_x_7669:
        /* <DEDUP_REMOVED lines=16> */
.L_x_7670:
[----:B------:R-:W-:Y:S05]  /*ec80*/  BSYNC.RECONVERGENT B2 ;  /* 0x0000000000027941 */ /* 0x000fea0003800200 */
.L_x_7668:
        /* <DEDUP_REMOVED lines=39> */
.L_x_7672:
        /* <DEDUP_REMOVED lines=16> */
.L_x_7673:
[----:B------:R-:W-:Y:S05]  /*f000*/  BSYNC.RECONVERGENT B2 ;  /* 0x0000000000027941 */ /* 0x000fea0003800200 */
.L_x_7671:
        /* <DEDUP_REMOVED lines=39> */
.L_x_7675:
        /* <DEDUP_REMOVED lines=16> */
.L_x_7676:
[----:B------:R-:W-:Y:S05]  /*f380*/  BSYNC.RECONVERGENT B2 ;  /* 0x0000000000027941 */ /* 0x000fea0003800200 */
.L_x_7674:
        /* <DEDUP_REMOVED lines=39> */
.L_x_7678:
        /* <DEDUP_REMOVED lines=16> */
.L_x_7679:
[----:B------:R-:W-:Y:S05]  /*f700*/  BSYNC.RECONVERGENT B2 ;  /* 0x0000000000027941 */ /* 0x000fea0003800200 */
.L_x_7677:
        /* <DEDUP_REMOVED lines=39> */
.L_x_7681:
        /* <DEDUP_REMOVED lines=17> */
.L_x_7682:
[----:B------:R-:W-:Y:S05]  /*fa90*/  BSYNC.RECONVERGENT B2 ;  /* 0x0000000000027941 */ /* 0x000fea0003800200 */
.L_x_7680:
        /* <DEDUP_REMOVED lines=12> */
.L_x_7658:
        /* <DEDUP_REMOVED lines=35> */
.L_x_7686:
        /* <DEDUP_REMOVED lines=16> */
.L_x_7687:
[----:B------:R-:W-:Y:S05]  /*fe90*/  BSYNC.RECONVERGENT B1 ;  /* 0x0000000000017941 */ /* 0x000fea0003800200 */
.L_x_7685:
        /* <DEDUP_REMOVED lines=38> */
.L_x_7689:
        /* <DEDUP_REMOVED lines=16> */
.L_x_7690:
[----:B------:R-:W-:Y:S05]  /*10200*/  BSYNC.RECONVERGENT B1 ;  /* 0x0000000000017941 */ /* 0x000fea0003800200 */
.L_x_7688:
        /* <DEDUP_REMOVED lines=39> */
.L_x_7692:
        /* <DEDUP_REMOVED lines=16> */
.L_x_7693:
[----:B------:R-:W-:Y:S05]  /*10580*/  BSYNC.RECONVERGENT B1 ;  /* 0x0000000000017941 */ /* 0x000fea0003800200 */
.L_x_7691:
        /* <DEDUP_REMOVED lines=39> */
.L_x_7695:
        /* <DEDUP_REMOVED lines=17> */
.L_x_7696:
[----:B------:R-:W-:Y:S05]  /*10910*/  BSYNC.RECONVERGENT B1 ;  /* 0x0000000000017941 */ /* 0x000fea0003800200 */
.L_x_7694:
        /* <DEDUP_REMOVED lines=10> */
.L_x_7684:
        /* <DEDUP_REMOVED lines=37> */
.L_x_7699:
        /* <DEDUP_REMOVED lines=16> */
.L_x_7700:
[----:B------:R-:W-:Y:S05]  /*10d10*/  BSYNC.RECONVERGENT B1 ;  /* 0x0000000000017941 */ /* 0x000fea0003800200 */
.L_x_7698:
        /* <DEDUP_REMOVED lines=38> */
.L_x_7702:
        /* <DEDUP_REMOVED lines=17> */
.L_x_7703:
[----:B------:R-:W-:Y:S05]  /*11090*/  BSYNC.RECONVERGENT B1 ;  /* 0x0000000000017941 */ /* 0x000fea0003800200 */
.L_x_7701:
        /* <DEDUP_REMOVED lines=10> */
.L_x_7697:
        /* <DEDUP_REMOVED lines=33> */
.L_x_7705:
        /* <DEDUP_REMOVED lines=16> */
.L_x_7706:
[----:B------:R-:W-:Y:S05]  /*11450*/  BSYNC.RECONVERGENT B1 ;  /* 0x0000000000017941 */ /* 0x000fea0003800200 */
.L_x_7704:
        /* <DEDUP_REMOVED lines=8> */
.L_x_7657:
        /* <DEDUP_REMOVED lines=17> */
.L_x_7733:
        /* <DEDUP_REMOVED lines=34> */
.L_x_7710:
        /* <DEDUP_REMOVED lines=17> */
.L_x_7711:
[----:B------:R-:W-:Y:S05]  /*11920*/  BSYNC.RECONVERGENT B2 ;  /* 0x0000000000027941 */ /* 0x000fea0003800200 */
.L_x_7709:
        /* <DEDUP_REMOVED lines=39> */
.L_x_7713:
        /* <DEDUP_REMOVED lines=16> */
.L_x_7714:
[----:B------:R-:W-:Y:S05]  /*11ca0*/  BSYNC.RECONVERGENT B2 ;  /* 0x0000000000027941 */ /* 0x000fea0003800200 */
.L_x_7712:
        /* <DEDUP_REMOVED lines=38> */
.L_x_7716:
        /* <DEDUP_REMOVED lines=16> */
.L_x_7717:
[----:B------:R-:W-:Y:S05]  /*12010*/  BSYNC.RECONVERGENT B2 ;  /* 0x0000000000027941 */ /* 0x000fea0003800200 */
.L_x_7715:
        /* <DEDUP_REMOVED lines=38> */
.L_x_7719:
        /* <DEDUP_REMOVED lines=16> */
.L_x_7720:
[----:B------:R-:W-:Y:S05]  /*12380*/  BSYNC.RECONVERGENT B2 ;  /* 0x0000000000027941 */ /* 0x000fea0003800200 */
.L_x_7718:
        /* <DEDUP_REMOVED lines=38> */
.L_x_7722:
        /* <DEDUP_REMOVED lines=16> */
.L_x_7723:
[----:B------:R-:W-:Y:S05]  /*126f0*/  BSYNC.RECONVERGENT B2 ;  /* 0x0000000000027941 */ /* 0x000fea0003800200 */
.L_x_7721:
        /* <DEDUP_REMOVED lines=38> */
.L_x_7725:
        /* <DEDUP_REMOVED lines=16> */
.L_x_7726:
[----:B------:R-:W-:Y:S05]  /*12a60*/  BSYNC.RECONVERGENT B2 ;  /* 0x0000000000027941 */ /* 0x000fea0003800200 */
.L_x_7724:
        /* <DEDUP_REMOVED lines=38> */
.L_x_7728:
        /* <DEDUP_REMOVED lines=16> */
.L_x_7729:
[----:B------:R-:W-:Y:S05]  /*12dd0*/  BSYNC.RECONVERGENT B2 ;  /* 0x0000000000027941 */ /* 0x000fea0003800200 */
.L_x_7727:
        /* <DEDUP_REMOVED lines=38> */
.L_x_7731:
        /* <DEDUP_REMOVED lines=17> */
.L_x_7732:
[----:B------:R-:W-:Y:S05]  /*13150*/  BSYNC.RECONVERGENT B2 ;  /* 0x0000000000027941 */ /* 0x000fea0003800200 */
.L_x_7730:
        /* <DEDUP_REMOVED lines=10> */
.L_x_7708:
        /* <DEDUP_REMOVED lines=36> */
.L_x_7737:
        /* <DEDUP_REMOVED lines=16> */
.L_x_7738:
[----:B------:R-:W-:Y:S05]  /*13540*/  BSYNC.RECONVERGENT B2 ;  /* 0x0000000000027941 */ /* 0x000fea0003800200 */
.L_x_7736:
        /* <DEDUP_REMOVED lines=39> */
.L_x_7740:
        /* <DEDUP_REMOVED lines=16> */
.L_x_7741:
[----:B------:R-:W-:Y:S05]  /*138c0*/  BSYNC.RECONVERGENT B2 ;  /* 0x0000000000027941 */ /* 0x000fea0003800200 */
.L_x_7739:
        /* <DEDUP_REMOVED lines=39> */
.L_x_7743:
        /* <DEDUP_REMOVED lines=16> */
.L_x_7744:
[----:B------:R-:W-:Y:S05]  /*13c40*/  BSYNC.RECONVERGENT B2 ;  /* 0x0000000000027941 */ /* 0x000fea0003800200 */
.L_x_7742:
        /* <DEDUP_REMOVED lines=37> */
.L_x_7746:
        /* <DEDUP_REMOVED lines=17> */
.L_x_7747:
[----:B------:R-:W-:Y:S05]  /*13fb0*/  BSYNC.RECONVERGENT B2 ;  /* 0x0000000000027941 */ /* 0x000fea0003800200 */
.L_x_7745:
        /* <DEDUP_REMOVED lines=8> */
.L_x_7735:
        /* <DEDUP_REMOVED lines=38> */
.L_x_7750:
        /* <DEDUP_REMOVED lines=17> */
.L_x_7751:
[----:B------:R-:W-:Y:S05]  /*143b0*/  BSYNC.RECONVERGENT B2 ;  /* 0x0000000000027941 */ /* 0x000fea0003800200 */
.L_x_7749:
        /* <DEDUP_REMOVED lines=36> */
.L_x_7753:
        /* <DEDUP_REMOVED lines=17> */
.L_x_7754:
[----:B------:R-:W-:Y:S05]  /*14710*/  BSYNC.RECONVERGENT B2 ;  /* 0x0000000000027941 */ /* 0x000fea0003800200 */
.L_x_7752:
        /* <DEDUP_REMOVED lines=8> */
.L_x_7748:
        /* <DEDUP_REMOVED lines=34> */
.L_x_7756:
        /* <DEDUP_REMOVED lines=17> */
.L_x_7757:
[----:B------:R-:W-:Y:S05]  /*14ad0*/  BSYNC.RECONVERGENT B2 ;  /* 0x0000000000027941 */ /* 0x000fea0003800200 */
.L_x_7755:
[----:B------:R-:W0:Y:S02]  /*14ae0*/  LDC.64 R12, c[0x0][R12+0x450] ;  /* 0x000114000c0c7b82 */ /* 0x000e240000000a00 */
[-C--:B0-----:R-:W-:Y:S02]  /*14af0*/  IMAD R0, R13, R9.reuse, RZ ;  /* 0x000000090d007224 */ /* 0x081fe400078e02ff */
[----:B------:R-:W-:-:S04]  /*14b00*/  IMAD.WIDE.U32 R2, R12, R9, R16 ;  /* 0x000000090c027225 */ /* 0x000fc800078e0010 */
[----:B------:R-:W-:Y:S01]  /*14b10*/  IMAD R5, R12, R5, R0 ;  /* 0x000000050c057224 */ /* 0x000fe200078e0200 */
[----:B------:R-:W-:-:S03]  /*14b20*/  MOV R16, R2 ;  /* 0x0000000200107202 */ /* 0x000fc60000000f00 */
[----:B------:R-:W-:-:S07]  /*14b30*/  IMAD.IADD R17, R3, 0x1, R5 ;  /* 0x0000000103117824 */ /* 0x000fce00078e0205 */
.L_x_7734:
[----:B------:R-:W-:Y:S05]  /*14b40*/  BSYNC.RECONVERGENT B1 ;  /* 0x0000000000017941 */ /* 0x000fea0003800200 */
.L_x_7707:
[----:B------:R-:W0:Y:S02]  /*14b50*/  LDCU.64 UR4, c[0x0][0x5f0] ;  /* 0x0000be00ff0477ac */ /* 0x000e240008000a00 */
[----:B0-----:R-:W-:Y:S02]  /*14b60*/  IMAD R10, R10, UR4, RZ ;  /* 0x000000040a0a7c24 */ /* 0x001fe4000f8e02ff */
[----:B------:R-:W-:-:S04]  /*14b70*/  IMAD.WIDE.U32 R2, R11, UR4, R16 ;  /* 0x000000040b027c25 */ /* 0x000fc8000f8e0010 */
[----:B------:R-:W-:Y:S01]  /*14b80*/  IMAD R11, R11, UR5, R10 ;  /* 0x000000050b0b7c24 */ /* 0x000fe2000f8e020a */
[----:B------:R-:W-:-:S03]  /*14b90*/  MOV R28, R2 ;  /* 0x00000002001c7202 */ /* 0x000fc60000000f00 */
[----:B------:R-:W-:-:S07]  /*14ba0*/  IMAD.IADD R31, R3, 0x1, R11 ;  /* 0x00000001031f7824 */ /* 0x000fce00078e020b */
.L_x_7656:
[----:B------:R-:W-:Y:S05]  /*14bb0*/  BSYNC.RECONVERGENT B0 ;  /* 0x0000000000007941 */ /* 0x000fea0003800200 */
.L_x_7655:
        /* <DEDUP_REMOVED lines=23> */
.L_x_7786:
        /* <DEDUP_REMOVED lines=33> */
.L_x_7763:
        /* <DEDUP_REMOVED lines=16> */
.L_x_7764:
[----:B------:R-:W-:Y:S05]  /*15040*/  BSYNC.RECONVERGENT B2 ;  /* 0x0000000000027941 */ /* 0x000fea0003800200 */
.L_x_7762:
        /* <DEDUP_REMOVED lines=38> */
.L_x_7766:
        /* <DEDUP_REMOVED lines=16> */
.L_x_7767:
[----:B------:R-:W-:Y:S05]  /*153b0*/  BSYNC.RECONVERGENT B2 ;  /* 0x0000000000027941 */ /* 0x000fea0003800200 */
.L_x_7765:
        /* <DEDUP_REMOVED lines=39> */
.L_x_7769:
        /* <DEDUP_REMOVED lines=16> */
.L_x_7770:
[----:B------:R-:W-:Y:S05]  /*15730*/  BSYNC.RECONVERGENT B2 ;  /* 0x0000000000027941 */ /* 0x000fea0003800200 */
.L_x_7768:
        /* <DEDUP_REMOVED lines=39> */
.L_x_7772:
        /* <DEDUP_REMOVED lines=16> */
.L_x_7773:
[----:B------:R-:W-:Y:S05]  /*15ab0*/  BSYNC.RECONVERGENT B2 ;  /* 0x0000000000027941 */ /* 0x000fea0003800200 */
.L_x_7771:
        /* <DEDUP_REMOVED lines=39> */
.L_x_7775:
        /* <DEDUP_REMOVED lines=16> */
.L_x_7776:
[----:B------:R-:W-:Y:S05]  /*15e30*/  BSYNC.RECONVERGENT B2 ;  /* 0x0000000000027941 */ /* 0x000fea0003800200 */
.L_x_7774:
        /* <DEDUP_REMOVED lines=39> */
.L_x_7778:
        /* <DEDUP_REMOVED lines=16> */
.L_x_7779:
[----:B------:R-:W-:Y:S05]  /*161b0*/  BSYNC.RECONVERGENT B2 ;  /* 0x0000000000027941 */ /* 0x000fea0003800200 */
.L_x_7777:
        /* <DEDUP_REMOVED lines=39> */
.L_x_7781:
        /* <DEDUP_REMOVED lines=16> */
.L_x_7782:
[----:B------:R-:W-:Y:S05]  /*16530*/  BSYNC.RECONVERGENT B2 ;  /* 0x0000000000027941 */ /* 0x000fea0003800200 */
.L_x_7780:
        /* <DEDUP_REMOVED lines=39> */
.L_x_7784:
        /* <DEDUP_REMOVED lines=17> */
.L_x_7785:
[----:B------:R-:W-:Y:S05]  /*168c0*/  BSYNC.RECONVERGENT B2 ;  /* 0x0000000000027941 */ /* 0x000fea0003800200 */
.L_x_7783:
        /* <DEDUP_REMOVED lines=12> */
.L_x_7761:
        /* <DEDUP_REMOVED lines=35> */
.L_x_7789:
        /* <DEDUP_REMOVED lines=16> */
.L_x_7790:
[----:B------:R-:W-:Y:S05]  /*16cc0*/  BSYNC.RECONVERGENT B1 ;  /* 0x0000000000017941 */ /* 0x000fea0003800200 */
.L_x_7788:
        /* <DEDUP_REMOVED lines=38> */
.L_x_7792:
        /* <DEDUP_REMOVED lines=16> */
.L_x_7793:
[----:B------:R-:W-:Y:S05]  /*17030*/  BSYNC.RECONVERGENT B1 ;  /* 0x0000000000017941 */ /* 0x000fea0003800200 */
.L_x_7791:
        /* <DEDUP_REMOVED lines=39> */
.L_x_7795:
        /* <DEDUP_REMOVED lines=16> */
.L_x_7796:
[----:B------:R-:W-:Y:S05]  /*173b0*/  BSYNC.RECONVERGENT B1 ;  /* 0x0000000000017941 */ /* 0x000fea0003800200 */
.L_x_7794:
        /* <DEDUP_REMOVED lines=39> */
.L_x_7798:
        /* <DEDUP_REMOVED lines=17> */
.L_x_7799:
[----:B------:R-:W-:Y:S05]  /*17740*/  BSYNC.RECONVERGENT B1 ;  /* 0x0000000000017941 */ /* 0x000fea0003800200 */
.L_x_7797:
        /* <DEDUP_REMOVED lines=10> */
.L_x_7787:
        /* <DEDUP_REMOVED lines=35> */
.L_x_7802:
        /* <DEDUP_REMOVED lines=16> */
.L_x_7803:
[----:B------:R-:W-:Y:S05]  /*17b20*/  BSYNC.RECONVERGENT B1 ;  /* 0x0000000000017941 */ /* 0x000fea0003800200 */
.L_x_7801:
        /* <DEDUP_REMOVED lines=38> */
.L_x_7805:
        /* <DEDUP_REMOVED lines=17> */
.L_x_7806:
[----:B------:R-:W-:Y:S05]  /*17ea0*/  BSYNC.RECONVERGENT B1 ;  /* 0x0000000000017941 */ /* 0x000fea0003800200 */
.L_x_7804:
        /* <DEDUP_REMOVED lines=10> */
.L_x_7800:
        /* <DEDUP_REMOVED lines=35> */
.L_x_7808:
        /* <DEDUP_REMOVED lines=16> */
.L_x_7809:
[----:B------:R-:W-:Y:S05]  /*18280*/  BSYNC.RECONVERGENT B1 ;  /* 0x0000000000017941 */ /* 0x000fea0003800200 */
.L_x_7807:
[----:B------:R-:W-:Y:S02]  /*18290*/  UMOV UR4, 0xd0 ;  /* 0x000000d000047882 */ /* 0x000fe40000000000 */
[----:B------:R-:W-:-:S06]  /*182a0*/  LEA R2, R12, UR4, 0x3 ;  /* 0x000000040c027c11 */ /* 0x000fcc000f8e18ff */
[----:B------:R-:W0:Y:S02]  /*182b0*/  LDC.64 R2, c[0x0][R2+0x380] ;  /* 0x0000e00002027b82 */ /* 0x000e240000000a00 */
[-C--:B0-----:R-:W-:Y:S02]  /*182c0*/  IMAD R0, R3, R4.reuse, RZ ;  /* 0x0000000403007224 */ /* 0x081fe400078e02ff */
[----:B------:R-:W-:-:S04]  /*182d0*/  IMAD.WIDE.U32 R16, R2, R4, R16 ;  /* 0x0000000402107225 */ /* 0x000fc800078e0010 */
[----:B------:R-:W-:-:S04]  /*182e0*/  IMAD R5, R2, R5, R0 ;  /* 0x0000000502057224 */ /* 0x000fc800078e0200 */
[----:B------:R-:W-:-:S07]  /*182f0*/  IMAD.IADD R17, R17, 0x1, R5 ;  /* 0x0000000111117824 */ /* 0x000fce00078e0205 */
.L_x_7760:
        /* <DEDUP_REMOVED lines=17> */
.L_x_7836:
        /* <DEDUP_REMOVED lines=34> */
.L_x_7813:
        /* <DEDUP_REMOVED lines=17> */
.L_x_7814:
[----:B------:R-:W-:Y:S05]  /*18740*/  BSYNC.RECONVERGENT B2 ;  /* 0x0000000000027941 */ /* 0x000fea0003800200 */
.L_x_7812:
        /* <DEDUP_REMOVED lines=39> */
.L_x_7816:
        /* <DEDUP_REMOVED lines=16> */
.L_x_7817:
[----:B------:R-:W-:Y:S05]  /*18ac0*/  BSYNC.RECONVERGENT B2 ;  /* 0x0000000000027941 */ /* 0x000fea0003800200 */
.L_x_7815:
        /* <DEDUP_REMOVED lines=38> */
.L_x_7819:
        /* <DEDUP_REMOVED lines=16> */
.L_x_7820:
[----:B------:R-:W-:Y:S05]  /*18e30*/  BSYNC.RECONVERGENT B2 ;  /* 0x0000000000027941 */ /* 0x000fea0003800200 */
.L_x_7818:
        /* <DEDUP_REMOVED lines=38> */
.L_x_7822:
        /* <DEDUP_REMOVED lines=16> */
.L_x_7823:
[----:B------:R-:W-:Y:S05]  /*191a0*/  BSYNC.RECONVERGENT B2 ;  /* 0x0000000000027941 */ /* 0x000fea0003800200 */
.L_x_7821:
        /* <DEDUP_REMOVED lines=38> */
.L_x_7825:
        /* <DEDUP_REMOVED lines=16> */
.L_x_7826:
[----:B------:R-:W-:Y:S05]  /*19510*/  BSYNC.RECONVERGENT B2 ;  /* 0x0000000000027941 */ /* 0x000fea0003800200 */
.L_x_7824:
        /* <DEDUP_REMOVED lines=38> */
.L_x_7828:
[----:B------:R-:W-:Y:S01]  /*19780*/  IMAD.MOV.U32 R4, RZ, RZ, R12 ;  /* 0x000000ffff047224 */ /* 0x000fe200078e000c */
[----:B------:R-:W-:Y:S01]  /*19790*/  MOV R5, R13 ;  /* 0x0000000d00057202 */ /* 0x000fe20000000f00 */
[----:B------:R-:W-:Y:S01]  /*197a0*/  IMAD.MOV.U32 R2, RZ, RZ, R14 ;  /* 0x000000ffff027224 */ /* 0x000fe200078e000e */
[----:B------:R-:W-:Y:S02]  /*197b0*/  MOV R3, R15 ;  /* 0x0000000f00037202 */ /* 0x000fe40000000f00 */
[----:B------:R-:W-:-:S07]  /*197c0*/  MOV R0, 0x197e0 ;  /* 0x000197e000007802 */ /* 0x000fce0000000f00 */
[----:B------:R-:W-:Y:S05]  /*197d0*/  CALL.REL.NOINC `($__internal_48_$__cuda_sm20_div_u64) ;  /* 0x00000034003c7944 */ /* 0x000fea0003c00000 */
        /* <DEDUP_REMOVED lines=10> */
.L_x_7829:
[----:B------:R-:W-:Y:S05]  /*19880*/  BSYNC.RECONVERGENT B2 ;  /* 0x0000000000027941 */ /* 0x000fea0003800200 */
.L_x_7827:
        /* <DEDUP_REMOVED lines=38> */
.L_x_7831:
[----:B------:R-:W-:Y:S01]  /*19af0*/  MOV R4, R12 ;  /* 0x0000000c00047202 */ /* 0x000fe20000000f00 */
[----:B------:R-:W-:Y:S01]  /*19b00*/  IMAD.MOV.U32 R5, RZ, RZ, R13 ;  /* 0x000000ffff057224 */ /* 0x000fe200078e000d */
[----:B------:R-:W-:Y:S02]  /*19b10*/  MOV R2, R14 ;  /* 0x0000000e00027202 */ /* 0x000fe40000000f00 */
[----:B------:R-:W-:Y:S02]  /*19b20*/  MOV R3, R15 ;  /* 0x0000000f00037202 */ /* 0x000fe40000000f00 */
[----:B------:R-:W-:-:S07]  /*19b30*/  MOV R0, 0x19b50 ;  /* 0x00019b5000007802 */ /* 0x000fce0000000f00 */
[----:B------:R-:W-:Y:S05]  /*19b40*/  CALL.REL.NOINC `($__internal_48_$__cuda_sm20_div_u64) ;  /* 0x0000003000607944 */ /* 0x000fea0003c00000 */
        /* <DEDUP_REMOVED lines=10> */
.L_x_7832:
[----:B------:R-:W-:Y:S05]  /*19bf0*/  BSYNC.RECONVERGENT B2 ;  /* 0x0000000000027941 */ /* 0x000fea0003800200 */
.L_x_7830:
        /* <DEDUP_REMOVED lines=38> */
.L_x_7834:
[----:B------:R-:W-:Y:S01]  /*19e60*/  MOV R4, R14 ;  /* 0x0000000e00047202 */ /* 0x000fe20000000f00 */
[----:B------:R-:W-:Y:S01]  /*19e70*/  IMAD.MOV.U32 R5, RZ, RZ, R15 ;  /* 0x000000ffff057224 */ /* 0x000fe200078e000f */
[----:B------:R-:W-:Y:S02]  /*19e80*/  MOV R2, R16 ;  /* 0x0000001000027202 */ /* 0x000fe40000000f00 */
[----:B------:R-:W-:Y:S02]  /*19e90*/  MOV R3, R17 ;  /* 0x0000001100037202 */ /* 0x000fe40000000f00 */
[----:B------:R-:W-:-:S07]  /*19ea0*/  MOV R0, 0x19ec0 ;  /* 0x00019ec000007802 */ /* 0x000fce0000000f00 */
[----:B------:R-:W-:Y:S05]  /*19eb0*/  CALL.REL.NOINC `($__internal_48_$__cuda_sm20_div_u64) ;  /* 0x0000002c00847944 */ /* 0x000fea0003c00000 */
        /* <DEDUP_REMOVED lines=11> */
.L_x_7835:
[----:B------:R-:W-:Y:S05]  /*19f70*/  BSYNC.RECONVERGENT B2 ;  /* 0x0000000000027941 */ /* 0x000fea0003800200 */
.L_x_7833:
        /* <DEDUP_REMOVED lines=10> */
.L_x_7811:
        /* <DEDUP_REMOVED lines=36> */
.L_x_7840:
[----:B------:R-:W-:Y:S01]  /*1a260*/  MOV R4, R11 ;  /* 0x0000000b00047202 */ /* 0x000fe20000000f00 */
[----:B------:R-:W-:Y:S01]  /*1a270*/  IMAD.MOV.U32 R2, RZ, RZ, R12 ;  /* 0x000000ffff027224 */ /* 0x000fe200078e000c */
[----:B------:R-:W-:Y:S02]  /*1a280*/  MOV R5, R10 ;  /* 0x0000000a00057202 */ /* 0x000fe40000000f00 */
[----:B------:R-:W-:Y:S02]  /*1a290*/  MOV R3, R13 ;  /* 0x0000000d00037202 */ /* 0x000fe40000000f00 */
        /* <DEDUP_REMOVED lines=12> */
.L_x_7841:
[----:B------:R-:W-:Y:S05]  /*1a360*/  BSYNC.RECONVERGENT B2 ;  /* 0x0000000000027941 */ /* 0x000fea0003800200 */
.L_x_7839:
        /* <DEDUP_REMOVED lines=37> */
.L_x_7843:
        /* <DEDUP_REMOVED lines=16> */
.L_x_7844:
[----:B------:R-:W-:Y:S05]  /*1a6c0*/  BSYNC.RECONVERGENT B2 ;  /* 0x0000000000027941 */ /* 0x000fea0003800200 */
.L_x_7842:
        /* <DEDUP_REMOVED lines=39> */
.L_x_7846:
        /* <DEDUP_REMOVED lines=16> */
.L_x_7847:
[----:B------:R-:W-:Y:S05]  /*1aa40*/  BSYNC.RECONVERGENT B2 ;  /* 0x0000000000027941 */ /* 0x000fea0003800200 */
.L_x_7845:
        /* <DEDUP_REMOVED lines=37> */
.L_x_7849:
        /* <DEDUP_REMOVED lines=16> */
.L_x_7850:
[----:B------:R-:W-:Y:S05]  /*1ada0*/  BSYNC.RECONVERGENT B2 ;  /* 0x0000000000027941 */ /* 0x000fea0003800200 */
.L_x_7848:
[----:B------:R-:W0:Y:S01]  /*1adb0*/  LDC.64 R2, c[0x0][R8+0x450] ;  /* 0x0001140008027b82 */ /* 0x000e220000000a00 */
[----:B------:R-:W-:Y:S01]  /*1adc0*/  MOV R17, R23 ;  /* 0x0000001700117202 */ /* 0x000fe20000000f00 */
[-C--:B0-----:R-:W-:Y:S02]  /*1add0*/  IMAD R0, R3, R4.reuse, RZ ;  /* 0x0000000403007224 */ /* 0x081fe400078e02ff */
[----:B------:R-:W-:-:S04]  /*1ade0*/  IMAD.WIDE.U32 R16, R2, R4, R16 ;  /* 0x0000000402107225 */ /* 0x000fc800078e0010 */
[----:B------:R-:W-:-:S05]  /*1adf0*/  IMAD R5, R2, R5, R0 ;  /* 0x0000000502057224 */ /* 0x000fca00078e0200 */
[----:B------:R-:W-:-:S07]  /*1ae00*/  IADD3 R17, PT, PT, R17, R5, RZ ;  /* 0x0000000511117210 */ /* 0x000fce0007ffe0ff */
.L_x_7838:
        /* <DEDUP_REMOVED lines=39> */
.L_x_7853:
        /* <DEDUP_REMOVED lines=17> */
.L_x_7854:
[----:B------:R-:W-:Y:S05]  /*1b190*/  BSYNC.RECONVERGENT B2 ;  /* 0x0000000000027941 */ /* 0x000fea0003800200 */
.L_x_7852:
        /* <DEDUP_REMOVED lines=36> */
.L_x_7856:
        /* <DEDUP_REMOVED lines=16> */
.L_x_7857:
[----:B------:R-:W-:Y:S05]  /*1b4e0*/  BSYNC.RECONVERGENT B2 ;  /* 0x0000000000027941 */ /* 0x000fea0003800200 */
.L_x_7855:
[----:B------:R-:W0:Y:S01]  /*1b4f0*/  LDC.64 R2, c[0x0][R8+0x450] ;  /* 0x0001140008027b82 */ /* 0x000e220000000a00 */
[----:B------:R-:W-:Y:S01]  /*1b500*/  MOV R17, R23 ;  /* 0x0000001700117202 */ /* 0x000fe20000000f00 */
[-C--:B0-----:R-:W-:Y:S02]  /*1b510*/  IMAD R0, R3, R4.reuse, RZ ;  /* 0x0000000403007224 */ /* 0x081fe400078e02ff */
[----:B------:R-:W-:-:S04]  /*1b520*/  IMAD.WIDE.U32 R16, R2, R4, R16 ;  /* 0x0000000402107225 */ /* 0x000fc800078e0010 */
[----:B------:R-:W-:-:S05]  /*1b530*/  IMAD R5, R2, R5, R0 ;  /* 0x0000000502057224 */ /* 0x000fca00078e0200 */
[----:B------:R-:W-:-:S07]  /*1b540*/  IADD3 R17, PT, PT, R17, R5, RZ ;  /* 0x0000000511117210 */ /* 0x000fce0007ffe0ff */
.L_x_7851:
        /* <DEDUP_REMOVED lines=34> */
.L_x_7859:
        /* <DEDUP_REMOVED lines=17> */
.L_x_7860:
[----:B------:R-:W-:Y:S05]  /*1b880*/  BSYNC.RECONVERGENT B2 ;  /* 0x0000000000027941 */ /* 0x000fea0003800200 */
.L_x_7858:
[----:B------:R-:W0:Y:S02]  /*1b890*/  LDC.64 R12, c[0x0][R12+0x450] ;  /* 0x000114000c0c7b82 */ /* 0x000e240000000a00 */
[-C--:B0-----:R-:W-:Y:S02]  /*1b8a0*/  IMAD R0, R13, R9.reuse, RZ ;  /* 0x000000090d007224 */ /* 0x081fe400078e02ff */
[----:B------:R-:W-:-:S04]  /*1b8b0*/  IMAD.WIDE.U32 R16, R12, R9, R16 ;  /* 0x000000090c107225 */ /* 0x000fc800078e0010 */
[----:B------:R-:W-:-:S05]  /*1b8c0*/  IMAD R5, R12, R5, R0 ;  /* 0x000000050c057224 */ /* 0x000fca00078e0200 */
[----:B------:R-:W-:-:S07]  /*1b8d0*/  IADD3 R17, PT, PT, R17, R5, RZ ;  /* 0x0000000511117210 */ /* 0x000fce0007ffe0ff */
.L_x_7837:
[----:B------:R-:W-:Y:S05]  /*1b8e0*/  BSYNC.RECONVERGENT B1 ;  /* 0x0000000000017941 */ /* 0x000fea0003800200 */
.L_x_7810:
[----:B------:R-:W0:Y:S02]  /*1b8f0*/  LDCU.64 UR4, c[0x0][0x5f0] ;  /* 0x0000be00ff0477ac */ /* 0x000e240008000a00 */
[----:B0-----:R-:W-:Y:S02]  /*1b900*/  IMAD R10, R10, UR4, RZ ;  /* 0x000000040a0a7c24 */ /* 0x001fe4000f8e02ff */
[----:B------:R-:W-:-:S04]  /*1b910*/  IMAD.WIDE.U32 R2, R11, UR4, R16 ;  /* 0x000000040b027c25 */ /* 0x000fc8000f8e0010 */
[----:B------:R-:W-:Y:S02]  /*1b920*/  IMAD R11, R11, UR5, R10 ;  /* 0x000000050b0b7c24 */ /* 0x000fe4000f8e020a */
[----:B------:R-:W-:-:S03]  /*1b930*/  IMAD.MOV.U32 R0, RZ, RZ, R2 ;  /* 0x000000ffff007224 */ /* 0x000fc600078e0002 */
[----:B------:R-:W-:-:S07]  /*1b940*/  IADD3 R2, PT, PT, R3, R11, RZ ;  /* 0x0000000b03027210 */ /* 0x000fce0007ffe0ff */
.L_x_7759:
[----:B------:R-:W-:Y:S05]  /*1b950*/  BSYNC.RECONVERGENT B0 ;  /* 0x0000000000007941 */ /* 0x000fea0003800200 */
.L_x_7758:
        /* <DEDUP_REMOVED lines=134> */
.L_x_7861:
        /* <DEDUP_REMOVED lines=8> */
.L_x_7862:
        /* <DEDUP_REMOVED lines=19> */
.L_x_10344:
[----:B------:R-:W-:Y:S05]  /*1c370*/  BRX R2 -0x1c380                                                                                                                                                                                                                                                                                                                                                                                                                                                                             (*"BRANCH_TARGETS .L_x_10345,.L_x_10346,.L_x_10347"*) ;  /* 0xfffffe3c02207949 */ /* 0x000fea000383ffff */
.L_x_7865:
        /* <DEDUP_REMOVED lines=31> */
.L_x_7871:
[----:B------:R0:W5:Y:S02]  /*1c570*/  LDG.E R0, desc[UR36][R16.64] ;  /* 0x0000002410007981 */ /* 0x000164000c1e1900 */
.L_x_7870:
[----:B------:R-:W-:Y:S05]  /*1c580*/  BSYNC.RECONVERGENT B9 ;  /* 0x0000000000097941 */ /* 0x000fea0003800200 */
.L_x_7869:
[----:B------:R-:W1:Y:S01]  /*1c590*/  LDCU.64 UR4, c[0x0][0x380] ;  /* 0x00007000ff0477ac */ /* 0x000e620008000a00 */
[----:B-----5:R-:W-:-:S04]  /*1c5a0*/  FSETP.GTU.FTZ.AND P0, PT, R25, R0, PT ;  /* 0x000000001900720b */ /* 0x020fc80003f1c000 */
[----:B------:R-:W-:Y:S02]  /*1c5b0*/  SEL R5, RZ, 0x1, P0 ;  /* 0x00000001ff057807 */ /* 0x000fe40000000000 */
[----:B-1----:R-:W-:-:S04]  /*1c5c0*/  IADD3 R2, P1, PT, R27, UR4, RZ ;  /* 0x000000041b027c10 */ /* 0x002fc8000ff3e0ff */
[----:B------:R-:W-:-:S05]  /*1c5d0*/  IADD3.X R3, PT, PT, R26, UR5, RZ, P1, !PT ;  /* 0x000000051a037c10 */ /* 0x000fca0008ffe4ff */
[----:B------:R1:W-:Y:S04]  /*1c5e0*/  STG.E.U8 desc[UR36][R2.64], R5 ;  /* 0x0000000502007986 */ /* 0x0003e8000c101124 */
.L_x_7867:
[----:B------:R-:W-:Y:S05]  /*1c5f0*/  BSYNC.RELIABLE B8 ;  /* 0x0000000000087941 */ /* 0x000fea0003800100 */
.L_x_7866:
        /* <DEDUP_REMOVED lines=24> */
.L_x_7874:
[----:B------:R0:W5:Y:S02]  /*1c780*/  LDG.E R3, desc[UR36][R16.64] ;  /* 0x0000002410037981 */ /* 0x000164000c1e1900 */
.L_x_7873:
[----:B------:R-:W-:Y:S05]  /*1c790*/  BSYNC.RECONVERGENT B8 ;  /* 0x0000000000087941 */ /* 0x000fea0003800200 */
.L_x_7872:
[----:B------:R-:W1:Y:S01]  /*1c7a0*/  LDCU.64 UR4, c[0x0][0x380] ;  /* 0x00007000ff0477ac */ /* 0x000e620008000a00 */
[----:B-----5:R-:W-:-:S04]  /*1c7b0*/  FSETP.GTU.FTZ.AND P0, PT, R24, R3, PT ;  /* 0x000000031800720b */ /* 0x020fc80003f1c000 */
[----:B------:R-:W-:Y:S02]  /*1c7c0*/  SEL R3, RZ, 0x1, P0 ;  /* 0x00000001ff037807 */ /* 0x000fe40000000000 */
[----:B-1----:R-:W-:-:S04]  /*1c7d0*/  IADD3 R36, P1, PT, R36, UR4, RZ ;  /* 0x0000000424247c10 */ /* 0x002fc8000ff3e0ff */
[----:B------:R-:W-:-:S05]  /*1c7e0*/  IADD3.X R37, PT, PT, R35, UR5, RZ, P1, !PT ;  /* 0x0000000523257c10 */ /* 0x000fca0008ffe4ff */
[----:B------:R1:W-:Y:S04]  /*1c7f0*/  STG.E.U8 desc[UR36][R36.64], R3 ;  /* 0x0000000324007986 */ /* 0x0003e8000c101124 */
.L_x_10346:
        /* <DEDUP_REMOVED lines=24> */
.L_x_7877:
[----:B------:R0:W5:Y:S02]  /*1c980*/  LDG.E R0, desc[UR36][R16.64] ;  /* 0x0000002410007981 */ /* 0x000164000c1e1900 */
.L_x_7876:
[----:B------:R-:W-:Y:S05]  /*1c990*/  BSYNC.RECONVERGENT B8 ;  /* 0x0000000000087941 */ /* 0x000fea0003800200 */
.L_x_7875:
[----:B------:R-:W2:Y:S01]  /*1c9a0*/  LDCU.64 UR4, c[0x0][0x380] ;  /* 0x00007000ff0477ac */ /* 0x000ea20008000a00 */
[----:B-----5:R-:W-:-:S04]  /*1c9b0*/  FSETP.GTU.FTZ.AND P0, PT, R23, R0, PT ;  /* 0x000000001700720b */ /* 0x020fc80003f1c000 */
[----:B------:R-:W-:Y:S02]  /*1c9c0*/  SEL R5, RZ, 0x1, P0 ;  /* 0x00000001ff057807 */ /* 0x000fe40000000000 */
[----:B--2---:R-:W-:-:S04]  /*1c9d0*/  IADD3 R2, P1, PT, R43, UR4, RZ ;  /* 0x000000042b027c10 */ /* 0x004fc8000ff3e0ff */
[----:B-1----:R-:W-:-:S05]  /*1c9e0*/  IADD3.X R3, PT, PT, R42, UR5, RZ, P1, !PT ;  /* 0x000000052a037c10 */ /* 0x002fca0008ffe4ff */
[----:B------:R1:W-:Y:S04]  /*1c9f0*/  STG.E.U8 desc[UR36][R2.64], R5 ;  /* 0x0000000502007986 */ /* 0x0003e8000c101124 */
.L_x_10345:
[----:B------:R-:W-:Y:S05]  /*1ca00*/  BSYNC.RELIABLE B6 ;  /* 0x0000000000067941 */ /* 0x000fea0003800100 */
.L_x_7864:
        /* <DEDUP_REMOVED lines=24> */
.L_x_7880:
[----:B------:R0:W5:Y:S02]  /*1cb90*/  LDG.E R0, desc[UR36][R16.64] ;  /* 0x0000002410007981 */ /* 0x000164000c1e1900 */
.L_x_7879:
[----:B------:R-:W-:Y:S05]  /*1cba0*/  BSYNC.RECONVERGENT B8 ;  /* 0x0000000000087941 */ /* 0x000fea0003800200 */
.L_x_7878:
[----:B------:R-:W2:Y:S01]  /*1cbb0*/  LDCU.64 UR4, c[0x0][0x380] ;  /* 0x00007000ff0477ac */ /* 0x000ea20008000a00 */
[----:B-----5:R-:W-:-:S04]  /*1cbc0*/  FSETP.GTU.FTZ.AND P0, PT, R19, R0, PT ;  /* 0x000000001300720b */ /* 0x020fc80003f1c000 */
[----:B-1----:R-:W-:Y:S02]  /*1cbd0*/  SEL R5, RZ, 0x1, P0 ;  /* 0x00000001ff057807 */ /* 0x002fe40000000000 */
[----:B--2---:R-:W-:-:S04]  /*1cbe0*/  IADD3 R2, P1, PT, R46, UR4, RZ ;  /* 0x000000042e027c10 */ /* 0x004fc8000ff3e0ff */
[----:B------:R-:W-:-:S05]  /*1cbf0*/  IADD3.X R3, PT, PT, R45, UR5, RZ, P1, !PT ;  /* 0x000000052d037c10 */ /* 0x000fca0008ffe4ff */
[----:B------:R1:W-:Y:S01]  /*1cc00*/  STG.E.U8 desc[UR36][R2.64], R5 ;  /* 0x0000000502007986 */ /* 0x0003e2000c101124 */
[----:B------:R-:W-:Y:S05]  /*1cc10*/  BRA `(.L_x_7868) ;  /* 0x0000000000047947 */ /* 0x000fea0003800000 */
.L_x_10347:
[----:B------:R-:W-:Y:S05]  /*1cc20*/  BREAK.RELIABLE B6 ;  /* 0x0000000000067942 */ /* 0x000fea0003800100 */
.L_x_7868:
[----:B------:R-:W-:Y:S05]  /*1cc30*/  BSYNC.RECONVERGENT B7 ;  /* 0x0000000000077941 */ /* 0x000fea0003800200 */
.L_x_7863:
        /* <DEDUP_REMOVED lines=9> */
        .weak           $__internal_48_$__cuda_sm20_div_u64
        .type           $__internal_48_$__cuda_sm20_div_u64,@function
        .size           $__internal_48_$__cuda_sm20_div_u64,(.L_x_10652 - $__internal_48_$__cuda_sm20_div_u64)
$__internal_48_$__cuda_sm20_div_u64:
        /* <DEDUP_REMOVED lines=67> */
[----:B------:R-:W-:Y:S06]  /*1d100*/  RET.REL.NODEC R4 `(_ZN2at4cuda57_GLOBAL__N__cd6b329d_24_DistributionBernoulli_cu_7537a20d21kernelPointwiseApply2IZNS_6native9templates4cuda28bernoulli_tensor_cuda_kernelIafEEvRKNS_10TensorBaseES9_NS_15PhiloxCudaStateEEUliRaSB_SB_SB_RKfSD_SD_SD_E_aSC_mLin1ELin1ELi4ELi512ELi2EEEvNS0_6detail10TensorInfoIT0_T2_EENSG_IT1_SI_EESI_T_) ;  /* 0xfffffe2c04bc7950 */ /* 0x000fec0003c3ffff */
.L_x_7882:
        /* <DEDUP_REMOVED lines=15> */
.L_x_10652:


//--------------------- .text._ZN2at4cuda57_GLOBAL__N__cd6b329d_24_DistributionBernoulli_cu_7537a20d21kernelPointwiseApply2IZNS_6native9templates4cuda28bernoulli_tensor_cuda_kernelIafEEvRKNS_10TensorBaseES9_NS_15PhiloxCudaStateEEUliRaSB_SB_SB_RKfSD_SD_SD_E_aSC_mLi1ELi1ELi4ELi512ELi2EEEvNS0_6detail10TensorInfoIT0_T2_EENSG_IT1_SI_EESI_T_ --------------------------
	.section	.text._ZN2at4cuda57_GLOBAL__N__cd6b329d_24_DistributionBernoulli_cu_7537a20d21kernelPointwiseApply2IZNS_6native9templates4cuda28bernoulli_tensor_cuda_kernelIafEEvRKNS_10TensorBaseES9_NS_15PhiloxCudaStateEEUliRaSB_SB_SB_RKfSD_SD_SD_E_aSC_mLi1ELi1ELi4ELi512ELi2EEEvNS0_6detail10TensorInfoIT0_T2_EENSG_IT1_SI_EESI_T_,"ax",@progbits
	.align	128
.text._ZN2at4cuda57_GLOBAL__N__cd6b329d_24_DistributionBernoulli_cu_7537a20d21kernelPointwiseApply2IZNS_6native9templates4cuda28bernoulli_tensor_cuda_kernelIafEEvRKNS_10TensorBaseES9_NS_15PhiloxCudaStateEEUliRaSB_SB_SB_RKfSD_SD_SD_E_aSC_mLi1ELi1ELi4ELi512ELi2EEEvNS0_6detail10TensorInfoIT0_T2_EENSG_IT1_SI_EESI_T_:
        .type           _ZN2at4cuda57_GLOBAL__N__cd6b329d_24_DistributionBernoulli_cu_7537a20d21kernelPointwiseApply2IZNS_6native9templates4cuda28bernoulli_tensor_cuda_kernelIafEEvRKNS_10TensorBaseES9_NS_15PhiloxCudaStateEEUliRaSB_SB_SB_RKfSD_SD_SD_E_aSC_mLi1ELi1ELi4ELi512ELi2EEEvNS0_6detail10TensorInfoIT0_T2_EENSG_IT1_SI_EESI_T_,@function
        .size           _ZN2at4cuda57_GLOBAL__N__cd6b329d_24_DistributionBernoulli_cu_7537a20d21kernelPointwiseApply2IZNS_6native9templates4cuda28bernoulli_tensor_cuda_kernelIafEEvRKNS_10TensorBaseES9_NS_15PhiloxCudaStateEEUliRaSB_SB_SB_RKfSD_SD_SD_E_aSC_mLi1ELi1ELi4ELi512ELi2EEEvNS0_6detail10TensorInfoIT0_T2_EENSG_IT1_SI_EESI_T_,(.L_x_10654 - _ZN2at4cuda57_GLOBAL__N__cd6b329d_24_DistributionBernoulli_cu_7537a20d21kernelPointwiseApply2IZNS_6native9templates4cuda28bernoulli_tensor_cuda_kernelIafEEvRKNS_10TensorBaseES9_NS_15PhiloxCudaStateEEUliRaSB_SB_SB_RKfSD_SD_SD_E_aSC_mLi1ELi1ELi4ELi512ELi2EEEvNS0_6detail10TensorInfoIT0_T2_EENSG_IT1_SI_EESI_T_)
        .other          _ZN2at4cuda57_GLOBAL__N__cd6b329d_24_DistributionBernoulli_cu_7537a20d21kernelPointwiseApply2IZNS_6native9templates4cuda28bernoulli_tensor_cuda_kernelIafEEvRKNS_10TensorBaseES9_NS_15PhiloxCudaStateEEUliRaSB_SB_SB_RKfSD_SD_SD_E_aSC_mLi1ELi1ELi4ELi512ELi2EEEvNS0_6detail10TensorInfoIT0_T2_EENSG_IT1_SI_EESI_T_,@"STO_CUDA_ENTRY STV_DEFAULT"
_ZN2at4cuda57_GLOBAL__N__cd6b329d_24_DistributionBernoulli_cu_7537a20d21kernelPointwiseApply2IZNS_6native9templates4cuda28bernoulli_tensor_cuda_kernelIafEEvRKNS_10TensorBaseES9_NS_15PhiloxCudaStateEEUliRaSB_SB_SB_RKfSD_SD_SD_E_aSC_mLi1ELi1ELi4ELi512ELi2EEEvNS0_6detail10TensorInfoIT0_T2_EENSG_IT1_SI_EESI_T_:
        /* <DEDUP_REMOVED lines=23> */
.L_x_7904:
        /* <DEDUP_REMOVED lines=171> */
.L_x_7884:
        /* <DEDUP_REMOVED lines=8> */
.L_x_7885:
        /* <DEDUP_REMOVED lines=19> */
.L_x_10348:
[----:B---34-:R-:W-:Y:S05]  /*0dd0*/  BRX R4 -0xde0                                                                                                                                                                                                                                                                                                                                                                                                                                                                                (*"BRANCH_TARGETS .L_x_10349,.L_x_10350,.L_x_10351"*) ;  /* 0xfffffff004887949 */ /* 0x018fea000383ffff */
.L_x_7888:
        /* <DEDUP_REMOVED lines=30> */
.L_x_7894:
[----:B------:R0:W5:Y:S02]  /*0fc0*/  LDG.E R3, desc[UR36][R22.64] ;  /* 0x0000002416037981 */ /* 0x000164000c1e1900 */
.L_x_7893:
[----:B----4-:R-:W-:Y:S05]  /*0fd0*/  BSYNC.RECONVERGENT B6 ;  /* 0x0000000000067941 */ /* 0x010fea0003800200 */
.L_x_7892:
[----:B------:R-:W-:Y:S02]  /*0fe0*/  IADD3 R42, P1, PT, R42, UR42, RZ ;  /* 0x0000002a2a2a7c10 */ /* 0x000fe4000ff3e0ff */
[----:B-----5:R-:W-:Y:S02]  /*0ff0*/  FSETP.GTU.FTZ.AND P0, PT, R40, R3, PT ;  /* 0x000000032800720b */ /* 0x020fe40003f1c000 */
[----:B------:R-:W-:Y:S02]  /*1000*/  IADD3.X R43, PT, PT, R41, UR43, RZ, P1, !PT ;  /* 0x0000002b292b7c10 */ /* 0x000fe40008ffe4ff */
[----:B------:R-:W-:-:S05]  /*1010*/  SEL R3, RZ, 0x1, P0 ;  /* 0x00000001ff037807 */ /* 0x000fca0000000000 */
[----:B------:R1:W-:Y:S04]  /*1020*/  STG.E.U8 desc[UR36][R42.64], R3 ;  /* 0x000000032a007986 */ /* 0x0003e8000c101124 */
.L_x_7890:
[----:B---34-:R-:W-:Y:S05]  /*1030*/  BSYNC.RELIABLE B7 ;  /* 0x0000000000077941 */ /* 0x018fea0003800100 */
.L_x_7889:
        /* <DEDUP_REMOVED lines=23> */
.L_x_7897:
[----:B------:R0:W5:Y:S02]  /*11b0*/  LDG.E R3, desc[UR36][R22.64] ;  /* 0x0000002416037981 */ /* 0x000164000c1e1900 */
.L_x_7896:
[----:B------:R-:W-:Y:S05]  /*11c0*/  BSYNC.RECONVERGENT B6 ;  /* 0x0000000000067941 */ /* 0x000fea0003800200 */
.L_x_7895:
[----:B------:R-:W-:Y:S02]  /*11d0*/  IADD3 R4, P1, PT, R24, UR42, RZ ;  /* 0x0000002a18047c10 */ /* 0x000fe4000ff3e0ff */
[----:B-----5:R-:W-:Y:S02]  /*11e0*/  FSETP.GTU.FTZ.AND P0, PT, R38, R3, PT ;  /* 0x000000032600720b */ /* 0x020fe40003f1c000 */
[----:B------:R-:W-:Y:S02]  /*11f0*/  IADD3.X R5, PT, PT, R33, UR43, RZ, P1, !PT ;  /* 0x0000002b21057c10 */ /* 0x000fe40008ffe4ff */
[----:B------:R-:W-:-:S05]  /*1200*/  SEL R3, RZ, 0x1, P0 ;  /* 0x00000001ff037807 */ /* 0x000fca0000000000 */
[----:B------:R1:W-:Y:S04]  /*1210*/  STG.E.U8 desc[UR36][R4.64], R3 ;  /* 0x0000000304007986 */ /* 0x0003e8000c101124 */
.L_x_10350:
        /* <DEDUP_REMOVED lines=23> */
.L_x_7900:
[----:B------:R0:W5:Y:S02]  /*1390*/  LDG.E R0, desc[UR36][R22.64] ;  /* 0x0000002416007981 */ /* 0x000164000c1e1900 */
.L_x_7899:
[----:B------:R-:W-:Y:S05]  /*13a0*/  BSYNC.RECONVERGENT B6 ;  /* 0x0000000000067941 */ /* 0x000fea0003800200 */
.L_x_7898:
[----:B------:R-:W-:Y:S02]  /*13b0*/  IADD3 R2, P1, PT, R28, UR42, RZ ;  /* 0x0000002a1c027c10 */ /* 0x000fe4000ff3e0ff */
[----:B-----5:R-:W-:Y:S02]  /*13c0*/  FSETP.GTU.FTZ.AND P0, PT, R37, R0, PT ;  /* 0x000000002500720b */ /* 0x020fe40003f1c000 */
[----:B-1----:R-:W-:Y:S02]  /*13d0*/  IADD3.X R3, PT, PT, R16, UR43, RZ, P1, !PT ;  /* 0x0000002b10037c10 */ /* 0x002fe40008ffe4ff */
[----:B------:R-:W-:-:S05]  /*13e0*/  SEL R5, RZ, 0x1, P0 ;  /* 0x00000001ff057807 */ /* 0x000fca0000000000 */
[----:B------:R1:W-:Y:S04]  /*13f0*/  STG.E.U8 desc[UR36][R2.64], R5 ;  /* 0x0000000502007986 */ /* 0x0003e8000c101124 */
.L_x_10349:
[----:B------:R-:W-:Y:S05]  /*1400*/  BSYNC.RELIABLE B8 ;  /* 0x0000000000087941 */ /* 0x000fea0003800100 */
.L_x_7887:
        /* <DEDUP_REMOVED lines=23> */
.L_x_7903:
[----:B------:R2:W5:Y:S02]  /*1580*/  LDG.E R0, desc[UR36][R16.64] ;  /* 0x0000002410007981 */ /* 0x000564000c1e1900 */
.L_x_7902:
[----:B------:R-:W-:Y:S05]  /*1590*/  BSYNC.RECONVERGENT B6 ;  /* 0x0000000000067941 */ /* 0x000fea0003800200 */
.L_x_7901:
[----:B-1----:R-:W-:Y:S02]  /*15a0*/  IADD3 R2, P1, PT, R29, UR42, RZ ;  /* 0x0000002a1d027c10 */ /* 0x002fe4000ff3e0ff */
[----:B-----5:R-:W-:Y:S02]  /*15b0*/  FSETP.GTU.FTZ.AND P0, PT, R35, R0, PT ;  /* 0x000000002300720b */ /* 0x020fe40003f1c000 */
[----:B------:R-:W-:Y:S02]  /*15c0*/  IADD3.X R3, PT, PT, R26, UR43, RZ, P1, !PT ;  /* 0x0000002b1a037c10 */ /* 0x000fe40008ffe4ff */
[----:B------:R-:W-:-:S05]  /*15d0*/  SEL R5, RZ, 0x1, P0 ;  /* 0x00000001ff057807 */ /* 0x000fca0000000000 */
[----:B------:R1:W-:Y:S01]  /*15e0*/  STG.E.U8 desc[UR36][R2.64], R5 ;  /* 0x0000000502007986 */ /* 0x0003e2000c101124 */
[----:B------:R-:W-:Y:S05]  /*15f0*/  BRA `(.L_x_7891) ;  /* 0x0000000000047947 */ /* 0x000fea0003800000 */
.L_x_10351:
[----:B------:R-:W-:Y:S05]  /*1600*/  BREAK.RELIABLE B8 ;  /* 0x0000000000087942 */ /* 0x000fea0003800100 */
.L_x_7891:
[----:B---34-:R-:W-:Y:S05]  /*1610*/  BSYNC.RECONVERGENT B9 ;  /* 0x0000000000097941 */ /* 0x018fea0003800200 */
.L_x_7886:
[----:B------:R-:W-:-:S13]  /*1620*/  ISETP.NE.AND P0, PT, R39, RZ, PT ;  /* 0x000000ff2700720c */ /* 0x000fda0003f05270 */
[----:B------:R-:W-:Y:S05]  /*1630*/  @!P0 BRA `(.L_x_7904) ;  /* 0xffffffe800cc8947 */ /* 0x000fea000383ffff */
[----:B------:R-:W-:Y:S05]  /*1640*/  BSYNC.RECONVERGENT B10 ;  /* 0x00000000000a7941 */ /* 0x000fea0003800200 */
.L_x_7883:
[----:B------:R-:W-:Y:S05]  /*1650*/  EXIT ;  /* 0x000000000000794d */ /* 0x000fea0003800000 */
.L_x_7905:
        /* <DEDUP_REMOVED lines=10> */
.L_x_10654:


//--------------------- .text._ZN2at4cuda57_GLOBAL__N__cd6b329d_24_DistributionBernoulli_cu_7537a20d21kernelPointwiseApply2IZNS_6native9templates4cuda28bernoulli_tensor_cuda_kernelIafEEvRKNS_10TensorBaseES9_NS_15PhiloxCudaStateEEUliRaSB_SB_SB_RKfSD_SD_SD_E_aSC_jLin1ELin1ELi4ELi512ELi2EEEvNS0_6detail10TensorInfoIT0_T2_EENSG_IT1_SI_EESI_T_ --------------------------
	.section	.text._ZN2at4cuda57_GLOBAL__N__cd6b329d_24_DistributionBernoulli_cu_7537a20d21kernelPointwiseApply2IZNS_6native9templates4cuda28bernoulli_tensor_cuda_kernelIafEEvRKNS_10TensorBaseES9_NS_15PhiloxCudaStateEEUliRaSB_SB_SB_RKfSD_SD_SD_E_aSC_jLin1ELin1ELi4ELi512ELi2EEEvNS0_6detail10TensorInfoIT0_T2_EENSG_IT1_SI_EESI_T_,"ax",@progbits
	.align	128
.text._ZN2at4cuda57_GLOBAL__N__cd6b329d_24_DistributionBernoulli_cu_7537a20d21kernelPointwiseApply2IZNS_6native9templates4cuda28bernoulli_tensor_cuda_kernelIafEEvRKNS_10TensorBaseES9_NS_15PhiloxCudaStateEEUliRaSB_SB_SB_RKfSD_SD_SD_E_aSC_jLin1ELin1ELi4ELi512ELi2EEEvNS0_6detail10TensorInfoIT0_T2_EENSG_IT1_SI_EESI_T_:
        .type           _ZN2at4cuda57_GLOBAL__N__cd6b329d_24_DistributionBernoulli_cu_7537a20d21kernelPointwiseApply2IZNS_6native9templates4cuda28bernoulli_tensor_cuda_kernelIafEEvRKNS_10TensorBaseES9_NS_15PhiloxCudaStateEEUliRaSB_SB_SB_RKfSD_SD_SD_E_aSC_jLin1ELin1ELi4ELi512ELi2EEEvNS0_6detail10TensorInfoIT0_T2_EENSG_IT1_SI_EESI_T_,@function
        .size           _ZN2at4cuda57_GLOBAL__N__cd6b329d_24_DistributionBernoulli_cu_7537a20d21kernelPointwiseApply2IZNS_6native9templates4cuda28bernoulli_tensor_cuda_kernelIafEEvRKNS_10TensorBaseES9_NS_15PhiloxCudaStateEEUliRaSB_SB_SB_RKfSD_SD_SD_E_aSC_jLin1ELin1ELi4ELi512ELi2EEEvNS0_6detail10TensorInfoIT0_T2_EENSG_IT1_SI_EESI_T_,(.L_x_10655 - _ZN2at4cuda57_GLOBAL__N__cd6b329d_24_DistributionBernoulli_cu_7537a20d21kernelPointwiseApply2IZNS_6native9templates4cuda28bernoulli_tensor_cuda_kernelIafEEvRKNS_10TensorBaseES9_NS_15PhiloxCudaStateEEUliRaSB_SB_SB_RKfSD_SD_SD_E_aSC_jLin1ELin1ELi4ELi512ELi2EEEvNS0_6detail10TensorInfoIT0_T2_EENSG_IT1_SI_EESI_T_)
        .other          _ZN2at4cuda57_GLOBAL__N__cd6b329d_24_DistributionBernoulli_cu_7537a20d21kernelPointwiseApply2IZNS_6native9templates4cuda28bernoulli_tensor_cuda_kernelIafEEvRKNS_10TensorBaseES9_NS_15PhiloxCudaStateEEUliRaSB_SB_SB_RKfSD_SD_SD_E_aSC_jLin1ELin1ELi4ELi512ELi2EEEvNS0_6detail10TensorInfoIT0_T2_EENSG_IT1_SI_EESI_T_,@"STO_CUDA_ENTRY STV_DEFAULT"
_ZN2at4cuda57_GLOBAL__N__cd6b329d_24_DistributionBernoulli_cu_7537a20d21kernelPointwiseApply2IZNS_6native9templates4cuda28bernoulli_tensor_cuda_kernelIafEEvRKNS_10TensorBaseES9_NS_15PhiloxCudaStateEEUliRaSB_SB_SB_RKfSD_SD_SD_E_aSC_jLin1ELin1ELi4ELi512ELi2EEEvNS0_6detail10TensorInfoIT0_T2_EENSG_IT1_SI_EESI_T_:
        /* <DEDUP_REMOVED lines=13> */
.L_x_7975:
        /* <DEDUP_REMOVED lines=46> */
.L_x_7911:
        /* <DEDUP_REMOVED lines=205> */
.L_x_7910:
[----:B------:R-:W-:-:S07]  /*1080*/  IADD3 R23, PT, PT, R23, 0x4, RZ ;  /* 0x0000000417177810 */ /* 0x000fce0007ffe0ff */
.L_x_7909:
        /* <DEDUP_REMOVED lines=106> */
.L_x_7912:
        /* <DEDUP_REMOVED lines=55> */
.L_x_7913:
        /* <DEDUP_REMOVED lines=27> */
.L_x_7908:
        /* <DEDUP_REMOVED lines=18> */
.L_x_7916:
        /* <DEDUP_REMOVED lines=206> */
.L_x_7915:
        /* <DEDUP_REMOVED lines=106> */
.L_x_7917:
        /* <DEDUP_REMOVED lines=56> */
.L_x_7918:
        /* <DEDUP_REMOVED lines=28> */
.L_x_7914:
[----:B------:R-:W0:Y:S01]  /*3630*/  LDCU UR4, c[0x0][0x4c4] ;  /* 0x00009880ff0477ac */ /* 0x000e220008000800 */
[----:B------:R-:W-:Y:S01]  /*3640*/  IMAD.MOV.U32 R17, RZ, RZ, RZ ;  /* 0x000000ffff117224 */ /* 0x000fe200078e00ff */
[----:B------:R-:W-:Y:S01]  /*3650*/  MOV R25, RZ ;  /* 0x000000ff00197202 */ /* 0x000fe20000000f00 */
[----:B0-----:R-:W-:-:S07]  /*3660*/  IMAD R24, R23, UR4, R24 ;  /* 0x0000000417187c24 */ /* 0x001fce000f8e0218 */
.L_x_7907:
[----:B-1----:R-:W-:Y:S05]  /*3670*/  BSYNC.RECONVERGENT B0 ;  /* 0x0000000000007941 */ /* 0x002fea0003800200 */
.L_x_7906:
        /* <DEDUP_REMOVED lines=23> */
.L_x_7923:
        /* <DEDUP_REMOVED lines=205> */
.L_x_7922:
        /* <DEDUP_REMOVED lines=105> */
.L_x_7924:
        /* <DEDUP_REMOVED lines=55> */
.L_x_7925:
        /* <DEDUP_REMOVED lines=27> */
.L_x_7921:
        /* <DEDUP_REMOVED lines=15> */
.L_x_7928:
        /* <DEDUP_REMOVED lines=206> */
.L_x_7927:
        /* <DEDUP_REMOVED lines=106> */
.L_x_7929:
        /* <DEDUP_REMOVED lines=56> */
.L_x_7930:
        /* <DEDUP_REMOVED lines=28> */
.L_x_7926:
[----:B------:R-:W0:Y:S01]  /*6a20*/  LDCU UR4, c[0x0][0x4c4] ;  /* 0x00009880ff0477ac */ /* 0x000e220008000800 */
[----:B------:R-:W-:Y:S02]  /*6a30*/  HFMA2 R23, -RZ, RZ, 0, 0 ;  /* 0x00000000ff177431 */ /* 0x000fe400000001ff */
[----:B0-----:R-:W-:Y:S02]  /*6a40*/  IMAD R26, R26, UR4, R27 ;  /* 0x000000041a1a7c24 */ /* 0x001fe4000f8e021b */
[----:B------:R-:W-:-:S07]  /*6a50*/  IMAD.MOV.U32 R27, RZ, RZ, RZ ;  /* 0x000000ffff1b7224 */ /* 0x000fce00078e00ff */
.L_x_7920:
[----:B------:R-:W-:Y:S05]  /*6a60*/  BSYNC.RECONVERGENT B0 ;  /* 0x0000000000007941 */ /* 0x000fea0003800200 */
.L_x_7919:
        /* <DEDUP_REMOVED lines=22> */
.L_x_7935:
        /* <DEDUP_REMOVED lines=205> */
.L_x_7934:
        /* <DEDUP_REMOVED lines=106> */
.L_x_7936:
        /* <DEDUP_REMOVED lines=55> */
.L_x_7937:
        /* <DEDUP_REMOVED lines=27> */
.L_x_7933:
        /* <DEDUP_REMOVED lines=15> */
.L_x_7940:
        /* <DEDUP_REMOVED lines=205> */
.L_x_7939:
        /* <DEDUP_REMOVED lines=107> */
.L_x_7941:
        /* <DEDUP_REMOVED lines=56> */
.L_x_7942:
        /* <DEDUP_REMOVED lines=28> */
.L_x_7938:
[----:B------:R-:W0:Y:S01]  /*9e10*/  LDCU UR4, c[0x0][0x4c4] ;  /* 0x00009880ff0477ac */ /* 0x000e220008000800 */
[----:B------:R-:W-:Y:S02]  /*9e20*/  HFMA2 R29, -RZ, RZ, 0, 0 ;  /* 0x00000000ff1d7431 */ /* 0x000fe400000001ff */
[----:B0-----:R-:W-:Y:S02]  /*9e30*/  IMAD R30, R30, UR4, R31 ;  /* 0x000000041e1e7c24 */ /* 0x001fe4000f8e021f */
[----:B------:R-:W-:-:S07]  /*9e40*/  IMAD.MOV.U32 R31, RZ, RZ, RZ ;  /* 0x000000ffff1f7224 */ /* 0x000fce00078e00ff */
.L_x_7932:
[----:B------:R-:W-:Y:S05]  /*9e50*/  BSYNC.RECONVERGENT B0 ;  /* 0x0000000000007941 */ /* 0x000fea0003800200 */
.L_x_7931:
        /* <DEDUP_REMOVED lines=22> */
.L_x_7947:
        /* <DEDUP_REMOVED lines=204> */
.L_x_7946:
        /* <DEDUP_REMOVED lines=105> */
.L_x_7948:
        /* <DEDUP_REMOVED lines=55> */
.L_x_7949:
        /* <DEDUP_REMOVED lines=27> */
.L_x_7945:
        /* <DEDUP_REMOVED lines=15> */
.L_x_7952:
        /* <DEDUP_REMOVED lines=206> */
.L_x_7951:
        /* <DEDUP_REMOVED lines=106> */
.L_x_7953:
        /* <DEDUP_REMOVED lines=56> */
.L_x_7954:
        /* <DEDUP_REMOVED lines=28> */
.L_x_7950:
[----:B------:R-:W0:Y:S01]  /*d1e0*/  LDCU UR4, c[0x0][0x4c4] ;  /* 0x00009880ff0477ac */ /* 0x000e220008000800 */
[----:B------:R-:W-:Y:S01]  /*d1f0*/  IMAD.MOV.U32 R33, RZ, RZ, RZ ;  /* 0x000000ffff217224 */ /* 0x000fe200078e00ff */
[----:B------:R-:W-:Y:S01]  /*d200*/  MOV R13, RZ ;  /* 0x000000ff000d7202 */ /* 0x000fe20000000f00 */
[----:B0-----:R-:W-:-:S07]  /*d210*/  IMAD R12, R14, UR4, R9 ;  /* 0x000000040e0c7c24 */ /* 0x001fce000f8e0209 */
.L_x_7944:
[----:B------:R-:W-:Y:S05]  /*d220*/  BSYNC.RECONVERGENT B0 ;  /* 0x0000000000007941 */ /* 0x000fea0003800200 */
.L_x_7943:
        /* <DEDUP_REMOVED lines=125> */
.L_x_7955:
        /* <DEDUP_REMOVED lines=8> */
.L_x_7956:
        /* <DEDUP_REMOVED lines=19> */
.L_x_10352:
[----:B------:R-:W-:Y:S05]  /*dbb0*/  BRX R2 -0xdbc0                                                                                                                                                                                                                                                                                                                                                                                                                                                                               (*"BRANCH_TARGETS .L_x_10353,.L_x_10354,.L_x_10355"*) ;  /* 0xffffff2402107949 */ /* 0x000fea000383ffff */
.L_x_7959:
        /* <DEDUP_REMOVED lines=31> */
.L_x_7965:
[----:B------:R0:W5:Y:S02]  /*ddb0*/  LDG.E R0, desc[UR36][R36.64] ;  /* 0x0000002424007981 */ /* 0x000164000c1e1900 */
.L_x_7964:
[----:B------:R-:W-:Y:S05]  /*ddc0*/  BSYNC.RECONVERGENT B6 ;  /* 0x0000000000067941 */ /* 0x000fea0003800200 */
.L_x_7963:
[----:B------:R-:W1:Y:S01]  /*ddd0*/  LDCU.64 UR4, c[0x0][0x380] ;  /* 0x00007000ff0477ac */ /* 0x000e620008000a00 */
[----:B-----5:R-:W-:-:S04]  /*dde0*/  FSETP.GTU.FTZ.AND P0, PT, R41, R0, PT ;  /* 0x000000002900720b */ /* 0x020fc80003f1c000 */
[----:B------:R-:W-:Y:S02]  /*ddf0*/  SEL R5, RZ, 0x1, P0 ;  /* 0x00000001ff057807 */ /* 0x000fe40000000000 */
[----:B-1----:R-:W-:-:S04]  /*de00*/  IADD3 R2, P1, PT, R32, UR4, RZ ;  /* 0x0000000420027c10 */ /* 0x002fc8000ff3e0ff */
[----:B------:R-:W-:-:S05]  /*de10*/  IADD3.X R3, PT, PT, R33, UR5, RZ, P1, !PT ;  /* 0x0000000521037c10 */ /* 0x000fca0008ffe4ff */
[----:B------:R1:W-:Y:S04]  /*de20*/  STG.E.U8 desc[UR36][R2.64], R5 ;  /* 0x0000000502007986 */ /* 0x0003e8000c101124 */
.L_x_7961:
[----:B------:R-:W-:Y:S05]  /*de30*/  BSYNC.RELIABLE B7 ;  /* 0x0000000000077941 */ /* 0x000fea0003800100 */
.L_x_7960:
        /* <DEDUP_REMOVED lines=24> */
.L_x_7968:
[----:B------:R2:W5:Y:S02]  /*dfc0*/  LDG.E R0, desc[UR36][R32.64] ;  /* 0x0000002420007981 */ /* 0x000564000c1e1900 */
.L_x_7967:
[----:B------:R-:W-:Y:S05]  /*dfd0*/  BSYNC.RECONVERGENT B6 ;  /* 0x0000000000067941 */ /* 0x000fea0003800200 */
.L_x_7966:
[----:B------:R-:W3:Y:S01]  /*dfe0*/  LDCU.64 UR4, c[0x0][0x380] ;  /* 0x00007000ff0477ac */ /* 0x000ee20008000a00 */
[----:B-----5:R-:W-:-:S04]  /*dff0*/  FSETP.GTU.FTZ.AND P0, PT, R39, R0, PT ;  /* 0x000000002700720b */ /* 0x020fc80003f1c000 */
[----:B-1----:R-:W-:Y:S02]  /*e000*/  SEL R5, RZ, 0x1, P0 ;  /* 0x00000001ff057807 */ /* 0x002fe40000000000 */
[----:B---3--:R-:W-:-:S04]  /*e010*/  IADD3 R2, P1, PT, R28, UR4, RZ ;  /* 0x000000041c027c10 */ /* 0x008fc8000ff3e0ff */
[----:B------:R-:W-:-:S05]  /*e020*/  IADD3.X R3, PT, PT, R29, UR5, RZ, P1, !PT ;  /* 0x000000051d037c10 */ /* 0x000fca0008ffe4ff */
[----:B------:R1:W-:Y:S04]  /*e030*/  STG.E.U8 desc[UR36][R2.64], R5 ;  /* 0x0000000502007986 */ /* 0x0003e8000c101124 */
.L_x_10354:
        /* <DEDUP_REMOVED lines=24> */
.L_x_7971:
[----:B------:R1:W5:Y:S02]  /*e1c0*/  LDG.E R3, desc[UR36][R28.64] ;  /* 0x000000241c037981 */ /* 0x000364000c1e1900 */
.L_x_7970:
[----:B------:R-:W-:Y:S05]  /*e1d0*/  BSYNC.RECONVERGENT B6 ;  /* 0x0000000000067941 */ /* 0x000fea0003800200 */
.L_x_7969:
[----:B------:R-:W3:Y:S01]  /*e1e0*/  LDCU.64 UR4, c[0x0][0x380] ;  /* 0x00007000ff0477ac */ /* 0x000ee20008000a00 */
[----:B-----5:R-:W-:-:S04]  /*e1f0*/  FSETP.GTU.FTZ.AND P0, PT, R38, R3, PT ;  /* 0x000000032600720b */ /* 0x020fc80003f1c000 */
[----:B------:R-:W-:Y:S02]  /*e200*/  SEL R5, RZ, 0x1, P0 ;  /* 0x00000001ff057807 */ /* 0x000fe40000000000 */
[----:B---3--:R-:W-:-:S04]  /*e210*/  IADD3 R2, P1, PT, R22, UR4, RZ ;  /* 0x0000000416027c10 */ /* 0x008fc8000ff3e0ff */
[----:B------:R-:W-:-:S05]  /*e220*/  IADD3.X R3, PT, PT, R23, UR5, RZ, P1, !PT ;  /* 0x0000000517037c10 */ /* 0x000fca0008ffe4ff */
[----:B------:R3:W-:Y:S04]  /*e230*/  STG.E.U8 desc[UR36][R2.64], R5 ;  /* 0x0000000502007986 */ /* 0x0007e8000c101124 */
.L_x_10353:
[----:B------:R-:W-:Y:S05]  /*e240*/  BSYNC.RELIABLE B8 ;  /* 0x0000000000087941 */ /* 0x000fea0003800100 */
.L_x_7958:
        /* <DEDUP_REMOVED lines=24> */
.L_x_7974:
[----:B------:R4:W5:Y:S02]  /*e3d0*/  LDG.E R0, desc[UR36][R22.64] ;  /* 0x0000002416007981 */ /* 0x000964000c1e1900 */
.L_x_7973:
[----:B------:R-:W-:Y:S05]  /*e3e0*/  BSYNC.RECONVERGENT B6 ;  /* 0x0000000000067941 */ /* 0x000fea0003800200 */
.L_x_7972:
[----:B------:R-:W0:Y:S01]  /*e3f0*/  LDCU.64 UR4, c[0x0][0x380] ;  /* 0x00007000ff0477ac */ /* 0x000e220008000a00 */
[----:B-----5:R-:W-:-:S04]  /*e400*/  FSETP.GTU.FTZ.AND P0, PT, R35, R0, PT ;  /* 0x000000002300720b */ /* 0x020fc80003f1c000 */
[----:B---3--:R-:W-:Y:S02]  /*e410*/  SEL R5, RZ, 0x1, P0 ;  /* 0x00000001ff057807 */ /* 0x008fe40000000000 */
[----:B0-----:R-:W-:-:S04]  /*e420*/  IADD3 R2, P1, PT, R16, UR4, RZ ;  /* 0x0000000410027c10 */ /* 0x001fc8000ff3e0ff */
[----:B------:R-:W-:-:S05]  /*e430*/  IADD3.X R3, PT, PT, R17, UR5, RZ, P1, !PT ;  /* 0x0000000511037c10 */ /* 0x000fca0008ffe4ff */
[----:B------:R0:W-:Y:S01]  /*e440*/  STG.E.U8 desc[UR36][R2.64], R5 ;  /* 0x0000000502007986 */ /* 0x0001e2000c101124 */
[----:B------:R-:W-:Y:S05]  /*e450*/  BRA `(.L_x_7962) ;  /* 0x0000000000047947 */ /* 0x000fea0003800000 */
.L_x_10355:
[----:B------:R-:W-:Y:S05]  /*e460*/  BREAK.RELIABLE B8 ;  /* 0x0000000000087942 */ /* 0x000fea0003800100 */
.L_x_7962:
[----:B------:R-:W-:Y:S05]  /*e470*/  BSYNC.RECONVERGENT B9 ;  /* 0x0000000000097941 */ /* 0x000fea0003800200 */
.L_x_7957:
        /* <DEDUP_REMOVED lines=8> */
.L_x_7976:
        /* <DEDUP_REMOVED lines=16> */
.L_x_10655:


//--------------------- .text._ZN2at4cuda57_GLOBAL__N__cd6b329d_24_DistributionBernoulli_cu_7537a20d21kernelPointwiseApply2IZNS_6native9templates4cuda28bernoulli_tensor_cuda_kernelIafEEvRKNS_10TensorBaseES9_NS_15PhiloxCudaStateEEUliRaSB_SB_SB_RKfSD_SD_SD_E_aSC_jLin1ELi2ELi4ELi512ELi2EEEvNS0_6detail10TensorInfoIT0_T2_EENSG_IT1_SI_EESI_T_ --------------------------
	.section	.text._ZN2at4cuda57_GLOBAL__N__cd6b329d_24_DistributionBernoulli_cu_7537a20d21kernelPointwiseApply2IZNS_6native9templates4cuda28bernoulli_tensor_cuda_kernelIafEEvRKNS_10TensorBaseES9_NS_15PhiloxCudaStateEEUliRaSB_SB_SB_RKfSD_SD_SD_E_aSC_jLin1ELi2ELi4ELi512ELi2EEEvNS0_6detail10TensorInfoIT0_T2_EENSG_IT1_SI_EESI_T_,"ax",@progbits
	.align	128
.text._ZN2at4cuda57_GLOBAL__N__cd6b329d_24_DistributionBernoulli_cu_7537a20d21kernelPointwiseApply2IZNS_6native9templates4cuda28bernoulli_tensor_cuda_kernelIafEEvRKNS_10TensorBaseES9_NS_15PhiloxCudaStateEEUliRaSB_SB_SB_RKfSD_SD_SD_E_aSC_jLin1ELi2ELi4ELi512ELi2EEEvNS0_6detail10TensorInfoIT0_T2_EENSG_IT1_SI_EESI_T_:
        .type           _ZN2at4cuda57_GLOBAL__N__cd6b329d_24_DistributionBernoulli_cu_7537a20d21kernelPointwiseApply2IZNS_6native9templates4cuda28bernoulli_tensor_cuda_kernelIafEEvRKNS_10TensorBaseES9_NS_15PhiloxCudaStateEEUliRaSB_SB_SB_RKfSD_SD_SD_E_aSC_jLin1ELi2ELi4ELi512ELi2EEEvNS0_6detail10TensorInfoIT0_T2_EENSG_IT1_SI_EESI_T_,@function
        .size           _ZN2at4cuda57_GLOBAL__N__cd6b329d_24_DistributionBernoulli_cu_7537a20d21kernelPointwiseApply2IZNS_6native9templates4cuda28bernoulli_tensor_cuda_kernelIafEEvRKNS_10TensorBaseES9_NS_15PhiloxCudaStateEEUliRaSB_SB_SB_RKfSD_SD_SD_E_aSC_jLin1ELi2ELi4ELi512ELi2EEEvNS0_6detail10TensorInfoIT0_T2_EENSG_IT1_SI_EESI_T_,(.L_x_10656 - _ZN2at4cuda57_GLOBAL__N__cd6b329d_24_DistributionBernoulli_cu_7537a20d21kernelPointwiseApply2IZNS_6native9templates4cuda28bernoulli_tensor_cuda_kernelIafEEvRKNS_10TensorBaseES9_NS_15PhiloxCudaStateEEUliRaSB_SB_SB_RKfSD_SD_SD_E_aSC_jLin1ELi2ELi4ELi512ELi2EEEvNS0_6detail10TensorInfoIT0_T2_EENSG_IT1_SI_EESI_T_)
        .other          _ZN2at4cuda57_GLOBAL__N__cd6b329d_24_DistributionBernoulli_cu_7537a20d21kernelPointwiseApply2IZNS_6native9templates4cuda28bernoulli_tensor_cuda_kernelIafEEvRKNS_10TensorBaseES9_NS_15PhiloxCudaStateEEUliRaSB_SB_SB_RKfSD_SD_SD_E_aSC_jLin1ELi2ELi4ELi512ELi2EEEvNS0_6detail10TensorInfoIT0_T2_EENSG_IT1_SI_EESI_T_,@"STO_CUDA_ENTRY STV_DEFAULT"
_ZN2at4cuda57_GLOBAL__N__cd6b329d_24_DistributionBernoulli_cu_7537a20d21kernelPointwiseApply2IZNS_6native9templates4cuda28bernoulli_tensor_cuda_kernelIafEEvRKNS_10TensorBaseES9_NS_15PhiloxCudaStateEEUliRaSB_SB_SB_RKfSD_SD_SD_E_aSC_jLin1ELi2ELi4ELi512ELi2EEEvNS0_6detail10TensorInfoIT0_T2_EENSG_IT1_SI_EESI_T_:
        /* <DEDUP_REMOVED lines=13> */
.L_x_8026:
        /* <DEDUP_REMOVED lines=34> */
.L_x_7982:
        /* <DEDUP_REMOVED lines=205> */
.L_x_7981:
[----:B------:R-:W-:-:S07]  /*0fc0*/  VIADD R8, R8, 0x4 ;  /* 0x0000000408087836 */ /* 0x000fce0000000000 */
.L_x_7980:
        /* <DEDUP_REMOVED lines=106> */
.L_x_7983:
        /* <DEDUP_REMOVED lines=55> */
.L_x_7984:
        /* <DEDUP_REMOVED lines=27> */
.L_x_7979:
        /* <DEDUP_REMOVED lines=29> */
.L_x_7978:
[----:B-1----:R-:W-:Y:S05]  /*1d60*/  BSYNC.RECONVERGENT B0 ;  /* 0x0000000000007941 */ /* 0x002fea0003800200 */
.L_x_7977:
        /* <DEDUP_REMOVED lines=23> */
.L_x_7989:
        /* <DEDUP_REMOVED lines=205> */
.L_x_7988:
        /* <DEDUP_REMOVED lines=105> */
.L_x_7990:
        /* <DEDUP_REMOVED lines=55> */
.L_x_7991:
        /* <DEDUP_REMOVED lines=27> */
.L_x_7987:
        /* <DEDUP_REMOVED lines=29> */
.L_x_7986:
[----:B------:R-:W-:Y:S05]  /*3930*/  BSYNC.RECONVERGENT B0 ;  /* 0x0000000000007941 */ /* 0x000fea0003800200 */
.L_x_7985:
        /* <DEDUP_REMOVED lines=22> */
.L_x_7996:
        /* <DEDUP_REMOVED lines=205> */
.L_x_7995:
        /* <DEDUP_REMOVED lines=106> */
.L_x_7997:
        /* <DEDUP_REMOVED lines=55> */
.L_x_7998:
        /* <DEDUP_REMOVED lines=27> */
.L_x_7994:
        /* <DEDUP_REMOVED lines=29> */
.L_x_7993:
[----:B------:R-:W-:Y:S05]  /*5500*/  BSYNC.RECONVERGENT B0 ;  /* 0x0000000000007941 */ /* 0x000fea0003800200 */
.L_x_7992:
        /* <DEDUP_REMOVED lines=22> */
.L_x_8003:
        /* <DEDUP_REMOVED lines=205> */
.L_x_8002:
        /* <DEDUP_REMOVED lines=105> */
.L_x_8004:
        /* <DEDUP_REMOVED lines=55> */
.L_x_8005:
        /* <DEDUP_REMOVED lines=27> */
.L_x_8001:
        /* <DEDUP_REMOVED lines=29> */
.L_x_8000:
[----:B------:R-:W-:Y:S05]  /*70c0*/  BSYNC.RECONVERGENT B0 ;  /* 0x0000000000007941 */ /* 0x000fea0003800200 */
.L_x_7999:
        /* <DEDUP_REMOVED lines=125> */
.L_x_8006:
        /* <DEDUP_REMOVED lines=8> */
.L_x_8007:
        /* <DEDUP_REMOVED lines=19> */
.L_x_10356:
[----:B------:R-:W-:Y:S05]  /*7a50*/  BRX R2 -0x7a60                                                                                                                                                                                                                                                                                                                                                                                                                                                                               (*"BRANCH_TARGETS .L_x_10357,.L_x_10358,.L_x_10359"*) ;  /* 0xffffff8402687949 */ /* 0x000fea000383ffff */
.L_x_8010:
        /* <DEDUP_REMOVED lines=31> */
.L_x_8016:
[----:B------:R0:W5:Y:S02]  /*7c50*/  LDG.E R0, desc[UR36][R16.64] ;  /* 0x0000002410007981 */ /* 0x000164000c1e1900 */
.L_x_8015:
[----:B------:R-:W-:Y:S05]  /*7c60*/  BSYNC.RECONVERGENT B6 ;  /* 0x0000000000067941 */ /* 0x000fea0003800200 */
.L_x_8014:
[----:B------:R-:W1:Y:S01]  /*7c70*/  LDCU.64 UR4, c[0x0][0x380] ;  /* 0x00007000ff0477ac */ /* 0x000e620008000a00 */
[----:B-----5:R-:W-:-:S04]  /*7c80*/  FSETP.GTU.FTZ.AND P0, PT, R41, R0, PT ;  /* 0x000000002900720b */ /* 0x020fc80003f1c000 */
[----:B------:R-:W-:Y:S02]  /*7c90*/  SEL R5, RZ, 0x1, P0 ;  /* 0x00000001ff057807 */ /* 0x000fe40000000000 */
[----:B-1----:R-:W-:-:S04]  /*7ca0*/  IADD3 R2, P1, PT, R18, UR4, RZ ;  /* 0x0000000412027c10 */ /* 0x002fc8000ff3e0ff */
[----:B------:R-:W-:-:S05]  /*7cb0*/  IADD3.X R3, PT, PT, R19, UR5, RZ, P1, !PT ;  /* 0x0000000513037c10 */ /* 0x000fca0008ffe4ff */
[----:B------:R1:W-:Y:S04]  /*7cc0*/  STG.E.U8 desc[UR36][R2.64], R5 ;  /* 0x0000000502007986 */ /* 0x0003e8000c101124 */
.L_x_8012:
[----:B------:R-:W-:Y:S05]  /*7cd0*/  BSYNC.RELIABLE B7 ;  /* 0x0000000000077941 */ /* 0x000fea0003800100 */
.L_x_8011:
        /* <DEDUP_REMOVED lines=24> */
.L_x_8019:
[----:B------:R0:W5:Y:S02]  /*7e60*/  LDG.E R0, desc[UR36][R16.64] ;  /* 0x0000002410007981 */ /* 0x000164000c1e1900 */
.L_x_8018:
[----:B------:R-:W-:Y:S05]  /*7e70*/  BSYNC.RECONVERGENT B6 ;  /* 0x0000000000067941 */ /* 0x000fea0003800200 */
.L_x_8017:
[----:B------:R-:W2:Y:S01]  /*7e80*/  LDCU.64 UR4, c[0x0][0x380] ;  /* 0x00007000ff0477ac */ /* 0x000ea20008000a00 */
[----:B-----5:R-:W-:-:S04]  /*7e90*/  FSETP.GTU.FTZ.AND P0, PT, R39, R0, PT ;  /* 0x000000002700720b */ /* 0x020fc80003f1c000 */
[----:B-1----:R-:W-:Y:S02]  /*7ea0*/  SEL R5, RZ, 0x1, P0 ;  /* 0x00000001ff057807 */ /* 0x002fe40000000000 */
[----:B--2---:R-:W-:-:S04]  /*7eb0*/  IADD3 R2, P1, PT, R24, UR4, RZ ;  /* 0x0000000418027c10 */ /* 0x004fc8000ff3e0ff */
[----:B------:R-:W-:-:S05]  /*7ec0*/  IADD3.X R3, PT, PT, R25, UR5, RZ, P1, !PT ;  /* 0x0000000519037c10 */ /* 0x000fca0008ffe4ff */
[----:B------:R1:W-:Y:S04]  /*7ed0*/  STG.E.U8 desc[UR36][R2.64], R5 ;  /* 0x0000000502007986 */ /* 0x0003e8000c101124 */
.L_x_10358:
        /* <DEDUP_REMOVED lines=24> */
.L_x_8022:
[----:B------:R0:W5:Y:S02]  /*8060*/  LDG.E R3, desc[UR36][R16.64] ;  /* 0x0000002410037981 */ /* 0x000164000c1e1900 */
.L_x_8021:
[----:B------:R-:W-:Y:S05]  /*8070*/  BSYNC.RECONVERGENT B6 ;  /* 0x0000000000067941 */ /* 0x000fea0003800200 */
.L_x_8020:
[----:B------:R-:W1:Y:S01]  /*8080*/  LDCU.64 UR4, c[0x0][0x380] ;  /* 0x00007000ff0477ac */ /* 0x000e620008000a00 */
[----:B-----5:R-:W-:-:S04]  /*8090*/  FSETP.GTU.FTZ.AND P0, PT, R38, R3, PT ;  /* 0x000000032600720b */ /* 0x020fc80003f1c000 */
[----:B------:R-:W-:Y:S02]  /*80a0*/  SEL R5, RZ, 0x1, P0 ;  /* 0x00000001ff057807 */ /* 0x000fe40000000000 */
[----:B-1----:R-:W-:-:S04]  /*80b0*/  IADD3 R2, P1, PT, R28, UR4, RZ ;  /* 0x000000041c027c10 */ /* 0x002fc8000ff3e0ff */
[----:B------:R-:W-:-:S05]  /*80c0*/  IADD3.X R3, PT, PT, R29, UR5, RZ, P1, !PT ;  /* 0x000000051d037c10 */ /* 0x000fca0008ffe4ff */
[----:B------:R1:W-:Y:S04]  /*80d0*/  STG.E.U8 desc[UR36][R2.64], R5 ;  /* 0x0000000502007986 */ /* 0x0003e8000c101124 */
.L_x_10357:
[----:B------:R-:W-:Y:S05]  /*80e0*/  BSYNC.RELIABLE B8 ;  /* 0x0000000000087941 */ /* 0x000fea0003800100 */
.L_x_8009:
        /* <DEDUP_REMOVED lines=24> */
.L_x_8025:
[----:B------:R0:W5:Y:S02]  /*8270*/  LDG.E R3, desc[UR36][R16.64] ;  /* 0x0000002410037981 */ /* 0x000164000c1e1900 */
.L_x_8024:
[----:B------:R-:W-:Y:S05]  /*8280*/  BSYNC.RECONVERGENT B6 ;  /* 0x0000000000067941 */ /* 0x000fea0003800200 */
.L_x_8023:
[----:B------:R-:W1:Y:S01]  /*8290*/  LDCU.64 UR4, c[0x0][0x380] ;  /* 0x00007000ff0477ac */ /* 0x000e620008000a00 */
[----:B-----5:R-:W-:-:S04]  /*82a0*/  FSETP.GTU.FTZ.AND P0, PT, R36, R3, PT ;  /* 0x000000032400720b */ /* 0x020fc80003f1c000 */
[----:B------:R-:W-:Y:S02]  /*82b0*/  SEL R5, RZ, 0x1, P0 ;  /* 0x00000001ff057807 */ /* 0x000fe40000000000 */
[----:B-1----:R-:W-:-:S04]  /*82c0*/  IADD3 R2, P1, PT, R32, UR4, RZ ;  /* 0x0000000420027c10 */ /* 0x002fc8000ff3e0ff */
[----:B------:R-:W-:-:S05]  /*82d0*/  IADD3.X R3, PT, PT, R33, UR5, RZ, P1, !PT ;  /* 0x0000000521037c10 */ /* 0x000fca0008ffe4ff */
[----:B------:R1:W-:Y:S01]  /*82e0*/  STG.E.U8 desc[UR36][R2.64], R5 ;  /* 0x0000000502007986 */ /* 0x0003e2000c101124 */
[----:B------:R-:W-:Y:S05]  /*82f0*/  BRA `(.L_x_8013) ;  /* 0x0000000000047947 */ /* 0x000fea0003800000 */
.L_x_10359:
[----:B------:R-:W-:Y:S05]  /*8300*/  BREAK.RELIABLE B8 ;  /* 0x0000000000087942 */ /* 0x000fea0003800100 */
.L_x_8013:
[----:B------:R-:W-:Y:S05]  /*8310*/  BSYNC.RECONVERGENT B9 ;  /* 0x0000000000097941 */ /* 0x000fea0003800200 */
.L_x_8008:
        /* <DEDUP_REMOVED lines=8> */
.L_x_8027:
        /* <DEDUP_REMOVED lines=14> */
.L_x_10656:


//--------------------- .text._ZN2at4cuda57_GLOBAL__N__cd6b329d_24_DistributionBernoulli_cu_7537a20d21kernelPointwiseApply2IZNS_6native9templates4cuda28bernoulli_tensor_cuda_kernelIafEEvRKNS_10TensorBaseES9_NS_15PhiloxCudaStateEEUliRaSB_SB_SB_RKfSD_SD_SD_E_aSC_jLin1ELi1ELi4ELi512ELi2EEEvNS0_6detail10TensorInfoIT0_T2_EENSG_IT1_SI_EESI_T_ --------------------------
	.section	.text._ZN2at4cuda57_GLOBAL__N__cd6b329d_24_DistributionBernoulli_cu_7537a20d21kernelPointwiseApply2IZNS_6native9templates4cuda28bernoulli_tensor_cuda_kernelIafEEvRKNS_10TensorBaseES9_NS_15PhiloxCudaStateEEUliRaSB_SB_SB_RKfSD_SD_SD_E_aSC_jLin1ELi1ELi4ELi512ELi2EEEvNS0_6detail10TensorInfoIT0_T2_EENSG_IT1_SI_EESI_T_,"ax",@progbits
	.align	128
.text._ZN2at4cuda57_GLOBAL__N__cd6b329d_24_DistributionBernoulli_cu_7537a20d21kernelPointwiseApply2IZNS_6native9templates4cuda28bernoulli_tensor_cuda_kernelIafEEvRKNS_10TensorBaseES9_NS_15PhiloxCudaStateEEUliRaSB_SB_SB_RKfSD_SD_SD_E_aSC_jLin1ELi1ELi4ELi512ELi2EEEvNS0_6detail10TensorInfoIT0_T2_EENSG_IT1_SI_EESI_T_:
        .type           _ZN2at4cuda57_GLOBAL__N__cd6b329d_24_DistributionBernoulli_cu_7537a20d21kernelPointwiseApply2IZNS_6native9templates4cuda28bernoulli_tensor_cuda_kernelIafEEvRKNS_10TensorBaseES9_NS_15PhiloxCudaStateEEUliRaSB_SB_SB_RKfSD_SD_SD_E_aSC_jLin1ELi1ELi4ELi512ELi2EEEvNS0_6detail10TensorInfoIT0_T2_EENSG_IT1_SI_EESI_T_,@function
        .size           _ZN2at4cuda57_GLOBAL__N__cd6b329d_24_DistributionBernoulli_cu_7537a20d21kernelPointwiseApply2IZNS_6native9templates4cuda28bernoulli_tensor_cuda_kernelIafEEvRKNS_10TensorBaseES9_NS_15PhiloxCudaStateEEUliRaSB_SB_SB_RKfSD_SD_SD_E_aSC_jLin1ELi1ELi4ELi512ELi2EEEvNS0_6detail10TensorInfoIT0_T2_EENSG_IT1_SI_EESI_T_,(.L_x_10657 - _ZN2at4cuda57_GLOBAL__N__cd6b329d_24_DistributionBernoulli_cu_7537a20d21kernelPointwiseApply2IZNS_6native9templates4cuda28bernoulli_tensor_cuda_kernelIafEEvRKNS_10TensorBaseES9_NS_15PhiloxCudaStateEEUliRaSB_SB_SB_RKfSD_SD_SD_E_aSC_jLin1ELi1ELi4ELi512ELi2EEEvNS0_6detail10TensorInfoIT0_T2_EENSG_IT1_SI_EESI_T_)
        .other          _ZN2at4cuda57_GLOBAL__N__cd6b329d_24_DistributionBernoulli_cu_7537a20d21kernelPointwiseApply2IZNS_6native9templates4cuda28bernoulli_tensor_cuda_kernelIafEEvRKNS_10TensorBaseES9_NS_15PhiloxCudaStateEEUliRaSB_SB_SB_RKfSD_SD_SD_E_aSC_jLin1ELi1ELi4ELi512ELi2EEEvNS0_6detail10TensorInfoIT0_T2_EENSG_IT1_SI_EESI_T_,@"STO_CUDA_ENTRY STV_DEFAULT"
_ZN2at4cuda57_GLOBAL__N__cd6b329d_24_DistributionBernoulli_cu_7537a20d21kernelPointwiseApply2IZNS_6native9templates4cuda28bernoulli_tensor_cuda_kernelIafEEvRKNS_10TensorBaseES9_NS_15PhiloxCudaStateEEUliRaSB_SB_SB_RKfSD_SD_SD_E_aSC_jLin1ELi1ELi4ELi512ELi2EEEvNS0_6detail10TensorInfoIT0_T2_EENSG_IT1_SI_EESI_T_:
        /* <DEDUP_REMOVED lines=24> */
.L_x_8077:
        /* <DEDUP_REMOVED lines=26> */
.L_x_8033:
        /* <DEDUP_REMOVED lines=205> */
.L_x_8032:
[----:B------:R-:W-:-:S07]  /*0ff0*/  VIADD R5, R5, 0x4 ;  /* 0x0000000405057836 */ /* 0x000fce0000000000 */
.L_x_8031:
        /* <DEDUP_REMOVED lines=106> */
.L_x_8034:
        /* <DEDUP_REMOVED lines=55> */
.L_x_8035:
        /* <DEDUP_REMOVED lines=27> */
.L_x_8030:
[----:B------:R-:W0:Y:S01]  /*1bc0*/  LDCU UR4, c[0x0][0x3ec] ;  /* 0x00007d80ff0477ac */ /* 0x000e220008000800 */
[----:B------:R-:W-:Y:S02]  /*1bd0*/  IMAD.MOV.U32 R29, RZ, RZ, RZ ;  /* 0x000000ffff1d7224 */ /* 0x000fe400078e00ff */
[----:B0-----:R-:W-:-:S07]  /*1be0*/  IMAD R28, R11, UR4, R28 ;  /* 0x000000040b1c7c24 */ /* 0x001fce000f8e021c */
.L_x_8029:
[----:B------:R-:W-:Y:S05]  /*1bf0*/  BSYNC.RECONVERGENT B0 ;  /* 0x0000000000007941 */ /* 0x000fea0003800200 */
.L_x_8028:
        /* <DEDUP_REMOVED lines=17> */
.L_x_8040:
        /* <DEDUP_REMOVED lines=205> */
.L_x_8039:
        /* <DEDUP_REMOVED lines=106> */
.L_x_8041:
        /* <DEDUP_REMOVED lines=55> */
.L_x_8042:
        /* <DEDUP_REMOVED lines=27> */
.L_x_8038:
[----:B------:R-:W0:Y:S02]  /*35a0*/  LDCU UR4, c[0x0][0x3ec] ;  /* 0x00007d80ff0477ac */ /* 0x000e240008000800 */
[----:B0-----:R-:W-:Y:S02]  /*35b0*/  IMAD R18, R19, UR4, R18 ;  /* 0x0000000413127c24 */ /* 0x001fe4000f8e0212 */
[----:B------:R-:W-:-:S07]  /*35c0*/  HFMA2 R19, -RZ, RZ, 0, 0 ;  /* 0x00000000ff137431 */ /* 0x000fce00000001ff */
.L_x_8037:
[----:B------:R-:W-:Y:S05]  /*35d0*/  BSYNC.RECONVERGENT B0 ;  /* 0x0000000000007941 */ /* 0x000fea0003800200 */
.L_x_8036:
        /* <DEDUP_REMOVED lines=18> */
.L_x_8047:
        /* <DEDUP_REMOVED lines=205> */
.L_x_8046:
        /* <DEDUP_REMOVED lines=106> */
.L_x_8048:
        /* <DEDUP_REMOVED lines=55> */
.L_x_8049:
        /* <DEDUP_REMOVED lines=27> */
.L_x_8045:
[----:B------:R-:W0:Y:S02]  /*4f90*/  LDCU UR4, c[0x0][0x3ec] ;  /* 0x00007d80ff0477ac */ /* 0x000e240008000800 */
[----:B0-----:R-:W-:Y:S02]  /*4fa0*/  IMAD R22, R23, UR4, R22 ;  /* 0x0000000417167c24 */ /* 0x001fe4000f8e0216 */
[----:B------:R-:W-:-:S07]  /*4fb0*/  IMAD.MOV.U32 R23, RZ, RZ, RZ ;  /* 0x000000ffff177224 */ /* 0x000fce00078e00ff */
.L_x_8044:
[----:B------:R-:W-:Y:S05]  /*4fc0*/  BSYNC.RECONVERGENT B0 ;  /* 0x0000000000007941 */ /* 0x000fea0003800200 */
.L_x_8043:
        /* <DEDUP_REMOVED lines=17> */
.L_x_8054:
        /* <DEDUP_REMOVED lines=205> */
.L_x_8053:
        /* <DEDUP_REMOVED lines=106> */
.L_x_8055:
        /* <DEDUP_REMOVED lines=55> */
.L_x_8056:
        /* <DEDUP_REMOVED lines=27> */
.L_x_8052:
[----:B------:R-:W0:Y:S02]  /*6970*/  LDCU UR4, c[0x0][0x3ec] ;  /* 0x00007d80ff0477ac */ /* 0x000e240008000800 */
[----:B0-----:R-:W-:Y:S01]  /*6980*/  IMAD R24, R25, UR4, R24 ;  /* 0x0000000419187c24 */ /* 0x001fe2000f8e0218 */
[----:B------:R-:W-:-:S07]  /*6990*/  MOV R25, RZ ;  /* 0x000000ff00197202 */ /* 0x000fce0000000f00 */
.L_x_8051:
[----:B------:R-:W-:Y:S05]  /*69a0*/  BSYNC.RECONVERGENT B0 ;  /* 0x0000000000007941 */ /* 0x000fea0003800200 */
.L_x_8050:
        /* <DEDUP_REMOVED lines=130> */
.L_x_8057:
        /* <DEDUP_REMOVED lines=8> */
.L_x_8058:
        /* <DEDUP_REMOVED lines=19> */
.L_x_10360:
[----:B------:R-:W-:Y:S05]  /*7380*/  BRX R2 -0x7390                                                                                                                                                                                                                                                                                                                                                                                                                                                                               (*"BRANCH_TARGETS .L_x_10361,.L_x_10362,.L_x_10363"*) ;  /* 0xffffff8c021c7949 */ /* 0x000fea000383ffff */
.L_x_8061:
        /* <DEDUP_REMOVED lines=31> */
.L_x_8067:
[----:B------:R0:W5:Y:S02]  /*7580*/  LDG.E R0, desc[UR36][R26.64] ;  /* 0x000000241a007981 */ /* 0x000164000c1e1900 */
.L_x_8066:
[----:B------:R-:W-:Y:S05]  /*7590*/  BSYNC.RECONVERGENT B6 ;  /* 0x0000000000067941 */ /* 0x000fea0003800200 */
.L_x_8065:
[----:B------:R-:W1:Y:S01]  /*75a0*/  LDCU.64 UR4, c[0x0][0x380] ;  /* 0x00007000ff0477ac */ /* 0x000e620008000a00 */
[----:B-----5:R-:W-:-:S04]  /*75b0*/  FSETP.GTU.FTZ.AND P0, PT, R37, R0, PT ;  /* 0x000000002500720b */ /* 0x020fc80003f1c000 */
[----:B------:R-:W-:Y:S02]  /*75c0*/  SEL R5, RZ, 0x1, P0 ;  /* 0x00000001ff057807 */ /* 0x000fe40000000000 */
[----:B-1----:R-:W-:-:S04]  /*75d0*/  IADD3 R2, P1, PT, R24, UR4, RZ ;  /* 0x0000000418027c10 */ /* 0x002fc8000ff3e0ff */
[----:B------:R-:W-:-:S05]  /*75e0*/  IADD3.X R3, PT, PT, R25, UR5, RZ, P1, !PT ;  /* 0x0000000519037c10 */ /* 0x000fca0008ffe4ff */
[----:B------:R1:W-:Y:S04]  /*75f0*/  STG.E.U8 desc[UR36][R2.64], R5 ;  /* 0x0000000502007986 */ /* 0x0003e8000c101124 */
.L_x_8063:
[----:B------:R-:W-:Y:S05]  /*7600*/  BSYNC.RELIABLE B7 ;  /* 0x0000000000077941 */ /* 0x000fea0003800100 */
.L_x_8062:
        /* <DEDUP_REMOVED lines=30> */
.L_x_8070:
[----:B------:R1:W5:Y:S02]  /*77f0*/  LDG.E R0, desc[UR36][R24.64] ;  /* 0x0000002418007981 */ /* 0x000364000c1e1900 */
.L_x_8069:
[----:B------:R-:W-:Y:S05]  /*7800*/  BSYNC.RECONVERGENT B6 ;  /* 0x0000000000067941 */ /* 0x000fea0003800200 */
.L_x_8068:
[----:B------:R-:W2:Y:S01]  /*7810*/  LDCU.64 UR4, c[0x0][0x380] ;  /* 0x00007000ff0477ac */ /* 0x000ea20008000a00 */
[----:B-----5:R-:W-:-:S04]  /*7820*/  FSETP.GTU.FTZ.AND P0, PT, R35, R0, PT ;  /* 0x000000002300720b */ /* 0x020fc80003f1c000 */
[----:B------:R-:W-:Y:S02]  /*7830*/  SEL R5, RZ, 0x1, P0 ;  /* 0x00000001ff057807 */ /* 0x000fe40000000000 */
[----:B--2---:R-:W-:-:S04]  /*7840*/  IADD3 R2, P1, PT, R22, UR4, RZ ;  /* 0x0000000416027c10 */ /* 0x004fc8000ff3e0ff */
[----:B------:R-:W-:-:S05]  /*7850*/  IADD3.X R3, PT, PT, R23, UR5, RZ, P1, !PT ;  /* 0x0000000517037c10 */ /* 0x000fca0008ffe4ff */
[----:B------:R2:W-:Y:S04]  /*7860*/  STG.E.U8 desc[UR36][R2.64], R5 ;  /* 0x0000000502007986 */ /* 0x0005e8000c101124 */
.L_x_10362:
        /* <DEDUP_REMOVED lines=29> */
.L_x_8073:
[----:B------:R2:W5:Y:S02]  /*7a40*/  LDG.E R3, desc[UR36][R22.64] ;  /* 0x0000002416037981 */ /* 0x000564000c1e1900 */
.L_x_8072:
[----:B------:R-:W-:Y:S05]  /*7a50*/  BSYNC.RECONVERGENT B6 ;  /* 0x0000000000067941 */ /* 0x000fea0003800200 */
.L_x_8071:
[----:B------:R-:W3:Y:S01]  /*7a60*/  LDCU.64 UR4, c[0x0][0x380] ;  /* 0x00007000ff0477ac */ /* 0x000ee20008000a00 */
[----:B-----5:R-:W-:-:S04]  /*7a70*/  FSETP.GTU.FTZ.AND P0, PT, R34, R3, PT ;  /* 0x000000032200720b */ /* 0x020fc80003f1c000 */
[----:B------:R-:W-:Y:S02]  /*7a80*/  SEL R5, RZ, 0x1, P0 ;  /* 0x00000001ff057807 */ /* 0x000fe40000000000 */
[----:B---3--:R-:W-:-:S04]  /*7a90*/  IADD3 R2, P1, PT, R18, UR4, RZ ;  /* 0x0000000412027c10 */ /* 0x008fc8000ff3e0ff */
[----:B------:R-:W-:-:S05]  /*7aa0*/  IADD3.X R3, PT, PT, R19, UR5, RZ, P1, !PT ;  /* 0x0000000513037c10 */ /* 0x000fca0008ffe4ff */
[----:B------:R3:W-:Y:S04]  /*7ab0*/  STG.E.U8 desc[UR36][R2.64], R5 ;  /* 0x0000000502007986 */ /* 0x0007e8000c101124 */
.L_x_10361:
[----:B------:R-:W-:Y:S05]  /*7ac0*/  BSYNC.RELIABLE B8 ;  /* 0x0000000000087941 */ /* 0x000fea0003800100 */
.L_x_8060:
        /* <DEDUP_REMOVED lines=29> */
.L_x_8076:
[----:B------:R3:W5:Y:S02]  /*7ca0*/  LDG.E R0, desc[UR36][R18.64] ;  /* 0x0000002412007981 */ /* 0x000764000c1e1900 */
.L_x_8075:
[----:B------:R-:W-:Y:S05]  /*7cb0*/  BSYNC.RECONVERGENT B6 ;  /* 0x0000000000067941 */ /* 0x000fea0003800200 */
.L_x_8074:
[----:B------:R-:W4:Y:S01]  /*7cc0*/  LDCU.64 UR4, c[0x0][0x380] ;  /* 0x00007000ff0477ac */ /* 0x000f220008000a00 */
[----:B-----5:R-:W-:-:S04]  /*7cd0*/  FSETP.GTU.FTZ.AND P0, PT, R33, R0, PT ;  /* 0x000000002100720b */ /* 0x020fc80003f1c000 */
[----:B------:R-:W-:Y:S02]  /*7ce0*/  SEL R5, RZ, 0x1, P0 ;  /* 0x00000001ff057807 */ /* 0x000fe40000000000 */
[----:B----4-:R-:W-:-:S04]  /*7cf0*/  IADD3 R2, P1, PT, R28, UR4, RZ ;  /* 0x000000041c027c10 */ /* 0x010fc8000ff3e0ff */
[----:B------:R-:W-:-:S05]  /*7d00*/  IADD3.X R3, PT, PT, R29, UR5, RZ, P1, !PT ;  /* 0x000000051d037c10 */ /* 0x000fca0008ffe4ff */
[----:B------:R4:W-:Y:S01]  /*7d10*/  STG.E.U8 desc[UR36][R2.64], R5 ;  /* 0x0000000502007986 */ /* 0x0009e2000c101124 */
[----:B------:R-:W-:Y:S05]  /*7d20*/  BRA `(.L_x_8064) ;  /* 0x0000000000047947 */ /* 0x000fea0003800000 */
.L_x_10363:
[----:B------:R-:W-:Y:S05]  /*7d30*/  BREAK.RELIABLE B8 ;  /* 0x0000000000087942 */ /* 0x000fea0003800100 */
.L_x_8064:
[----:B------:R-:W-:Y:S05]  /*7d40*/  BSYNC.RECONVERGENT B9 ;  /* 0x0000000000097941 */ /* 0x000fea0003800200 */
.L_x_8059:
[----:B------:R-:W5:Y:S01]  /*7d50*/  LDCU UR4, c[0x0][0x530] ;  /* 0x0000a600ff0477ac */ /* 0x000f620008000800 */
[----:B------:R-:W-:-:S04]  /*7d60*/  LEA R30, R31, R30, 0x2 ;  /* 0x0000001e1f1e7211 */ /* 0x000fc800078e10ff */
[----:B-----5:R-:W-:-:S13]  /*7d70*/  ISETP.GE.U32.AND P0, PT, R30, UR4, PT ;  /* 0x000000041e007c0c */ /* 0x020fda000bf06070 */
[----:B------:R-:W-:Y:S05]  /*7d80*/  @!P0 BRA `(.L_x_8077) ;  /* 0xffffff8000fc8947 */ /* 0x000fea000383ffff */
[----:B------:R-:W-:Y:S05]  /*7d90*/  EXIT ;  /* 0x000000000000794d */ /* 0x000fea0003800000 */
.L_x_8078:
        /* <DEDUP_REMOVED lines=14> */
.L_x_10657:


//--------------------- .text._ZN2at4cuda57_GLOBAL__N__cd6b329d_24_DistributionBernoulli_cu_7537a20d21kernelPointwiseApply2IZNS_6native9templates4cuda28bernoulli_tensor_cuda_kernelIafEEvRKNS_10TensorBaseES9_NS_15PhiloxCudaStateEEUliRaSB_SB_SB_RKfSD_SD_SD_E_aSC_jLi2ELin1ELi4ELi512ELi2EEEvNS0_6detail10TensorInfoIT0_T2_EENSG_IT1_SI_EESI_T_ --------------------------
	.section	.text._ZN2at4cuda57_GLOBAL__N__cd6b329d_24_DistributionBernoulli_cu_7537a20d21kernelPointwiseApply2IZNS_6native9templates4cuda28bernoulli_tensor_cuda_kernelIafEEvRKNS_10TensorBaseES9_NS_15PhiloxCudaStateEEUliRaSB_SB_SB_RKfSD_SD_SD_E_aSC_jLi2ELin1ELi4ELi512ELi2EEEvNS0_6detail10TensorInfoIT0_T2_EENSG_IT1_SI_EESI_T_,"ax",@progbits
	.align	128
.text._ZN2at4cuda57_GLOBAL__N__cd6b329d_24_DistributionBernoulli_cu_7537a20d21kernelPointwiseApply2IZNS_6native9templates4cuda28bernoulli_tensor_cuda_kernelIafEEvRKNS_10TensorBaseES9_NS_15PhiloxCudaStateEEUliRaSB_SB_SB_RKfSD_SD_SD_E_aSC_jLi2ELin1ELi4ELi512ELi2EEEvNS0_6detail10TensorInfoIT0_T2_EENSG_IT1_SI_EESI_T_:
        .type           _ZN2at4cuda57_GLOBAL__N__cd6b329d_24_DistributionBernoulli_cu_7537a20d21kernelPointwiseApply2IZNS_6native9templates4cuda28bernoulli_tensor_cuda_kernelIafEEvRKNS_10TensorBaseES9_NS_15PhiloxCudaStateEEUliRaSB_SB_SB_RKfSD_SD_SD_E_aSC_jLi2ELin1ELi4ELi512ELi2EEEvNS0_6detail10TensorInfoIT0_T2_EENSG_IT1_SI_EESI_T_,@function
        .size           _ZN2at4cuda57_GLOBAL__N__cd6b329d_24_DistributionBernoulli_cu_7537a20d21kernelPointwiseApply2IZNS_6native9templates4cuda28bernoulli_tensor_cuda_kernelIafEEvRKNS_10TensorBaseES9_NS_15PhiloxCudaStateEEUliRaSB_SB_SB_RKfSD_SD_SD_E_aSC_jLi2ELin1ELi4ELi512ELi2EEEvNS0_6detail10TensorInfoIT0_T2_EENSG_IT1_SI_EESI_T_,(.L_x_10658 - _ZN2at4cuda57_GLOBAL__N__cd6b329d_24_DistributionBernoulli_cu_7537a20d21kernelPointwiseApply2IZNS_6native9templates4cuda28bernoulli_tensor_cuda_kernelIafEEvRKNS_10TensorBaseES9_NS_15PhiloxCudaStateEEUliRaSB_SB_SB_RKfSD_SD_SD_E_aSC_jLi2ELin1ELi4ELi512ELi2EEEvNS0_6detail10TensorInfoIT0_T2_EENSG_IT1_SI_EESI_T_)
        .other          _ZN2at4cuda57_GLOBAL__N__cd6b329d_24_DistributionBernoulli_cu_7537a20d21kernelPointwiseApply2IZNS_6native9templates4cuda28bernoulli_tensor_cuda_kernelIafEEvRKNS_10TensorBaseES9_NS_15PhiloxCudaStateEEUliRaSB_SB_SB_RKfSD_SD_SD_E_aSC_jLi2ELin1ELi4ELi512ELi2EEEvNS0_6detail10TensorInfoIT0_T2_EENSG_IT1_SI_EESI_T_,@"STO_CUDA_ENTRY STV_DEFAULT"
_ZN2at4cuda57_GLOBAL__N__cd6b329d_24_DistributionBernoulli_cu_7537a20d21kernelPointwiseApply2IZNS_6native9templates4cuda28bernoulli_tensor_cuda_kernelIafEEvRKNS_10TensorBaseES9_NS_15PhiloxCudaStateEEUliRaSB_SB_SB_RKfSD_SD_SD_E_aSC_jLi2ELin1ELi4ELi512ELi2EEEvNS0_6detail10TensorInfoIT0_T2_EENSG_IT1_SI_EESI_T_:
        /* <DEDUP_REMOVED lines=13> */
.L_x_8128:
        /* <DEDUP_REMOVED lines=34> */
.L_x_8084:
        /* <DEDUP_REMOVED lines=206> */
.L_x_8083:
[----:B------:R-:W-:-:S07]  /*0fd0*/  IADD3 R8, PT, PT, R8, 0x4, RZ ;  /* 0x0000000408087810 */ /* 0x000fce0007ffe0ff */
.L_x_8082:
        /* <DEDUP_REMOVED lines=107> */
.L_x_8085:
        /* <DEDUP_REMOVED lines=56> */
.L_x_8086:
        /* <DEDUP_REMOVED lines=28> */
.L_x_8081:
        /* <DEDUP_REMOVED lines=29> */
.L_x_8080:
[----:B-1----:R-:W-:Y:S05]  /*1da0*/  BSYNC.RECONVERGENT B0 ;  /* 0x0000000000007941 */ /* 0x002fea0003800200 */
.L_x_8079:
        /* <DEDUP_REMOVED lines=23> */
.L_x_8091:
        /* <DEDUP_REMOVED lines=206> */
.L_x_8090:
        /* <DEDUP_REMOVED lines=106> */
.L_x_8092:
        /* <DEDUP_REMOVED lines=56> */
.L_x_8093:
        /* <DEDUP_REMOVED lines=28> */
.L_x_8089:
        /* <DEDUP_REMOVED lines=29> */
.L_x_8088:
[----:B------:R-:W-:Y:S05]  /*39b0*/  BSYNC.RECONVERGENT B0 ;  /* 0x0000000000007941 */ /* 0x000fea0003800200 */
.L_x_8087:
        /* <DEDUP_REMOVED lines=22> */
.L_x_8098:
        /* <DEDUP_REMOVED lines=206> */
.L_x_8097:
        /* <DEDUP_REMOVED lines=107> */
.L_x_8099:
        /* <DEDUP_REMOVED lines=56> */
.L_x_8100:
        /* <DEDUP_REMOVED lines=28> */
.L_x_8096:
        /* <DEDUP_REMOVED lines=29> */
.L_x_8095:
[----:B------:R-:W-:Y:S05]  /*55c0*/  BSYNC.RECONVERGENT B0 ;  /* 0x0000000000007941 */ /* 0x000fea0003800200 */
.L_x_8094:
        /* <DEDUP_REMOVED lines=22> */
.L_x_8105:
        /* <DEDUP_REMOVED lines=206> */
.L_x_8104:
        /* <DEDUP_REMOVED lines=106> */
.L_x_8106:
        /* <DEDUP_REMOVED lines=56> */
.L_x_8107:
        /* <DEDUP_REMOVED lines=28> */
.L_x_8103:
        /* <DEDUP_REMOVED lines=29> */
.L_x_8102:
[----:B------:R-:W-:Y:S05]  /*71c0*/  BSYNC.RECONVERGENT B0 ;  /* 0x0000000000007941 */ /* 0x000fea0003800200 */
.L_x_8101:
        /* <DEDUP_REMOVED lines=125> */
.L_x_8108:
        /* <DEDUP_REMOVED lines=8> */
.L_x_8109:
        /* <DEDUP_REMOVED lines=19> */
.L_x_10364:
[----:B------:R-:W-:Y:S05]  /*7b50*/  BRX R2 -0x7b60                                                                                                                                                                                                                                                                                                                                                                                                                                                                               (*"BRANCH_TARGETS .L_x_10365,.L_x_10366,.L_x_10367"*) ;  /* 0xffffff8402287949 */ /* 0x000fea000383ffff */
.L_x_8112:
        /* <DEDUP_REMOVED lines=31> */
.L_x_8118:
[----:B------:R0:W5:Y:S02]  /*7d50*/  LDG.E R0, desc[UR36][R16.64] ;  /* 0x0000002410007981 */ /* 0x000164000c1e1900 */
.L_x_8117:
[----:B------:R-:W-:Y:S05]  /*7d60*/  BSYNC.RECONVERGENT B6 ;  /* 0x0000000000067941 */ /* 0x000fea0003800200 */
.L_x_8116:
[----:B------:R-:W1:Y:S01]  /*7d70*/  LDCU.64 UR4, c[0x0][0x380] ;  /* 0x00007000ff0477ac */ /* 0x000e620008000a00 */
[----:B-----5:R-:W-:-:S04]  /*7d80*/  FSETP.GTU.FTZ.AND P0, PT, R41, R0, PT ;  /* 0x000000002900720b */ /* 0x020fc80003f1c000 */
[----:B------:R-:W-:Y:S02]  /*7d90*/  SEL R5, RZ, 0x1, P0 ;  /* 0x00000001ff057807 */ /* 0x000fe40000000000 */
[----:B-1----:R-:W-:-:S04]  /*7da0*/  IADD3 R2, P1, PT, R18, UR4, RZ ;  /* 0x0000000412027c10 */ /* 0x002fc8000ff3e0ff */
[----:B------:R-:W-:-:S05]  /*7db0*/  IADD3.X R3, PT, PT, R19, UR5, RZ, P1, !PT ;  /* 0x0000000513037c10 */ /* 0x000fca0008ffe4ff */
[----:B------:R1:W-:Y:S04]  /*7dc0*/  STG.E.U8 desc[UR36][R2.64], R5 ;  /* 0x0000000502007986 */ /* 0x0003e8000c101124 */
.L_x_8114:
[----:B------:R-:W-:Y:S05]  /*7dd0*/  BSYNC.RELIABLE B7 ;  /* 0x0000000000077941 */ /* 0x000fea0003800100 */
.L_x_8113:
        /* <DEDUP_REMOVED lines=24> */
.L_x_8121:
[----:B------:R0:W5:Y:S02]  /*7f60*/  LDG.E R0, desc[UR36][R16.64] ;  /* 0x0000002410007981 */ /* 0x000164000c1e1900 */
.L_x_8120:
[----:B------:R-:W-:Y:S05]  /*7f70*/  BSYNC.RECONVERGENT B6 ;  /* 0x0000000000067941 */ /* 0x000fea0003800200 */
.L_x_8119:
[----:B------:R-:W2:Y:S01]  /*7f80*/  LDCU.64 UR4, c[0x0][0x380] ;  /* 0x00007000ff0477ac */ /* 0x000ea20008000a00 */
[----:B-----5:R-:W-:-:S04]  /*7f90*/  FSETP.GTU.FTZ.AND P0, PT, R39, R0, PT ;  /* 0x000000002700720b */ /* 0x020fc80003f1c000 */
[----:B-1----:R-:W-:Y:S02]  /*7fa0*/  SEL R5, RZ, 0x1, P0 ;  /* 0x00000001ff057807 */ /* 0x002fe40000000000 */
[----:B--2---:R-:W-:-:S04]  /*7fb0*/  IADD3 R2, P1, PT, R24, UR4, RZ ;  /* 0x0000000418027c10 */ /* 0x004fc8000ff3e0ff */
[----:B------:R-:W-:-:S05]  /*7fc0*/  IADD3.X R3, PT, PT, R25, UR5, RZ, P1, !PT ;  /* 0x0000000519037c10 */ /* 0x000fca0008ffe4ff */
[----:B------:R1:W-:Y:S04]  /*7fd0*/  STG.E.U8 desc[UR36][R2.64], R5 ;  /* 0x0000000502007986 */ /* 0x0003e8000c101124 */
.L_x_10366:
        /* <DEDUP_REMOVED lines=24> */
.L_x_8124:
[----:B------:R0:W5:Y:S02]  /*8160*/  LDG.E R3, desc[UR36][R16.64] ;  /* 0x0000002410037981 */ /* 0x000164000c1e1900 */
.L_x_8123:
[----:B------:R-:W-:Y:S05]  /*8170*/  BSYNC.RECONVERGENT B6 ;  /* 0x0000000000067941 */ /* 0x000fea0003800200 */
.L_x_8122:
[----:B------:R-:W1:Y:S01]  /*8180*/  LDCU.64 UR4, c[0x0][0x380] ;  /* 0x00007000ff0477ac */ /* 0x000e620008000a00 */
[----:B-----5:R-:W-:-:S04]  /*8190*/  FSETP.GTU.FTZ.AND P0, PT, R38, R3, PT ;  /* 0x000000032600720b */ /* 0x020fc80003f1c000 */
[----:B------:R-:W-:Y:S02]  /*81a0*/  SEL R5, RZ, 0x1, P0 ;  /* 0x00000001ff057807 */ /* 0x000fe40000000000 */
[----:B-1----:R-:W-:-:S04]  /*81b0*/  IADD3 R2, P1, PT, R28, UR4, RZ ;  /* 0x000000041c027c10 */ /* 0x002fc8000ff3e0ff */
[----:B------:R-:W-:-:S05]  /*81c0*/  IADD3.X R3, PT, PT, R29, UR5, RZ, P1, !PT ;  /* 0x000000051d037c10 */ /* 0x000fca0008ffe4ff */
[----:B------:R1:W-:Y:S04]  /*81d0*/  STG.E.U8 desc[UR36][R2.64], R5 ;  /* 0x0000000502007986 */ /* 0x0003e8000c101124 */
.L_x_10365:
[----:B------:R-:W-:Y:S05]  /*81e0*/  BSYNC.RELIABLE B8 ;  /* 0x0000000000087941 */ /* 0x000fea0003800100 */
.L_x_8111:
        /* <DEDUP_REMOVED lines=24> */
.L_x_8127:
[----:B------:R0:W5:Y:S02]  /*8370*/  LDG.E R3, desc[UR36][R16.64] ;  /* 0x0000002410037981 */ /* 0x000164000c1e1900 */
.L_x_8126:
[----:B------:R-:W-:Y:S05]  /*8380*/  BSYNC.RECONVERGENT B6 ;  /* 0x0000000000067941 */ /* 0x000fea0003800200 */
.L_x_8125:
[----:B------:R-:W1:Y:S01]  /*8390*/  LDCU.64 UR4, c[0x0][0x380] ;  /* 0x00007000ff0477ac */ /* 0x000e620008000a00 */
[----:B-----5:R-:W-:-:S04]  /*83a0*/  FSETP.GTU.FTZ.AND P0, PT, R36, R3, PT ;  /* 0x000000032400720b */ /* 0x020fc80003f1c000 */
[----:B------:R-:W-:Y:S02]  /*83b0*/  SEL R5, RZ, 0x1, P0 ;  /* 0x00000001ff057807 */ /* 0x000fe40000000000 */
[----:B-1----:R-:W-:-:S04]  /*83c0*/  IADD3 R2, P1, PT, R32, UR4, RZ ;  /* 0x0000000420027c10 */ /* 0x002fc8000ff3e0ff */
[----:B------:R-:W-:-:S05]  /*83d0*/  IADD3.X R3, PT, PT, R33, UR5, RZ, P1, !PT ;  /* 0x0000000521037c10 */ /* 0x000fca0008ffe4ff */
[----:B------:R1:W-:Y:S01]  /*83e0*/  STG.E.U8 desc[UR36][R2.64], R5 ;  /* 0x0000000502007986 */ /* 0x0003e2000c101124 */
[----:B------:R-:W-:Y:S05]  /*83f0*/  BRA `(.L_x_8115) ;  /* 0x0000000000047947 */ /* 0x000fea0003800000 */
.L_x_10367:
[----:B------:R-:W-:Y:S05]  /*8400*/  BREAK.RELIABLE B8 ;  /* 0x0000000000087942 */ /* 0x000fea0003800100 */
.L_x_8115:
[----:B------:R-:W-:Y:S05]  /*8410*/  BSYNC.RECONVERGENT B9 ;  /* 0x0000000000097941 */ /* 0x000fea0003800200 */
.L_x_8110:
        /* <DEDUP_REMOVED lines=8> */
.L_x_8129:
        /* <DEDUP_REMOVED lines=14> */
.L_x_10658:


//--------------------- .text._ZN2at4cuda57_GLOBAL__N__cd6b329d_24_DistributionBernoulli_cu_7537a20d21kernelPointwiseApply2IZNS_6native9templates4cuda28bernoulli_tensor_cuda_kernelIafEEvRKNS_10TensorBaseES9_NS_15PhiloxCudaStateEEUliRaSB_SB_SB_RKfSD_SD_SD_E_aSC_jLi2ELi2ELi4ELi512ELi2EEEvNS0_6detail10TensorInfoIT0_T2_EENSG_IT1_SI_EESI_T_ --------------------------
	.section	.text._ZN2at4cuda57_GLOBAL__N__cd6b329d_24_DistributionBernoulli_cu_7537a20d21kernelPointwiseApply2IZNS_6native9templates4cuda28bernoulli_tensor_cuda_kernelIafEEvRKNS_10TensorBaseES9_NS_15PhiloxCudaStateEEUliRaSB_SB_SB_RKfSD_SD_SD_E_aSC_jLi2ELi2ELi4ELi512ELi2EEEvNS0_6detail10TensorInfoIT0_T2_EENSG_IT1_SI_EESI_T_,"ax",@progbits
	.align	128
.text._ZN2at4cuda57_GLOBAL__N__cd6b329d_24_DistributionBernoulli_cu_7537a20d21kernelPointwiseApply2IZNS_6native9templates4cuda28bernoulli_tensor_cuda_kernelIafEEvRKNS_10TensorBaseES9_NS_15PhiloxCudaStateEEUliRaSB_SB_SB_RKfSD_SD_SD_E_aSC_jLi2ELi2ELi4ELi512ELi2EEEvNS0_6detail10TensorInfoIT0_T2_EENSG_IT1_SI_EESI_T_:
        .type           _ZN2at4cuda57_GLOBAL__N__cd6b329d_24_DistributionBernoulli_cu_7537a20d21kernelPointwiseApply2IZNS_6native9templates4cuda28bernoulli_tensor_cuda_kernelIafEEvRKNS_10TensorBaseES9_NS_15PhiloxCudaStateEEUliRaSB_SB_SB_RKfSD_SD_SD_E_aSC_jLi2ELi2ELi4ELi512ELi2EEEvNS0_6detail10TensorInfoIT0_T2_EENSG_IT1_SI_EESI_T_,@function
        .size           _ZN2at4cuda57_GLOBAL__N__cd6b329d_24_DistributionBernoulli_cu_7537a20d21kernelPointwiseApply2IZNS_6native9templates4cuda28bernoulli_tensor_cuda_kernelIafEEvRKNS_10TensorBaseES9_NS_15PhiloxCudaStateEEUliRaSB_SB_SB_RKfSD_SD_SD_E_aSC_jLi2ELi2ELi4ELi512ELi2EEEvNS0_6detail10TensorInfoIT0_T2_EENSG_IT1_SI_EESI_T_,(.L_x_10659 - _ZN2at4cuda57_GLOBAL__N__cd6b329d_24_DistributionBernoulli_cu_7537a20d21kernelPointwiseApply2IZNS_6native9templates4cuda28bernoulli_tensor_cuda_kernelIafEEvRKNS_10TensorBaseES9_NS_15PhiloxCudaStateEEUliRaSB_SB_SB_RKfSD_SD_SD_E_aSC_jLi2ELi2ELi4ELi512ELi2EEEvNS0_6detail10TensorInfoIT0_T2_EENSG_IT1_SI_EESI_T_)
        .other          _ZN2at4cuda57_GLOBAL__N__cd6b329d_24_DistributionBernoulli_cu_7537a20d21kernelPointwiseApply2IZNS_6native9templates4cuda28bernoulli_tensor_cuda_kernelIafEEvRKNS_10TensorBaseES9_NS_15PhiloxCudaStateEEUliRaSB_SB_SB_RKfSD_SD_SD_E_aSC_jLi2ELi2ELi4ELi512ELi2EEEvNS0_6detail10TensorInfoIT0_T2_EENSG_IT1_SI_EESI_T_,@"STO_CUDA_ENTRY STV_DEFAULT"
_ZN2at4cuda57_GLOBAL__N__cd6b329d_24_DistributionBernoulli_cu_7537a20d21kernelPointwiseApply2IZNS_6native9templates4cuda28bernoulli_tensor_cuda_kernelIafEEvRKNS_10TensorBaseES9_NS_15PhiloxCudaStateEEUliRaSB_SB_SB_RKfSD_SD_SD_E_aSC_jLi2ELi2ELi4ELi512ELi2EEEvNS0_6detail10TensorInfoIT0_T2_EENSG_IT1_SI_EESI_T_:
        /* <DEDUP_REMOVED lines=23> */
.L_x_8159:
        /* <DEDUP_REMOVED lines=166> */
.L_x_8132:
[----:B---34-:R-:W-:Y:S05]  /*0bd0*/  BSYNC.RECONVERGENT B0 ;  /* 0x0000000000007941 */ /* 0x018fea0003800200 */
.L_x_8131:
        /* <DEDUP_REMOVED lines=57> */
.L_x_8134:
[----:B------:R-:W-:Y:S05]  /*0f70*/  BSYNC.RECONVERGENT B0 ;  /* 0x0000000000007941 */ /* 0x000fea0003800200 */
.L_x_8133:
        /* <DEDUP_REMOVED lines=49> */
.L_x_8136:
[----:B------:R-:W-:Y:S05]  /*1290*/  BSYNC.RECONVERGENT B0 ;  /* 0x0000000000007941 */ /* 0x000fea0003800200 */
.L_x_8135:
        /* <DEDUP_REMOVED lines=49> */
.L_x_8138:
[----:B------:R-:W-:Y:S05]  /*15b0*/  BSYNC.RECONVERGENT B0 ;  /* 0x0000000000007941 */ /* 0x000fea0003800200 */
.L_x_8137:
        /* <DEDUP_REMOVED lines=12> */
.L_x_8139:
        /* <DEDUP_REMOVED lines=8> */
.L_x_8140:
        /* <DEDUP_REMOVED lines=19> */
.L_x_10368:
[----:B------:R-:W-:Y:S05]  /*1830*/  BRX R2 -0x1840                                                                                                                                                                                                                                                                                                                                                                                                                                                                               (*"BRANCH_TARGETS .L_x_10369,.L_x_10370,.L_x_10371"*) ;  /* 0xffffffe402f07949 */ /* 0x000fea000383ffff */
.L_x_8143:
        /* <DEDUP_REMOVED lines=30> */
.L_x_8149:
[----:B------:R0:W5:Y:S02]  /*1a20*/  LDG.E R3, desc[UR36][R26.64] ;  /* 0x000000241a037981 */ /* 0x000164000c1e1900 */
.L_x_8148:
[----:B------:R-:W-:Y:S05]  /*1a30*/  BSYNC.RECONVERGENT B6 ;  /* 0x0000000000067941 */ /* 0x000fea0003800200 */
.L_x_8147:
[----:B------:R-:W-:Y:S02]  /*1a40*/  IADD3 R2, P1, PT, R16, UR42, RZ ;  /* 0x0000002a10027c10 */ /* 0x000fe4000ff3e0ff */
[----:B-----5:R-:W-:Y:S02]  /*1a50*/  FSETP.GTU.FTZ.AND P0, PT, R40, R3, PT ;  /* 0x000000032800720b */ /* 0x020fe40003f1c000 */
[----:B------:R-:W-:Y:S02]  /*1a60*/  IADD3.X R3, PT, PT, R17, UR43, RZ, P1, !PT ;  /* 0x0000002b11037c10 */ /* 0x000fe40008ffe4ff */
[----:B------:R-:W-:-:S05]  /*1a70*/  SEL R5, RZ, 0x1, P0 ;  /* 0x00000001ff057807 */ /* 0x000fca0000000000 */
[----:B------:R1:W-:Y:S04]  /*1a80*/  STG.E.U8 desc[UR36][R2.64], R5 ;  /* 0x0000000502007986 */ /* 0x0003e8000c101124 */
.L_x_8145:
[----:B------:R-:W-:Y:S05]  /*1a90*/  BSYNC.RELIABLE B7 ;  /* 0x0000000000077941 */ /* 0x000fea0003800100 */
.L_x_8144:
        /* <DEDUP_REMOVED lines=23> */
.L_x_8152:
[----:B------:R2:W5:Y:S02]  /*1c10*/  LDG.E R0, desc[UR36][R16.64] ;  /* 0x0000002410007981 */ /* 0x000564000c1e1900 */
.L_x_8151:
[----:B------:R-:W-:Y:S05]  /*1c20*/  BSYNC.RECONVERGENT B6 ;  /* 0x0000000000067941 */ /* 0x000fea0003800200 */
.L_x_8150:
[----:B-1----:R-:W-:Y:S02]  /*1c30*/  IADD3 R2, P1, PT, R22, UR42, RZ ;  /* 0x0000002a16027c10 */ /* 0x002fe4000ff3e0ff */
[----:B-----5:R-:W-:Y:S02]  /*1c40*/  FSETP.GTU.FTZ.AND P0, PT, R39, R0, PT ;  /* 0x000000002700720b */ /* 0x020fe40003f1c000 */
[----:B------:R-:W-:Y:S02]  /*1c50*/  IADD3.X R3, PT, PT, R23, UR43, RZ, P1, !PT ;  /* 0x0000002b17037c10 */ /* 0x000fe40008ffe4ff */
[----:B------:R-:W-:-:S05]  /*1c60*/  SEL R5, RZ, 0x1, P0 ;  /* 0x00000001ff057807 */ /* 0x000fca0000000000 */
[----:B------:R1:W-:Y:S04]  /*1c70*/  STG.E.U8 desc[UR36][R2.64], R5 ;  /* 0x0000000502007986 */ /* 0x0003e8000c101124 */
.L_x_10370:
        /* <DEDUP_REMOVED lines=23> */
.L_x_8155:
[----:B------:R1:W5:Y:S02]  /*1df0*/  LDG.E R3, desc[UR36][R16.64] ;  /* 0x0000002410037981 */ /* 0x000364000c1e1900 */
.L_x_8154:
[----:B------:R-:W-:Y:S05]  /*1e00*/  BSYNC.RECONVERGENT B6 ;  /* 0x0000000000067941 */ /* 0x000fea0003800200 */
.L_x_8153:
[----:B------:R-:W-:Y:S02]  /*1e10*/  IADD3 R2, P1, PT, R30, UR42, RZ ;  /* 0x0000002a1e027c10 */ /* 0x000fe4000ff3e0ff */
[----:B-----5:R-:W-:Y:S02]  /*1e20*/  FSETP.GTU.FTZ.AND P0, PT, R36, R3, PT ;  /* 0x000000032400720b */ /* 0x020fe40003f1c000 */
[----:B------:R-:W-:Y:S02]  /*1e30*/  IADD3.X R3, PT, PT, R31, UR43, RZ, P1, !PT ;  /* 0x0000002b1f037c10 */ /* 0x000fe40008ffe4ff */
[----:B------:R-:W-:-:S05]  /*1e40*/  SEL R5, RZ, 0x1, P0 ;  /* 0x00000001ff057807 */ /* 0x000fca0000000000 */
[----:B------:R2:W-:Y:S04]  /*1e50*/  STG.E.U8 desc[UR36][R2.64], R5 ;  /* 0x0000000502007986 */ /* 0x0005e8000c101124 */
.L_x_10369:
[----:B------:R-:W-:Y:S05]  /*1e60*/  BSYNC.RELIABLE B8 ;  /* 0x0000000000087941 */ /* 0x000fea0003800100 */
.L_x_8142:
        /* <DEDUP_REMOVED lines=23> */
.L_x_8158:
[----:B------:R1:W5:Y:S02]  /*1fe0*/  LDG.E R0, desc[UR36][R16.64] ;  /* 0x0000002410007981 */ /* 0x000364000c1e1900 */
.L_x_8157:
[----:B------:R-:W-:Y:S05]  /*1ff0*/  BSYNC.RECONVERGENT B6 ;  /* 0x0000000000067941 */ /* 0x000fea0003800200 */
.L_x_8156:
[----:B--2---:R-:W-:Y:S02]  /*2000*/  IADD3 R2, P1, PT, R34, UR42, RZ ;  /* 0x0000002a22027c10 */ /* 0x004fe4000ff3e0ff */
[----:B-----5:R-:W-:Y:S02]  /*2010*/  FSETP.GTU.FTZ.AND P0, PT, R37, R0, PT ;  /* 0x000000002500720b */ /* 0x020fe40003f1c000 */
[----:B------:R-:W-:Y:S02]  /*2020*/  IADD3.X R3, PT, PT, R35, UR43, RZ, P1, !PT ;  /* 0x0000002b23037c10 */ /* 0x000fe40008ffe4ff */
[----:B------:R-:W-:-:S05]  /*2030*/  SEL R5, RZ, 0x1, P0 ;  /* 0x00000001ff057807 */ /* 0x000fca0000000000 */
[----:B------:R2:W-:Y:S01]  /*2040*/  STG.E.U8 desc[UR36][R2.64], R5 ;  /* 0x0000000502007986 */ /* 0x0005e2000c101124 */
[----:B------:R-:W-:Y:S05]  /*2050*/  BRA `(.L_x_8146) ;  /* 0x0000000000047947 */ /* 0x000fea0003800000 */
.L_x_10371:
[----:B------:R-:W-:Y:S05]  /*2060*/  BREAK.RELIABLE B8 ;  /* 0x0000000000087942 */ /* 0x000fea0003800100 */
.L_x_8146:
[----:B------:R-:W-:Y:S05]  /*2070*/  BSYNC.RECONVERGENT B9 ;  /* 0x0000000000097941 */ /* 0x000fea0003800200 */
.L_x_8141:
[----:B------:R-:W3:Y:S01]  /*2080*/  LDCU UR4, c[0x0][0x360] ;  /* 0x00006c00ff0477ac */ /* 0x000ee20008000800 */
[----:B--2---:R-:W3:Y:S02]  /*2090*/  LDC R3, c[0x0][0x370] ;  /* 0x0000dc00ff037b82 */ /* 0x004ee40000000800 */
[----:B---3--:R-:W-:-:S05]  /*20a0*/  IMAD R3, R3, UR4, RZ ;  /* 0x0000000403037c24 */ /* 0x008fca000f8e02ff */
[----:B------:R-:W-:-:S04]  /*20b0*/  LEA R38, R3, R38, 0x2 ;  /* 0x0000002603267211 */ /* 0x000fc800078e10ff */
[----:B------:R-:W-:-:S13]  /*20c0*/  ISETP.GE.U32.AND P0, PT, R38, UR49, PT ;  /* 0x0000003126007c0c */ /* 0x000fda000bf06070 */
[----:B------:R-:W-:Y:S05]  /*20d0*/  @!P0 BRA `(.L_x_8159) ;  /* 0xffffffe000248947 */ /* 0x000fea000383ffff */
[----:B------:R-:W-:Y:S05]  /*20e0*/  BSYNC.RECONVERGENT B10 ;  /* 0x00000000000a7941 */ /* 0x000fea0003800200 */
.L_x_8130:
[----:B------:R-:W-:Y:S05]  /*20f0*/  EXIT ;  /* 0x000000000000794d */ /* 0x000fea0003800000 */
.L_x_8160:
        /* <DEDUP_REMOVED lines=16> */
.L_x_10659:


//--------------------- .text._ZN2at4cuda57_GLOBAL__N__cd6b329d_24_DistributionBernoulli_cu_7537a20d21kernelPointwiseApply2IZNS_6native9templates4cuda28bernoulli_tensor_cuda_kernelIafEEvRKNS_10TensorBaseES9_NS_15PhiloxCudaStateEEUliRaSB_SB_SB_RKfSD_SD_SD_E_aSC_jLi2ELi1ELi4ELi512ELi2EEEvNS0_6detail10TensorInfoIT0_T2_EENSG_IT1_SI_EESI_T_ --------------------------
	.section	.text._ZN2at4cuda57_GLOBAL__N__cd6b329d_24_DistributionBernoulli_cu_7537a20d21kernelPointwiseApply2IZNS_6native9templates4cuda28bernoulli_tensor_cuda_kernelIafEEvRKNS_10TensorBaseES9_NS_15PhiloxCudaStateEEUliRaSB_SB_SB_RKfSD_SD_SD_E_aSC_jLi2ELi1ELi4ELi512ELi2EEEvNS0_6detail10TensorInfoIT0_T2_EENSG_IT1_SI_EESI_T_,"ax",@progbits
	.align	128
.text._ZN2at4cuda57_GLOBAL__N__cd6b329d_24_DistributionBernoulli_cu_7537a20d21kernelPointwiseApply2IZNS_6native9templates4cuda28bernoulli_tensor_cuda_kernelIafEEvRKNS_10TensorBaseES9_NS_15PhiloxCudaStateEEUliRaSB_SB_SB_RKfSD_SD_SD_E_aSC_jLi2ELi1ELi4ELi512ELi2EEEvNS0_6detail10TensorInfoIT0_T2_EENSG_IT1_SI_EESI_T_:
        .type           _ZN2at4cuda57_GLOBAL__N__cd6b329d_24_DistributionBernoulli_cu_7537a20d21kernelPointwiseApply2IZNS_6native9templates4cuda28bernoulli_tensor_cuda_kernelIafEEvRKNS_10TensorBaseES9_NS_15PhiloxCudaStateEEUliRaSB_SB_SB_RKfSD_SD_SD_E_aSC_jLi2ELi1ELi4ELi512ELi2EEEvNS0_6detail10TensorInfoIT0_T2_EENSG_IT1_SI_EESI_T_,@function
        .size           _ZN2at4cuda57_GLOBAL__N__cd6b329d_24_DistributionBernoulli_cu_7537a20d21kernelPointwiseApply2IZNS_6native9templates4cuda28bernoulli_tensor_cuda_kernelIafEEvRKNS_10TensorBaseES9_NS_15PhiloxCudaStateEEUliRaSB_SB_SB_RKfSD_SD_SD_E_aSC_jLi2ELi1ELi4ELi512ELi2EEEvNS0_6detail10TensorInfoIT0_T2_EENSG_IT1_SI_EESI_T_,(.L_x_10660 - _ZN2at4cuda57_GLOBAL__N__cd6b329d_24_DistributionBernoulli_cu_7537a20d21kernelPointwiseApply2IZNS_6native9templates4cuda28bernoulli_tensor_cuda_kernelIafEEvRKNS_10TensorBaseES9_NS_15PhiloxCudaStateEEUliRaSB_SB_SB_RKfSD_SD_SD_E_aSC_jLi2ELi1ELi4ELi512ELi2EEEvNS0_6detail10TensorInfoIT0_T2_EENSG_IT1_SI_EESI_T_)
        .other          _ZN2at4cuda57_GLOBAL__N__cd6b329d_24_DistributionBernoulli_cu_7537a20d21kernelPointwiseApply2IZNS_6native9templates4cuda28bernoulli_tensor_cuda_kernelIafEEvRKNS_10TensorBaseES9_NS_15PhiloxCudaStateEEUliRaSB_SB_SB_RKfSD_SD_SD_E_aSC_jLi2ELi1ELi4ELi512ELi2EEEvNS0_6detail10TensorInfoIT0_T2_EENSG_IT1_SI_EESI_T_,@"STO_CUDA_ENTRY STV_DEFAULT"
_ZN2at4cuda57_GLOBAL__N__cd6b329d_24_DistributionBernoulli_cu_7537a20d21kernelPointwiseApply2IZNS_6native9templates4cuda28bernoulli_tensor_cuda_kernelIafEEvRKNS_10TensorBaseES9_NS_15PhiloxCudaStateEEUliRaSB_SB_SB_RKfSD_SD_SD_E_aSC_jLi2ELi1ELi4ELi512ELi2EEEvNS0_6detail10TensorInfoIT0_T2_EENSG_IT1_SI_EESI_T_:
        /* <DEDUP_REMOVED lines=23> */
.L_x_8190:
        /* <DEDUP_REMOVED lines=138> */
.L_x_8163:
[----:B------:R-:W-:Y:S05]  /*0a10*/  BSYNC.RECONVERGENT B0 ;  /* 0x0000000000007941 */ /* 0x000fea0003800200 */
.L_x_8162:
        /* <DEDUP_REMOVED lines=38> */
.L_x_8165:
[----:B------:R-:W-:Y:S05]  /*0c80*/  BSYNC.RECONVERGENT B0 ;  /* 0x0000000000007941 */ /* 0x000fea0003800200 */
.L_x_8164:
        /* <DEDUP_REMOVED lines=35> */
.L_x_8167:
[----:B------:R-:W-:Y:S05]  /*0ec0*/  BSYNC.RECONVERGENT B0 ;  /* 0x0000000000007941 */ /* 0x000fea0003800200 */
.L_x_8166:
        /* <DEDUP_REMOVED lines=26> */
.L_x_8169:
[----:B------:R-:W-:Y:S05]  /*1070*/  BSYNC.RECONVERGENT B0 ;  /* 0x0000000000007941 */ /* 0x000fea0003800200 */
.L_x_8168:
        /* <DEDUP_REMOVED lines=12> */
.L_x_8170:
        /* <DEDUP_REMOVED lines=8> */
.L_x_8171:
        /* <DEDUP_REMOVED lines=19> */
.L_x_10372:
[----:B------:R-:W-:Y:S05]  /*12f0*/  BRX R4 -0x1300                                                                                                                                                                                                                                                                                                                                                                                                                                                                               (*"BRANCH_TARGETS .L_x_10373,.L_x_10374,.L_x_10375"*) ;  /* 0xffffffec04407949 */ /* 0x000fea000383ffff */
.L_x_8174:
        /* <DEDUP_REMOVED lines=30> */
.L_x_8180:
[----:B------:R0:W5:Y:S02]  /*14e0*/  LDG.E R0, desc[UR36][R16.64] ;  /* 0x0000002410007981 */ /* 0x000164000c1e1900 */
.L_x_8179:
[----:B------:R-:W-:Y:S05]  /*14f0*/  BSYNC.RECONVERGENT B6 ;  /* 0x0000000000067941 */ /* 0x000fea0003800200 */
.L_x_8178:
[----:B------:R-:W-:Y:S02]  /*1500*/  IADD3 R4, P1, PT, R22, UR42, RZ ;  /* 0x0000002a16047c10 */ /* 0x000fe4000ff3e0ff */
[----:B-----5:R-:W-:Y:S02]  /*1510*/  FSETP.GTU.FTZ.AND P0, PT, R35, R0, PT ;  /* 0x000000002300720b */ /* 0x020fe40003f1c000 */
[----:B------:R-:W-:Y:S02]  /*1520*/  IADD3.X R5, PT, PT, R23, UR43, RZ, P1, !PT ;  /* 0x0000002b17057c10 */ /* 0x000fe40008ffe4ff */
[----:B------:R-:W-:-:S05]  /*1530*/  SEL R3, RZ, 0x1, P0 ;  /* 0x00000001ff037807 */ /* 0x000fca0000000000 */
[----:B------:R1:W-:Y:S04]  /*1540*/  STG.E.U8 desc[UR36][R4.64], R3 ;  /* 0x0000000304007986 */ /* 0x0003e8000c101124 */
.L_x_8176:
[----:B------:R-:W-:Y:S05]  /*1550*/  BSYNC.RELIABLE B7 ;  /* 0x0000000000077941 */ /* 0x000fea0003800100 */
.L_x_8175:
        /* <DEDUP_REMOVED lines=23> */
.L_x_8183:
[----:B------:R0:W5:Y:S02]  /*16d0*/  LDG.E R3, desc[UR36][R16.64] ;  /* 0x0000002410037981 */ /* 0x000164000c1e1900 */
.L_x_8182:
[----:B------:R-:W-:Y:S05]  /*16e0*/  BSYNC.RECONVERGENT B6 ;  /* 0x0000000000067941 */ /* 0x000fea0003800200 */
.L_x_8181:
[----:B------:R-:W-:Y:S02]  /*16f0*/  IADD3 R4, P1, PT, R24, UR42, RZ ;  /* 0x0000002a18047c10 */ /* 0x000fe4000ff3e0ff */
[----:B-----5:R-:W-:Y:S02]  /*1700*/  FSETP.GTU.FTZ.AND P0, PT, R34, R3, PT ;  /* 0x000000032200720b */ /* 0x020fe40003f1c000 */
[----:B------:R-:W-:Y:S02]  /*1710*/  IADD3.X R5, PT, PT, R25, UR43, RZ, P1, !PT ;  /* 0x0000002b19057c10 */ /* 0x000fe40008ffe4ff */
[----:B------:R-:W-:-:S05]  /*1720*/  SEL R3, RZ, 0x1, P0 ;  /* 0x00000001ff037807 */ /* 0x000fca0000000000 */
[----:B------:R1:W-:Y:S04]  /*1730*/  STG.E.U8 desc[UR36][R4.64], R3 ;  /* 0x0000000304007986 */ /* 0x0003e8000c101124 */
.L_x_10374:
        /* <DEDUP_REMOVED lines=23> */
.L_x_8186:
[----:B------:R0:W5:Y:S02]  /*18b0*/  LDG.E R0, desc[UR36][R16.64] ;  /* 0x0000002410007981 */ /* 0x000164000c1e1900 */
.L_x_8185:
[----:B------:R-:W-:Y:S05]  /*18c0*/  BSYNC.RECONVERGENT B6 ;  /* 0x0000000000067941 */ /* 0x000fea0003800200 */
.L_x_8184:
[----:B-1----:R-:W-:Y:S02]  /*18d0*/  IADD3 R4, P1, PT, R26, UR42, RZ ;  /* 0x0000002a1a047c10 */ /* 0x002fe4000ff3e0ff */
[----:B-----5:R-:W-:Y:S02]  /*18e0*/  FSETP.GTU.FTZ.AND P0, PT, R33, R0, PT ;  /* 0x000000002100720b */ /* 0x020fe40003f1c000 */
[----:B------:R-:W-:Y:S02]  /*18f0*/  IADD3.X R5, PT, PT, R27, UR43, RZ, P1, !PT ;  /* 0x0000002b1b057c10 */ /* 0x000fe40008ffe4ff */
[----:B------:R-:W-:-:S05]  /*1900*/  SEL R3, RZ, 0x1, P0 ;  /* 0x00000001ff037807 */ /* 0x000fca0000000000 */
[----:B------:R1:W-:Y:S04]  /*1910*/  STG.E.U8 desc[UR36][R4.64], R3 ;  /* 0x0000000304007986 */ /* 0x0003e8000c101124 */
.L_x_10373:
[----:B------:R-:W-:Y:S05]  /*1920*/  BSYNC.RELIABLE B8 ;  /* 0x0000000000087941 */ /* 0x000fea0003800100 */
.L_x_8173:
        /* <DEDUP_REMOVED lines=23> */
.L_x_8189:
[----:B------:R0:W5:Y:S02]  /*1aa0*/  LDG.E R3, desc[UR36][R16.64] ;  /* 0x0000002410037981 */ /* 0x000164000c1e1900 */
.L_x_8188:
[----:B------:R-:W-:Y:S05]  /*1ab0*/  BSYNC.RECONVERGENT B6 ;  /* 0x0000000000067941 */ /* 0x000fea0003800200 */
.L_x_8187:
[----:B------:R-:W-:Y:S02]  /*1ac0*/  IADD3 R4, P1, PT, R36, UR42, RZ ;  /* 0x0000002a24047c10 */ /* 0x000fe4000ff3e0ff */
[----:B-----5:R-:W-:Y:S02]  /*1ad0*/  FSETP.GTU.FTZ.AND P0, PT, R32, R3, PT ;  /* 0x000000032000720b */ /* 0x020fe40003f1c000 */
[----:B------:R-:W-:Y:S02]  /*1ae0*/  IADD3.X R5, PT, PT, R37, UR43, RZ, P1, !PT ;  /* 0x0000002b25057c10 */ /* 0x000fe40008ffe4ff */
[----:B------:R-:W-:-:S05]  /*1af0*/  SEL R3, RZ, 0x1, P0 ;  /* 0x00000001ff037807 */ /* 0x000fca0000000000 */
[----:B------:R1:W-:Y:S01]  /*1b00*/  STG.E.U8 desc[UR36][R4.64], R3 ;  /* 0x0000000304007986 */ /* 0x0003e2000c101124 */
[----:B------:R-:W-:Y:S05]  /*1b10*/  BRA `(.L_x_8177) ;  /* 0x0000000000047947 */ /* 0x000fea0003800000 */
.L_x_10375:
[----:B------:R-:W-:Y:S05]  /*1b20*/  BREAK.RELIABLE B8 ;  /* 0x0000000000087942 */ /* 0x000fea0003800100 */
.L_x_8177:
[----:B------:R-:W-:Y:S05]  /*1b30*/  BSYNC.RECONVERGENT B9 ;  /* 0x0000000000097941 */ /* 0x000fea0003800200 */
.L_x_8172:
[----:B------:R-:W-:-:S05]  /*1b40*/  IMAD R29, R2, 0x4, R29 ;  /* 0x00000004021d7824 */ /* 0x000fca00078e021d */
[----:B------:R-:W-:-:S13]  /*1b50*/  ISETP.GE.U32.AND P0, PT, R29, UR46, PT ;  /* 0x0000002e1d007c0c */ /* 0x000fda000bf06070 */
[----:B------:R-:W-:Y:S05]  /*1b60*/  @!P0 BRA `(.L_x_8190) ;  /* 0xffffffe400808947 */ /* 0x000fea000383ffff */
[----:B------:R-:W-:Y:S05]  /*1b70*/  BSYNC.RECONVERGENT B10 ;  /* 0x00000000000a7941 */ /* 0x000fea0003800200 */
.L_x_8161:
[----:B------:R-:W-:Y:S05]  /*1b80*/  EXIT ;  /* 0x000000000000794d */ /* 0x000fea0003800000 */
.L_x_8191:
        /* <DEDUP_REMOVED lines=15> */
.L_x_10660:


//--------------------- .text._ZN2at4cuda57_GLOBAL__N__cd6b329d_24_DistributionBernoulli_cu_7537a20d21kernelPointwiseApply2IZNS_6native9templates4cuda28bernoulli_tensor_cuda_kernelIafEEvRKNS_10TensorBaseES9_NS_15PhiloxCudaStateEEUliRaSB_SB_SB_RKfSD_SD_SD_E_aSC_jLi1ELin1ELi4ELi512ELi2EEEvNS0_6detail10TensorInfoIT0_T2_EENSG_IT1_SI_EESI_T_ --------------------------
	.section	.text._ZN2at4cuda57_GLOBAL__N__cd6b329d_24_DistributionBernoulli_cu_7537a20d21kernelPointwiseApply2IZNS_6native9templates4cuda28bernoulli_tensor_cuda_kernelIafEEvRKNS_10TensorBaseES9_NS_15PhiloxCudaStateEEUliRaSB_SB_SB_RKfSD_SD_SD_E_aSC_jLi1ELin1ELi4ELi512ELi2EEEvNS0_6detail10TensorInfoIT0_T2_EENSG_IT1_SI_EESI_T_,"ax",@progbits
	.align	128
.text._ZN2at4cuda57_GLOBAL__N__cd6b329d_24_DistributionBernoulli_cu_7537a20d21kernelPointwiseApply2IZNS_6native9templates4cuda28bernoulli_tensor_cuda_kernelIafEEvRKNS_10TensorBaseES9_NS_15PhiloxCudaStateEEUliRaSB_SB_SB_RKfSD_SD_SD_E_aSC_jLi1ELin1ELi4ELi512ELi2EEEvNS0_6detail10TensorInfoIT0_T2_EENSG_IT1_SI_EESI_T_:
        .type           _ZN2at4cuda57_GLOBAL__N__cd6b329d_24_DistributionBernoulli_cu_7537a20d21kernelPointwiseApply2IZNS_6native9templates4cuda28bernoulli_tensor_cuda_kernelIafEEvRKNS_10TensorBaseES9_NS_15PhiloxCudaStateEEUliRaSB_SB_SB_RKfSD_SD_SD_E_aSC_jLi1ELin1ELi4ELi512ELi2EEEvNS0_6detail10TensorInfoIT0_T2_EENSG_IT1_SI_EESI_T_,@function
        .size           _ZN2at4cuda57_GLOBAL__N__cd6b329d_24_DistributionBernoulli_cu_7537a20d21kernelPointwiseApply2IZNS_6native9templates4cuda28bernoulli_tensor_cuda_kernelIafEEvRKNS_10TensorBaseES9_NS_15PhiloxCudaStateEEUliRaSB_SB_SB_RKfSD_SD_SD_E_aSC_jLi1ELin1ELi4ELi512ELi2EEEvNS0_6detail10TensorInfoIT0_T2_EENSG_IT1_SI_EESI_T_,(.L_x_10661 - _ZN2at4cuda57_GLOBAL__N__cd6b329d_24_DistributionBernoulli_cu_7537a20d21kernelPointwiseApply2IZNS_6native9templates4cuda28bernoulli_tensor_cuda_kernelIafEEvRKNS_10TensorBaseES9_NS_15PhiloxCudaStateEEUliRaSB_SB_SB_RKfSD_SD_SD_E_aSC_jLi1ELin1ELi4ELi512ELi2EEEvNS0_6detail10TensorInfoIT0_T2_EENSG_IT1_SI_EESI_T_)
        .other          _ZN2at4cuda57_GLOBAL__N__cd6b329d_24_DistributionBernoulli_cu_7537a20d21kernelPointwiseApply2IZNS_6native9templates4cuda28bernoulli_tensor_cuda_kernelIafEEvRKNS_10TensorBaseES9_NS_15PhiloxCudaStateEEUliRaSB_SB_SB_RKfSD_SD_SD_E_aSC_jLi1ELin1ELi4ELi512ELi2EEEvNS0_6detail10TensorInfoIT0_T2_EENSG_IT1_SI_EESI_T_,@"STO_CUDA_ENTRY STV_DEFAULT"
_ZN2at4cuda57_GLOBAL__N__cd6b329d_24_DistributionBernoulli_cu_7537a20d21kernelPointwiseApply2IZNS_6native9templates4cuda28bernoulli_tensor_cuda_kernelIafEEvRKNS_10TensorBaseES9_NS_15PhiloxCudaStateEEUliRaSB_SB_SB_RKfSD_SD_SD_E_aSC_jLi1ELin1ELi4ELi512ELi2EEEvNS0_6detail10TensorInfoIT0_T2_EENSG_IT1_SI_EESI_T_:
        /* <DEDUP_REMOVED lines=24> */
.L_x_8241:
        /* <DEDUP_REMOVED lines=28> */
.L_x_8197:
        /* <DEDUP_REMOVED lines=206> */
.L_x_8196:
[----:B------:R-:W-:-:S07]  /*1020*/  VIADD R2, R2, 0x4 ;  /* 0x0000000402027836 */ /* 0x000fce0000000000 */
.L_x_8195:
        /* <DEDUP_REMOVED lines=107> */
.L_x_8198:
        /* <DEDUP_REMOVED lines=56> */
.L_x_8199:
        /* <DEDUP_REMOVED lines=28> */
.L_x_8194:
[----:B------:R-:W0:Y:S01]  /*1c20*/  LDCU UR4, c[0x0][0x4c4] ;  /* 0x00009880ff0477ac */ /* 0x000e220008000800 */
[----:B------:R-:W-:Y:S02]  /*1c30*/  HFMA2 R19, -RZ, RZ, 0, 0 ;  /* 0x00000000ff137431 */ /* 0x000fe400000001ff */
[----:B0-----:R-:W-:-:S07]  /*1c40*/  IMAD R18, R7, UR4, R18 ;  /* 0x0000000407127c24 */ /* 0x001fce000f8e0212 */
.L_x_8193:
[----:B------:R-:W-:Y:S05]  /*1c50*/  BSYNC.RECONVERGENT B0 ;  /* 0x0000000000007941 */ /* 0x000fea0003800200 */
.L_x_8192:
        /* <DEDUP_REMOVED lines=18> */
.L_x_8204:
        /* <DEDUP_REMOVED lines=206> */
.L_x_8203:
        /* <DEDUP_REMOVED lines=107> */
.L_x_8205:
        /* <DEDUP_REMOVED lines=56> */
.L_x_8206:
        /* <DEDUP_REMOVED lines=28> */
.L_x_8202:
[----:B------:R-:W0:Y:S02]  /*3650*/  LDCU UR4, c[0x0][0x4c4] ;  /* 0x00009880ff0477ac */ /* 0x000e240008000800 */
[----:B0-----:R-:W-:Y:S02]  /*3660*/  IMAD R22, R22, UR4, R23 ;  /* 0x0000000416167c24 */ /* 0x001fe4000f8e0217 */
[----:B------:R-:W-:-:S07]  /*3670*/  HFMA2 R23, -RZ, RZ, 0, 0 ;  /* 0x00000000ff177431 */ /* 0x000fce00000001ff */
.L_x_8201:
[----:B------:R-:W-:Y:S05]  /*3680*/  BSYNC.RECONVERGENT B0 ;  /* 0x0000000000007941 */ /* 0x000fea0003800200 */
.L_x_8200:
        /* <DEDUP_REMOVED lines=17> */
.L_x_8211:
        /* <DEDUP_REMOVED lines=206> */
.L_x_8210:
        /* <DEDUP_REMOVED lines=107> */
.L_x_8212:
        /* <DEDUP_REMOVED lines=56> */
.L_x_8213:
        /* <DEDUP_REMOVED lines=28> */
.L_x_8209:
[----:B------:R-:W0:Y:S02]  /*5070*/  LDCU UR4, c[0x0][0x4c4] ;  /* 0x00009880ff0477ac */ /* 0x000e240008000800 */
[----:B0-----:R-:W-:Y:S02]  /*5080*/  IMAD R24, R25, UR4, R24 ;  /* 0x0000000419187c24 */ /* 0x001fe4000f8e0218 */
[----:B------:R-:W-:-:S07]  /*5090*/  HFMA2 R25, -RZ, RZ, 0, 0 ;  /* 0x00000000ff197431 */ /* 0x000fce00000001ff */
.L_x_8208:
[----:B------:R-:W-:Y:S05]  /*50a0*/  BSYNC.RECONVERGENT B0 ;  /* 0x0000000000007941 */ /* 0x000fea0003800200 */
.L_x_8207:
        /* <DEDUP_REMOVED lines=17> */
.L_x_8218:
        /* <DEDUP_REMOVED lines=206> */
.L_x_8217:
        /* <DEDUP_REMOVED lines=107> */
.L_x_8219:
        /* <DEDUP_REMOVED lines=56> */
.L_x_8220:
        /* <DEDUP_REMOVED lines=28> */
.L_x_8216:
[----:B------:R-:W0:Y:S01]  /*6a90*/  LDCU UR4, c[0x0][0x4c4] ;  /* 0x00009880ff0477ac */ /* 0x000e220008000800 */
[----:B------:R-:W-:Y:S02]  /*6aa0*/  HFMA2 R5, -RZ, RZ, 0, 0 ;  /* 0x00000000ff057431 */ /* 0x000fe400000001ff */
[----:B0-----:R-:W-:-:S07]  /*6ab0*/  IMAD R4, R2, UR4, R7 ;  /* 0x0000000402047c24 */ /* 0x001fce000f8e0207 */
.L_x_8215:
[----:B------:R-:W-:Y:S05]  /*6ac0*/  BSYNC.RECONVERGENT B0 ;  /* 0x0000000000007941 */ /* 0x000fea0003800200 */
.L_x_8214:
        /* <DEDUP_REMOVED lines=125> */
.L_x_8221:
        /* <DEDUP_REMOVED lines=8> */
.L_x_8222:
        /* <DEDUP_REMOVED lines=18> */
.L_x_10376:
[----:B------:R-:W-:Y:S05]  /*7440*/  BRX R4 -0x7450                                                                                                                                                                                                                                                                                                                                                                                                                                                                               (*"BRANCH_TARGETS .L_x_10377,.L_x_10378,.L_x_10379"*) ;  /* 0xffffff8804ec7949 */ /* 0x000fea000383ffff */
.L_x_8225:
        /* <DEDUP_REMOVED lines=31> */
.L_x_8231:
[----:B------:R0:W5:Y:S02]  /*7640*/  LDG.E R0, desc[UR36][R26.64] ;  /* 0x000000241a007981 */ /* 0x000164000c1e1900 */
.L_x_8230:
[----:B------:R-:W-:Y:S05]  /*7650*/  BSYNC.RECONVERGENT B6 ;  /* 0x0000000000067941 */ /* 0x000fea0003800200 */
.L_x_8229:
        /* <DEDUP_REMOVED lines=13> */
.L_x_8227:
[----:B------:R-:W-:Y:S05]  /*7730*/  BSYNC.RELIABLE B7 ;  /* 0x0000000000077941 */ /* 0x000fea0003800100 */
.L_x_8226:
        /* <DEDUP_REMOVED lines=24> */
.L_x_8234:
[----:B------:R0:W5:Y:S02]  /*78c0*/  LDG.E R0, desc[UR36][R26.64] ;  /* 0x000000241a007981 */ /* 0x000164000c1e1900 */
.L_x_8233:
[----:B------:R-:W-:Y:S05]  /*78d0*/  BSYNC.RECONVERGENT B6 ;  /* 0x0000000000067941 */ /* 0x000fea0003800200 */
.L_x_8232:
        /* <DEDUP_REMOVED lines=13> */
.L_x_10378:
        /* <DEDUP_REMOVED lines=24> */
.L_x_8237:
[----:B------:R1:W5:Y:S02]  /*7b30*/  LDG.E R3, desc[UR36][R24.64] ;  /* 0x0000002418037981 */ /* 0x000364000c1e1900 */
.L_x_8236:
[----:B------:R-:W-:Y:S05]  /*7b40*/  BSYNC.RECONVERGENT B6 ;  /* 0x0000000000067941 */ /* 0x000fea0003800200 */
.L_x_8235:
        /* <DEDUP_REMOVED lines=12> */
.L_x_10377:
[----:B------:R-:W-:Y:S05]  /*7c10*/  BSYNC.RELIABLE B8 ;  /* 0x0000000000087941 */ /* 0x000fea0003800100 */
.L_x_8224:
        /* <DEDUP_REMOVED lines=24> */
.L_x_8240:
[----:B------:R3:W5:Y:S02]  /*7da0*/  LDG.E R0, desc[UR36][R22.64] ;  /* 0x0000002416007981 */ /* 0x000764000c1e1900 */
.L_x_8239:
[----:B------:R-:W-:Y:S05]  /*7db0*/  BSYNC.RECONVERGENT B6 ;  /* 0x0000000000067941 */ /* 0x000fea0003800200 */
.L_x_8238:
        /* <DEDUP_REMOVED lines=14> */
.L_x_10379:
[----:B------:R-:W-:Y:S05]  /*7ea0*/  BREAK.RELIABLE B8 ;  /* 0x0000000000087942 */ /* 0x000fea0003800100 */
.L_x_8228:
[----:B------:R-:W-:Y:S05]  /*7eb0*/  BSYNC.RECONVERGENT B9 ;  /* 0x0000000000097941 */ /* 0x000fea0003800200 */
.L_x_8223:
[----:B------:R-:W-:-:S04]  /*7ec0*/  LEA R28, R29, R28, 0x2 ;  /* 0x0000001c1d1c7211 */ /* 0x000fc800078e10ff */
[----:B------:R-:W-:-:S13]  /*7ed0*/  ISETP.GE.U32.AND P0, PT, R28, R3, PT ;  /* 0x000000031c00720c */ /* 0x000fda0003f06070 */
[----:B------:R-:W-:Y:S05]  /*7ee0*/  @!P0 BRA `(.L_x_8241) ;  /* 0xffffff8000a48947 */ /* 0x000fea000383ffff */
[----:B------:R-:W-:Y:S05]  /*7ef0*/  EXIT ;  /* 0x000000000000794d */ /* 0x000fea0003800000 */
.L_x_8242:
        /* <DEDUP_REMOVED lines=16> */
.L_x_10661:


//--------------------- .text._ZN2at4cuda57_GLOBAL__N__cd6b329d_24_DistributionBernoulli_cu_7537a20d21kernelPointwiseApply2IZNS_6native9templates4cuda28bernoulli_tensor_cuda_kernelIafEEvRKNS_10TensorBaseES9_NS_15PhiloxCudaStateEEUliRaSB_SB_SB_RKfSD_SD_SD_E_aSC_jLi1ELi2ELi4ELi512ELi2EEEvNS0_6detail10TensorInfoIT0_T2_EENSG_IT1_SI_EESI_T_ --------------------------
	.section	.text._ZN2at4cuda57_GLOBAL__N__cd6b329d_24_DistributionBernoulli_cu_7537a20d21kernelPointwiseApply2IZNS_6native9templates4cuda28bernoulli_tensor_cuda_kernelIafEEvRKNS_10TensorBaseES9_NS_15PhiloxCudaStateEEUliRaSB_SB_SB_RKfSD_SD_SD_E_aSC_jLi1ELi2ELi4ELi512ELi2EEEvNS0_6detail10TensorInfoIT0_T2_EENSG_IT1_SI_EESI_T_,"ax",@progbits
	.align	128
.text._ZN2at4cuda57_GLOBAL__N__cd6b329d_24_DistributionBernoulli_cu_7537a20d21kernelPointwiseApply2IZNS_6native9templates4cuda28bernoulli_tensor_cuda_kernelIafEEvRKNS_10TensorBaseES9_NS_15PhiloxCudaStateEEUliRaSB_SB_SB_RKfSD_SD_SD_E_aSC_jLi1ELi2ELi4ELi512ELi2EEEvNS0_6detail10TensorInfoIT0_T2_EENSG_IT1_SI_EESI_T_:
        .type           _ZN2at4cuda57_GLOBAL__N__cd6b329d_24_DistributionBernoulli_cu_7537a20d21kernelPointwiseApply2IZNS_6native9templates4cuda28bernoulli_tensor_cuda_kernelIafEEvRKNS_10TensorBaseES9_NS_15PhiloxCudaStateEEUliRaSB_SB_SB_RKfSD_SD_SD_E_aSC_jLi1ELi2ELi4ELi512ELi2EEEvNS0_6detail10TensorInfoIT0_T2_EENSG_IT1_SI_EESI_T_,@function
        .size           _ZN2at4cuda57_GLOBAL__N__cd6b329d_24_DistributionBernoulli_cu_7537a20d21kernelPointwiseApply2IZNS_6native9templates4cuda28bernoulli_tensor_cuda_kernelIafEEvRKNS_10TensorBaseES9_NS_15PhiloxCudaStateEEUliRaSB_SB_SB_RKfSD_SD_SD_E_aSC_jLi1ELi2ELi4ELi512ELi2EEEvNS0_6detail10TensorInfoIT0_T2_EENSG_IT1_SI_EESI_T_,(.L_x_10662 - _ZN2at4cuda57_GLOBAL__N__cd6b329d_24_DistributionBernoulli_cu_7537a20d21kernelPointwiseApply2IZNS_6native9templates4cuda28bernoulli_tensor_cuda_kernelIafEEvRKNS_10TensorBaseES9_NS_15PhiloxCudaStateEEUliRaSB_SB_SB_RKfSD_SD_SD_E_aSC_jLi1ELi2ELi4ELi512ELi2EEEvNS0_6detail10TensorInfoIT0_T2_EENSG_IT1_SI_EESI_T_)
        .other          _ZN2at4cuda57_GLOBAL__N__cd6b329d_24_DistributionBernoulli_cu_7537a20d21kernelPointwiseApply2IZNS_6native9templates4cuda28bernoulli_tensor_cuda_kernelIafEEvRKNS_10TensorBaseES9_NS_15PhiloxCudaStateEEUliRaSB_SB_SB_RKfSD_SD_SD_E_aSC_jLi1ELi2ELi4ELi512ELi2EEEvNS0_6detail10TensorInfoIT0_T2_EENSG_IT1_SI_EESI_T_,@"STO_CUDA_ENTRY STV_DEFAULT"
_ZN2at4cuda57_GLOBAL__N__cd6b329d_24_DistributionBernoulli_cu_7537a20d21kernelPointwiseApply2IZNS_6native9templates4cuda28bernoulli_tensor_cuda_kernelIafEEvRKNS_10TensorBaseES9_NS_15PhiloxCudaStateEEUliRaSB_SB_SB_RKfSD_SD_SD_E_aSC_jLi1ELi2ELi4ELi512ELi2EEEvNS0_6detail10TensorInfoIT0_T2_EENSG_IT1_SI_EESI_T_:
        /* <DEDUP_REMOVED lines=23> */
.L_x_8272:
        /* <DEDUP_REMOVED lines=139> */
.L_x_8245:
[----:B------:R-:W-:Y:S05]  /*0a20*/  BSYNC.RECONVERGENT B0 ;  /* 0x0000000000007941 */ /* 0x000fea0003800200 */
.L_x_8244:
        /* <DEDUP_REMOVED lines=38> */
.L_x_8247:
[----:B------:R-:W-:Y:S05]  /*0c90*/  BSYNC.RECONVERGENT B0 ;  /* 0x0000000000007941 */ /* 0x000fea0003800200 */
.L_x_8246:
        /* <DEDUP_REMOVED lines=34> */
.L_x_8249:
[----:B------:R-:W-:Y:S05]  /*0ec0*/  BSYNC.RECONVERGENT B0 ;  /* 0x0000000000007941 */ /* 0x000fea0003800200 */
.L_x_8248:
        /* <DEDUP_REMOVED lines=26> */
.L_x_8251:
[----:B------:R-:W-:Y:S05]  /*1070*/  BSYNC.RECONVERGENT B0 ;  /* 0x0000000000007941 */ /* 0x000fea0003800200 */
.L_x_8250:
        /* <DEDUP_REMOVED lines=12> */
.L_x_8252:
        /* <DEDUP_REMOVED lines=8> */
.L_x_8253:
        /* <DEDUP_REMOVED lines=18> */
.L_x_10380:
[----:B------:R-:W-:Y:S05]  /*12e0*/  BRX R2 -0x12f0                                                                                                                                                                                                                                                                                                                                                                                                                                                                               (*"BRANCH_TARGETS .L_x_10381,.L_x_10382,.L_x_10383"*) ;  /* 0xffffffec02447949 */ /* 0x000fea000383ffff */
.L_x_8256:
        /* <DEDUP_REMOVED lines=30> */
.L_x_8262:
[----:B------:R0:W5:Y:S02]  /*14d0*/  LDG.E R3, desc[UR36][R16.64] ;  /* 0x0000002410037981 */ /* 0x000164000c1e1900 */
.L_x_8261:
[----:B------:R-:W-:Y:S05]  /*14e0*/  BSYNC.RECONVERGENT B6 ;  /* 0x0000000000067941 */ /* 0x000fea0003800200 */
.L_x_8260:
[----:B------:R-:W-:Y:S02]  /*14f0*/  IADD3 R4, P1, PT, R35, UR42, RZ ;  /* 0x0000002a23047c10 */ /* 0x000fe4000ff3e0ff */
[----:B-----5:R-:W-:-:S03]  /*1500*/  FSETP.GTU.FTZ.AND P0, PT, R34, R3, PT ;  /* 0x000000032200720b */ /* 0x020fc60003f1c000 */
[----:B------:R-:W-:Y:S01]  /*1510*/  IMAD.X R5, RZ, RZ, UR43, P1 ;  /* 0x0000002bff057e24 */ /* 0x000fe200088e06ff */
[----:B------:R-:W-:-:S05]  /*1520*/  SEL R3, RZ, 0x1, P0 ;  /* 0x00000001ff037807 */ /* 0x000fca0000000000 */
[----:B------:R1:W-:Y:S04]  /*1530*/  STG.E.U8 desc[UR36][R4.64], R3 ;  /* 0x0000000304007986 */ /* 0x0003e8000c101124 */
.L_x_8258:
[----:B------:R-:W-:Y:S05]  /*1540*/  BSYNC.RELIABLE B7 ;  /* 0x0000000000077941 */ /* 0x000fea0003800100 */
.L_x_8257:
        /* <DEDUP_REMOVED lines=23> */
.L_x_8265:
[----:B------:R0:W5:Y:S02]  /*16c0*/  LDG.E R3, desc[UR36][R16.64] ;  /* 0x0000002410037981 */ /* 0x000164000c1e1900 */
.L_x_8264:
[----:B------:R-:W-:Y:S05]  /*16d0*/  BSYNC.RECONVERGENT B6 ;  /* 0x0000000000067941 */ /* 0x000fea0003800200 */
.L_x_8263:
[----:B------:R-:W-:Y:S02]  /*16e0*/  IADD3 R4, P1, PT, R30, UR42, RZ ;  /* 0x0000002a1e047c10 */ /* 0x000fe4000ff3e0ff */
[----:B-----5:R-:W-:-:S03]  /*16f0*/  FSETP.GTU.FTZ.AND P0, PT, R2, R3, PT ;  /* 0x000000030200720b */ /* 0x020fc60003f1c000 */
[----:B------:R-:W-:Y:S01]  /*1700*/  IMAD.X R5, RZ, RZ, UR43, P1 ;  /* 0x0000002bff057e24 */ /* 0x000fe200088e06ff */
[----:B------:R-:W-:-:S05]  /*1710*/  SEL R3, RZ, 0x1, P0 ;  /* 0x00000001ff037807 */ /* 0x000fca0000000000 */
[----:B------:R1:W-:Y:S04]  /*1720*/  STG.E.U8 desc[UR36][R4.64], R3 ;  /* 0x0000000304007986 */ /* 0x0003e8000c101124 */
.L_x_10382:
        /* <DEDUP_REMOVED lines=23> */
.L_x_8268:
[----:B------:R0:W5:Y:S02]  /*18a0*/  LDG.E R3, desc[UR36][R16.64] ;  /* 0x0000002410037981 */ /* 0x000164000c1e1900 */
.L_x_8267:
[----:B------:R-:W-:Y:S05]  /*18b0*/  BSYNC.RECONVERGENT B6 ;  /* 0x0000000000067941 */ /* 0x000fea0003800200 */
.L_x_8266:
[----:B------:R-:W-:Y:S02]  /*18c0*/  IADD3 R2, P1, PT, R31, UR42, RZ ;  /* 0x0000002a1f027c10 */ /* 0x000fe4000ff3e0ff */
[----:B-----5:R-:W-:Y:S02]  /*18d0*/  FSETP.GTU.FTZ.AND P0, PT, R28, R3, PT ;  /* 0x000000031c00720b */ /* 0x020fe40003f1c000 */
[----:B------:R-:W-:Y:S02]  /*18e0*/  IADD3.X R3, PT, PT, RZ, UR43, RZ, P1, !PT ;  /* 0x0000002bff037c10 */ /* 0x000fe40008ffe4ff */
[----:B------:R-:W-:-:S05]  /*18f0*/  SEL R5, RZ, 0x1, P0 ;  /* 0x00000001ff057807 */ /* 0x000fca0000000000 */
[----:B------:R1:W-:Y:S04]  /*1900*/  STG.E.U8 desc[UR36][R2.64], R5 ;  /* 0x0000000502007986 */ /* 0x0003e8000c101124 */
.L_x_10381:
[----:B------:R-:W-:Y:S05]  /*1910*/  BSYNC.RELIABLE B8 ;  /* 0x0000000000087941 */ /* 0x000fea0003800100 */
.L_x_8255:
        /* <DEDUP_REMOVED lines=23> */
.L_x_8271:
[----:B------:R0:W5:Y:S02]  /*1a90*/  LDG.E R4, desc[UR36][R16.64] ;  /* 0x0000002410047981 */ /* 0x000164000c1e1900 */
.L_x_8270:
[----:B------:R-:W-:Y:S05]  /*1aa0*/  BSYNC.RECONVERGENT B6 ;  /* 0x0000000000067941 */ /* 0x000fea0003800200 */
.L_x_8269:
        /* <DEDUP_REMOVED lines=11> */
.L_x_10383:
[----:B------:R-:W-:Y:S05]  /*1b60*/  BREAK.RELIABLE B8 ;  /* 0x0000000000087942 */ /* 0x000fea0003800100 */
.L_x_8259:
[----:B------:R-:W-:Y:S05]  /*1b70*/  BSYNC.RECONVERGENT B9 ;  /* 0x0000000000097941 */ /* 0x000fea0003800200 */
.L_x_8254:
[----:B------:R-:W-:-:S05]  /*1b80*/  IMAD R33, R32, 0x4, R33 ;  /* 0x0000000420217824 */ /* 0x000fca00078e0221 */
[----:B------:R-:W-:-:S13]  /*1b90*/  ISETP.GE.U32.AND P0, PT, R33, R0, PT ;  /* 0x000000002100720c */ /* 0x000fda0003f06070 */
[----:B------:R-:W-:Y:S05]  /*1ba0*/  @!P0 BRA `(.L_x_8272) ;  /* 0xffffffe400708947 */ /* 0x000fea000383ffff */
[----:B------:R-:W-:Y:S05]  /*1bb0*/  BSYNC.RECONVERGENT B10 ;  /* 0x00000000000a7941 */ /* 0x000fea0003800200 */
.L_x_8243:
[----:B------:R-:W-:Y:S05]  /*1bc0*/  EXIT ;  /* 0x000000000000794d */ /* 0x000fea0003800000 */
.L_x_8273:
        /* <DEDUP_REMOVED lines=11> */
.L_x_10662:


//--------------------- .text._ZN2at4cuda57_GLOBAL__N__cd6b329d_24_DistributionBernoulli_cu_7537a20d21kernelPointwiseApply2IZNS_6native9templates4cuda28bernoulli_tensor_cuda_kernelIafEEvRKNS_10TensorBaseES9_NS_15PhiloxCudaStateEEUliRaSB_SB_SB_RKfSD_SD_SD_E_aSC_jLi1ELi1ELi4ELi512ELi2EEEvNS0_6detail10TensorInfoIT0_T2_EENSG_IT1_SI_EESI_T_ --------------------------
	.section	.text._ZN2at4cuda57_GLOBAL__N__cd6b329d_24_DistributionBernoulli_cu_7537a20d21kernelPointwiseApply2IZNS_6native9templates4cuda28bernoulli_tensor_cuda_kernelIafEEvRKNS_10TensorBaseES9_NS_15PhiloxCudaStateEEUliRaSB_SB_SB_RKfSD_SD_SD_E_aSC_jLi1ELi1ELi4ELi512ELi2EEEvNS0_6detail10TensorInfoIT0_T2_EENSG_IT1_SI_EESI_T_,"ax",@progbits
	.align	128
.text._ZN2at4cuda57_GLOBAL__N__cd6b329d_24_DistributionBernoulli_cu_7537a20d21kernelPointwiseApply2IZNS_6native9templates4cuda28bernoulli_tensor_cuda_kernelIafEEvRKNS_10TensorBaseES9_NS_15PhiloxCudaStateEEUliRaSB_SB_SB_RKfSD_SD_SD_E_aSC_jLi1ELi1ELi4ELi512ELi2EEEvNS0_6detail10TensorInfoIT0_T2_EENSG_IT1_SI_EESI_T_:
        .type           _ZN2at4cuda57_GLOBAL__N__cd6b329d_24_DistributionBernoulli_cu_7537a20d21kernelPointwiseApply2IZNS_6native9templates4cuda28bernoulli_tensor_cuda_kernelIafEEvRKNS_10TensorBaseES9_NS_15PhiloxCudaStateEEUliRaSB_SB_SB_RKfSD_SD_SD_E_aSC_jLi1ELi1ELi4ELi512ELi2EEEvNS0_6detail10TensorInfoIT0_T2_EENSG_IT1_SI_EESI_T_,@function
        .size           _ZN2at4cuda57_GLOBAL__N__cd6b329d_24_DistributionBernoulli_cu_7537a20d21kernelPointwiseApply2IZNS_6native9templates4cuda28bernoulli_tensor_cuda_kernelIafEEvRKNS_10TensorBaseES9_NS_15PhiloxCudaStateEEUliRaSB_SB_SB_RKfSD_SD_SD_E_aSC_jLi1ELi1ELi4ELi512ELi2EEEvNS0_6detail10TensorInfoIT0_T2_EENSG_IT1_SI_EESI_T_,(.L_x_10663 - _ZN2at4cuda57_GLOBAL__N__cd6b329d_24_DistributionBernoulli_cu_7537a20d21kernelPointwiseApply2IZNS_6native9templates4cuda28bernoulli_tensor_cuda_kernelIafEEvRKNS_10TensorBaseES9_NS_15PhiloxCudaStateEEUliRaSB_SB_SB_RKfSD_SD_SD_E_aSC_jLi1ELi1ELi4ELi512ELi2EEEvNS0_6detail10TensorInfoIT0_T2_EENSG_IT1_SI_EESI_T_)
        .other          _ZN2at4cuda57_GLOBAL__N__cd6b329d_24_DistributionBernoulli_cu_7537a20d21kernelPointwiseApply2IZNS_6native9templates4cuda28bernoulli_tensor_cuda_kernelIafEEvRKNS_10TensorBaseES9_NS_15PhiloxCudaStateEEUliRaSB_SB_SB_RKfSD_SD_SD_E_aSC_jLi1ELi1ELi4ELi512ELi2EEEvNS0_6detail10TensorInfoIT0_T2_EENSG_IT1_SI_EESI_T_,@"STO_CUDA_ENTRY STV_DEFAULT"
_ZN2at4cuda57_GLOBAL__N__cd6b329d_24_DistributionBernoulli_cu_7537a20d21kernelPointwiseApply2IZNS_6native9templates4cuda28bernoulli_tensor_cuda_kernelIafEEvRKNS_10TensorBaseES9_NS_15PhiloxCudaStateEEUliRaSB_SB_SB_RKfSD_SD_SD_E_aSC_jLi1ELi1ELi4ELi512ELi2EEEvNS0_6detail10TensorInfoIT0_T2_EENSG_IT1_SI_EESI_T_:
        /* <DEDUP_REMOVED lines=20> */
.L_x_8294:
        /* <DEDUP_REMOVED lines=149> */
.L_x_8274:
        /* <DEDUP_REMOVED lines=8> */
.L_x_8275:
        /* <DEDUP_REMOVED lines=19> */
.L_x_10384:
[----:B------:R-:W-:Y:S05]  /*0c40*/  BRX R2 -0xc50                                                                                                                                                                                                                                                                                                                                                                                                                                                                                (*"BRANCH_TARGETS .L_x_10385,.L_x_10386,.L_x_10387"*) ;  /* 0xfffffff002ec7949 */ /* 0x000fea000383ffff */
.L_x_8278:
        /* <DEDUP_REMOVED lines=30> */
.L_x_8284:
[----:B------:R0:W5:Y:S02]  /*0e30*/  LDG.E R0, desc[UR36][R16.64] ;  /* 0x0000002410007981 */ /* 0x000164000c1e1900 */
.L_x_8283:
[----:B------:R-:W-:Y:S05]  /*0e40*/  BSYNC.RECONVERGENT B6 ;  /* 0x0000000000067941 */ /* 0x000fea0003800200 */
.L_x_8282:
[----:B------:R-:W-:Y:S02]  /*0e50*/  IADD3 R34, P1, PT, R34, UR42, RZ ;  /* 0x0000002a22227c10 */ /* 0x000fe4000ff3e0ff */
[----:B-----5:R-:W-:Y:S02]  /*0e60*/  FSETP.GTU.FTZ.AND P0, PT, R33, R0, PT ;  /* 0x000000002100720b */ /* 0x020fe40003f1c000 */
[----:B------:R-:W-:Y:S02]  /*0e70*/  IADD3.X R35, PT, PT, RZ, UR43, RZ, P1, !PT ;  /* 0x0000002bff237c10 */ /* 0x000fe40008ffe4ff */
[----:B------:R-:W-:-:S05]  /*0e80*/  SEL R3, RZ, 0x1, P0 ;  /* 0x00000001ff037807 */ /* 0x000fca0000000000 */
[----:B------:R1:W-:Y:S04]  /*0e90*/  STG.E.U8 desc[UR36][R34.64], R3 ;  /* 0x0000000322007986 */ /* 0x0003e8000c101124 */
.L_x_8280:
[----:B------:R-:W-:Y:S05]  /*0ea0*/  BSYNC.RELIABLE B7 ;  /* 0x0000000000077941 */ /* 0x000fea0003800100 */
.L_x_8279:
        /* <DEDUP_REMOVED lines=23> */
.L_x_8287:
[----:B------:R0:W5:Y:S02]  /*1020*/  LDG.E R0, desc[UR36][R16.64] ;  /* 0x0000002410007981 */ /* 0x000164000c1e1900 */
.L_x_8286:
[----:B------:R-:W-:Y:S05]  /*1030*/  BSYNC.RECONVERGENT B6 ;  /* 0x0000000000067941 */ /* 0x000fea0003800200 */
.L_x_8285:
[----:B------:R-:W-:Y:S02]  /*1040*/  IADD3 R2, P1, PT, R22, UR42, RZ ;  /* 0x0000002a16027c10 */ /* 0x000fe4000ff3e0ff */
[----:B-----5:R-:W-:-:S03]  /*1050*/  FSETP.GTU.FTZ.AND P0, PT, R31, R0, PT ;  /* 0x000000001f00720b */ /* 0x020fc60003f1c000 */
[----:B-1----:R-:W-:Y:S01]  /*1060*/  IMAD.X R3, RZ, RZ, UR43, P1 ;  /* 0x0000002bff037e24 */ /* 0x002fe200088e06ff */
[----:B------:R-:W-:-:S05]  /*1070*/  SEL R5, RZ, 0x1, P0 ;  /* 0x00000001ff057807 */ /* 0x000fca0000000000 */
[----:B------:R1:W-:Y:S04]  /*1080*/  STG.E.U8 desc[UR36][R2.64], R5 ;  /* 0x0000000502007986 */ /* 0x0003e8000c101124 */
.L_x_10386:
        /* <DEDUP_REMOVED lines=23> */
.L_x_8290:
[----:B------:R0:W5:Y:S02]  /*1200*/  LDG.E R3, desc[UR36][R16.64] ;  /* 0x0000002410037981 */ /* 0x000164000c1e1900 */
.L_x_8289:
[----:B------:R-:W-:Y:S05]  /*1210*/  BSYNC.RECONVERGENT B6 ;  /* 0x0000000000067941 */ /* 0x000fea0003800200 */
.L_x_8288:
[----:B------:R-:W-:Y:S02]  /*1220*/  IADD3 R2, P1, PT, R24, UR42, RZ ;  /* 0x0000002a18027c10 */ /* 0x000fe4000ff3e0ff */
[----:B-----5:R-:W-:Y:S02]  /*1230*/  FSETP.GTU.FTZ.AND P0, PT, R30, R3, PT ;  /* 0x000000031e00720b */ /* 0x020fe40003f1c000 */
[----:B------:R-:W-:Y:S02]  /*1240*/  IADD3.X R3, PT, PT, RZ, UR43, RZ, P1, !PT ;  /* 0x0000002bff037c10 */ /* 0x000fe40008ffe4ff */
[----:B------:R-:W-:-:S05]  /*1250*/  SEL R5, RZ, 0x1, P0 ;  /* 0x00000001ff057807 */ /* 0x000fca0000000000 */
[----:B------:R1:W-:Y:S04]  /*1260*/  STG.E.U8 desc[UR36][R2.64], R5 ;  /* 0x0000000502007986 */ /* 0x0003e8000c101124 */
.L_x_10385:
[----:B------:R-:W-:Y:S05]  /*1270*/  BSYNC.RELIABLE B8 ;  /* 0x0000000000087941 */ /* 0x000fea0003800100 */
.L_x_8277:
        /* <DEDUP_REMOVED lines=23> */
.L_x_8293:
[----:B------:R0:W5:Y:S02]  /*13f0*/  LDG.E R0, desc[UR36][R16.64] ;  /* 0x0000002410007981 */ /* 0x000164000c1e1900 */
.L_x_8292:
[----:B------:R-:W-:Y:S05]  /*1400*/  BSYNC.RECONVERGENT B6 ;  /* 0x0000000000067941 */ /* 0x000fea0003800200 */
.L_x_8291:
[----:B-1----:R-:W-:Y:S02]  /*1410*/  IADD3 R2, P1, PT, R26, UR42, RZ ;  /* 0x0000002a1a027c10 */ /* 0x002fe4000ff3e0ff */
[----:B-----5:R-:W-:-:S03]  /*1420*/  FSETP.GTU.FTZ.AND P0, PT, R29, R0, PT ;  /* 0x000000001d00720b */ /* 0x020fc60003f1c000 */
[----:B------:R-:W-:Y:S01]  /*1430*/  IMAD.X R3, RZ, RZ, UR43, P1 ;  /* 0x0000002bff037e24 */ /* 0x000fe200088e06ff */
[----:B------:R-:W-:-:S05]  /*1440*/  SEL R5, RZ, 0x1, P0 ;  /* 0x00000001ff057807 */ /* 0x000fca0000000000 */
[----:B------:R1:W-:Y:S01]  /*1450*/  STG.E.U8 desc[UR36][R2.64], R5 ;  /* 0x0000000502007986 */ /* 0x0003e2000c101124 */
[----:B------:R-:W-:Y:S05]  /*1460*/  BRA `(.L_x_8281) ;  /* 0x0000000000047947 */ /* 0x000fea0003800000 */
.L_x_10387:
[----:B------:R-:W-:Y:S05]  /*1470*/  BREAK.RELIABLE B8 ;  /* 0x0000000000087942 */ /* 0x000fea0003800100 */
.L_x_8281:
[----:B------:R-:W-:Y:S05]  /*1480*/  BSYNC.RECONVERGENT B9 ;  /* 0x0000000000097941 */ /* 0x000fea0003800200 */
.L_x_8276:
[----:B------:R-:W-:-:S13]  /*1490*/  ISETP.NE.AND P0, PT, R32, RZ, PT ;  /* 0x000000ff2000720c */ /* 0x000fda0003f05270 */
[----:B------:R-:W-:Y:S05]  /*14a0*/  @!P0 BRA `(.L_x_8294) ;  /* 0xffffffec00248947 */ /* 0x000fea000383ffff */
[----:B------:R-:W-:Y:S05]  /*14b0*/  EXIT ;  /* 0x000000000000794d */ /* 0x000fea0003800000 */
.L_x_8295:
        /* <DEDUP_REMOVED lines=12> */
.L_x_10663:


//--------------------- .text._ZN2at4cuda57_GLOBAL__N__cd6b329d_24_DistributionBernoulli_cu_7537a20d21kernelPointwiseApply2IZNS_6native9templates4cuda28bernoulli_tensor_cuda_kernelIhfEEvRKNS_10TensorBaseES9_NS_15PhiloxCudaStateEEUliRhSB_SB_SB_RKfSD_SD_SD_E_hSC_mLin1ELin1ELi4ELi512ELi2EEEvNS0_6detail10TensorInfoIT0_T2_EENSG_IT1_SI_EESI_T_ --------------------------
	.section	.text._ZN2at4cuda57_GLOBAL__N__cd6b329d_24_DistributionBernoulli_cu_7537a20d21kernelPointwiseApply2IZNS_6native9templates4cuda28bernoulli_tensor_cuda_kernelIhfEEvRKNS_10TensorBaseES9_NS_15PhiloxCudaStateEEUliRhSB_SB_SB_RKfSD_SD_SD_E_hSC_mLin1ELin1ELi4ELi512ELi2EEEvNS0_6detail10TensorInfoIT0_T2_EENSG_IT1_SI_EESI_T_,"ax",@progbits
	.align	128
.text._ZN2at4cuda57_GLOBAL__N__cd6b329d_24_DistributionBernoulli_cu_7537a20d21kernelPointwiseApply2IZNS_6native9templates4cuda28bernoulli_tensor_cuda_kernelIhfEEvRKNS_10TensorBaseES9_NS_15PhiloxCudaStateEEUliRhSB_SB_SB_RKfSD_SD_SD_E_hSC_mLin1ELin1ELi4ELi512ELi2EEEvNS0_6detail10TensorInfoIT0_T2_EENSG_IT1_SI_EESI_T_:
        .type           _ZN2at4cuda57_GLOBAL__N__cd6b329d_24_DistributionBernoulli_cu_7537a20d21kernelPointwiseApply2IZNS_6native9templates4cuda28bernoulli_tensor_cuda_kernelIhfEEvRKNS_10TensorBaseES9_NS_15PhiloxCudaStateEEUliRhSB_SB_SB_RKfSD_SD_SD_E_hSC_mLin1ELin1ELi4ELi512ELi2EEEvNS0_6detail10TensorInfoIT0_T2_EENSG_IT1_SI_EESI_T_,@function
        .size           _ZN2at4cuda57_GLOBAL__N__cd6b329d_24_DistributionBernoulli_cu_7537a20d21kernelPointwiseApply2IZNS_6native9templates4cuda28bernoulli_tensor_cuda_kernelIhfEEvRKNS_10TensorBaseES9_NS_15PhiloxCudaStateEEUliRhSB_SB_SB_RKfSD_SD_SD_E_hSC_mLin1ELin1ELi4ELi512ELi2EEEvNS0_6detail10TensorInfoIT0_T2_EENSG_IT1_SI_EESI_T_,(.L_x_10664 - _ZN2at4cuda57_GLOBAL__N__cd6b329d_24_DistributionBernoulli_cu_7537a20d21kernelPointwiseApply2IZNS_6native9templates4cuda28bernoulli_tensor_cuda_kernelIhfEEvRKNS_10TensorBaseES9_NS_15PhiloxCudaStateEEUliRhSB_SB_SB_RKfSD_SD_SD_E_hSC_mLin1ELin1ELi4ELi512ELi2EEEvNS0_6detail10TensorInfoIT0_T2_EENSG_IT1_SI_EESI_T_)
        .other          _ZN2at4cuda57_GLOBAL__N__cd6b329d_24_DistributionBernoulli_cu_7537a20d21kernelPointwiseApply2IZNS_6native9templates4cuda28bernoulli_tensor_cuda_kernelIhfEEvRKNS_10TensorBaseES9_NS_15PhiloxCudaStateEEUliRhSB_SB_SB_RKfSD_SD_SD_E_hSC_mLin1ELin1ELi4ELi512ELi2EEEvNS0_6detail10TensorInfoIT0_T2_EENSG_IT1_SI_EESI_T_,@"STO_CUDA_ENTRY STV_DEFAULT"
_ZN2at4cuda57_GLOBAL__N__cd6b329d_24_DistributionBernoulli_cu_7537a20d21kernelPointwiseApply2IZNS_6native9templates4cuda28bernoulli_tensor_cuda_kernelIhfEEvRKNS_10TensorBaseES9_NS_15PhiloxCudaStateEEUliRhSB_SB_SB_RKfSD_SD_SD_E_hSC_mLin1ELin1ELi4ELi512ELi2EEEvNS0_6detail10TensorInfoIT0_T2_EENSG_IT1_SI_EESI_T_:
        /* <DEDUP_REMOVED lines=18> */
.L_x_8729:
        /* <DEDUP_REMOVED lines=44> */
.L_x_8325:
        /* <DEDUP_REMOVED lines=33> */
.L_x_8302:
[----:B------:R-:W-:Y:S01]  /*05f0*/  IMAD.MOV.U32 R4, RZ, RZ, R16 ;  /* 0x000000ffff047224 */ /* 0x000fe200078e0010 */
[----:B------:R-:W-:Y:S01]  /*0600*/  MOV R5, R13 ;  /* 0x0000000d00057202 */ /* 0x000fe20000000f00 */
[----:B------:R-:W-:Y:S01]  /*0610*/  IMAD.MOV.U32 R2, RZ, RZ, R10 ;  /* 0x000000ffff027224 */ /* 0x000fe200078e000a */
[----:B------:R-:W-:Y:S02]  /*0620*/  MOV R3, R11 ;  /* 0x0000000b00037202 */ /* 0x000fe40000000f00 */
[----:B------:R-:W-:-:S07]  /*0630*/  MOV R0, 0x650 ;  /* 0x0000065000007802 */ /* 0x000fce0000000f00 */
[----:B------:R-:W-:Y:S05]  /*0640*/  CALL.REL.NOINC `($__internal_49_$__cuda_sm20_div_u64) ;  /* 0x000001c400a07944 */ /* 0x000fea0003c00000 */
        /* <DEDUP_REMOVED lines=9> */
.L_x_8303:
[----:B------:R-:W-:Y:S05]  /*06e0*/  BSYNC.RECONVERGENT B2 ;  /* 0x0000000000027941 */ /* 0x000fea0003800200 */
.L_x_8301:
        /* <DEDUP_REMOVED lines=41> */
.L_x_8305:
[----:B------:R-:W-:Y:S01]  /*0980*/  MOV R4, R10 ;  /* 0x0000000a00047202 */ /* 0x000fe20000000f00 */
[----:B------:R-:W-:Y:S01]  /*0990*/  IMAD.MOV.U32 R5, RZ, RZ, R11 ;  /* 0x000000ffff057224 */ /* 0x000fe200078e000b */
[----:B------:R-:W-:Y:S01]  /*09a0*/  MOV R2, R12 ;  /* 0x0000000c00027202 */ /* 0x000fe20000000f00 */
[----:B------:R-:W-:Y:S01]  /*09b0*/  IMAD.MOV.U32 R3, RZ, RZ, R13 ;  /* 0x000000ffff037224 */ /* 0x000fe200078e000d */
[----:B------:R-:W-:-:S07]  /*09c0*/  MOV R0, 0x9e0 ;  /* 0x000009e000007802 */ /* 0x000fce0000000f00 */
[----:B------:R-:W-:Y:S05]  /*09d0*/  CALL.REL.NOINC `($__internal_49_$__cuda_sm20_div_u64) ;  /* 0x000001c000bc7944 */ /* 0x000fea0003c00000 */
        /* <DEDUP_REMOVED lines=10> */
.L_x_8306:
[----:B------:R-:W-:Y:S05]  /*0a80*/  BSYNC.RECONVERGENT B2 ;  /* 0x0000000000027941 */ /* 0x000fea0003800200 */
.L_x_8304:
        /* <DEDUP_REMOVED lines=39> */
.L_x_8308:
[----:B------:R-:W-:Y:S01]  /*0d00*/  IMAD.MOV.U32 R4, RZ, RZ, R10 ;  /* 0x000000ffff047224 */ /* 0x000fe200078e000a */
[----:B------:R-:W-:Y:S01]  /*0d10*/  MOV R5, R11 ;  /* 0x0000000b00057202 */ /* 0x000fe20000000f00 */
[----:B------:R-:W-:Y:S01]  /*0d20*/  IMAD.MOV.U32 R2, RZ, RZ, R12 ;  /* 0x000000ffff027224 */ /* 0x000fe200078e000c */
[----:B------:R-:W-:Y:S02]  /*0d30*/  MOV R3, R13 ;  /* 0x0000000d00037202 */ /* 0x000fe40000000f00 */
[----:B------:R-:W-:-:S07]  /*0d40*/  MOV R0, 0xd60 ;  /* 0x00000d6000007802 */ /* 0x000fce0000000f00 */
[----:B------:R-:W-:Y:S05]  /*0d50*/  CALL.REL.NOINC `($__internal_49_$__cuda_sm20_div_u64) ;  /* 0x000001bc00dc7944 */ /* 0x000fea0003c00000 */
        /* <DEDUP_REMOVED lines=10> */
.L_x_8309:
[----:B------:R-:W-:Y:S05]  /*0e00*/  BSYNC.RECONVERGENT B2 ;  /* 0x0000000000027941 */ /* 0x000fea0003800200 */
.L_x_8307:
        /* <DEDUP_REMOVED lines=38> */
.L_x_8311:
        /* <DEDUP_REMOVED lines=16> */
.L_x_8312:
[----:B------:R-:W-:Y:S05]  /*1170*/  BSYNC.RECONVERGENT B2 ;  /* 0x0000000000027941 */ /* 0x000fea0003800200 */
.L_x_8310:
        /* <DEDUP_REMOVED lines=39> */
.L_x_8314:
[----:B------:R-:W-:Y:S01]  /*13f0*/  MOV R4, R10 ;  /* 0x0000000a00047202 */ /* 0x000fe20000000f00 */
[----:B------:R-:W-:Y:S01]  /*1400*/  IMAD.MOV.U32 R5, RZ, RZ, R11 ;  /* 0x000000ffff057224 */ /* 0x000fe200078e000b */
[----:B------:R-:W-:Y:S01]  /*1410*/  MOV R2, R12 ;  /* 0x0000000c00027202 */ /* 0x000fe20000000f00 */
[----:B------:R-:W-:Y:S01]  /*1420*/  IMAD.MOV.U32 R3, RZ, RZ, R13 ;  /* 0x000000ffff037224 */ /* 0x000fe200078e000d */
[----:B------:R-:W-:-:S07]  /*1430*/  MOV R0, 0x1450 ;  /* 0x0000145000007802 */ /* 0x000fce0000000f00 */
[----:B------:R-:W-:Y:S05]  /*1440*/  CALL.REL.NOINC `($__internal_49_$__cuda_sm20_div_u64) ;  /* 0x000001b800207944 */ /* 0x000fea0003c00000 */
        /* <DEDUP_REMOVED lines=10> */
.L_x_8315:
[----:B------:R-:W-:Y:S05]  /*14f0*/  BSYNC.RECONVERGENT B2 ;  /* 0x0000000000027941 */ /* 0x000fea0003800200 */
.L_x_8313:
        /* <DEDUP_REMOVED lines=39> */
.L_x_8317:
        /* <DEDUP_REMOVED lines=16> */
.L_x_8318:
[----:B------:R-:W-:Y:S05]  /*1870*/  BSYNC.RECONVERGENT B2 ;  /* 0x0000000000027941 */ /* 0x000fea0003800200 */
.L_x_8316:
        /* <DEDUP_REMOVED lines=39> */
.L_x_8320:
        /* <DEDUP_REMOVED lines=16> */
.L_x_8321:
[----:B------:R-:W-:Y:S05]  /*1bf0*/  BSYNC.RECONVERGENT B2 ;  /* 0x0000000000027941 */ /* 0x000fea0003800200 */
.L_x_8319:
        /* <DEDUP_REMOVED lines=38> */
.L_x_8323:
        /* <DEDUP_REMOVED lines=17> */
.L_x_8324:
[----:B------:R-:W-:Y:S05]  /*1f70*/  BSYNC.RECONVERGENT B2 ;  /* 0x0000000000027941 */ /* 0x000fea0003800200 */
.L_x_8322:
        /* <DEDUP_REMOVED lines=13> */
.L_x_8300:
[----:B------:R-:W-:-:S07]  /*2050*/  IADD3 R12, PT, PT, R9, 0x4, RZ ;  /* 0x00000004090c7810 */ /* 0x000fce0007ffe0ff */
.L_x_8299:
        /* <DEDUP_REMOVED lines=35> */
.L_x_8328:
[----:B------:R-:W-:Y:S01]  /*2290*/  MOV R4, R16 ;  /* 0x0000001000047202 */ /* 0x000fe20000000f00 */
[----:B------:R-:W-:Y:S01]  /*22a0*/  IMAD.MOV.U32 R5, RZ, RZ, R13 ;  /* 0x000000ffff057224 */ /* 0x000fe200078e000d */
[----:B------:R-:W-:Y:S01]  /*22b0*/  MOV R2, R8 ;  /* 0x0000000800027202 */ /* 0x000fe20000000f00 */
[----:B------:R-:W-:Y:S01]  /*22c0*/  IMAD.MOV.U32 R3, RZ, RZ, R9 ;  /* 0x000000ffff037224 */ /* 0x000fe200078e0009 */
[----:B------:R-:W-:-:S07]  /*22d0*/  MOV R0, 0x22f0 ;  /* 0x000022f000007802 */ /* 0x000fce0000000f00 */
[----:B------:R-:W-:Y:S05]  /*22e0*/  CALL.REL.NOINC `($__internal_49_$__cuda_sm20_div_u64) ;  /* 0x000001a800787944 */ /* 0x000fea0003c00000 */
        /* <DEDUP_REMOVED lines=9> */
.L_x_8329:
[----:B------:R-:W-:Y:S05]  /*2380*/  BSYNC.RECONVERGENT B1 ;  /* 0x0000000000017941 */ /* 0x000fea0003800200 */
.L_x_8327:
        /* <DEDUP_REMOVED lines=41> */
.L_x_8331:
        /* <DEDUP_REMOVED lines=16> */
.L_x_8332:
[----:B------:R-:W-:Y:S05]  /*2720*/  BSYNC.RECONVERGENT B1 ;  /* 0x0000000000017941 */ /* 0x000fea0003800200 */
.L_x_8330:
        /* <DEDUP_REMOVED lines=39> */
.L_x_8334:
        /* <DEDUP_REMOVED lines=16> */
.L_x_8335:
[----:B------:R-:W-:Y:S05]  /*2aa0*/  BSYNC.RECONVERGENT B1 ;  /* 0x0000000000017941 */ /* 0x000fea0003800200 */
.L_x_8333:
        /* <DEDUP_REMOVED lines=38> */
.L_x_8337:
        /* <DEDUP_REMOVED lines=17> */
.L_x_8338:
[----:B------:R-:W-:Y:S05]  /*2e20*/  BSYNC.RECONVERGENT B1 ;  /* 0x0000000000017941 */ /* 0x000fea0003800200 */
.L_x_8336:
        /* <DEDUP_REMOVED lines=10> */
.L_x_8326:
        /* <DEDUP_REMOVED lines=35> */
.L_x_8341:
        /* <DEDUP_REMOVED lines=15> */
.L_x_8342:
[----:B------:R-:W-:Y:S05]  /*31f0*/  BSYNC.RECONVERGENT B1 ;  /* 0x0000000000017941 */ /* 0x000fea0003800200 */
.L_x_8340:
        /* <DEDUP_REMOVED lines=40> */
.L_x_8344:
        /* <DEDUP_REMOVED lines=17> */
.L_x_8345:
[----:B------:R-:W-:Y:S05]  /*3590*/  BSYNC.RECONVERGENT B1 ;  /* 0x0000000000017941 */ /* 0x000fea0003800200 */
.L_x_8343:
        /* <DEDUP_REMOVED lines=10> */
.L_x_8339:
        /* <DEDUP_REMOVED lines=33> */
.L_x_8347:
[----:B------:R-:W-:Y:S01]  /*3850*/  MOV R4, R16 ;  /* 0x0000001000047202 */ /* 0x000fe20000000f00 */
[----:B------:R-:W-:Y:S01]  /*3860*/  IMAD.MOV.U32 R5, RZ, RZ, R13 ;  /* 0x000000ffff057224 */ /* 0x000fe200078e000d */
[----:B------:R-:W-:Y:S01]  /*3870*/  MOV R2, R8 ;  /* 0x0000000800027202 */ /* 0x000fe20000000f00 */
[----:B------:R-:W-:Y:S01]  /*3880*/  IMAD.MOV.U32 R3, RZ, RZ, R9 ;  /* 0x000000ffff037224 */ /* 0x000fe200078e0009 */
[----:B------:R-:W-:-:S07]  /*3890*/  MOV R0, 0x38b0 ;  /* 0x000038b000007802 */ /* 0x000fce0000000f00 */
[----:B------:R-:W-:Y:S05]  /*38a0*/  CALL.REL.NOINC `($__internal_49_$__cuda_sm20_div_u64) ;  /* 0x0000019400087944 */ /* 0x000fea0003c00000 */
        /* <DEDUP_REMOVED lines=10> */
.L_x_8348:
[----:B------:R-:W-:Y:S05]  /*3950*/  BSYNC.RECONVERGENT B1 ;  /* 0x0000000000017941 */ /* 0x000fea0003800200 */
.L_x_8346:
        /* <DEDUP_REMOVED lines=10> */
.L_x_8298:
        /* <DEDUP_REMOVED lines=23> */
.L_x_8375:
        /* <DEDUP_REMOVED lines=34> */
.L_x_8352:
[----:B------:R-:W-:Y:S01]  /*3d90*/  IMAD.MOV.U32 R4, RZ, RZ, R12 ;  /* 0x000000ffff047224 */ /* 0x000fe200078e000c */
[----:B------:R-:W-:Y:S01]  /*3da0*/  MOV R5, R13 ;  /* 0x0000000d00057202 */ /* 0x000fe20000000f00 */
[----:B------:R-:W-:Y:S01]  /*3db0*/  IMAD.MOV.U32 R2, RZ, RZ, R10 ;  /* 0x000000ffff027224 */ /* 0x000fe200078e000a */
[----:B------:R-:W-:Y:S02]  /*3dc0*/  MOV R3, R11 ;  /* 0x0000000b00037202 */ /* 0x000fe40000000f00 */
[----:B------:R-:W-:-:S07]  /*3dd0*/  MOV R0, 0x3df0 ;  /* 0x00003df000007802 */ /* 0x000fce0000000f00 */
[----:B------:R-:W-:Y:S05]  /*3de0*/  CALL.REL.NOINC `($__internal_49_$__cuda_sm20_div_u64) ;  /* 0x0000018c00b87944 */ /* 0x000fea0003c00000 */
        /* <DEDUP_REMOVED lines=8> */
.L_x_8353:
[----:B------:R-:W-:Y:S05]  /*3e70*/  BSYNC.RECONVERGENT B2 ;  /* 0x0000000000027941 */ /* 0x000fea0003800200 */
.L_x_8351:
        /* <DEDUP_REMOVED lines=37> */
.L_x_8355:
        /* <DEDUP_REMOVED lines=16> */
.L_x_8356:
[----:B------:R-:W-:Y:S05]  /*41d0*/  BSYNC.RECONVERGENT B2 ;  /* 0x0000000000027941 */ /* 0x000fea0003800200 */
.L_x_8354:
        /* <DEDUP_REMOVED lines=38> */
.L_x_8358:
        /* <DEDUP_REMOVED lines=16> */
.L_x_8359:
[----:B------:R-:W-:Y:S05]  /*4540*/  BSYNC.RECONVERGENT B2 ;  /* 0x0000000000027941 */ /* 0x000fea0003800200 */
.L_x_8357:
        /* <DEDUP_REMOVED lines=38> */
.L_x_8361:
        /* <DEDUP_REMOVED lines=16> */
.L_x_8362:
[----:B------:R-:W-:Y:S05]  /*48b0*/  BSYNC.RECONVERGENT B2 ;  /* 0x0000000000027941 */ /* 0x000fea0003800200 */
.L_x_8360:
        /* <DEDUP_REMOVED lines=38> */
.L_x_8364:
        /* <DEDUP_REMOVED lines=16> */
.L_x_8365:
[----:B------:R-:W-:Y:S05]  /*4c20*/  BSYNC.RECONVERGENT B2 ;  /* 0x0000000000027941 */ /* 0x000fea0003800200 */
.L_x_8363:
        /* <DEDUP_REMOVED lines=38> */
.L_x_8367:
        /* <DEDUP_REMOVED lines=16> */
.L_x_8368:
[----:B------:R-:W-:Y:S05]  /*4f90*/  BSYNC.RECONVERGENT B2 ;  /* 0x0000000000027941 */ /* 0x000fea0003800200 */
.L_x_8366:
        /* <DEDUP_REMOVED lines=38> */
.L_x_8370:
        /* <DEDUP_REMOVED lines=16> */
.L_x_8371:
[----:B------:R-:W-:Y:S05]  /*5300*/  BSYNC.RECONVERGENT B2 ;  /* 0x0000000000027941 */ /* 0x000fea0003800200 */
.L_x_8369:
        /* <DEDUP_REMOVED lines=38> */
.L_x_8373:
        /* <DEDUP_REMOVED lines=16> */
.L_x_8374:
[----:B------:R-:W-:Y:S05]  /*5670*/  BSYNC.RECONVERGENT B2 ;  /* 0x0000000000027941 */ /* 0x000fea0003800200 */
.L_x_8372:
        /* <DEDUP_REMOVED lines=8> */
.L_x_8350:
        /* <DEDUP_REMOVED lines=37> */
.L_x_8379:
[----:B------:R-:W-:Y:S01]  /*5950*/  MOV R4, R12 ;  /* 0x0000000c00047202 */ /* 0x000fe20000000f00 */
[----:B------:R-:W-:Y:S01]  /*5960*/  IMAD.MOV.U32 R5, RZ, RZ, R13 ;  /* 0x000000ffff057224 */ /* 0x000fe200078e000d */
[----:B------:R-:W-:Y:S01]  /*5970*/  MOV R2, R10 ;  /* 0x0000000a00027202 */ /* 0x000fe20000000f00 */
[----:B------:R-:W-:Y:S01]  /*5980*/  IMAD.MOV.U32 R3, RZ, RZ, R11 ;  /* 0x000000ffff037224 */ /* 0x000fe200078e000b */
[----:B------:R-:W-:-:S07]  /*5990*/  MOV R0, 0x59b0 ;  /* 0x000059b000007802 */ /* 0x000fce0000000f00 */
[----:B------:R-:W-:Y:S05]  /*59a0*/  CALL.REL.NOINC `($__internal_49_$__cuda_sm20_div_u64) ;  /* 0x0000017000c87944 */ /* 0x000fea0003c00000 */
        /* <DEDUP_REMOVED lines=8> */
.L_x_8380:
[----:B------:R-:W-:Y:S05]  /*5a30*/  BSYNC.RECONVERGENT B2 ;  /* 0x0000000000027941 */ /* 0x000fea0003800200 */
.L_x_8378:
        /* <DEDUP_REMOVED lines=37> */
.L_x_8382:
        /* <DEDUP_REMOVED lines=16> */
.L_x_8383:
[----:B------:R-:W-:Y:S05]  /*5d90*/  BSYNC.RECONVERGENT B2 ;  /* 0x0000000000027941 */ /* 0x000fea0003800200 */
.L_x_8381:
        /* <DEDUP_REMOVED lines=38> */
.L_x_8385:
        /* <DEDUP_REMOVED lines=16> */
.L_x_8386:
[----:B------:R-:W-:Y:S05]  /*6100*/  BSYNC.RECONVERGENT B2 ;  /* 0x0000000000027941 */ /* 0x000fea0003800200 */
.L_x_8384:
        /* <DEDUP_REMOVED lines=38> */
.L_x_8388:
        /* <DEDUP_REMOVED lines=16> */
.L_x_8389:
[----:B------:R-:W-:Y:S05]  /*6470*/  BSYNC.RECONVERGENT B2 ;  /* 0x0000000000027941 */ /* 0x000fea0003800200 */
.L_x_8387:
[----:B------:R-:W0:Y:S01]  /*6480*/  LDC.64 R2, c[0x0][R8+0x450] ;  /* 0x0001140008027b82 */ /* 0x000e220000000a00 */
[----:B------:R-:W-:Y:S02]  /*6490*/  IMAD.MOV.U32 R15, RZ, RZ, R16 ;  /* 0x000000ffff0f7224 */ /* 0x000fe400078e0010 */
[-C--:B0-----:R-:W-:Y:S02]  /*64a0*/  IMAD R0, R3, R4.reuse, RZ ;  /* 0x0000000403007224 */ /* 0x081fe400078e02ff */
[----:B------:R-:W-:-:S04]  /*64b0*/  IMAD.WIDE.U32 R14, R2, R4, R14 ;  /* 0x00000004020e7225 */ /* 0x000fc800078e000e */
[----:B------:R-:W-:-:S05]  /*64c0*/  IMAD R5, R2, R5, R0 ;  /* 0x0000000502057224 */ /* 0x000fca00078e0200 */
[----:B------:R-:W-:-:S07]  /*64d0*/  IADD3 R15, PT, PT, R15, R5, RZ ;  /* 0x000000050f0f7210 */ /* 0x000fce0007ffe0ff */
.L_x_8377:
        /* <DEDUP_REMOVED lines=36> */
.L_x_8392:
        /* <DEDUP_REMOVED lines=14> */
.L_x_8393:
[----:B------:R-:W-:Y:S05]  /*6800*/  BSYNC.RECONVERGENT B2 ;  /* 0x0000000000027941 */ /* 0x000fea0003800200 */
.L_x_8391:
        /* <DEDUP_REMOVED lines=37> */
.L_x_8395:
        /* <DEDUP_REMOVED lines=16> */
.L_x_8396:
[----:B------:R-:W-:Y:S05]  /*6b60*/  BSYNC.RECONVERGENT B2 ;  /* 0x0000000000027941 */ /* 0x000fea0003800200 */
.L_x_8394:
[----:B------:R-:W0:Y:S01]  /*6b70*/  LDC.64 R2, c[0x0][R8+0x450] ;  /* 0x0001140008027b82 */ /* 0x000e220000000a00 */
[----:B------:R-:W-:Y:S01]  /*6b80*/  MOV R15, R16 ;  /* 0x00000010000f7202 */ /* 0x000fe20000000f00 */
[-C--:B0-----:R-:W-:Y:S02]  /*6b90*/  IMAD R0, R3, R4.reuse, RZ ;  /* 0x0000000403007224 */ /* 0x081fe400078e02ff */
[----:B------:R-:W-:-:S04]  /*6ba0*/  IMAD.WIDE.U32 R14, R2, R4, R14 ;  /* 0x00000004020e7225 */ /* 0x000fc800078e000e */
[----:B------:R-:W-:-:S04]  /*6bb0*/  IMAD R5, R2, R5, R0 ;  /* 0x0000000502057224 */ /* 0x000fc800078e0200 */
[----:B------:R-:W-:-:S07]  /*6bc0*/  IMAD.IADD R15, R15, 0x1, R5 ;  /* 0x000000010f0f7824 */ /* 0x000fce00078e0205 */
.L_x_8390:
        /* <DEDUP_REMOVED lines=34> */
.L_x_8398:
        /* <DEDUP_REMOVED lines=14> */
.L_x_8399:
[----:B------:R-:W-:Y:S05]  /*6ed0*/  BSYNC.RECONVERGENT B2 ;  /* 0x0000000000027941 */ /* 0x000fea0003800200 */
.L_x_8397:
[----:B------:R-:W0:Y:S02]  /*6ee0*/  LDC.64 R10, c[0x0][R10+0x450] ;  /* 0x000114000a0a7b82 */ /* 0x000e240000000a00 */
[-C--:B0-----:R-:W-:Y:S02]  /*6ef0*/  IMAD R0, R11, R4.reuse, RZ ;  /* 0x000000040b007224 */ /* 0x081fe400078e02ff */
[----:B------:R-:W-:-:S04]  /*6f00*/  IMAD.WIDE.U32 R14, R10, R4, R14 ;  /* 0x000000040a0e7225 */ /* 0x000fc800078e000e */
[----:B------:R-:W-:-:S05]  /*6f10*/  IMAD R5, R10, R5, R0 ;  /* 0x000000050a057224 */ /* 0x000fca00078e0200 */
[----:B------:R-:W-:-:S07]  /*6f20*/  IADD3 R15, PT, PT, R15, R5, RZ ;  /* 0x000000050f0f7210 */ /* 0x000fce0007ffe0ff */
.L_x_8376:
[----:B------:R-:W-:Y:S05]  /*6f30*/  BSYNC.RECONVERGENT B1 ;  /* 0x0000000000017941 */ /* 0x000fea0003800200 */
.L_x_8349:
[----:B------:R-:W0:Y:S02]  /*6f40*/  LDCU.64 UR4, c[0x0][0x5f0] ;  /* 0x0000be00ff0477ac */ /* 0x000e240008000a00 */
[----:B0-----:R-:W-:Y:S02]  /*6f50*/  IMAD R5, R13, UR4, RZ ;  /* 0x000000040d057c24 */ /* 0x001fe4000f8e02ff */
[----:B------:R-:W-:-:S04]  /*6f60*/  IMAD.WIDE.U32 R2, R12, UR4, R14 ;  /* 0x000000040c027c25 */ /* 0x000fc8000f8e000e */
[----:B------:R-:W-:Y:S02]  /*6f70*/  IMAD R5, R12, UR5, R5 ;  /* 0x000000050c057c24 */ /* 0x000fe4000f8e0205 */
[----:B------:R-:W-:-:S03]  /*6f80*/  IMAD.MOV.U32 R41, RZ, RZ, R2 ;  /* 0x000000ffff297224 */ /* 0x000fc600078e0002 */
[----:B------:R-:W-:-:S07]  /*6f90*/  IADD3 R44, PT, PT, R3, R5, RZ ;  /* 0x00000005032c7210 */ /* 0x000fce0007ffe0ff */
.L_x_8297:
[----:B------:R-:W-:Y:S05]  /*6fa0*/  BSYNC.RECONVERGENT B0 ;  /* 0x0000000000007941 */ /* 0x000fea0003800200 */
.L_x_8296:
        /* <DEDUP_REMOVED lines=24> */
.L_x_8428:
        /* <DEDUP_REMOVED lines=33> */
.L_x_8405:
        /* <DEDUP_REMOVED lines=16> */
.L_x_8406:
[----:B------:R-:W-:Y:S05]  /*7440*/  BSYNC.RECONVERGENT B2 ;  /* 0x0000000000027941 */ /* 0x000fea0003800200 */
.L_x_8404:
        /* <DEDUP_REMOVED lines=38> */
.L_x_8408:
        /* <DEDUP_REMOVED lines=16> */
.L_x_8409:
[----:B------:R-:W-:Y:S05]  /*77b0*/  BSYNC.RECONVERGENT B2 ;  /* 0x0000000000027941 */ /* 0x000fea0003800200 */
.L_x_8407:
        /* <DEDUP_REMOVED lines=39> */
.L_x_8411:
        /* <DEDUP_REMOVED lines=16> */
.L_x_8412:
[----:B------:R-:W-:Y:S05]  /*7b30*/  BSYNC.RECONVERGENT B2 ;  /* 0x0000000000027941 */ /* 0x000fea0003800200 */
.L_x_8410:
        /* <DEDUP_REMOVED lines=39> */
.L_x_8414:
        /* <DEDUP_REMOVED lines=16> */
.L_x_8415:
[----:B------:R-:W-:Y:S05]  /*7eb0*/  BSYNC.RECONVERGENT B2 ;  /* 0x0000000000027941 */ /* 0x000fea0003800200 */
.L_x_8413:
        /* <DEDUP_REMOVED lines=39> */
.L_x_8417:
        /* <DEDUP_REMOVED lines=16> */
.L_x_8418:
[----:B------:R-:W-:Y:S05]  /*8230*/  BSYNC.RECONVERGENT B2 ;  /* 0x0000000000027941 */ /* 0x000fea0003800200 */
.L_x_8416:
        /* <DEDUP_REMOVED lines=39> */
.L_x_8420:
        /* <DEDUP_REMOVED lines=16> */
.L_x_8421:
[----:B------:R-:W-:Y:S05]  /*85b0*/  BSYNC.RECONVERGENT B2 ;  /* 0x0000000000027941 */ /* 0x000fea0003800200 */
.L_x_8419:
        /* <DEDUP_REMOVED lines=39> */
.L_x_8423:
        /* <DEDUP_REMOVED lines=16> */
.L_x_8424:
[----:B------:R-:W-:Y:S05]  /*8930*/  BSYNC.RECONVERGENT B2 ;  /* 0x0000000000027941 */ /* 0x000fea0003800200 */
.L_x_8422:
        /* <DEDUP_REMOVED lines=39> */
.L_x_8426:
        /* <DEDUP_REMOVED lines=17> */
.L_x_8427:
[----:B------:R-:W-:Y:S05]  /*8cc0*/  BSYNC.RECONVERGENT B2 ;  /* 0x0000000000027941 */ /* 0x000fea0003800200 */
.L_x_8425:
        /* <DEDUP_REMOVED lines=12> */
.L_x_8403:
        /* <DEDUP_REMOVED lines=35> */
.L_x_8431:
        /* <DEDUP_REMOVED lines=16> */
.L_x_8432:
[----:B------:R-:W-:Y:S05]  /*90c0*/  BSYNC.RECONVERGENT B1 ;  /* 0x0000000000017941 */ /* 0x000fea0003800200 */
.L_x_8430:
        /* <DEDUP_REMOVED lines=39> */
.L_x_8434:
        /* <DEDUP_REMOVED lines=16> */
.L_x_8435:
[----:B------:R-:W-:Y:S05]  /*9440*/  BSYNC.RECONVERGENT B1 ;  /* 0x0000000000017941 */ /* 0x000fea0003800200 */
.L_x_8433:
        /* <DEDUP_REMOVED lines=40> */
.L_x_8437:
        /* <DEDUP_REMOVED lines=16> */
.L_x_8438:
[----:B------:R-:W-:Y:S05]  /*97d0*/  BSYNC.RECONVERGENT B1 ;  /* 0x0000000000017941 */ /* 0x000fea0003800200 */
.L_x_8436:
        /* <DEDUP_REMOVED lines=39> */
.L_x_8440:
        /* <DEDUP_REMOVED lines=17> */
.L_x_8441:
[----:B------:R-:W-:Y:S05]  /*9b60*/  BSYNC.RECONVERGENT B1 ;  /* 0x0000000000017941 */ /* 0x000fea0003800200 */
.L_x_8439:
        /* <DEDUP_REMOVED lines=10> */
.L_x_8429:
        /* <DEDUP_REMOVED lines=35> */
.L_x_8444:
        /* <DEDUP_REMOVED lines=16> */
.L_x_8445:
[----:B------:R-:W-:Y:S05]  /*9f40*/  BSYNC.RECONVERGENT B1 ;  /* 0x0000000000017941 */ /* 0x000fea0003800200 */
.L_x_8443:
        /* <DEDUP_REMOVED lines=38> */
.L_x_8447:
        /* <DEDUP_REMOVED lines=17> */
.L_x_8448:
[----:B------:R-:W-:Y:S05]  /*a2c0*/  BSYNC.RECONVERGENT B1 ;  /* 0x0000000000017941 */ /* 0x000fea0003800200 */
.L_x_8446:
        /* <DEDUP_REMOVED lines=10> */
.L_x_8442:
        /* <DEDUP_REMOVED lines=33> */
.L_x_8450:
        /* <DEDUP_REMOVED lines=16> */
.L_x_8451:
[----:B------:R-:W-:Y:S05]  /*a680*/  BSYNC.RECONVERGENT B1 ;  /* 0x0000000000017941 */ /* 0x000fea0003800200 */
.L_x_8449:
[----:B------:R-:W-:Y:S02]  /*a690*/  UMOV UR4, 0xd0 ;  /* 0x000000d000047882 */ /* 0x000fe40000000000 */
[----:B------:R-:W-:-:S06]  /*a6a0*/  LEA R2, R14, UR4, 0x3 ;  /* 0x000000040e027c11 */ /* 0x000fcc000f8e18ff */
[----:B------:R-:W0:Y:S02]  /*a6b0*/  LDC.64 R2, c[0x0][R2+0x380] ;  /* 0x0000e00002027b82 */ /* 0x000e240000000a00 */
[-C--:B0-----:R-:W-:Y:S02]  /*a6c0*/  IMAD R0, R3, R4.reuse, RZ ;  /* 0x0000000403007224 */ /* 0x081fe400078e02ff */
[----:B------:R-:W-:-:S04]  /*a6d0*/  IMAD.WIDE.U32 R12, R2, R4, R12 ;  /* 0x00000004020c7225 */ /* 0x000fc800078e000c */
[----:B------:R-:W-:-:S05]  /*a6e0*/  IMAD R5, R2, R5, R0 ;  /* 0x0000000502057224 */ /* 0x000fca00078e0200 */
[----:B------:R-:W-:-:S07]  /*a6f0*/  IADD3 R13, PT, PT, R13, R5, RZ ;  /* 0x000000050d0d7210 */ /* 0x000fce0007ffe0ff */
.L_x_8402:
        /* <DEDUP_REMOVED lines=17> */
.L_x_8478:
        /* <DEDUP_REMOVED lines=34> */
.L_x_8455:
        /* <DEDUP_REMOVED lines=17> */
.L_x_8456:
[----:B------:R-:W-:Y:S05]  /*ab40*/  BSYNC.RECONVERGENT B2 ;  /* 0x0000000000027941 */ /* 0x000fea0003800200 */
.L_x_8454:
        /* <DEDUP_REMOVED lines=39> */
.L_x_8458:
        /* <DEDUP_REMOVED lines=16> */
.L_x_8459:
[----:B------:R-:W-:Y:S05]  /*aec0*/  BSYNC.RECONVERGENT B2 ;  /* 0x0000000000027941 */ /* 0x000fea0003800200 */
.L_x_8457:
        /* <DEDUP_REMOVED lines=38> */
.L_x_8461:
        /* <DEDUP_REMOVED lines=16> */
.L_x_8462:
[----:B------:R-:W-:Y:S05]  /*b230*/  BSYNC.RECONVERGENT B2 ;  /* 0x0000000000027941 */ /* 0x000fea0003800200 */
.L_x_8460:
        /* <DEDUP_REMOVED lines=38> */
.L_x_8464:
        /* <DEDUP_REMOVED lines=16> */
.L_x_8465:
[----:B------:R-:W-:Y:S05]  /*b5a0*/  BSYNC.RECONVERGENT B2 ;  /* 0x0000000000027941 */ /* 0x000fea0003800200 */
.L_x_8463:
        /* <DEDUP_REMOVED lines=38> */
.L_x_8467:
        /* <DEDUP_REMOVED lines=16> */
.L_x_8468:
[----:B------:R-:W-:Y:S05]  /*b910*/  BSYNC.RECONVERGENT B2 ;  /* 0x0000000000027941 */ /* 0x000fea0003800200 */
.L_x_8466:
        /* <DEDUP_REMOVED lines=38> */
.L_x_8470:
        /* <DEDUP_REMOVED lines=16> */
.L_x_8471:
[----:B------:R-:W-:Y:S05]  /*bc80*/  BSYNC.RECONVERGENT B2 ;  /* 0x0000000000027941 */ /* 0x000fea0003800200 */
.L_x_8469:
        /* <DEDUP_REMOVED lines=38> */
.L_x_8473:
        /* <DEDUP_REMOVED lines=16> */
.L_x_8474:
[----:B------:R-:W-:Y:S05]  /*bff0*/  BSYNC.RECONVERGENT B2 ;  /* 0x0000000000027941 */ /* 0x000fea0003800200 */
.L_x_8472:
        /* <DEDUP_REMOVED lines=38> */
.L_x_8476:
        /* <DEDUP_REMOVED lines=17> */
.L_x_8477:
[----:B------:R-:W-:Y:S05]  /*c370*/  BSYNC.RECONVERGENT B2 ;  /* 0x0000000000027941 */ /* 0x000fea0003800200 */
.L_x_8475:
        /* <DEDUP_REMOVED lines=10> */
.L_x_8453:
        /* <DEDUP_REMOVED lines=36> */
.L_x_8482:
        /* <DEDUP_REMOVED lines=16> */
.L_x_8483:
[----:B------:R-:W-:Y:S05]  /*c760*/  BSYNC.RECONVERGENT B2 ;  /* 0x0000000000027941 */ /* 0x000fea0003800200 */
.L_x_8481:
        /* <DEDUP_REMOVED lines=39> */
.L_x_8485:
        /* <DEDUP_REMOVED lines=16> */
.L_x_8486:
[----:B------:R-:W-:Y:S05]  /*cae0*/  BSYNC.RECONVERGENT B2 ;  /* 0x0000000000027941 */ /* 0x000fea0003800200 */
.L_x_8484:
        /* <DEDUP_REMOVED lines=39> */
.L_x_8488:
        /* <DEDUP_REMOVED lines=16> */
.L_x_8489:
[----:B------:R-:W-:Y:S05]  /*ce60*/  BSYNC.RECONVERGENT B2 ;  /* 0x0000000000027941 */ /* 0x000fea0003800200 */
.L_x_8487:
        /* <DEDUP_REMOVED lines=37> */
.L_x_8491:
        /* <DEDUP_REMOVED lines=17> */
.L_x_8492:
[----:B------:R-:W-:Y:S05]  /*d1d0*/  BSYNC.RECONVERGENT B2 ;  /* 0x0000000000027941 */ /* 0x000fea0003800200 */
.L_x_8490:
        /* <DEDUP_REMOVED lines=8> */
.L_x_8480:
        /* <DEDUP_REMOVED lines=36> */
.L_x_8495:
        /* <DEDUP_REMOVED lines=17> */
.L_x_8496:
[----:B------:R-:W-:Y:S05]  /*d5b0*/  BSYNC.RECONVERGENT B2 ;  /* 0x0000000000027941 */ /* 0x000fea0003800200 */
.L_x_8494:
        /* <DEDUP_REMOVED lines=36> */
.L_x_8498:
        /* <DEDUP_REMOVED lines=16> */
.L_x_8499:
[----:B------:R-:W-:Y:S05]  /*d900*/  BSYNC.RECONVERGENT B2 ;  /* 0x0000000000027941 */ /* 0x000fea0003800200 */
.L_x_8497:
[----:B------:R-:W0:Y:S01]  /*d910*/  LDC.64 R2, c[0x0][R8+0x450] ;  /* 0x0001140008027b82 */ /* 0x000e220000000a00 */
[----:B------:R-:W-:Y:S02]  /*d920*/  IMAD.MOV.U32 R17, RZ, RZ, R23 ;  /* 0x000000ffff117224 */ /* 0x000fe400078e0017 */
[-C--:B0-----:R-:W-:Y:S02]  /*d930*/  IMAD R0, R3, R4.reuse, RZ ;  /* 0x0000000403007224 */ /* 0x081fe400078e02ff */
[----:B------:R-:W-:-:S04]  /*d940*/  IMAD.WIDE.U32 R16, R2, R4, R16 ;  /* 0x0000000402107225 */ /* 0x000fc800078e0010 */
[----:B------:R-:W-:-:S05]  /*d950*/  IMAD R5, R2, R5, R0 ;  /* 0x0000000502057224 */ /* 0x000fca00078e0200 */
[----:B------:R-:W-:-:S07]  /*d960*/  IADD3 R17, PT, PT, R17, R5, RZ ;  /* 0x0000000511117210 */ /* 0x000fce0007ffe0ff */
.L_x_8493:
        /* <DEDUP_REMOVED lines=34> */
.L_x_8501:
[----:B------:R-:W-:Y:S01]  /*db90*/  IMAD.MOV.U32 R4, RZ, RZ, R11 ;  /* 0x000000ffff047224 */ /* 0x000fe200078e000b */
[----:B------:R-:W-:Y:S01]  /*dba0*/  MOV R5, R10 ;  /* 0x0000000a00057202 */ /* 0x000fe20000000f00 */
[----:B------:R-:W-:Y:S01]  /*dbb0*/  IMAD.MOV.U32 R2, RZ, RZ, R8 ;  /* 0x000000ffff027224 */ /* 0x000fe200078e0008 */
[----:B------:R-:W-:Y:S02]  /*dbc0*/  MOV R3, R9 ;  /* 0x0000000900037202 */ /* 0x000fe40000000f00 */
[----:B------:R-:W-:-:S07]  /*dbd0*/  MOV R0, 0xdbf0 ;  /* 0x0000dbf000007802 */ /* 0x000fce0000000f00 */
[----:B------:R-:W-:Y:S05]  /*dbe0*/  CALL.REL.NOINC `($__internal_49_$__cuda_sm20_div_u64) ;  /* 0x000000f000387944 */ /* 0x000fea0003c00000 */
        /* <DEDUP_REMOVED lines=11> */
.L_x_8502:
[----:B------:R-:W-:Y:S05]  /*dca0*/  BSYNC.RECONVERGENT B2 ;  /* 0x0000000000027941 */ /* 0x000fea0003800200 */
.L_x_8500:
[----:B------:R-:W0:Y:S02]  /*dcb0*/  LDC.64 R12, c[0x0][R12+0x450] ;  /* 0x000114000c0c7b82 */ /* 0x000e240000000a00 */
[-C--:B0-----:R-:W-:Y:S02]  /*dcc0*/  IMAD R0, R13, R9.reuse, RZ ;  /* 0x000000090d007224 */ /* 0x081fe400078e02ff */
[----:B------:R-:W-:-:S04]  /*dcd0*/  IMAD.WIDE.U32 R16, R12, R9, R16 ;  /* 0x000000090c107225 */ /* 0x000fc800078e0010 */
[----:B------:R-:W-:-:S05]  /*dce0*/  IMAD R5, R12, R5, R0 ;  /* 0x000000050c057224 */ /* 0x000fca00078e0200 */
[----:B------:R-:W-:-:S07]  /*dcf0*/  IADD3 R17, PT, PT, R17, R5, RZ ;  /* 0x0000000511117210 */ /* 0x000fce0007ffe0ff */
.L_x_8479:
[----:B------:R-:W-:Y:S05]  /*dd00*/  BSYNC.RECONVERGENT B1 ;  /* 0x0000000000017941 */ /* 0x000fea0003800200 */
.L_x_8452:
[----:B------:R-:W0:Y:S02]  /*dd10*/  LDCU.64 UR4, c[0x0][0x5f0] ;  /* 0x0000be00ff0477ac */ /* 0x000e240008000a00 */
[----:B0-----:R-:W-:Y:S02]  /*dd20*/  IMAD R10, R10, UR4, RZ ;  /* 0x000000040a0a7c24 */ /* 0x001fe4000f8e02ff */
[----:B------:R-:W-:-:S04]  /*dd30*/  IMAD.WIDE.U32 R2, R11, UR4, R16 ;  /* 0x000000040b027c25 */ /* 0x000fc8000f8e0010 */
[----:B------:R-:W-:Y:S02]  /*dd40*/  IMAD R11, R11, UR5, R10 ;  /* 0x000000050b0b7c24 */ /* 0x000fe4000f8e020a */
[----:B------:R-:W-:-:S03]  /*dd50*/  IMAD.MOV.U32 R33, RZ, RZ, R2 ;  /* 0x000000ffff217224 */ /* 0x000fc600078e0002 */
[----:B------:R-:W-:-:S07]  /*dd60*/  IADD3 R40, PT, PT, R3, R11, RZ ;  /* 0x0000000b03287210 */ /* 0x000fce0007ffe0ff */
.L_x_8401:
[----:B------:R-:W-:Y:S05]  /*dd70*/  BSYNC.RECONVERGENT B0 ;  /* 0x0000000000007941 */ /* 0x000fea0003800200 */
.L_x_8400:
        /* <DEDUP_REMOVED lines=24> */
.L_x_8531:
        /* <DEDUP_REMOVED lines=33> */
.L_x_8508:
        /* <DEDUP_REMOVED lines=16> */
.L_x_8509:
[----:B------:R-:W-:Y:S05]  /*e210*/  BSYNC.RECONVERGENT B2 ;  /* 0x0000000000027941 */ /* 0x000fea0003800200 */
.L_x_8507:
        /* <DEDUP_REMOVED lines=38> */
.L_x_8511:
        /* <DEDUP_REMOVED lines=16> */
.L_x_8512:
[----:B------:R-:W-:Y:S05]  /*e580*/  BSYNC.RECONVERGENT B2 ;  /* 0x0000000000027941 */ /* 0x000fea0003800200 */
.L_x_8510:
        /* <DEDUP_REMOVED lines=39> */
.L_x_8514:
        /* <DEDUP_REMOVED lines=16> */
.L_x_8515:
[----:B------:R-:W-:Y:S05]  /*e900*/  BSYNC.RECONVERGENT B2 ;  /* 0x0000000000027941 */ /* 0x000fea0003800200 */
.L_x_8513:
        /* <DEDUP_REMOVED lines=39> */
.L_x_8517:
        /* <DEDUP_REMOVED lines=16> */
.L_x_8518:
[----:B------:R-:W-:Y:S05]  /*ec80*/  BSYNC.RECONVERGENT B2 ;  /* 0x0000000000027941 */ /* 0x000fea0003800200 */
.L_x_8516:
        /* <DEDUP_REMOVED lines=39> */
.L_x_8520:
        /* <DEDUP_REMOVED lines=16> */
.L_x_8521:
[----:B------:R-:W-:Y:S05]  /*f000*/  BSYNC.RECONVERGENT B2 ;  /* 0x0000000000027941 */ /* 0x000fea0003800200 */
.L_x_8519:
        /* <DEDUP_REMOVED lines=39> */
.L_x_8523:
        /* <DEDUP_REMOVED lines=16> */
.L_x_8524:
[----:B------:R-:W-:Y:S05]  /*f380*/  BSYNC.RECONVERGENT B2 ;  /* 0x0000000000027941 */ /* 0x000fea0003800200 */
.L_x_8522:
        /* <DEDUP_REMOVED lines=39> */
.L_x_8526:
        /* <DEDUP_REMOVED lines=16> */
.L_x_8527:
[----:B------:R-:W-:Y:S05]  /*f700*/  BSYNC.RECONVERGENT B2 ;  /* 0x0000000000027941 */ /* 0x000fea0003800200 */
.L_x_8525:
        /* <DEDUP_REMOVED lines=39> */
.L_x_8529:
        /* <DEDUP_REMOVED lines=17> */
.L_x_8530:
[----:B------:R-:W-:Y:S05]  /*fa90*/  BSYNC.RECONVERGENT B2 ;  /* 0x0000000000027941 */ /* 0x000fea0003800200 */
.L_x_8528:
        /* <DEDUP_REMOVED lines=12> */
.L_x_8506:
        /* <DEDUP_REMOVED lines=35> */
.L_x_8534:
        /* <DEDUP_REMOVED lines=16> */
.L_x_8535:
[----:B------:R-:W-:Y:S05]  /*fe90*/  BSYNC.RECONVERGENT B1 ;  /* 0x0000000000017941 */ /* 0x000fea0003800200 */
.L_x_8533:
        /* <DEDUP_REMOVED lines=38> */
.L_x_8537:
        /* <DEDUP_REMOVED lines=16> */
.L_x_8538:
[----:B------:R-:W-:Y:S05]  /*10200*/  BSYNC.RECONVERGENT B1 ;  /* 0x0000000000017941 */ /* 0x000fea0003800200 */
.L_x_8536:
        /* <DEDUP_REMOVED lines=39> */
.L_x_8540:
        /* <DEDUP_REMOVED lines=16> */
.L_x_8541:
[----:B------:R-:W-:Y:S05]  /*10580*/  BSYNC.RECONVERGENT B1 ;  /* 0x0000000000017941 */ /* 0x000fea0003800200 */
.L_x_8539:
        /* <DEDUP_REMOVED lines=39> */
.L_x_8543:
        /* <DEDUP_REMOVED lines=17> */
.L_x_8544:
[----:B------:R-:W-:Y:S05]  /*10910*/  BSYNC.RECONVERGENT B1 ;  /* 0x0000000000017941 */ /* 0x000fea0003800200 */
.L_x_8542:
        /* <DEDUP_REMOVED lines=10> */
.L_x_8532:
        /* <DEDUP_REMOVED lines=37> */
.L_x_8547:
        /* <DEDUP_REMOVED lines=16> */
.L_x_8548:
[----:B------:R-:W-:Y:S05]  /*10d10*/  BSYNC.RECONVERGENT B1 ;  /* 0x0000000000017941 */ /* 0x000fea0003800200 */
.L_x_8546:
        /* <DEDUP_REMOVED lines=38> */
.L_x_8550:
        /* <DEDUP_REMOVED lines=17> */
.L_x_8551:
[----:B------:R-:W-:Y:S05]  /*11090*/  BSYNC.RECONVERGENT B1 ;  /* 0x0000000000017941 */ /* 0x000fea0003800200 */
.L_x_8549:
        /* <DEDUP_REMOVED lines=10> */
.L_x_8545:
        /* <DEDUP_REMOVED lines=33> */
.L_x_8553:
        /* <DEDUP_REMOVED lines=16> */
.L_x_8554:
[----:B------:R-:W-:Y:S05]  /*11450*/  BSYNC.RECONVERGENT B1 ;  /* 0x0000000000017941 */ /* 0x000fea0003800200 */
.L_x_8552:
        /* <DEDUP_REMOVED lines=8> */
.L_x_8505:
        /* <DEDUP_REMOVED lines=17> */
.L_x_8581:
        /* <DEDUP_REMOVED lines=34> */
.L_x_8558:
        /* <DEDUP_REMOVED lines=17> */
.L_x_8559:
[----:B------:R-:W-:Y:S05]  /*11920*/  BSYNC.RECONVERGENT B2 ;  /* 0x0000000000027941 */ /* 0x000fea0003800200 */
.L_x_8557:
        /* <DEDUP_REMOVED lines=39> */
.L_x_8561:
        /* <DEDUP_REMOVED lines=16> */
.L_x_8562:
[----:B------:R-:W-:Y:S05]  /*11ca0*/  BSYNC.RECONVERGENT B2 ;  /* 0x0000000000027941 */ /* 0x000fea0003800200 */
.L_x_8560:
        /* <DEDUP_REMOVED lines=38> */
.L_x_8564:
        /* <DEDUP_REMOVED lines=16> */
.L_x_8565:
[----:B------:R-:W-:Y:S05]  /*12010*/  BSYNC.RECONVERGENT B2 ;  /* 0x0000000000027941 */ /* 0x000fea0003800200 */
.L_x_8563:
        /* <DEDUP_REMOVED lines=38> */
.L_x_8567:
        /* <DEDUP_REMOVED lines=16> */
.L_x_8568:
[----:B------:R-:W-:Y:S05]  /*12380*/  BSYNC.RECONVERGENT B2 ;  /* 0x0000000000027941 */ /* 0x000fea0003800200 */
.L_x_8566:
        /* <DEDUP_REMOVED lines=38> */
.L_x_8570:
        /* <DEDUP_REMOVED lines=16> */
.L_x_8571:
[----:B------:R-:W-:Y:S05]  /*126f0*/  BSYNC.RECONVERGENT B2 ;  /* 0x0000000000027941 */ /* 0x000fea0003800200 */
.L_x_8569:
        /* <DEDUP_REMOVED lines=38> */
.L_x_8573:
        /* <DEDUP_REMOVED lines=16> */
.L_x_8574:
[----:B------:R-:W-:Y:S05]  /*12a60*/  BSYNC.RECONVERGENT B2 ;  /* 0x0000000000027941 */ /* 0x000fea0003800200 */
.L_x_8572:
        /* <DEDUP_REMOVED lines=38> */
.L_x_8576:
        /* <DEDUP_REMOVED lines=16> */
.L_x_8577:
[----:B------:R-:W-:Y:S05]  /*12dd0*/  BSYNC.RECONVERGENT B2 ;  /* 0x0000000000027941 */ /* 0x000fea0003800200 */
.L_x_8575:
        /* <DEDUP_REMOVED lines=38> */
.L_x_8579:
        /* <DEDUP_REMOVED lines=17> */
.L_x_8580:
[----:B------:R-:W-:Y:S05]  /*13150*/  BSYNC.RECONVERGENT B2 ;  /* 0x0000000000027941 */ /* 0x000fea0003800200 */
.L_x_8578:
        /* <DEDUP_REMOVED lines=10> */
.L_x_8556:
        /* <DEDUP_REMOVED lines=36> */
.L_x_8585:
        /* <DEDUP_REMOVED lines=16> */
.L_x_8586:
[----:B------:R-:W-:Y:S05]  /*13540*/  BSYNC.RECONVERGENT B2 ;  /* 0x0000000000027941 */ /* 0x000fea0003800200 */
.L_x_8584:
        /* <DEDUP_REMOVED lines=39> */
.L_x_8588:
        /* <DEDUP_REMOVED lines=16> */
.L_x_8589:
[----:B------:R-:W-:Y:S05]  /*138c0*/  BSYNC.RECONVERGENT B2 ;  /* 0x0000000000027941 */ /* 0x000fea0003800200 */
.L_x_8587:
        /* <DEDUP_REMOVED lines=39> */
.L_x_8591:
        /* <DEDUP_REMOVED lines=16> */
.L_x_8592:
[----:B------:R-:W-:Y:S05]  /*13c40*/  BSYNC.RECONVERGENT B2 ;  /* 0x0000000000027941 */ /* 0x000fea0003800200 */
.L_x_8590:
        /* <DEDUP_REMOVED lines=37> */
.L_x_8594:
        /* <DEDUP_REMOVED lines=17> */
.L_x_8595:
[----:B------:R-:W-:Y:S05]  /*13fb0*/  BSYNC.RECONVERGENT B2 ;  /* 0x0000000000027941 */ /* 0x000fea0003800200 */
.L_x_8593:
        /* <DEDUP_REMOVED lines=8> */
.L_x_8583:
        /* <DEDUP_REMOVED lines=38> */
.L_x_8598:
        /* <DEDUP_REMOVED lines=17> */
.L_x_8599:
[----:B------:R-:W-:Y:S05]  /*143b0*/  BSYNC.RECONVERGENT B2 ;  /* 0x0000000000027941 */ /* 0x000fea0003800200 */
.L_x_8597:
        /* <DEDUP_REMOVED lines=36> */
.L_x_8601:
        /* <DEDUP_REMOVED lines=17> */
.L_x_8602:
[----:B------:R-:W-:Y:S05]  /*14710*/  BSYNC.RECONVERGENT B2 ;  /* 0x0000000000027941 */ /* 0x000fea0003800200 */
.L_x_8600:
        /* <DEDUP_REMOVED lines=8> */
.L_x_8596:
        /* <DEDUP_REMOVED lines=34> */
.L_x_8604:
        /* <DEDUP_REMOVED lines=17> */
.L_x_8605:
[----:B------:R-:W-:Y:S05]  /*14ad0*/  BSYNC.RECONVERGENT B2 ;  /* 0x0000000000027941 */ /* 0x000fea0003800200 */
.L_x_8603:
[----:B------:R-:W0:Y:S02]  /*14ae0*/  LDC.64 R12, c[0x0][R12+0x450] ;  /* 0x000114000c0c7b82 */ /* 0x000e240000000a00 */
[-C--:B0-----:R-:W-:Y:S02]  /*14af0*/  IMAD R0, R13, R9.reuse, RZ ;  /* 0x000000090d007224 */ /* 0x081fe400078e02ff */
[----:B------:R-:W-:-:S04]  /*14b00*/  IMAD.WIDE.U32 R2, R12, R9, R16 ;  /* 0x000000090c027225 */ /* 0x000fc800078e0010 */
[----:B------:R-:W-:Y:S01]  /*14b10*/  IMAD R5, R12, R5, R0 ;  /* 0x000000050c057224 */ /* 0x000fe200078e0200 */
[----:B------:R-:W-:-:S03]  /*14b20*/  MOV R16, R2 ;  /* 0x0000000200107202 */ /* 0x000fc60000000f00 */
[----:B------:R-:W-:-:S07]  /*14b30*/  IMAD.IADD R17, R3, 0x1, R5 ;  /* 0x0000000103117824 */ /* 0x000fce00078e0205 */
.L_x_8582:
[----:B------:R-:W-:Y:S05]  /*14b40*/  BSYNC.RECONVERGENT B1 ;  /* 0x0000000000017941 */ /* 0x000fea0003800200 */
.L_x_8555:
[----:B------:R-:W0:Y:S02]  /*14b50*/  LDCU.64 UR4, c[0x0][0x5f0] ;  /* 0x0000be00ff0477ac */ /* 0x000e240008000a00 */
[----:B0-----:R-:W-:Y:S02]  /*14b60*/  IMAD R10, R10, UR4, RZ ;  /* 0x000000040a0a7c24 */ /* 0x001fe4000f8e02ff */
[----:B------:R-:W-:-:S04]  /*14b70*/  IMAD.WIDE.U32 R2, R11, UR4, R16 ;  /* 0x000000040b027c25 */ /* 0x000fc8000f8e0010 */
[----:B------:R-:W-:Y:S01]  /*14b80*/  IMAD R11, R11, UR5, R10 ;  /* 0x000000050b0b7c24 */ /* 0x000fe2000f8e020a */
[----:B------:R-:W-:-:S03]  /*14b90*/  MOV R28, R2 ;  /* 0x00000002001c7202 */ /* 0x000fc60000000f00 */
[----:B------:R-:W-:-:S07]  /*14ba0*/  IMAD.IADD R31, R3, 0x1, R11 ;  /* 0x00000001031f7824 */ /* 0x000fce00078e020b */
.L_x_8504:
[----:B------:R-:W-:Y:S05]  /*14bb0*/  BSYNC.RECONVERGENT B0 ;  /* 0x0000000000007941 */ /* 0x000fea0003800200 */
.L_x_8503:
        /* <DEDUP_REMOVED lines=23> */
.L_x_8634:
        /* <DEDUP_REMOVED lines=33> */
.L_x_8611:
        /* <DEDUP_REMOVED lines=16> */
.L_x_8612:
[----:B------:R-:W-:Y:S05]  /*15040*/  BSYNC.RECONVERGENT B2 ;  /* 0x0000000000027941 */ /* 0x000fea0003800200 */
.L_x_8610:
        /* <DEDUP_REMOVED lines=38> */
.L_x_8614:
        /* <DEDUP_REMOVED lines=16> */
.L_x_8615:
[----:B------:R-:W-:Y:S05]  /*153b0*/  BSYNC.RECONVERGENT B2 ;  /* 0x0000000000027941 */ /* 0x000fea0003800200 */
.L_x_8613:
        /* <DEDUP_REMOVED lines=39> */
.L_x_8617:
        /* <DEDUP_REMOVED lines=16> */
.L_x_8618:
[----:B------:R-:W-:Y:S05]  /*15730*/  BSYNC.RECONVERGENT B2 ;  /* 0x0000000000027941 */ /* 0x000fea0003800200 */
.L_x_8616:
        /* <DEDUP_REMOVED lines=39> */
.L_x_8620:
        /* <DEDUP_REMOVED lines=16> */
.L_x_8621:
[----:B------:R-:W-:Y:S05]  /*15ab0*/  BSYNC.RECONVERGENT B2 ;  /* 0x0000000000027941 */ /* 0x000fea0003800200 */
.L_x_8619:
        /* <DEDUP_REMOVED lines=39> */
.L_x_8623:
        /* <DEDUP_REMOVED lines=16> */
.L_x_8624:
[----:B------:R-:W-:Y:S05]  /*15e30*/  BSYNC.RECONVERGENT B2 ;  /* 0x0000000000027941 */ /* 0x000fea0003800200 */
.L_x_8622:
        /* <DEDUP_REMOVED lines=39> */
.L_x_8626:
        /* <DEDUP_REMOVED lines=16> */
.L_x_8627:
[----:B------:R-:W-:Y:S05]  /*161b0*/  BSYNC.RECONVERGENT B2 ;  /* 0x0000000000027941 */ /* 0x000fea0003800200 */
.L_x_8625:
        /* <DEDUP_REMOVED lines=39> */
.L_x_8629:
        /* <DEDUP_REMOVED lines=16> */
.L_x_8630:
[----:B------:R-:W-:Y:S05]  /*16530*/  BSYNC.RECONVERGENT B2 ;  /* 0x0000000000027941 */ /* 0x000fea0003800200 */
.L_x_8628:
        /* <DEDUP_REMOVED lines=39> */
.L_x_8632:
        /* <DEDUP_REMOVED lines=17> */
.L_x_8633:
[----:B------:R-:W-:Y:S05]  /*168c0*/  BSYNC.RECONVERGENT B2 ;  /* 0x0000000000027941 */ /* 0x000fea0003800200 */
.L_x_8631:
        /* <DEDUP_REMOVED lines=12> */
.L_x_8609:
        /* <DEDUP_REMOVED lines=35> */
.L_x_8637:
        /* <DEDUP_REMOVED lines=16> */
.L_x_8638:
[----:B------:R-:W-:Y:S05]  /*16cc0*/  BSYNC.RECONVERGENT B1 ;  /* 0x0000000000017941 */ /* 0x000fea0003800200 */
.L_x_8636:
        /* <DEDUP_REMOVED lines=38> */
.L_x_8640:
        /* <DEDUP_REMOVED lines=16> */
.L_x_8641:
[----:B------:R-:W-:Y:S05]  /*17030*/  BSYNC.RECONVERGENT B1 ;  /* 0x0000000000017941 */ /* 0x000fea0003800200 */
.L_x_8639:
        /* <DEDUP_REMOVED lines=39> */
.L_x_8643:
        /* <DEDUP_REMOVED lines=16> */
.L_x_8644:
[----:B------:R-:W-:Y:S05]  /*173b0*/  BSYNC.RECONVERGENT B1 ;  /* 0x0000000000017941 */ /* 0x000fea0003800200 */
.L_x_8642:
        /* <DEDUP_REMOVED lines=39> */
.L_x_8646:
        /* <DEDUP_REMOVED lines=17> */
.L_x_8647:
[----:B------:R-:W-:Y:S05]  /*17740*/  BSYNC.RECONVERGENT B1 ;  /* 0x0000000000017941 */ /* 0x000fea0003800200 */
.L_x_8645:
        /* <DEDUP_REMOVED lines=10> */
.L_x_8635:
        /* <DEDUP_REMOVED lines=35> */
.L_x_8650:
        /* <DEDUP_REMOVED lines=16> */
.L_x_8651:
[----:B------:R-:W-:Y:S05]  /*17b20*/  BSYNC.RECONVERGENT B1 ;  /* 0x0000000000017941 */ /* 0x000fea0003800200 */
.L_x_8649:
        /* <DEDUP_REMOVED lines=38> */
.L_x_8653:
        /* <DEDUP_REMOVED lines=17> */
.L_x_8654:
[----:B------:R-:W-:Y:S05]  /*17ea0*/  BSYNC.RECONVERGENT B1 ;  /* 0x0000000000017941 */ /* 0x000fea0003800200 */
.L_x_8652:
        /* <DEDUP_REMOVED lines=10> */
.L_x_8648:
        /* <DEDUP_REMOVED lines=35> */
.L_x_8656:
        /* <DEDUP_REMOVED lines=16> */
.L_x_8657:
[----:B------:R-:W-:Y:S05]  /*18280*/  BSYNC.RECONVERGENT B1 ;  /* 0x0000000000017941 */ /* 0x000fea0003800200 */
.L_x_8655:
[----:B------:R-:W-:Y:S02]  /*18290*/  UMOV UR4, 0xd0 ;  /* 0x000000d000047882 */ /* 0x000fe40000000000 */
[----:B------:R-:W-:-:S06]  /*182a0*/  LEA R2, R12, UR4, 0x3 ;  /* 0x000000040c027c11 */ /* 0x000fcc000f8e18ff */
[----:B------:R-:W0:Y:S02]  /*182b0*/  LDC.64 R2, c[0x0][R2+0x380] ;  /* 0x0000e00002027b82 */ /* 0x000e240000000a00 */
[-C--:B0-----:R-:W-:Y:S02]  /*182c0*/  IMAD R0, R3, R4.reuse, RZ ;  /* 0x0000000403007224 */ /* 0x081fe400078e02ff */
[----:B------:R-:W-:-:S04]  /*182d0*/  IMAD.WIDE.U32 R16, R2, R4, R16 ;  /* 0x0000000402107225 */ /* 0x000fc800078e0010 */
[----:B------:R-:W-:-:S04]  /*182e0*/  IMAD R5, R2, R5, R0 ;  /* 0x0000000502057224 */ /* 0x000fc800078e0200 */
[----:B------:R-:W-:-:S07]  /*182f0*/  IMAD.IADD R17, R17, 0x1, R5 ;  /* 0x0000000111117824 */ /* 0x000fce00078e0205 */
.L_x_8608:
        /* <DEDUP_REMOVED lines=17> */
.L_x_8684:
        /* <DEDUP_REMOVED lines=34> */
.L_x_8661:
        /* <DEDUP_REMOVED lines=17> */
.L_x_8662:
[----:B------:R-:W-:Y:S05]  /*18740*/  BSYNC.RECONVERGENT B2 ;  /* 0x0000000000027941 */ /* 0x000fea0003800200 */
.L_x_8660:
        /* <DEDUP_REMOVED lines=39> */
.L_x_8664:
        /* <DEDUP_REMOVED lines=16> */
.L_x_8665:
[----:B------:R-:W-:Y:S05]  /*18ac0*/  BSYNC.RECONVERGENT B2 ;  /* 0x0000000000027941 */ /* 0x000fea0003800200 */
.L_x_8663:
        /* <DEDUP_REMOVED lines=38> */
.L_x_8667:
        /* <DEDUP_REMOVED lines=16> */
.L_x_8668:
[----:B------:R-:W-:Y:S05]  /*18e30*/  BSYNC.RECONVERGENT B2 ;  /* 0x0000000000027941 */ /* 0x000fea0003800200 */
.L_x_8666:
        /* <DEDUP_REMOVED lines=38> */
.L_x_8670:
        /* <DEDUP_REMOVED lines=16> */
.L_x_8671:
[----:B------:R-:W-:Y:S05]  /*191a0*/  BSYNC.RECONVERGENT B2 ;  /* 0x0000000000027941 */ /* 0x000fea0003800200 */
.L_x_8669:
        /* <DEDUP_REMOVED lines=38> */
.L_x_8673:
        /* <DEDUP_REMOVED lines=16> */
.L_x_8674:
[----:B------:R-:W-:Y:S05]  /*19510*/  BSYNC.RECONVERGENT B2 ;  /* 0x0000000000027941 */ /* 0x000fea0003800200 */
.L_x_8672:
        /* <DEDUP_REMOVED lines=38> */
.L_x_8676:
[----:B------:R-:W-:Y:S01]  /*19780*/  IMAD.MOV.U32 R4, RZ, RZ, R12 ;  /* 0x000000ffff047224 */ /* 0x000fe200078e000c */
[----:B------:R-:W-:Y:S01]  /*19790*/  MOV R5, R13 ;  /* 0x0000000d00057202 */ /* 0x000fe20000000f00 */
[----:B------:R-:W-:Y:S01]  /*197a0*/  IMAD.MOV.U32 R2, RZ, RZ, R14 ;  /* 0x000000ffff027224 */ /* 0x000fe200078e000e */
[----:B------:R-:W-:Y:S02]  /*197b0*/  MOV R3, R15 ;  /* 0x0000000f00037202 */ /* 0x000fe40000000f00 */
[----:B------:R-:W-:-:S07]  /*197c0*/  MOV R0, 0x197e0 ;  /* 0x000197e000007802 */ /* 0x000fce0000000f00 */
[----:B------:R-:W-:Y:S05]  /*197d0*/  CALL.REL.NOINC `($__internal_49_$__cuda_sm20_div_u64) ;  /* 0x00000034003c7944 */ /* 0x000fea0003c00000 */
        /* <DEDUP_REMOVED lines=10> */
.L_x_8677:
[----:B------:R-:W-:Y:S05]  /*19880*/  BSYNC.RECONVERGENT B2 ;  /* 0x0000000000027941 */ /* 0x000fea0003800200 */
.L_x_8675:
        /* <DEDUP_REMOVED lines=38> */
.L_x_8679:
[----:B------:R-:W-:Y:S01]  /*19af0*/  MOV R4, R12 ;  /* 0x0000000c00047202 */ /* 0x000fe20000000f00 */
[----:B------:R-:W-:Y:S01]  /*19b00*/  IMAD.MOV.U32 R5, RZ, RZ, R13 ;  /* 0x000000ffff057224 */ /* 0x000fe200078e000d */
[----:B------:R-:W-:Y:S02]  /*19b10*/  MOV R2, R14 ;  /* 0x0000000e00027202 */ /* 0x000fe40000000f00 */
[----:B------:R-:W-:Y:S02]  /*19b20*/  MOV R3, R15 ;  /* 0x0000000f00037202 */ /* 0x000fe40000000f00 */
[----:B------:R-:W-:-:S07]  /*19b30*/  MOV R0, 0x19b50 ;  /* 0x00019b5000007802 */ /* 0x000fce0000000f00 */
[----:B------:R-:W-:Y:S05]  /*19b40*/  CALL.REL.NOINC `($__internal_49_$__cuda_sm20_div_u64) ;  /* 0x0000003000607944 */ /* 0x000fea0003c00000 */
        /* <DEDUP_REMOVED lines=10> */
.L_x_8680:
[----:B------:R-:W-:Y:S05]  /*19bf0*/  BSYNC.RECONVERGENT B2 ;  /* 0x0000000000027941 */ /* 0x000fea0003800200 */
.L_x_8678:
        /* <DEDUP_REMOVED lines=38> */
.L_x_8682:
[----:B------:R-:W-:Y:S01]  /*19e60*/  MOV R4, R14 ;  /* 0x0000000e00047202 */ /* 0x000fe20000000f00 */
[----:B------:R-:W-:Y:S01]  /*19e70*/  IMAD.MOV.U32 R5, RZ, RZ, R15 ;  /* 0x000000ffff057224 */ /* 0x000fe200078e000f */
[----:B------:R-:W-:Y:S02]  /*19e80*/  MOV R2, R16 ;  /* 0x0000001000027202 */ /* 0x000fe40000000f00 */
[----:B------:R-:W-:Y:S02]  /*19e90*/  MOV R3, R17 ;  /* 0x0000001100037202 */ /* 0x000fe40000000f00 */
[----:B------:R-:W-:-:S07]  /*19ea0*/  MOV R0, 0x19ec0 ;  /* 0x00019ec000007802 */ /* 0x000fce0000000f00 */
[----:B------:R-:W-:Y:S05]  /*19eb0*/  CALL.REL.NOINC `($__internal_49_$__cuda_sm20_div_u64) ;  /* 0x0000002c00847944 */ /* 0x000fea0003c00000 */
        /* <DEDUP_REMOVED lines=11> */
.L_x_8683:
[----:B------:R-:W-:Y:S05]  /*19f70*/  BSYNC.RECONVERGENT B2 ;  /* 0x0000000000027941 */ /* 0x000fea0003800200 */
.L_x_8681:
        /* <DEDUP_REMOVED lines=10> */
.L_x_8659:
        /* <DEDUP_REMOVED lines=36> */
.L_x_8688:
[----:B------:R-:W-:Y:S01]  /*1a260*/  MOV R4, R11 ;  /* 0x0000000b00047202 */ /* 0x000fe20000000f00 */
[----:B------:R-:W-:Y:S01]  /*1a270*/  IMAD.MOV.U32 R2, RZ, RZ, R12 ;  /* 0x000000ffff027224 */ /* 0x000fe200078e000c */
[----:B------:R-:W-:Y:S02]  /*1a280*/  MOV R5, R10 ;  /* 0x0000000a00057202 */ /* 0x000fe40000000f00 */
[----:B------:R-:W-:Y:S02]  /*1a290*/  MOV R3, R13 ;  /* 0x0000000d00037202 */ /* 0x000fe40000000f00 */
        /* <DEDUP_REMOVED lines=12> */
.L_x_8689:
[----:B------:R-:W-:Y:S05]  /*1a360*/  BSYNC.RECONVERGENT B2 ;  /* 0x0000000000027941 */ /* 0x000fea0003800200 */
.L_x_8687:
        /* <DEDUP_REMOVED lines=37> */
.L_x_8691:
        /* <DEDUP_REMOVED lines=16> */
.L_x_8692:
[----:B------:R-:W-:Y:S05]  /*1a6c0*/  BSYNC.RECONVERGENT B2 ;  /* 0x0000000000027941 */ /* 0x000fea0003800200 */
.L_x_8690:
        /* <DEDUP_REMOVED lines=39> */
.L_x_8694:
        /* <DEDUP_REMOVED lines=16> */
.L_x_8695:
[----:B------:R-:W-:Y:S05]  /*1aa40*/  BSYNC.RECONVERGENT B2 ;  /* 0x0000000000027941 */ /* 0x000fea0003800200 */
.L_x_8693:
        /* <DEDUP_REMOVED lines=37> */
.L_x_8697:
        /* <DEDUP_REMOVED lines=16> */
.L_x_8698:
[----:B------:R-:W-:Y:S05]  /*1ada0*/  BSYNC.RECONVERGENT B2 ;  /* 0x0000000000027941 */ /* 0x000fea0003800200 */
.L_x_8696:
[----:B------:R-:W0:Y:S01]  /*1adb0*/  LDC.64 R2, c[0x0][R8+0x450] ;  /* 0x0001140008027b82 */ /* 0x000e220000000a00 */
[----:B------:R-:W-:Y:S01]  /*1adc0*/  MOV R17, R23 ;  /* 0x0000001700117202 */ /* 0x000fe20000000f00 */
[-C--:B0-----:R-:W-:Y:S02]  /*1add0*/  IMAD R0, R3, R4.reuse, RZ ;  /* 0x0000000403007224 */ /* 0x081fe400078e02ff */
[----:B------:R-:W-:-:S04]  /*1ade0*/  IMAD.WIDE.U32 R16, R2, R4, R16 ;  /* 0x0000000402107225 */ /* 0x000fc800078e0010 */
[----:B------:R-:W-:-:S05]  /*1adf0*/  IMAD R5, R2, R5, R0 ;  /* 0x0000000502057224 */ /* 0x000fca00078e0200 */
[----:B------:R-:W-:-:S07]  /*1ae00*/  IADD3 R17, PT, PT, R17, R5, RZ ;  /* 0x0000000511117210 */ /* 0x000fce0007ffe0ff */
.L_x_8686:
        /* <DEDUP_REMOVED lines=39> */
.L_x_8701:
        /* <DEDUP_REMOVED lines=17> */
.L_x_8702:
[----:B------:R-:W-:Y:S05]  /*1b190*/  BSYNC.RECONVERGENT B2 ;  /* 0x0000000000027941 */ /* 0x000fea0003800200 */
.L_x_8700:
        /* <DEDUP_REMOVED lines=36> */
.L_x_8704:
        /* <DEDUP_REMOVED lines=16> */
.L_x_8705:
[----:B------:R-:W-:Y:S05]  /*1b4e0*/  BSYNC.RECONVERGENT B2 ;  /* 0x0000000000027941 */ /* 0x000fea0003800200 */
.L_x_8703:
[----:B------:R-:W0:Y:S01]  /*1b4f0*/  LDC.64 R2, c[0x0][R8+0x450] ;  /* 0x0001140008027b82 */ /* 0x000e220000000a00 */
[----:B------:R-:W-:Y:S01]  /*1b500*/  MOV R17, R23 ;  /* 0x0000001700117202 */ /* 0x000fe20000000f00 */
[-C--:B0-----:R-:W-:Y:S02]  /*1b510*/  IMAD R0, R3, R4.reuse, RZ ;  /* 0x0000000403007224 */ /* 0x081fe400078e02ff */
[----:B------:R-:W-:-:S04]  /*1b520*/  IMAD.WIDE.U32 R16, R2, R4, R16 ;  /* 0x0000000402107225 */ /* 0x000fc800078e0010 */
[----:B------:R-:W-:-:S05]  /*1b530*/  IMAD R5, R2, R5, R0 ;  /* 0x0000000502057224 */ /* 0x000fca00078e0200 */
[----:B------:R-:W-:-:S07]  /*1b540*/  IADD3 R17, PT, PT, R17, R5, RZ ;  /* 0x0000000511117210 */ /* 0x000fce0007ffe0ff */
.L_x_8699:
        /* <DEDUP_REMOVED lines=34> */
.L_x_8707:
        /* <DEDUP_REMOVED lines=17> */
.L_x_8708:
[----:B------:R-:W-:Y:S05]  /*1b880*/  BSYNC.RECONVERGENT B2 ;  /* 0x0000000000027941 */ /* 0x000fea0003800200 */
.L_x_8706:
[----:B------:R-:W0:Y:S02]  /*1b890*/  LDC.64 R12, c[0x0][R12+0x450] ;  /* 0x000114000c0c7b82 */ /* 0x000e240000000a00 */
[-C--:B0-----:R-:W-:Y:S02]  /*1b8a0*/  IMAD R0, R13, R9.reuse, RZ ;  /* 0x000000090d007224 */ /* 0x081fe400078e02ff */
[----:B------:R-:W-:-:S04]  /*1b8b0*/  IMAD.WIDE.U32 R16, R12, R9, R16 ;  /* 0x000000090c107225 */ /* 0x000fc800078e0010 */
[----:B------:R-:W-:-:S05]  /*1b8c0*/  IMAD R5, R12, R5, R0 ;  /* 0x000000050c057224 */ /* 0x000fca00078e0200 */
[----:B------:R-:W-:-:S07]  /*1b8d0*/  IADD3 R17, PT, PT, R17, R5, RZ ;  /* 0x0000000511117210 */ /* 0x000fce0007ffe0ff */
.L_x_8685:
[----:B------:R-:W-:Y:S05]  /*1b8e0*/  BSYNC.RECONVERGENT B1 ;  /* 0x0000000000017941 */ /* 0x000fea0003800200 */
.L_x_8658:
[----:B------:R-:W0:Y:S02]  /*1b8f0*/  LDCU.64 UR4, c[0x0][0x5f0] ;  /* 0x0000be00ff0477ac */ /* 0x000e240008000a00 */
[----:B0-----:R-:W-:Y:S02]  /*1b900*/  IMAD R10, R10, UR4, RZ ;  /* 0x000000040a0a7c24 */ /* 0x001fe4000f8e02ff */
[----:B------:R-:W-:-:S04]  /*1b910*/  IMAD.WIDE.U32 R2, R11, UR4, R16 ;  /* 0x000000040b027c25 */ /* 0x000fc8000f8e0010 */
[----:B------:R-:W-:Y:S02]  /*1b920*/  IMAD R11, R11, UR5, R10 ;  /* 0x000000050b0b7c24 */ /* 0x000fe4000f8e020a */
[----:B------:R-:W-:-:S03]  /*1b930*/  IMAD.MOV.U32 R0, RZ, RZ, R2 ;  /* 0x000000ffff007224 */ /* 0x000fc600078e0002 */
[----:B------:R-:W-:-:S07]  /*1b940*/  IADD3 R2, PT, PT, R3, R11, RZ ;  /* 0x0000000b03027210 */ /* 0x000fce0007ffe0ff */
.L_x_8607:
[----:B------:R-:W-:Y:S05]  /*1b950*/  BSYNC.RECONVERGENT B0 ;  /* 0x0000000000007941 */ /* 0x000fea0003800200 */
.L_x_8606:
        /* <DEDUP_REMOVED lines=134> */
.L_x_8709:
        /* <DEDUP_REMOVED lines=8> */
.L_x_8710:
        /* <DEDUP_REMOVED lines=19> */
.L_x_10388:
[----:B------:R-:W-:Y:S05]  /*1c370*/  BRX R2 -0x1c380                                                                                                                                                                                                                                                                                                                                                                                                                                                                             (*"BRANCH_TARGETS .L_x_10389,.L_x_10390,.L_x_10391"*) ;  /* 0xfffffe3c02207949 */ /* 0x000fea000383ffff */
.L_x_8713:
        /* <DEDUP_REMOVED lines=31> */
.L_x_8719:
[----:B------:R0:W5:Y:S02]  /*1c570*/  LDG.E R0, desc[UR36][R16.64] ;  /* 0x0000002410007981 */ /* 0x000164000c1e1900 */
.L_x_8718:
[----:B------:R-:W-:Y:S05]  /*1c580*/  BSYNC.RECONVERGENT B9 ;  /* 0x0000000000097941 */ /* 0x000fea0003800200 */
.L_x_8717:
[----:B------:R-:W1:Y:S01]  /*1c590*/  LDCU.64 UR4, c[0x0][0x380] ;  /* 0x00007000ff0477ac */ /* 0x000e620008000a00 */
[----:B-----5:R-:W-:-:S04]  /*1c5a0*/  FSETP.GTU.FTZ.AND P0, PT, R25, R0, PT ;  /* 0x000000001900720b */ /* 0x020fc80003f1c000 */
[----:B------:R-:W-:Y:S02]  /*1c5b0*/  SEL R5, RZ, 0x1, P0 ;  /* 0x00000001ff057807 */ /* 0x000fe40000000000 */
[----:B-1----:R-:W-:-:S04]  /*1c5c0*/  IADD3 R2, P1, PT, R27, UR4, RZ ;  /* 0x000000041b027c10 */ /* 0x002fc8000ff3e0ff */
[----:B------:R-:W-:-:S05]  /*1c5d0*/  IADD3.X R3, PT, PT, R26, UR5, RZ, P1, !PT ;  /* 0x000000051a037c10 */ /* 0x000fca0008ffe4ff */
[----:B------:R1:W-:Y:S04]  /*1c5e0*/  STG.E.U8 desc[UR36][R2.64], R5 ;  /* 0x0000000502007986 */ /* 0x0003e8000c101124 */
.L_x_8715:
[----:B------:R-:W-:Y:S05]  /*1c5f0*/  BSYNC.RELIABLE B8 ;  /* 0x0000000000087941 */ /* 0x000fea0003800100 */
.L_x_8714:
        /* <DEDUP_REMOVED lines=24> */
.L_x_8722:
[----:B------:R0:W5:Y:S02]  /*1c780*/  LDG.E R3, desc[UR36][R16.64] ;  /* 0x0000002410037981 */ /* 0x000164000c1e1900 */
.L_x_8721:
[----:B------:R-:W-:Y:S05]  /*1c790*/  BSYNC.RECONVERGENT B8 ;  /* 0x0000000000087941 */ /* 0x000fea0003800200 */
.L_x_8720:
[----:B------:R-:W1:Y:S01]  /*1c7a0*/  LDCU.64 UR4, c[0x0][0x380] ;  /* 0x00007000ff0477ac */ /* 0x000e620008000a00 */
[----:B-----5:R-:W-:-:S04]  /*1c7b0*/  FSETP.GTU.FTZ.AND P0, PT, R24, R3, PT ;  /* 0x000000031800720b */ /* 0x020fc80003f1c000 */
[----:B------:R-:W-:Y:S02]  /*1c7c0*/  SEL R3, RZ, 0x1, P0 ;  /* 0x00000001ff037807 */ /* 0x000fe40000000000 */
[----:B-1----:R-:W-:-:S04]  /*1c7d0*/  IADD3 R36, P1, PT, R36, UR4, RZ ;  /* 0x0000000424247c10 */ /* 0x002fc8000ff3e0ff */
[----:B------:R-:W-:-:S05]  /*1c7e0*/  IADD3.X R37, PT, PT, R35, UR5, RZ, P1, !PT ;  /* 0x0000000523257c10 */ /* 0x000fca0008ffe4ff */
[----:B------:R1:W-:Y:S04]  /*1c7f0*/  STG.E.U8 desc[UR36][R36.64], R3 ;  /* 0x0000000324007986 */ /* 0x0003e8000c101124 */
.L_x_10390:
        /* <DEDUP_REMOVED lines=24> */
.L_x_8725:
[----:B------:R0:W5:Y:S02]  /*1c980*/  LDG.E R0, desc[UR36][R16.64] ;  /* 0x0000002410007981 */ /* 0x000164000c1e1900 */
.L_x_8724:
[----:B------:R-:W-:Y:S05]  /*1c990*/  BSYNC.RECONVERGENT B8 ;  /* 0x0000000000087941 */ /* 0x000fea0003800200 */
.L_x_8723:
[----:B------:R-:W2:Y:S01]  /*1c9a0*/  LDCU.64 UR4, c[0x0][0x380] ;  /* 0x00007000ff0477ac */ /* 0x000ea20008000a00 */
[----:B-----5:R-:W-:-:S04]  /*1c9b0*/  FSETP.GTU.FTZ.AND P0, PT, R23, R0, PT ;  /* 0x000000001700720b */ /* 0x020fc80003f1c000 */
[----:B------:R-:W-:Y:S02]  /*1c9c0*/  SEL R5, RZ, 0x1, P0 ;  /* 0x00000001ff057807 */ /* 0x000fe40000000000 */
[----:B--2---:R-:W-:-:S04]  /*1c9d0*/  IADD3 R2, P1, PT, R43, UR4, RZ ;  /* 0x000000042b027c10 */ /* 0x004fc8000ff3e0ff */
[----:B-1----:R-:W-:-:S05]  /*1c9e0*/  IADD3.X R3, PT, PT, R42, UR5, RZ, P1, !PT ;  /* 0x000000052a037c10 */ /* 0x002fca0008ffe4ff */
[----:B------:R1:W-:Y:S04]  /*1c9f0*/  STG.E.U8 desc[UR36][R2.64], R5 ;  /* 0x0000000502007986 */ /* 0x0003e8000c101124 */
.L_x_10389:
[----:B------:R-:W-:Y:S05]  /*1ca00*/  BSYNC.RELIABLE B6 ;  /* 0x0000000000067941 */ /* 0x000fea0003800100 */
.L_x_8712:
        /* <DEDUP_REMOVED lines=24> */
.L_x_8728:
[----:B------:R0:W5:Y:S02]  /*1cb90*/  LDG.E R0, desc[UR36][R16.64] ;  /* 0x0000002410007981 */ /* 0x000164000c1e1900 */
.L_x_8727:
[----:B------:R-:W-:Y:S05]  /*1cba0*/  BSYNC.RECONVERGENT B8 ;  /* 0x0000000000087941 */ /* 0x000fea0003800200 */
.L_x_8726:
[----:B------:R-:W2:Y:S01]  /*1cbb0*/  LDCU.64 UR4, c[0x0][0x380] ;  /* 0x00007000ff0477ac */ /* 0x000ea20008000a00 */
[----:B-----5:R-:W-:-:S04]  /*1cbc0*/  FSETP.GTU.FTZ.AND P0, PT, R19, R0, PT ;  /* 0x000000001300720b */ /* 0x020fc80003f1c000 */
[----:B-1----:R-:W-:Y:S02]  /*1cbd0*/  SEL R5, RZ, 0x1, P0 ;  /* 0x00000001ff057807 */ /* 0x002fe40000000000 */
[----:B--2---:R-:W-:-:S04]  /*1cbe0*/  IADD3 R2, P1, PT, R46, UR4, RZ ;  /* 0x000000042e027c10 */ /* 0x004fc8000ff3e0ff */
[----:B------:R-:W-:-:S05]  /*1cbf0*/  IADD3.X R3, PT, PT, R45, UR5, RZ, P1, !PT ;  /* 0x000000052d037c10 */ /* 0x000fca0008ffe4ff */
[----:B------:R1:W-:Y:S01]  /*1cc00*/  STG.E.U8 desc[UR36][R2.64], R5 ;  /* 0x0000000502007986 */ /* 0x0003e2000c101124 */
[----:B------:R-:W-:Y:S05]  /*1cc10*/  BRA `(.L_x_8716) ;  /* 0x0000000000047947 */ /* 0x000fea0003800000 */
.L_x_10391:
[----:B------:R-:W-:Y:S05]  /*1cc20*/  BREAK.RELIABLE B6 ;  /* 0x0000000000067942 */ /* 0x000fea0003800100 */
.L_x_8716:
[----:B------:R-:W-:Y:S05]  /*1cc30*/  BSYNC.RECONVERGENT B7 ;  /* 0x0000000000077941 */ /* 0x000fea0003800200 */
.L_x_8711:
        /* <DEDUP_REMOVED lines=9> */
        .weak           $__internal_49_$__cuda_sm20_div_u64
        .type           $__internal_49_$__cuda_sm20_div_u64,@function
        .size           $__internal_49_$__cuda_sm20_div_u64,(.L_x_10664 - $__internal_49_$__cuda_sm20_div_u64)
$__internal_49_$__cuda_sm20_div_u64:
        /* <DEDUP_REMOVED lines=67> */
[----:B------:R-:W-:Y:S06]  /*1d100*/  RET.REL.NODEC R4 `(_ZN2at4cuda57_GLOBAL__N__cd6b329d_24_DistributionBernoulli_cu_7537a20d21kernelPointwiseApply2IZNS_6native9templates4cuda28bernoulli_tensor_cuda_kernelIhfEEvRKNS_10TensorBaseES9_NS_15PhiloxCudaStateEEUliRhSB_SB_SB_RKfSD_SD_SD_E_hSC_mLin1ELin1ELi4ELi512ELi2EEEvNS0_6detail10TensorInfoIT0_T2_EENSG_IT1_SI_EESI_T_) ;  /* 0xfffffe2c04bc7950 */ /* 0x000fec0003c3ffff */
.L_x_8730:
        /* <DEDUP_REMOVED lines=15> */
.L_x_10664:


//--------------------- .text._ZN2at4cuda57_GLOBAL__N__cd6b329d_24_DistributionBernoulli_cu_7537a20d21kernelPointwiseApply2IZNS_6native9templates4cuda28bernoulli_tensor_cuda_kernelIhfEEvRKNS_10TensorBaseES9_NS_15PhiloxCudaStateEEUliRhSB_SB_SB_RKfSD_SD_SD_E_hSC_mLi1ELi1ELi4ELi512ELi2EEEvNS0_6detail10TensorInfoIT0_T2_EENSG_IT1_SI_EESI_T_ --------------------------
	.section	.text._ZN2at4cuda57_GLOBAL__N__cd6b329d_24_DistributionBernoulli_cu_7537a20d21kernelPointwiseApply2IZNS_6native9templates4cuda28bernoulli_tensor_cuda_kernelIhfEEvRKNS_10TensorBaseES9_NS_15PhiloxCudaStateEEUliRhSB_SB_SB_RKfSD_SD_SD_E_hSC_mLi1ELi1ELi4ELi512ELi2EEEvNS0_6detail10TensorInfoIT0_T2_EENSG_IT1_SI_EESI_T_,"ax",@progbits
	.align	128
.text._ZN2at4cuda57_GLOBAL__N__cd6b329d_24_DistributionBernoulli_cu_7537a20d21kernelPointwiseApply2IZNS_6native9templates4cuda28bernoulli_tensor_cuda_kernelIhfEEvRKNS_10TensorBaseES9_NS_15PhiloxCudaStateEEUliRhSB_SB_SB_RKfSD_SD_SD_E_hSC_mLi1ELi1ELi4ELi512ELi2EEEvNS0_6detail10TensorInfoIT0_T2_EENSG_IT1_SI_EESI_T_:
        .type           _ZN2at4cuda57_GLOBAL__N__cd6b329d_24_DistributionBernoulli_cu_7537a20d21kernelPointwiseApply2IZNS_6native9templates4cuda28bernoulli_tensor_cuda_kernelIhfEEvRKNS_10TensorBaseES9_NS_15PhiloxCudaStateEEUliRhSB_SB_SB_RKfSD_SD_SD_E_hSC_mLi1ELi1ELi4ELi512ELi2EEEvNS0_6detail10TensorInfoIT0_T2_EENSG_IT1_SI_EESI_T_,@function
        .size           _ZN2at4cuda57_GLOBAL__N__cd6b329d_24_DistributionBernoulli_cu_7537a20d21kernelPointwiseApply2IZNS_6native9templates4cuda28bernoulli_tensor_cuda_kernelIhfEEvRKNS_10TensorBaseES9_NS_15PhiloxCudaStateEEUliRhSB_SB_SB_RKfSD_SD_SD_E_hSC_mLi1ELi1ELi4ELi512ELi2EEEvNS0_6detail10TensorInfoIT0_T2_EENSG_IT1_SI_EESI_T_,(.L_x_10666 - _ZN2at4cuda57_GLOBAL__N__cd6b329d_24_DistributionBernoulli_cu_7537a20d21kernelPointwiseApply2IZNS_6native9templates4cuda28bernoulli_tensor_cuda_kernelIhfEEvRKNS_10TensorBaseES9_NS_15PhiloxCudaStateEEUliRhSB_SB_SB_RKfSD_SD_SD_E_hSC_mLi1ELi1ELi4ELi512ELi2EEEvNS0_6detail10TensorInfoIT0_T2_EENSG_IT1_SI_EESI_T_)
        .other          _ZN2at4cuda57_GLOBAL__N__cd6b329d_24_DistributionBernoulli_cu_7537a20d21kernelPointwiseApply2IZNS_6native9templates4cuda28bernoulli_tensor_cuda_kernelIhfEEvRKNS_10TensorBaseES9_NS_15PhiloxCudaStateEEUliRhSB_SB_SB_RKfSD_SD_SD_E_hSC_mLi1ELi1ELi4ELi512ELi2EEEvNS0_6detail10TensorInfoIT0_T2_EENSG_IT1_SI_EESI_T_,@"STO_CUDA_ENTRY STV_DEFAULT"
_ZN2at4cuda57_GLOBAL__N__cd6b329d_24_DistributionBernoulli_cu_7537a20d21kernelPointwiseApply2IZNS_6native9templates4cuda28bernoulli_tensor_cuda_kernelIhfEEvRKNS_10TensorBaseES9_NS_15PhiloxCudaStateEEUliRhSB_SB_SB_RKfSD_SD_SD_E_hSC_mLi1ELi1ELi4ELi512ELi2EEEvNS0_6detail10TensorInfoIT0_T2_EENSG_IT1_SI_EESI_T_:
        /* <DEDUP_REMOVED lines=23> */
.L_x_8752:
        /* <DEDUP_REMOVED lines=171> */
.L_x_8732:
        /* <DEDUP_REMOVED lines=8> */
.L_x_8733:
        /* <DEDUP_REMOVED lines=19> */
.L_x_10392:
[----:B---34-:R-:W-:Y:S05]  /*0dd0*/  BRX R4 -0xde0                                                                                                                                                                                                                                                                                                                                                                                                                                                                                (*"BRANCH_TARGETS .L_x_10393,.L_x_10394,.L_x_10395"*) ;  /* 0xfffffff004887949 */ /* 0x018fea000383ffff */
.L_x_8736:
        /* <DEDUP_REMOVED lines=30> */
.L_x_8742:
[----:B------:R0:W5:Y:S02]  /*0fc0*/  LDG.E R3, desc[UR36][R22.64] ;  /* 0x0000002416037981 */ /* 0x000164000c1e1900 */
.L_x_8741:
[----:B----4-:R-:W-:Y:S05]  /*0fd0*/  BSYNC.RECONVERGENT B6 ;  /* 0x0000000000067941 */ /* 0x010fea0003800200 */
.L_x_8740:
[----:B------:R-:W-:Y:S02]  /*0fe0*/  IADD3 R42, P1, PT, R42, UR42, RZ ;  /* 0x0000002a2a2a7c10 */ /* 0x000fe4000ff3e0ff */
[----:B-----5:R-:W-:Y:S02]  /*0ff0*/  FSETP.GTU.FTZ.AND P0, PT, R40, R3, PT ;  /* 0x000000032800720b */ /* 0x020fe40003f1c000 */
[----:B------:R-:W-:Y:S02]  /*1000*/  IADD3.X R43, PT, PT, R41, UR43, RZ, P1, !PT ;  /* 0x0000002b292b7c10 */ /* 0x000fe40008ffe4ff */
[----:B------:R-:W-:-:S05]  /*1010*/  SEL R3, RZ, 0x1, P0 ;  /* 0x00000001ff037807 */ /* 0x000fca0000000000 */
[----:B------:R1:W-:Y:S04]  /*1020*/  STG.E.U8 desc[UR36][R42.64], R3 ;  /* 0x000000032a007986 */ /* 0x0003e8000c101124 */
.L_x_8738:
[----:B---34-:R-:W-:Y:S05]  /*1030*/  BSYNC.RELIABLE B7 ;  /* 0x0000000000077941 */ /* 0x018fea0003800100 */
.L_x_8737:
        /* <DEDUP_REMOVED lines=23> */
.L_x_8745:
[----:B------:R0:W5:Y:S02]  /*11b0*/  LDG.E R3, desc[UR36][R22.64] ;  /* 0x0000002416037981 */ /* 0x000164000c1e1900 */
.L_x_8744:
[----:B------:R-:W-:Y:S05]  /*11c0*/  BSYNC.RECONVERGENT B6 ;  /* 0x0000000000067941 */ /* 0x000fea0003800200 */
.L_x_8743:
[----:B------:R-:W-:Y:S02]  /*11d0*/  IADD3 R4, P1, PT, R24, UR42, RZ ;  /* 0x0000002a18047c10 */ /* 0x000fe4000ff3e0ff */
[----:B-----5:R-:W-:Y:S02]  /*11e0*/  FSETP.GTU.FTZ.AND P0, PT, R38, R3, PT ;  /* 0x000000032600720b */ /* 0x020fe40003f1c000 */
[----:B------:R-:W-:Y:S02]  /*11f0*/  IADD3.X R5, PT, PT, R33, UR43, RZ, P1, !PT ;  /* 0x0000002b21057c10 */ /* 0x000fe40008ffe4ff */
[----:B------:R-:W-:-:S05]  /*1200*/  SEL R3, RZ, 0x1, P0 ;  /* 0x00000001ff037807 */ /* 0x000fca0000000000 */
[----:B------:R1:W-:Y:S04]  /*1210*/  STG.E.U8 desc[UR36][R4.64], R3 ;  /* 0x0000000304007986 */ /* 0x0003e8000c101124 */
.L_x_10394:
        /* <DEDUP_REMOVED lines=23> */
.L_x_8748:
[----:B------:R0:W5:Y:S02]  /*1390*/  LDG.E R0, desc[UR36][R22.64] ;  /* 0x0000002416007981 */ /* 0x000164000c1e1900 */
.L_x_8747:
[----:B------:R-:W-:Y:S05]  /*13a0*/  BSYNC.RECONVERGENT B6 ;  /* 0x0000000000067941 */ /* 0x000fea0003800200 */
.L_x_8746:
[----:B------:R-:W-:Y:S02]  /*13b0*/  IADD3 R2, P1, PT, R28, UR42, RZ ;  /* 0x0000002a1c027c10 */ /* 0x000fe4000ff3e0ff */
[----:B-----5:R-:W-:Y:S02]  /*13c0*/  FSETP.GTU.FTZ.AND P0, PT, R37, R0, PT ;  /* 0x000000002500720b */ /* 0x020fe40003f1c000 */
[----:B-1----:R-:W-:Y:S02]  /*13d0*/  IADD3.X R3, PT, PT, R16, UR43, RZ, P1, !PT ;  /* 0x0000002b10037c10 */ /* 0x002fe40008ffe4ff */
[----:B------:R-:W-:-:S05]  /*13e0*/  SEL R5, RZ, 0x1, P0 ;  /* 0x00000001ff057807 */ /* 0x000fca0000000000 */
[----:B------:R1:W-:Y:S04]  /*13f0*/  STG.E.U8 desc[UR36][R2.64], R5 ;  /* 0x0000000502007986 */ /* 0x0003e8000c101124 */
.L_x_10393:
[----:B------:R-:W-:Y:S05]  /*1400*/  BSYNC.RELIABLE B8 ;  /* 0x0000000000087941 */ /* 0x000fea0003800100 */
.L_x_8735:
        /* <DEDUP_REMOVED lines=23> */
.L_x_8751:
[----:B------:R2:W5:Y:S02]  /*1580*/  LDG.E R0, desc[UR36][R16.64] ;  /* 0x0000002410007981 */ /* 0x000564000c1e1900 */
.L_x_8750:
[----:B------:R-:W-:Y:S05]  /*1590*/  BSYNC.RECONVERGENT B6 ;  /* 0x0000000000067941 */ /* 0x000fea0003800200 */
.L_x_8749:
[----:B-1----:R-:W-:Y:S02]  /*15a0*/  IADD3 R2, P1, PT, R29, UR42, RZ ;  /* 0x0000002a1d027c10 */ /* 0x002fe4000ff3e0ff */
[----:B-----5:R-:W-:Y:S02]  /*15b0*/  FSETP.GTU.FTZ.AND P0, PT, R35, R0, PT ;  /* 0x000000002300720b */ /* 0x020fe40003f1c000 */
[----:B------:R-:W-:Y:S02]  /*15c0*/  IADD3.X R3, PT, PT, R26, UR43, RZ, P1, !PT ;  /* 0x0000002b1a037c10 */ /* 0x000fe40008ffe4ff */
[----:B------:R-:W-:-:S05]  /*15d0*/  SEL R5, RZ, 0x1, P0 ;  /* 0x00000001ff057807 */ /* 0x000fca0000000000 */
[----:B------:R1:W-:Y:S01]  /*15e0*/  STG.E.U8 desc[UR36][R2.64], R5 ;  /* 0x0000000502007986 */ /* 0x0003e2000c101124 */
[----:B------:R-:W-:Y:S05]  /*15f0*/  BRA `(.L_x_8739) ;  /* 0x0000000000047947 */ /* 0x000fea0003800000 */
.L_x_10395:
[----:B------:R-:W-:Y:S05]  /*1600*/  BREAK.RELIABLE B8 ;  /* 0x0000000000087942 */ /* 0x000fea0003800100 */
.L_x_8739:
[----:B---34-:R-:W-:Y:S05]  /*1610*/  BSYNC.RECONVERGENT B9 ;  /* 0x0000000000097941 */ /* 0x018fea0003800200 */
.L_x_8734:
[----:B------:R-:W-:-:S13]  /*1620*/  ISETP.NE.AND P0, PT, R39, RZ, PT ;  /* 0x000000ff2700720c */ /* 0x000fda0003f05270 */
[----:B------:R-:W-:Y:S05]  /*1630*/  @!P0 BRA `(.L_x_8752) ;  /* 0xffffffe800cc8947 */ /* 0x000fea000383ffff */
[----:B------:R-:W-:Y:S05]  /*1640*/  BSYNC.RECONVERGENT B10 ;  /* 0x00000000000a7941 */ /* 0x000fea0003800200 */
.L_x_8731:
[----:B------:R-:W-:Y:S05]  /*1650*/  EXIT ;  /* 0x000000000000794d */ /* 0x000fea0003800000 */
.L_x_8753:
        /* <DEDUP_REMOVED lines=10> */
.L_x_10666:


//--------------------- .text._ZN2at4cuda57_GLOBAL__N__cd6b329d_24_DistributionBernoulli_cu_7537a20d21kernelPointwiseApply2IZNS_6native9templates4cuda28bernoulli_tensor_cuda_kernelIhfEEvRKNS_10TensorBaseES9_NS_15PhiloxCudaStateEEUliRhSB_SB_SB_RKfSD_SD_SD_E_hSC_jLin1ELin1ELi4ELi512ELi2EEEvNS0_6detail10TensorInfoIT0_T2_EENSG_IT1_SI_EESI_T_ --------------------------
	.section	.text._ZN2at4cuda57_GLOBAL__N__cd6b329d_24_DistributionBernoulli_cu_7537a20d21kernelPointwiseApply2IZNS_6native9templates4cuda28bernoulli_tensor_cuda_kernelIhfEEvRKNS_10TensorBaseES9_NS_15PhiloxCudaStateEEUliRhSB_SB_SB_RKfSD_SD_SD_E_hSC_jLin1ELin1ELi4ELi512ELi2EEEvNS0_6detail10TensorInfoIT0_T2_EENSG_IT1_SI_EESI_T_,"ax",@progbits
	.align	128
.text._ZN2at4cuda57_GLOBAL__N__cd6b329d_24_DistributionBernoulli_cu_7537a20d21kernelPointwiseApply2IZNS_6native9templates4cuda28bernoulli_tensor_cuda_kernelIhfEEvRKNS_10TensorBaseES9_NS_15PhiloxCudaStateEEUliRhSB_SB_SB_RKfSD_SD_SD_E_hSC_jLin1ELin1ELi4ELi512ELi2EEEvNS0_6detail10TensorInfoIT0_T2_EENSG_IT1_SI_EESI_T_:
        .type           _ZN2at4cuda57_GLOBAL__N__cd6b329d_24_DistributionBernoulli_cu_7537a20d21kernelPointwiseApply2IZNS_6native9templates4cuda28bernoulli_tensor_cuda_kernelIhfEEvRKNS_10TensorBaseES9_NS_15PhiloxCudaStateEEUliRhSB_SB_SB_RKfSD_SD_SD_E_hSC_jLin1ELin1ELi4ELi512ELi2EEEvNS0_6detail10TensorInfoIT0_T2_EENSG_IT1_SI_EESI_T_,@function
        .size           _ZN2at4cuda57_GLOBAL__N__cd6b329d_24_DistributionBernoulli_cu_7537a20d21kernelPointwiseApply2IZNS_6native9templates4cuda28bernoulli_tensor_cuda_kernelIhfEEvRKNS_10TensorBaseES9_NS_15PhiloxCudaStateEEUliRhSB_SB_SB_RKfSD_SD_SD_E_hSC_jLin1ELin1ELi4ELi512ELi2EEEvNS0_6detail10TensorInfoIT0_T2_EENSG_IT1_SI_EESI_T_,(.L_x_10667 - _ZN2at4cuda57_GLOBAL__N__cd6b329d_24_DistributionBernoulli_cu_7537a20d21kernelPointwiseApply2IZNS_6native9templates4cuda28bernoulli_tensor_cuda_kernelIhfEEvRKNS_10TensorBaseES9_NS_15PhiloxCudaStateEEUliRhSB_SB_SB_RKfSD_SD_SD_E_hSC_jLin1ELin1ELi4ELi512ELi2EEEvNS0_6detail10TensorInfoIT0_T2_EENSG_IT1_SI_EESI_T_)
        .other          _ZN2at4cuda57_GLOBAL__N__cd6b329d_24_DistributionBernoulli_cu_7537a20d21kernelPointwiseApply2IZNS_6native9templates4cuda28bernoulli_tensor_cuda_kernelIhfEEvRKNS_10TensorBaseES9_NS_15PhiloxCudaStateEEUliRhSB_SB_SB_RKfSD_SD_SD_E_hSC_jLin1ELin1ELi4ELi512ELi2EEEvNS0_6detail10TensorInfoIT0_T2_EENSG_IT1_SI_EESI_T_,@"STO_CUDA_ENTRY STV_DEFAULT"
_ZN2at4cuda57_GLOBAL__N__cd6b329d_24_DistributionBernoulli_cu_7537a20d21kernelPointwiseApply2IZNS_6native9templates4cuda28bernoulli_tensor_cuda_kernelIhfEEvRKNS_10TensorBaseES9_NS_15PhiloxCudaStateEEUliRhSB_SB_SB_RKfSD_SD_SD_E_hSC_jLin1ELin1ELi4ELi512ELi2EEEvNS0_6detail10TensorInfoIT0_T2_EENSG_IT1_SI_EESI_T_:
        /* <DEDUP_REMOVED lines=13> */
.L_x_8823:
        /* <DEDUP_REMOVED lines=46> */
.L_x_8759:
        /* <DEDUP_REMOVED lines=205> */
.L_x_8758:
[----:B------:R-:W-:-:S07]  /*1080*/  IADD3 R23, PT, PT, R23, 0x4, RZ ;  /* 0x0000000417177810 */ /* 0x000fce0007ffe0ff */
.L_x_8757:
        /* <DEDUP_REMOVED lines=106> */
.L_x_8760:
        /* <DEDUP_REMOVED lines=55> */
.L_x_8761:
        /* <DEDUP_REMOVED lines=27> */
.L_x_8756:
        /* <DEDUP_REMOVED lines=18> */
.L_x_8764:
        /* <DEDUP_REMOVED lines=206> */
.L_x_8763:
        /* <DEDUP_REMOVED lines=106> */
.L_x_8765:
        /* <DEDUP_REMOVED lines=56> */
.L_x_8766:
        /* <DEDUP_REMOVED lines=28> */
.L_x_8762:
[----:B------:R-:W0:Y:S01]  /*3630*/  LDCU UR4, c[0x0][0x4c4] ;  /* 0x00009880ff0477ac */ /* 0x000e220008000800 */
[----:B------:R-:W-:Y:S01]  /*3640*/  IMAD.MOV.U32 R17, RZ, RZ, RZ ;  /* 0x000000ffff117224 */ /* 0x000fe200078e00ff */
[----:B------:R-:W-:Y:S01]  /*3650*/  MOV R25, RZ ;  /* 0x000000ff00197202 */ /* 0x000fe20000000f00 */
[----:B0-----:R-:W-:-:S07]  /*3660*/  IMAD R24, R23, UR4, R24 ;  /* 0x0000000417187c24 */ /* 0x001fce000f8e0218 */
.L_x_8755:
[----:B-1----:R-:W-:Y:S05]  /*3670*/  BSYNC.RECONVERGENT B0 ;  /* 0x0000000000007941 */ /* 0x002fea0003800200 */
.L_x_8754:
        /* <DEDUP_REMOVED lines=23> */
.L_x_8771:
        /* <DEDUP_REMOVED lines=205> */
.L_x_8770:
        /* <DEDUP_REMOVED lines=105> */
.L_x_8772:
        /* <DEDUP_REMOVED lines=55> */
.L_x_8773:
        /* <DEDUP_REMOVED lines=27> */
.L_x_8769:
        /* <DEDUP_REMOVED lines=15> */
.L_x_8776:
        /* <DEDUP_REMOVED lines=206> */
.L_x_8775:
        /* <DEDUP_REMOVED lines=106> */
.L_x_8777:
        /* <DEDUP_REMOVED lines=56> */
.L_x_8778:
        /* <DEDUP_REMOVED lines=28> */
.L_x_8774:
[----:B------:R-:W0:Y:S01]  /*6a20*/  LDCU UR4, c[0x0][0x4c4] ;  /* 0x00009880ff0477ac */ /* 0x000e220008000800 */
[----:B------:R-:W-:Y:S02]  /*6a30*/  HFMA2 R23, -RZ, RZ, 0, 0 ;  /* 0x00000000ff177431 */ /* 0x000fe400000001ff */
[----:B0-----:R-:W-:Y:S02]  /*6a40*/  IMAD R26, R26, UR4, R27 ;  /* 0x000000041a1a7c24 */ /* 0x001fe4000f8e021b */
[----:B------:R-:W-:-:S07]  /*6a50*/  IMAD.MOV.U32 R27, RZ, RZ, RZ ;  /* 0x000000ffff1b7224 */ /* 0x000fce00078e00ff */
.L_x_8768:
[----:B------:R-:W-:Y:S05]  /*6a60*/  BSYNC.RECONVERGENT B0 ;  /* 0x0000000000007941 */ /* 0x000fea0003800200 */
.L_x_8767:
        /* <DEDUP_REMOVED lines=22> */
.L_x_8783:
        /* <DEDUP_REMOVED lines=205> */
.L_x_8782:
        /* <DEDUP_REMOVED lines=106> */
.L_x_8784:
        /* <DEDUP_REMOVED lines=55> */
.L_x_8785:
        /* <DEDUP_REMOVED lines=27> */
.L_x_8781:
        /* <DEDUP_REMOVED lines=15> */
.L_x_8788:
        /* <DEDUP_REMOVED lines=205> */
.L_x_8787:
        /* <DEDUP_REMOVED lines=107> */
.L_x_8789:
        /* <DEDUP_REMOVED lines=56> */
.L_x_8790:
        /* <DEDUP_REMOVED lines=28> */
.L_x_8786:
[----:B------:R-:W0:Y:S01]  /*9e10*/  LDCU UR4, c[0x0][0x4c4] ;  /* 0x00009880ff0477ac */ /* 0x000e220008000800 */
[----:B------:R-:W-:Y:S02]  /*9e20*/  HFMA2 R29, -RZ, RZ, 0, 0 ;  /* 0x00000000ff1d7431 */ /* 0x000fe400000001ff */
[----:B0-----:R-:W-:Y:S02]  /*9e30*/  IMAD R30, R30, UR4, R31 ;  /* 0x000000041e1e7c24 */ /* 0x001fe4000f8e021f */
[----:B------:R-:W-:-:S07]  /*9e40*/  IMAD.MOV.U32 R31, RZ, RZ, RZ ;  /* 0x000000ffff1f7224 */ /* 0x000fce00078e00ff */
.L_x_8780:
[----:B------:R-:W-:Y:S05]  /*9e50*/  BSYNC.RECONVERGENT B0 ;  /* 0x0000000000007941 */ /* 0x000fea0003800200 */
.L_x_8779:
        /* <DEDUP_REMOVED lines=22> */
.L_x_8795:
        /* <DEDUP_REMOVED lines=204> */
.L_x_8794:
        /* <DEDUP_REMOVED lines=105> */
.L_x_8796:
        /* <DEDUP_REMOVED lines=55> */
.L_x_8797:
        /* <DEDUP_REMOVED lines=27> */
.L_x_8793:
        /* <DEDUP_REMOVED lines=15> */
.L_x_8800:
        /* <DEDUP_REMOVED lines=206> */
.L_x_8799:
        /* <DEDUP_REMOVED lines=106> */
.L_x_8801:
        /* <DEDUP_REMOVED lines=56> */
.L_x_8802:
        /* <DEDUP_REMOVED lines=28> */
.L_x_8798:
[----:B------:R-:W0:Y:S01]  /*d1e0*/  LDCU UR4, c[0x0][0x4c4] ;  /* 0x00009880ff0477ac */ /* 0x000e220008000800 */
[----:B------:R-:W-:Y:S01]  /*d1f0*/  IMAD.MOV.U32 R33, RZ, RZ, RZ ;  /* 0x000000ffff217224 */ /* 0x000fe200078e00ff */
[----:B------:R-:W-:Y:S01]  /*d200*/  MOV R13, RZ ;  /* 0x000000ff000d7202 */ /* 0x000fe20000000f00 */
[----:B0-----:R-:W-:-:S07]  /*d210*/  IMAD R12, R14, UR4, R9 ;  /* 0x000000040e0c7c24 */ /* 0x001fce000f8e0209 */
.L_x_8792:
[----:B------:R-:W-:Y:S05]  /*d220*/  BSYNC.RECONVERGENT B0 ;  /* 0x0000000000007941 */ /* 0x000fea0003800200 */
.L_x_8791:
        /* <DEDUP_REMOVED lines=125> */
.L_x_8803:
        /* <DEDUP_REMOVED lines=8> */
.L_x_8804:
        /* <DEDUP_REMOVED lines=19> */
.L_x_10396:
[----:B------:R-:W-:Y:S05]  /*dbb0*/  BRX R2 -0xdbc0                                                                                                                                                                                                                                                                                                                                                                                                                                                                               (*"BRANCH_TARGETS .L_x_10397,.L_x_10398,.L_x_10399"*) ;  /* 0xffffff2402107949 */ /* 0x000fea000383ffff */
.L_x_8807:
        /* <DEDUP_REMOVED lines=31> */
.L_x_8813:
[----:B------:R0:W5:Y:S02]  /*ddb0*/  LDG.E R0, desc[UR36][R36.64] ;  /* 0x0000002424007981 */ /* 0x000164000c1e1900 */
.L_x_8812:
[----:B------:R-:W-:Y:S05]  /*ddc0*/  BSYNC.RECONVERGENT B6 ;  /* 0x0000000000067941 */ /* 0x000fea0003800200 */
.L_x_8811:
[----:B------:R-:W1:Y:S01]  /*ddd0*/  LDCU.64 UR4, c[0x0][0x380] ;  /* 0x00007000ff0477ac */ /* 0x000e620008000a00 */
[----:B-----5:R-:W-:-:S04]  /*dde0*/  FSETP.GTU.FTZ.AND P0, PT, R41, R0, PT ;  /* 0x000000002900720b */ /* 0x020fc80003f1c000 */
[----:B------:R-:W-:Y:S02]  /*ddf0*/  SEL R5, RZ, 0x1, P0 ;  /* 0x00000001ff057807 */ /* 0x000fe40000000000 */
[----:B-1----:R-:W-:-:S04]  /*de00*/  IADD3 R2, P1, PT, R32, UR4, RZ ;  /* 0x0000000420027c10 */ /* 0x002fc8000ff3e0ff */
[----:B------:R-:W-:-:S05]  /*de10*/  IADD3.X R3, PT, PT, R33, UR5, RZ, P1, !PT ;  /* 0x0000000521037c10 */ /* 0x000fca0008ffe4ff */
[----:B------:R1:W-:Y:S04]  /*de20*/  STG.E.U8 desc[UR36][R2.64], R5 ;  /* 0x0000000502007986 */ /* 0x0003e8000c101124 */
.L_x_8809:
[----:B------:R-:W-:Y:S05]  /*de30*/  BSYNC.RELIABLE B7 ;  /* 0x0000000000077941 */ /* 0x000fea0003800100 */
.L_x_8808:
        /* <DEDUP_REMOVED lines=24> */
.L_x_8816:
[----:B------:R2:W5:Y:S02]  /*dfc0*/  LDG.E R0, desc[UR36][R32.64] ;  /* 0x0000002420007981 */ /* 0x000564000c1e1900 */
.L_x_8815:
[----:B------:R-:W-:Y:S05]  /*dfd0*/  BSYNC.RECONVERGENT B6 ;  /* 0x0000000000067941 */ /* 0x000fea0003800200 */
.L_x_8814:
[----:B------:R-:W3:Y:S01]  /*dfe0*/  LDCU.64 UR4, c[0x0][0x380] ;  /* 0x00007000ff0477ac */ /* 0x000ee20008000a00 */
[----:B-----5:R-:W-:-:S04]  /*dff0*/  FSETP.GTU.FTZ.AND P0, PT, R39, R0, PT ;  /* 0x000000002700720b */ /* 0x020fc80003f1c000 */
[----:B-1----:R-:W-:Y:S02]  /*e000*/  SEL R5, RZ, 0x1, P0 ;  /* 0x00000001ff057807 */ /* 0x002fe40000000000 */
[----:B---3--:R-:W-:-:S04]  /*e010*/  IADD3 R2, P1, PT, R28, UR4, RZ ;  /* 0x000000041c027c10 */ /* 0x008fc8000ff3e0ff */
[----:B------:R-:W-:-:S05]  /*e020*/  IADD3.X R3, PT, PT, R29, UR5, RZ, P1, !PT ;  /* 0x000000051d037c10 */ /* 0x000fca0008ffe4ff */
[----:B------:R1:W-:Y:S04]  /*e030*/  STG.E.U8 desc[UR36][R2.64], R5 ;  /* 0x0000000502007986 */ /* 0x0003e8000c101124 */
.L_x_10398:
        /* <DEDUP_REMOVED lines=24> */
.L_x_8819:
[----:B------:R1:W5:Y:S02]  /*e1c0*/  LDG.E R3, desc[UR36][R28.64] ;  /* 0x000000241c037981 */ /* 0x000364000c1e1900 */
.L_x_8818:
[----:B------:R-:W-:Y:S05]  /*e1d0*/  BSYNC.RECONVERGENT B6 ;  /* 0x0000000000067941 */ /* 0x000fea0003800200 */
.L_x_8817:
[----:B------:R-:W3:Y:S01]  /*e1e0*/  LDCU.64 UR4, c[0x0][0x380] ;  /* 0x00007000ff0477ac */ /* 0x000ee20008000a00 */
[----:B-----5:R-:W-:-:S04]  /*e1f0*/  FSETP.GTU.FTZ.AND P0, PT, R38, R3, PT ;  /* 0x000000032600720b */ /* 0x020fc80003f1c000 */
[----:B------:R-:W-:Y:S02]  /*e200*/  SEL R5, RZ, 0x1, P0 ;  /* 0x00000001ff057807 */ /* 0x000fe40000000000 */
[----:B---3--:R-:W-:-:S04]  /*e210*/  IADD3 R2, P1, PT, R22, UR4, RZ ;  /* 0x0000000416027c10 */ /* 0x008fc8000ff3e0ff */
[----:B------:R-:W-:-:S05]  /*e220*/  IADD3.X R3, PT, PT, R23, UR5, RZ, P1, !PT ;  /* 0x0000000517037c10 */ /* 0x000fca0008ffe4ff */
[----:B------:R3:W-:Y:S04]  /*e230*/  STG.E.U8 desc[UR36][R2.64], R5 ;  /* 0x0000000502007986 */ /* 0x0007e8000c101124 */
.L_x_10397:
[----:B------:R-:W-:Y:S05]  /*e240*/  BSYNC.RELIABLE B8 ;  /* 0x0000000000087941 */ /* 0x000fea0003800100 */
.L_x_8806:
        /* <DEDUP_REMOVED lines=24> */
.L_x_8822:
[----:B------:R4:W5:Y:S02]  /*e3d0*/  LDG.E R0, desc[UR36][R22.64] ;  /* 0x0000002416007981 */ /* 0x000964000c1e1900 */
.L_x_8821:
[----:B------:R-:W-:Y:S05]  /*e3e0*/  BSYNC.RECONVERGENT B6 ;  /* 0x0000000000067941 */ /* 0x000fea0003800200 */
.L_x_8820:
[----:B------:R-:W0:Y:S01]  /*e3f0*/  LDCU.64 UR4, c[0x0][0x380] ;  /* 0x00007000ff0477ac */ /* 0x000e220008000a00 */
[----:B-----5:R-:W-:-:S04]  /*e400*/  FSETP.GTU.FTZ.AND P0, PT, R35, R0, PT ;  /* 0x000000002300720b */ /* 0x020fc80003f1c000 */
[----:B---3--:R-:W-:Y:S02]  /*e410*/  SEL R5, RZ, 0x1, P0 ;  /* 0x00000001ff057807 */ /* 0x008fe40000000000 */
[----:B0-----:R-:W-:-:S04]  /*e420*/  IADD3 R2, P1, PT, R16, UR4, RZ ;  /* 0x0000000410027c10 */ /* 0x001fc8000ff3e0ff */
[----:B------:R-:W-:-:S05]  /*e430*/  IADD3.X R3, PT, PT, R17, UR5, RZ, P1, !PT ;  /* 0x0000000511037c10 */ /* 0x000fca0008ffe4ff */
[----:B------:R0:W-:Y:S01]  /*e440*/  STG.E.U8 desc[UR36][R2.64], R5 ;  /* 0x0000000502007986 */ /* 0x0001e2000c101124 */
[----:B------:R-:W-:Y:S05]  /*e450*/  BRA `(.L_x_8810) ;  /* 0x0000000000047947 */ /* 0x000fea0003800000 */
.L_x_10399:
[----:B------:R-:W-:Y:S05]  /*e460*/  BREAK.RELIABLE B8 ;  /* 0x0000000000087942 */ /* 0x000fea0003800100 */
.L_x_8810:
[----:B------:R-:W-:Y:S05]  /*e470*/  BSYNC.RECONVERGENT B9 ;  /* 0x0000000000097941 */ /* 0x000fea0003800200 */
.L_x_8805:
        /* <DEDUP_REMOVED lines=8> */
.L_x_8824:
        /* <DEDUP_REMOVED lines=16> */
.L_x_10667:


//--------------------- .text._ZN2at4cuda57_GLOBAL__N__cd6b329d_24_DistributionBernoulli_cu_7537a20d21kernelPointwiseApply2IZNS_6native9templates4cuda28bernoulli_tensor_cuda_kernelIhfEEvRKNS_10TensorBaseES9_NS_15PhiloxCudaStateEEUliRhSB_SB_SB_RKfSD_SD_SD_E_hSC_jLin1ELi2ELi4ELi512ELi2EEEvNS0_6detail10TensorInfoIT0_T2_EENSG_IT1_SI_EESI_T_ --------------------------
	.section	.text._ZN2at4cuda57_GLOBAL__N__cd6b329d_24_DistributionBernoulli_cu_7537a20d21kernelPointwiseApply2IZNS_6native9templates4cuda28bernoulli_tensor_cuda_kernelIhfEEvRKNS_10TensorBaseES9_NS_15PhiloxCudaStateEEUliRhSB_SB_SB_RKfSD_SD_SD_E_hSC_jLin1ELi2ELi4ELi512ELi2EEEvNS0_6detail10TensorInfoIT0_T2_EENSG_IT1_SI_EESI_T_,"ax",@progbits
	.align	128
.text._ZN2at4cuda57_GLOBAL__N__cd6b329d_24_DistributionBernoulli_cu_7537a20d21kernelPointwiseApply2IZNS_6native9templates4cuda28bernoulli_tensor_cuda_kernelIhfEEvRKNS_10TensorBaseES9_NS_15PhiloxCudaStateEEUliRhSB_SB_SB_RKfSD_SD_SD_E_hSC_jLin1ELi2ELi4ELi512ELi2EEEvNS0_6detail10TensorInfoIT0_T2_EENSG_IT1_SI_EESI_T_:
        .type           _ZN2at4cuda57_GLOBAL__N__cd6b329d_24_DistributionBernoulli_cu_7537a20d21kernelPointwiseApply2IZNS_6native9templates4cuda28bernoulli_tensor_cuda_kernelIhfEEvRKNS_10TensorBaseES9_NS_15PhiloxCudaStateEEUliRhSB_SB_SB_RKfSD_SD_SD_E_hSC_jLin1ELi2ELi4ELi512ELi2EEEvNS0_6detail10TensorInfoIT0_T2_EENSG_IT1_SI_EESI_T_,@function
        .size           _ZN2at4cuda57_GLOBAL__N__cd6b329d_24_DistributionBernoulli_cu_7537a20d21kernelPointwiseApply2IZNS_6native9templates4cuda28bernoulli_tensor_cuda_kernelIhfEEvRKNS_10TensorBaseES9_NS_15PhiloxCudaStateEEUliRhSB_SB_SB_RKfSD_SD_SD_E_hSC_jLin1ELi2ELi4ELi512ELi2EEEvNS0_6detail10TensorInfoIT0_T2_EENSG_IT1_SI_EESI_T_,(.L_x_10668 - _ZN2at4cuda57_GLOBAL__N__cd6b329d_24_DistributionBernoulli_cu_7537a20d21kernelPointwiseApply2IZNS_6native9templates4cuda28bernoulli_tensor_cuda_kernelIhfEEvRKNS_10TensorBaseES9_NS_15PhiloxCudaStateEEUliRhSB_SB_SB_RKfSD_SD_SD_E_hSC_jLin1ELi2ELi4ELi512ELi2EEEvNS0_6detail10TensorInfoIT0_T2_EENSG_IT1_SI_EESI_T_)
        .other          _ZN2at4cuda57_GLOBAL__N__cd6b329d_24_DistributionBernoulli_cu_7537a20d21kernelPointwiseApply2IZNS_6native9templates4cuda28bernoulli_tensor_cuda_kernelIhfEEvRKNS_10TensorBaseES9_NS_15PhiloxCudaStateEEUliRhSB_SB_SB_RKfSD_SD_SD_E_hSC_jLin1ELi2ELi4ELi512ELi2EEEvNS0_6detail10TensorInfoIT0_T2_EENSG_IT1_SI_EESI_T_,@"STO_CUDA_ENTRY STV_DEFAULT"
_ZN2at4cuda57_GLOBAL__N__cd6b329d_24_DistributionBernoulli_cu_7537a20d21kernelPointwiseApply2IZNS_6native9templates4cuda28bernoulli_tensor_cuda_kernelIhfEEvRKNS_10TensorBaseES9_NS_15PhiloxCudaStateEEUliRhSB_SB_SB_RKfSD_SD_SD_E_hSC_jLin1ELi2ELi4ELi512ELi2EEEvNS0_6detail10TensorInfoIT0_T2_EENSG_IT1_SI_EESI_T_:
        /* <DEDUP_REMOVED lines=13> */
.L_x_8874:
        /* <DEDUP_REMOVED lines=34> */
.L_x_8830:
        /* <DEDUP_REMOVED lines=205> */
.L_x_8829:
[----:B------:R-:W-:-:S07]  /*0fc0*/  VIADD R8, R8, 0x4 ;  /* 0x0000000408087836 */ /* 0x000fce0000000000 */
.L_x_8828:
        /* <DEDUP_REMOVED lines=106> */
.L_x_8831:
        /* <DEDUP_REMOVED lines=55> */
.L_x_8832:
        /* <DEDUP_REMOVED lines=27> */
.L_x_8827:
        /* <DEDUP_REMOVED lines=29> */
.L_x_8826:
[----:B-1----:R-:W-:Y:S05]  /*1d60*/  BSYNC.RECONVERGENT B0 ;  /* 0x0000000000007941 */ /* 0x002fea0003800200 */
.L_x_8825:
        /* <DEDUP_REMOVED lines=23> */
.L_x_8837:
        /* <DEDUP_REMOVED lines=205> */
.L_x_8836:
        /* <DEDUP_REMOVED lines=105> */
.L_x_8838:
        /* <DEDUP_REMOVED lines=55> */
.L_x_8839:
        /* <DEDUP_REMOVED lines=27> */
.L_x_8835:
        /* <DEDUP_REMOVED lines=29> */
.L_x_8834:
[----:B------:R-:W-:Y:S05]  /*3930*/  BSYNC.RECONVERGENT B0 ;  /* 0x0000000000007941 */ /* 0x000fea0003800200 */
.L_x_8833:
        /* <DEDUP_REMOVED lines=22> */
.L_x_8844:
        /* <DEDUP_REMOVED lines=205> */
.L_x_8843:
        /* <DEDUP_REMOVED lines=106> */
.L_x_8845:
        /* <DEDUP_REMOVED lines=55> */
.L_x_8846:
        /* <DEDUP_REMOVED lines=27> */
.L_x_8842:
        /* <DEDUP_REMOVED lines=29> */
.L_x_8841:
[----:B------:R-:W-:Y:S05]  /*5500*/  BSYNC.RECONVERGENT B0 ;  /* 0x0000000000007941 */ /* 0x000fea0003800200 */
.L_x_8840:
        /* <DEDUP_REMOVED lines=22> */
.L_x_8851:
        /* <DEDUP_REMOVED lines=205> */
.L_x_8850:
        /* <DEDUP_REMOVED lines=105> */
.L_x_8852:
        /* <DEDUP_REMOVED lines=55> */
.L_x_8853:
        /* <DEDUP_REMOVED lines=27> */
.L_x_8849:
        /* <DEDUP_REMOVED lines=29> */
.L_x_8848:
[----:B------:R-:W-:Y:S05]  /*70c0*/  BSYNC.RECONVERGENT B0 ;  /* 0x0000000000007941 */ /* 0x000fea0003800200 */
.L_x_8847:
        /* <DEDUP_REMOVED lines=125> */
.L_x_8854:
        /* <DEDUP_REMOVED lines=8> */
.L_x_8855:
        /* <DEDUP_REMOVED lines=19> */
.L_x_10400:
[----:B------:R-:W-:Y:S05]  /*7a50*/  BRX R2 -0x7a60                                                                                                                                                                                                                                                                                                                                                                                                                                                                               (*"BRANCH_TARGETS .L_x_10401,.L_x_10402,.L_x_10403"*) ;  /* 0xffffff8402687949 */ /* 0x000fea000383ffff */
.L_x_8858:
        /* <DEDUP_REMOVED lines=31> */
.L_x_8864:
[----:B------:R0:W5:Y:S02]  /*7c50*/  LDG.E R0, desc[UR36][R16.64] ;  /* 0x0000002410007981 */ /* 0x000164000c1e1900 */
.L_x_8863:
[----:B------:R-:W-:Y:S05]  /*7c60*/  BSYNC.RECONVERGENT B6 ;  /* 0x0000000000067941 */ /* 0x000fea0003800200 */
.L_x_8862:
[----:B------:R-:W1:Y:S01]  /*7c70*/  LDCU.64 UR4, c[0x0][0x380] ;  /* 0x00007000ff0477ac */ /* 0x000e620008000a00 */
[----:B-----5:R-:W-:-:S04]  /*7c80*/  FSETP.GTU.FTZ.AND P0, PT, R41, R0, PT ;  /* 0x000000002900720b */ /* 0x020fc80003f1c000 */
[----:B------:R-:W-:Y:S02]  /*7c90*/  SEL R5, RZ, 0x1, P0 ;  /* 0x00000001ff057807 */ /* 0x000fe40000000000 */
[----:B-1----:R-:W-:-:S04]  /*7ca0*/  IADD3 R2, P1, PT, R18, UR4, RZ ;  /* 0x0000000412027c10 */ /* 0x002fc8000ff3e0ff */
[----:B------:R-:W-:-:S05]  /*7cb0*/  IADD3.X R3, PT, PT, R19, UR5, RZ, P1, !PT ;  /* 0x0000000513037c10 */ /* 0x000fca0008ffe4ff */
[----:B------:R1:W-:Y:S04]  /*7cc0*/  STG.E.U8 desc[UR36][R2.64], R5 ;  /* 0x0000000502007986 */ /* 0x0003e8000c101124 */
.L_x_8860:
[----:B------:R-:W-:Y:S05]  /*7cd0*/  BSYNC.RELIABLE B7 ;  /* 0x0000000000077941 */ /* 0x000fea0003800100 */
.L_x_8859:
        /* <DEDUP_REMOVED lines=24> */
.L_x_8867:
[----:B------:R0:W5:Y:S02]  /*7e60*/  LDG.E R0, desc[UR36][R16.64] ;  /* 0x0000002410007981 */ /* 0x000164000c1e1900 */
.L_x_8866:
[----:B------:R-:W-:Y:S05]  /*7e70*/  BSYNC.RECONVERGENT B6 ;  /* 0x0000000000067941 */ /* 0x000fea0003800200 */
.L_x_8865:
[----:B------:R-:W2:Y:S01]  /*7e80*/  LDCU.64 UR4, c[0x0][0x380] ;  /* 0x00007000ff0477ac */ /* 0x000ea20008000a00 */
[----:B-----5:R-:W-:-:S04]  /*7e90*/  FSETP.GTU.FTZ.AND P0, PT, R39, R0, PT ;  /* 0x000000002700720b */ /* 0x020fc80003f1c000 */
[----:B-1----:R-:W-:Y:S02]  /*7ea0*/  SEL R5, RZ, 0x1, P0 ;  /* 0x00000001ff057807 */ /* 0x002fe40000000000 */
[----:B--2---:R-:W-:-:S04]  /*7eb0*/  IADD3 R2, P1, PT, R24, UR4, RZ ;  /* 0x0000000418027c10 */ /* 0x004fc8000ff3e0ff */
[----:B------:R-:W-:-:S05]  /*7ec0*/  IADD3.X R3, PT, PT, R25, UR5, RZ, P1, !PT ;  /* 0x0000000519037c10 */ /* 0x000fca0008ffe4ff */
[----:B------:R1:W-:Y:S04]  /*7ed0*/  STG.E.U8 desc[UR36][R2.64], R5 ;  /* 0x0000000502007986 */ /* 0x0003e8000c101124 */
.L_x_10402:
        /* <DEDUP_REMOVED lines=24> */
.L_x_8870:
[----:B------:R0:W5:Y:S02]  /*8060*/  LDG.E R3, desc[UR36][R16.64] ;  /* 0x0000002410037981 */ /* 0x000164000c1e1900 */
.L_x_8869:
[----:B------:R-:W-:Y:S05]  /*8070*/  BSYNC.RECONVERGENT B6 ;  /* 0x0000000000067941 */ /* 0x000fea0003800200 */
.L_x_8868:
[----:B------:R-:W1:Y:S01]  /*8080*/  LDCU.64 UR4, c[0x0][0x380] ;  /* 0x00007000ff0477ac */ /* 0x000e620008000a00 */
[----:B-----5:R-:W-:-:S04]  /*8090*/  FSETP.GTU.FTZ.AND P0, PT, R38, R3, PT ;  /* 0x000000032600720b */ /* 0x020fc80003f1c000 */
[----:B------:R-:W-:Y:S02]  /*80a0*/  SEL R5, RZ, 0x1, P0 ;  /* 0x00000001ff057807 */ /* 0x000fe40000000000 */
[----:B-1----:R-:W-:-:S04]  /*80b0*/  IADD3 R2, P1, PT, R28, UR4, RZ ;  /* 0x000000041c027c10 */ /* 0x002fc8000ff3e0ff */
[----:B------:R-:W-:-:S05]  /*80c0*/  IADD3.X R3, PT, PT, R29, UR5, RZ, P1, !PT ;  /* 0x000000051d037c10 */ /* 0x000fca0008ffe4ff */
[----:B------:R1:W-:Y:S04]  /*80d0*/  STG.E.U8 desc[UR36][R2.64], R5 ;  /* 0x0000000502007986 */ /* 0x0003e8000c101124 */
.L_x_10401:
[----:B------:R-:W-:Y:S05]  /*80e0*/  BSYNC.RELIABLE B8 ;  /* 0x0000000000087941 */ /* 0x000fea0003800100 */
.L_x_8857:
        /* <DEDUP_REMOVED lines=24> */
.L_x_8873:
[----:B------:R0:W5:Y:S02]  /*8270*/  LDG.E R3, desc[UR36][R16.64] ;  /* 0x0000002410037981 */ /* 0x000164000c1e1900 */
.L_x_8872:
[----:B------:R-:W-:Y:S05]  /*8280*/  BSYNC.RECONVERGENT B6 ;  /* 0x0000000000067941 */ /* 0x000fea0003800200 */
.L_x_8871:
[----:B------:R-:W1:Y:S01]  /*8290*/  LDCU.64 UR4, c[0x0][0x380] ;  /* 0x00007000ff0477ac */ /* 0x000e620008000a00 */
[----:B-----5:R-:W-:-:S04]  /*82a0*/  FSETP.GTU.FTZ.AND P0, PT, R36, R3, PT ;  /* 0x000000032400720b */ /* 0x020fc80003f1c000 */
[----:B------:R-:W-:Y:S02]  /*82b0*/  SEL R5, RZ, 0x1, P0 ;  /* 0x00000001ff057807 */ /* 0x000fe40000000000 */
[----:B-1----:R-:W-:-:S04]  /*82c0*/  IADD3 R2, P1, PT, R32, UR4, RZ ;  /* 0x0000000420027c10 */ /* 0x002fc8000ff3e0ff */
[----:B------:R-:W-:-:S05]  /*82d0*/  IADD3.X R3, PT, PT, R33, UR5, RZ, P1, !PT ;  /* 0x0000000521037c10 */ /* 0x000fca0008ffe4ff */
[----:B------:R1:W-:Y:S01]  /*82e0*/  STG.E.U8 desc[UR36][R2.64], R5 ;  /* 0x0000000502007986 */ /* 0x0003e2000c101124 */
[----:B------:R-:W-:Y:S05]  /*82f0*/  BRA `(.L_x_8861) ;  /* 0x0000000000047947 */ /* 0x000fea0003800000 */
.L_x_10403:
[----:B------:R-:W-:Y:S05]  /*8300*/  BREAK.RELIABLE B8 ;  /* 0x0000000000087942 */ /* 0x000fea0003800100 */
.L_x_8861:
[----:B------:R-:W-:Y:S05]  /*8310*/  BSYNC.RECONVERGENT B9 ;  /* 0x0000000000097941 */ /* 0x000fea0003800200 */
.L_x_8856:
        /* <DEDUP_REMOVED lines=8> */
.L_x_8875:
        /* <DEDUP_REMOVED lines=14> */
.L_x_10668:


//--------------------- .text._ZN2at4cuda57_GLOBAL__N__cd6b329d_24_DistributionBernoulli_cu_7537a20d21kernelPointwiseApply2IZNS_6native9templates4cuda28bernoulli_tensor_cuda_kernelIhfEEvRKNS_10TensorBaseES9_NS_15PhiloxCudaStateEEUliRhSB_SB_SB_RKfSD_SD_SD_E_hSC_jLin1ELi1ELi4ELi512ELi2EEEvNS0_6detail10TensorInfoIT0_T2_EENSG_IT1_SI_EESI_T_ --------------------------
	.section	.text._ZN2at4cuda57_GLOBAL__N__cd6b329d_24_DistributionBernoulli_cu_7537a20d21kernelPointwiseApply2IZNS_6native9templates4cuda28bernoulli_tensor_cuda_kernelIhfEEvRKNS_10TensorBaseES9_NS_15PhiloxCudaStateEEUliRhSB_SB_SB_RKfSD_SD_SD_E_hSC_jLin1ELi1ELi4ELi512ELi2EEEvNS0_6detail10TensorInfoIT0_T2_EENSG_IT1_SI_EESI_T_,"ax",@progbits
	.align	128
.text._ZN2at4cuda57_GLOBAL__N__cd6b329d_24_DistributionBernoulli_cu_7537a20d21kernelPointwiseApply2IZNS_6native9templates4cuda28bernoulli_tensor_cuda_kernelIhfEEvRKNS_10TensorBaseES9_NS_15PhiloxCudaStateEEUliRhSB_SB_SB_RKfSD_SD_SD_E_hSC_jLin1ELi1ELi4ELi512ELi2EEEvNS0_6detail10TensorInfoIT0_T2_EENSG_IT1_SI_EESI_T_:
        .type           _ZN2at4cuda57_GLOBAL__N__cd6b329d_24_DistributionBernoulli_cu_7537a20d21kernelPointwiseApply2IZNS_6native9templates4cuda28bernoulli_tensor_cuda_kernelIhfEEvRKNS_10TensorBaseES9_NS_15PhiloxCudaStateEEUliRhSB_SB_SB_RKfSD_SD_SD_E_hSC_jLin1ELi1ELi4ELi512ELi2EEEvNS0_6detail10TensorInfoIT0_T2_EENSG_IT1_SI_EESI_T_,@function
        .size           _ZN2at4cuda57_GLOBAL__N__cd6b329d_24_DistributionBernoulli_cu_7537a20d21kernelPointwiseApply2IZNS_6native9templates4cuda28bernoulli_tensor_cuda_kernelIhfEEvRKNS_10TensorBaseES9_NS_15PhiloxCudaStateEEUliRhSB_SB_SB_RKfSD_SD_SD_E_hSC_jLin1ELi1ELi4ELi512ELi2EEEvNS0_6detail10TensorInfoIT0_T2_EENSG_IT1_SI_EESI_T_,(.L_x_10669 - _ZN2at4cuda57_GLOBAL__N__cd6b329d_24_DistributionBernoulli_cu_7537a20d21kernelPointwiseApply2IZNS_6native9templates4cuda28bernoulli_tensor_cuda_kernelIhfEEvRKNS_10TensorBaseES9_NS_15PhiloxCudaStateEEUliRhSB_SB_SB_RKfSD_SD_SD_E_hSC_jLin1ELi1ELi4ELi512ELi2EEEvNS0_6detail10TensorInfoIT0_T2_EENSG_IT1_SI_EESI_T_)
        .other          _ZN2at4cuda57_GLOBAL__N__cd6b329d_24_DistributionBernoulli_cu_7537a20d21kernelPointwiseApply2IZNS_6native9templates4cuda28bernoulli_tensor_cuda_kernelIhfEEvRKNS_10TensorBaseES9_NS_15PhiloxCudaStateEEUliRhSB_SB_SB_RKfSD_SD_SD_E_hSC_jLin1ELi1ELi4ELi512ELi2EEEvNS0_6detail10TensorInfoIT0_T2_EENSG_IT1_SI_EESI_T_,@"STO_CUDA_ENTRY STV_DEFAULT"
_ZN2at4cuda57_GLOBAL__N__cd6b329d_24_DistributionBernoulli_cu_7537a20d21kernelPointwiseApply2IZNS_6native9templates4cuda28bernoulli_tensor_cuda_kernelIhfEEvRKNS_10TensorBaseES9_NS_15PhiloxCudaStateEEUliRhSB_SB_SB_RKfSD_SD_SD_E_hSC_jLin1ELi1ELi4ELi512ELi2EEEvNS0_6detail10TensorInfoIT0_T2_EENSG_IT1_SI_EESI_T_:
        /* <DEDUP_REMOVED lines=24> */
.L_x_8925:
        /* <DEDUP_REMOVED lines=26> */
.L_x_8881:
        /* <DEDUP_REMOVED lines=205> */
.L_x_8880:
[----:B------:R-:W-:-:S07]  /*0ff0*/  VIADD R5, R5, 0x4 ;  /* 0x0000000405057836 */ /* 0x000fce0000000000 */
.L_x_8879:
        /* <DEDUP_REMOVED lines=106> */
.L_x_8882:
        /* <DEDUP_REMOVED lines=55> */
.L_x_8883:
        /* <DEDUP_REMOVED lines=27> */
.L_x_8878:
[----:B------:R-:W0:Y:S01]  /*1bc0*/  LDCU UR4, c[0x0][0x3ec] ;  /* 0x00007d80ff0477ac */ /* 0x000e220008000800 */
[----:B------:R-:W-:Y:S02]  /*1bd0*/  IMAD.MOV.U32 R29, RZ, RZ, RZ ;  /* 0x000000ffff1d7224 */ /* 0x000fe400078e00ff */
[----:B0-----:R-:W-:-:S07]  /*1be0*/  IMAD R28, R11, UR4, R28 ;  /* 0x000000040b1c7c24 */ /* 0x001fce000f8e021c */
.L_x_8877:
[----:B------:R-:W-:Y:S05]  /*1bf0*/  BSYNC.RECONVERGENT B0 ;  /* 0x0000000000007941 */ /* 0x000fea0003800200 */
.L_x_8876:
        /* <DEDUP_REMOVED lines=17> */
.L_x_8888:
        /* <DEDUP_REMOVED lines=205> */
.L_x_8887:
        /* <DEDUP_REMOVED lines=106> */
.L_x_8889:
        /* <DEDUP_REMOVED lines=55> */
.L_x_8890:
        /* <DEDUP_REMOVED lines=27> */
.L_x_8886:
[----:B------:R-:W0:Y:S02]  /*35a0*/  LDCU UR4, c[0x0][0x3ec] ;  /* 0x00007d80ff0477ac */ /* 0x000e240008000800 */
[----:B0-----:R-:W-:Y:S02]  /*35b0*/  IMAD R18, R19, UR4, R18 ;  /* 0x0000000413127c24 */ /* 0x001fe4000f8e0212 */
[----:B------:R-:W-:-:S07]  /*35c0*/  HFMA2 R19, -RZ, RZ, 0, 0 ;  /* 0x00000000ff137431 */ /* 0x000fce00000001ff */
.L_x_8885:
[----:B------:R-:W-:Y:S05]  /*35d0*/  BSYNC.RECONVERGENT B0 ;  /* 0x0000000000007941 */ /* 0x000fea0003800200 */
.L_x_8884:
        /* <DEDUP_REMOVED lines=18> */
.L_x_8895:
        /* <DEDUP_REMOVED lines=205> */
.L_x_8894:
        /* <DEDUP_REMOVED lines=106> */
.L_x_8896:
        /* <DEDUP_REMOVED lines=55> */
.L_x_8897:
        /* <DEDUP_REMOVED lines=27> */
.L_x_8893:
[----:B------:R-:W0:Y:S02]  /*4f90*/  LDCU UR4, c[0x0][0x3ec] ;  /* 0x00007d80ff0477ac */ /* 0x000e240008000800 */
[----:B0-----:R-:W-:Y:S02]  /*4fa0*/  IMAD R22, R23, UR4, R22 ;  /* 0x0000000417167c24 */ /* 0x001fe4000f8e0216 */
[----:B------:R-:W-:-:S07]  /*4fb0*/  IMAD.MOV.U32 R23, RZ, RZ, RZ ;  /* 0x000000ffff177224 */ /* 0x000fce00078e00ff */
.L_x_8892:
[----:B------:R-:W-:Y:S05]  /*4fc0*/  BSYNC.RECONVERGENT B0 ;  /* 0x0000000000007941 */ /* 0x000fea0003800200 */
.L_x_8891:
        /* <DEDUP_REMOVED lines=17> */
.L_x_8902:
        /* <DEDUP_REMOVED lines=205> */
.L_x_8901:
        /* <DEDUP_REMOVED lines=106> */
.L_x_8903:
        /* <DEDUP_REMOVED lines=55> */
.L_x_8904:
        /* <DEDUP_REMOVED lines=27> */
.L_x_8900:
[----:B------:R-:W0:Y:S02]  /*6970*/  LDCU UR4, c[0x0][0x3ec] ;  /* 0x00007d80ff0477ac */ /* 0x000e240008000800 */
[----:B0-----:R-:W-:Y:S01]  /*6980*/  IMAD R24, R25, UR4, R24 ;  /* 0x0000000419187c24 */ /* 0x001fe2000f8e0218 */
[----:B------:R-:W-:-:S07]  /*6990*/  MOV R25, RZ ;  /* 0x000000ff00197202 */ /* 0x000fce0000000f00 */
.L_x_8899:
[----:B------:R-:W-:Y:S05]  /*69a0*/  BSYNC.RECONVERGENT B0 ;  /* 0x0000000000007941 */ /* 0x000fea0003800200 */
.L_x_8898:
        /* <DEDUP_REMOVED lines=130> */
.L_x_8905:
        /* <DEDUP_REMOVED lines=8> */
.L_x_8906:
        /* <DEDUP_REMOVED lines=19> */
.L_x_10404:
[----:B------:R-:W-:Y:S05]  /*7380*/  BRX R2 -0x7390                                                                                                                                                                                                                                                                                                                                                                                                                                                                               (*"BRANCH_TARGETS .L_x_10405,.L_x_10406,.L_x_10407"*) ;  /* 0xffffff8c021c7949 */ /* 0x000fea000383ffff */
.L_x_8909:
        /* <DEDUP_REMOVED lines=31> */
.L_x_8915:
[----:B------:R0:W5:Y:S02]  /*7580*/  LDG.E R0, desc[UR36][R26.64] ;  /* 0x000000241a007981 */ /* 0x000164000c1e1900 */
.L_x_8914:
[----:B------:R-:W-:Y:S05]  /*7590*/  BSYNC.RECONVERGENT B6 ;  /* 0x0000000000067941 */ /* 0x000fea0003800200 */
.L_x_8913:
[----:B------:R-:W1:Y:S01]  /*75a0*/  LDCU.64 UR4, c[0x0][0x380] ;  /* 0x00007000ff0477ac */ /* 0x000e620008000a00 */
[----:B-----5:R-:W-:-:S04]  /*75b0*/  FSETP.GTU.FTZ.AND P0, PT, R37, R0, PT ;  /* 0x000000002500720b */ /* 0x020fc80003f1c000 */
[----:B------:R-:W-:Y:S02]  /*75c0*/  SEL R5, RZ, 0x1, P0 ;  /* 0x00000001ff057807 */ /* 0x000fe40000000000 */
[----:B-1----:R-:W-:-:S04]  /*75d0*/  IADD3 R2, P1, PT, R24, UR4, RZ ;  /* 0x0000000418027c10 */ /* 0x002fc8000ff3e0ff */
[----:B------:R-:W-:-:S05]  /*75e0*/  IADD3.X R3, PT, PT, R25, UR5, RZ, P1, !PT ;  /* 0x0000000519037c10 */ /* 0x000fca0008ffe4ff */
[----:B------:R1:W-:Y:S04]  /*75f0*/  STG.E.U8 desc[UR36][R2.64], R5 ;  /* 0x0000000502007986 */ /* 0x0003e8000c101124 */
.L_x_8911:
[----:B------:R-:W-:Y:S05]  /*7600*/  BSYNC.RELIABLE B7 ;  /* 0x0000000000077941 */ /* 0x000fea0003800100 */
.L_x_8910:
        /* <DEDUP_REMOVED lines=30> */
.L_x_8918:
[----:B------:R1:W5:Y:S02]  /*77f0*/  LDG.E R0, desc[UR36][R24.64] ;  /* 0x0000002418007981 */ /* 0x000364000c1e1900 */
.L_x_8917:
[----:B------:R-:W-:Y:S05]  /*7800*/  BSYNC.RECONVERGENT B6 ;  /* 0x0000000000067941 */ /* 0x000fea0003800200 */
.L_x_8916:
[----:B------:R-:W2:Y:S01]  /*7810*/  LDCU.64 UR4, c[0x0][0x380] ;  /* 0x00007000ff0477ac */ /* 0x000ea20008000a00 */
[----:B-----5:R-:W-:-:S04]  /*7820*/  FSETP.GTU.FTZ.AND P0, PT, R35, R0, PT ;  /* 0x000000002300720b */ /* 0x020fc80003f1c000 */
[----:B------:R-:W-:Y:S02]  /*7830*/  SEL R5, RZ, 0x1, P0 ;  /* 0x00000001ff057807 */ /* 0x000fe40000000000 */
[----:B--2---:R-:W-:-:S04]  /*7840*/  IADD3 R2, P1, PT, R22, UR4, RZ ;  /* 0x0000000416027c10 */ /* 0x004fc8000ff3e0ff */
[----:B------:R-:W-:-:S05]  /*7850*/  IADD3.X R3, PT, PT, R23, UR5, RZ, P1, !PT ;  /* 0x0000000517037c10 */ /* 0x000fca0008ffe4ff */
[----:B------:R2:W-:Y:S04]  /*7860*/  STG.E.U8 desc[UR36][R2.64], R5 ;  /* 0x0000000502007986 */ /* 0x0005e8000c101124 */
.L_x_10406:
        /* <DEDUP_REMOVED lines=29> */
.L_x_8921:
[----:B------:R2:W5:Y:S02]  /*7a40*/  LDG.E R3, desc[UR36][R22.64] ;  /* 0x0000002416037981 */ /* 0x000564000c1e1900 */
.L_x_8920:
[----:B------:R-:W-:Y:S05]  /*7a50*/  BSYNC.RECONVERGENT B6 ;  /* 0x0000000000067941 */ /* 0x000fea0003800200 */
.L_x_8919:
[----:B------:R-:W3:Y:S01]  /*7a60*/  LDCU.64 UR4, c[0x0][0x380] ;  /* 0x00007000ff0477ac */ /* 0x000ee20008000a00 */
[----:B-----5:R-:W-:-:S04]  /*7a70*/  FSETP.GTU.FTZ.AND P0, PT, R34, R3, PT ;  /* 0x000000032200720b */ /* 0x020fc80003f1c000 */
[----:B------:R-:W-:Y:S02]  /*7a80*/  SEL R5, RZ, 0x1, P0 ;  /* 0x00000001ff057807 */ /* 0x000fe40000000000 */
[----:B---3--:R-:W-:-:S04]  /*7a90*/  IADD3 R2, P1, PT, R18, UR4, RZ ;  /* 0x0000000412027c10 */ /* 0x008fc8000ff3e0ff */
[----:B------:R-:W-:-:S05]  /*7aa0*/  IADD3.X R3, PT, PT, R19, UR5, RZ, P1, !PT ;  /* 0x0000000513037c10 */ /* 0x000fca0008ffe4ff */
[----:B------:R3:W-:Y:S04]  /*7ab0*/  STG.E.U8 desc[UR36][R2.64], R5 ;  /* 0x0000000502007986 */ /* 0x0007e8000c101124 */
.L_x_10405:
[----:B------:R-:W-:Y:S05]  /*7ac0*/  BSYNC.RELIABLE B8 ;  /* 0x0000000000087941 */ /* 0x000fea0003800100 */
.L_x_8908:
        /* <DEDUP_REMOVED lines=29> */
.L_x_8924:
[----:B------:R3:W5:Y:S02]  /*7ca0*/  LDG.E R0, desc[UR36][R18.64] ;  /* 0x0000002412007981 */ /* 0x000764000c1e1900 */
.L_x_8923:
[----:B------:R-:W-:Y:S05]  /*7cb0*/  BSYNC.RECONVERGENT B6 ;  /* 0x0000000000067941 */ /* 0x000fea0003800200 */
.L_x_8922:
[----:B------:R-:W4:Y:S01]  /*7cc0*/  LDCU.64 UR4, c[0x0][0x380] ;  /* 0x00007000ff0477ac */ /* 0x000f220008000a00 */
[----:B-----5:R-:W-:-:S04]  /*7cd0*/  FSETP.GTU.FTZ.AND P0, PT, R33, R0, PT ;  /* 0x000000002100720b */ /* 0x020fc80003f1c000 */
[----:B------:R-:W-:Y:S02]  /*7ce0*/  SEL R5, RZ, 0x1, P0 ;  /* 0x00000001ff057807 */ /* 0x000fe40000000000 */
[----:B----4-:R-:W-:-:S04]  /*7cf0*/  IADD3 R2, P1, PT, R28, UR4, RZ ;  /* 0x000000041c027c10 */ /* 0x010fc8000ff3e0ff */
[----:B------:R-:W-:-:S05]  /*7d00*/  IADD3.X R3, PT, PT, R29, UR5, RZ, P1, !PT ;  /* 0x000000051d037c10 */ /* 0x000fca0008ffe4ff */
[----:B------:R4:W-:Y:S01]  /*7d10*/  STG.E.U8 desc[UR36][R2.64], R5 ;  /* 0x0000000502007986 */ /* 0x0009e2000c101124 */
[----:B------:R-:W-:Y:S05]  /*7d20*/  BRA `(.L_x_8912) ;  /* 0x0000000000047947 */ /* 0x000fea0003800000 */
.L_x_10407:
[----:B------:R-:W-:Y:S05]  /*7d30*/  BREAK.RELIABLE B8 ;  /* 0x0000000000087942 */ /* 0x000fea0003800100 */
.L_x_8912:
[----:B------:R-:W-:Y:S05]  /*7d40*/  BSYNC.RECONVERGENT B9 ;  /* 0x0000000000097941 */ /* 0x000fea0003800200 */
.L_x_8907:
[----:B------:R-:W5:Y:S01]  /*7d50*/  LDCU UR4, c[0x0][0x530] ;  /* 0x0000a600ff0477ac */ /* 0x000f620008000800 */
[----:B------:R-:W-:-:S04]  /*7d60*/  LEA R30, R31, R30, 0x2 ;  /* 0x0000001e1f1e7211 */ /* 0x000fc800078e10ff */
[----:B-----5:R-:W-:-:S13]  /*7d70*/  ISETP.GE.U32.AND P0, PT, R30, UR4, PT ;  /* 0x000000041e007c0c */ /* 0x020fda000bf06070 */
[----:B------:R-:W-:Y:S05]  /*7d80*/  @!P0 BRA `(.L_x_8925) ;  /* 0xffffff8000fc8947 */ /* 0x000fea000383ffff */
[----:B------:R-:W-:Y:S05]  /*7d90*/  EXIT ;  /* 0x000000000000794d */ /* 0x000fea0003800000 */
.L_x_8926:
        /* <DEDUP_REMOVED lines=14> */
.L_x_10669:


//--------------------- .text._ZN2at4cuda57_GLOBAL__N__cd6b329d_24_DistributionBernoulli_cu_7537a20d21kernelPointwiseApply2IZNS_6native9templates4cuda28bernoulli_tensor_cuda_kernelIhfEEvRKNS_10TensorBaseES9_NS_15PhiloxCudaStateEEUliRhSB_SB_SB_RKfSD_SD_SD_E_hSC_jLi2ELin1ELi4ELi512ELi2EEEvNS0_6detail10TensorInfoIT0_T2_EENSG_IT1_SI_EESI_T_ --------------------------
	.section	.text._ZN2at4cuda57_GLOBAL__N__cd6b329d_24_DistributionBernoulli_cu_7537a20d21kernelPointwiseApply2IZNS_6native9templates4cuda28bernoulli_tensor_cuda_kernelIhfEEvRKNS_10TensorBaseES9_NS_15PhiloxCudaStateEEUliRhSB_SB_SB_RKfSD_SD_SD_E_hSC_jLi2ELin1ELi4ELi512ELi2EEEvNS0_6detail10TensorInfoIT0_T2_EENSG_IT1_SI_EESI_T_,"ax",@progbits
	.align	128
.text._ZN2at4cuda57_GLOBAL__N__cd6b329d_24_DistributionBernoulli_cu_7537a20d21kernelPointwiseApply2IZNS_6native9templates4cuda28bernoulli_tensor_cuda_kernelIhfEEvRKNS_10TensorBaseES9_NS_15PhiloxCudaStateEEUliRhSB_SB_SB_RKfSD_SD_SD_E_hSC_jLi2ELin1ELi4ELi512ELi2EEEvNS0_6detail10TensorInfoIT0_T2_EENSG_IT1_SI_EESI_T_:
        .type           _ZN2at4cuda57_GLOBAL__N__cd6b329d_24_DistributionBernoulli_cu_7537a20d21kernelPointwiseApply2IZNS_6native9templates4cuda28bernoulli_tensor_cuda_kernelIhfEEvRKNS_10TensorBaseES9_NS_15PhiloxCudaStateEEUliRhSB_SB_SB_RKfSD_SD_SD_E_hSC_jLi2ELin1ELi4ELi512ELi2EEEvNS0_6detail10TensorInfoIT0_T2_EENSG_IT1_SI_EESI_T_,@function
        .size           _ZN2at4cuda57_GLOBAL__N__cd6b329d_24_DistributionBernoulli_cu_7537a20d21kernelPointwiseApply2IZNS_6native9templates4cuda28bernoulli_tensor_cuda_kernelIhfEEvRKNS_10TensorBaseES9_NS_15PhiloxCudaStateEEUliRhSB_SB_SB_RKfSD_SD_SD_E_hSC_jLi2ELin1ELi4ELi512ELi2EEEvNS0_6detail10TensorInfoIT0_T2_EENSG_IT1_SI_EESI_T_,(.L_x_10670 - _ZN2at4cuda57_GLOBAL__N__cd6b329d_24_DistributionBernoulli_cu_7537a20d21kernelPointwiseApply2IZNS_6native9templates4cuda28bernoulli_tensor_cuda_kernelIhfEEvRKNS_10TensorBaseES9_NS_15PhiloxCudaStateEEUliRhSB_SB_SB_RKfSD_SD_SD_E_hSC_jLi2ELin1ELi4ELi512ELi2EEEvNS0_6detail10TensorInfoIT0_T2_EENSG_IT1_SI_EESI_T_)
        .other          _ZN2at4cuda57_GLOBAL__N__cd6b329d_24_DistributionBernoulli_cu_7537a20d21kernelPointwiseApply2IZNS_6native9templates4cuda28bernoulli_tensor_cuda_kernelIhfEEvRKNS_10TensorBaseES9_NS_15PhiloxCudaStateEEUliRhSB_SB_SB_RKfSD_SD_SD_E_hSC_jLi2ELin1ELi4ELi512ELi2EEEvNS0_6detail10TensorInfoIT0_T2_EENSG_IT1_SI_EESI_T_,@"STO_CUDA_ENTRY STV_DEFAULT"
_ZN2at4cuda57_GLOBAL__N__cd6b329d_24_DistributionBernoulli_cu_7537a20d21kernelPointwiseApply2IZNS_6native9templates4cuda28bernoulli_tensor_cuda_kernelIhfEEvRKNS_10TensorBaseES9_NS_15PhiloxCudaStateEEUliRhSB_SB_SB_RKfSD_SD_SD_E_hSC_jLi2ELin1ELi4ELi512ELi2EEEvNS0_6detail10TensorInfoIT0_T2_EENSG_IT1_SI_EESI_T_:
        /* <DEDUP_REMOVED lines=13> */
.L_x_8976:
        /* <DEDUP_REMOVED lines=34> */
.L_x_8932:
        /* <DEDUP_REMOVED lines=206> */
.L_x_8931:
[----:B------:R-:W-:-:S07]  /*0fd0*/  IADD3 R8, PT, PT, R8, 0x4, RZ ;  /* 0x0000000408087810 */ /* 0x000fce0007ffe0ff */
.L_x_8930:
        /* <DEDUP_REMOVED lines=107> */
.L_x_8933:
        /* <DEDUP_REMOVED lines=56> */
.L_x_8934:
        /* <DEDUP_REMOVED lines=28> */
.L_x_8929:
        /* <DEDUP_REMOVED lines=29> */
.L_x_8928:
[----:B-1----:R-:W-:Y:S05]  /*1da0*/  BSYNC.RECONVERGENT B0 ;  /* 0x0000000000007941 */ /* 0x002fea0003800200 */
.L_x_8927:
        /* <DEDUP_REMOVED lines=23> */
.L_x_8939:
        /* <DEDUP_REMOVED lines=206> */
.L_x_8938:
        /* <DEDUP_REMOVED lines=106> */
.L_x_8940:
        /* <DEDUP_REMOVED lines=56> */
.L_x_8941:
        /* <DEDUP_REMOVED lines=28> */
.L_x_8937:
        /* <DEDUP_REMOVED lines=29> */
.L_x_8936:
[----:B------:R-:W-:Y:S05]  /*39b0*/  BSYNC.RECONVERGENT B0 ;  /* 0x0000000000007941 */ /* 0x000fea0003800200 */
.L_x_8935:
        /* <DEDUP_REMOVED lines=22> */
.L_x_8946:
        /* <DEDUP_REMOVED lines=206> */
.L_x_8945:
        /* <DEDUP_REMOVED lines=107> */
.L_x_8947:
        /* <DEDUP_REMOVED lines=56> */
.L_x_8948:
        /* <DEDUP_REMOVED lines=28> */
.L_x_8944:
        /* <DEDUP_REMOVED lines=29> */
.L_x_8943:
[----:B------:R-:W-:Y:S05]  /*55c0*/  BSYNC.RECONVERGENT B0 ;  /* 0x0000000000007941 */ /* 0x000fea0003800200 */
.L_x_8942:
        /* <DEDUP_REMOVED lines=22> */
.L_x_8953:
        /* <DEDUP_REMOVED lines=206> */
.L_x_8952:
        /* <DEDUP_REMOVED lines=106> */
.L_x_8954:
        /* <DEDUP_REMOVED lines=56> */
.L_x_8955:
        /* <DEDUP_REMOVED lines=28> */
.L_x_8951:
        /* <DEDUP_REMOVED lines=29> */
.L_x_8950:
[----:B------:R-:W-:Y:S05]  /*71c0*/  BSYNC.RECONVERGENT B0 ;  /* 0x0000000000007941 */ /* 0x000fea0003800200 */
.L_x_8949:
        /* <DEDUP_REMOVED lines=125> */
.L_x_8956:
        /* <DEDUP_REMOVED lines=8> */
.L_x_8957:
        /* <DEDUP_REMOVED lines=19> */
.L_x_10408:
[----:B------:R-:W-:Y:S05]  /*7b50*/  BRX R2 -0x7b60                                                                                                                                                                                                                                                                                                                                                                                                                                                                               (*"BRANCH_TARGETS .L_x_10409,.L_x_10410,.L_x_10411"*) ;  /* 0xffffff8402287949 */ /* 0x000fea000383ffff */
.L_x_8960:
        /* <DEDUP_REMOVED lines=31> */
.L_x_8966:
[----:B------:R0:W5:Y:S02]  /*7d50*/  LDG.E R0, desc[UR36][R16.64] ;  /* 0x0000002410007981 */ /* 0x000164000c1e1900 */
.L_x_8965:
[----:B------:R-:W-:Y:S05]  /*7d60*/  BSYNC.RECONVERGENT B6 ;  /* 0x0000000000067941 */ /* 0x000fea0003800200 */
.L_x_8964:
[----:B------:R-:W1:Y:S01]  /*7d70*/  LDCU.64 UR4, c[0x0][0x380] ;  /* 0x00007000ff0477ac */ /* 0x000e620008000a00 */
[----:B-----5:R-:W-:-:S04]  /*7d80*/  FSETP.GTU.FTZ.AND P0, PT, R41, R0, PT ;  /* 0x000000002900720b */ /* 0x020fc80003f1c000 */
[----:B------:R-:W-:Y:S02]  /*7d90*/  SEL R5, RZ, 0x1, P0 ;  /* 0x00000001ff057807 */ /* 0x000fe40000000000 */
[----:B-1----:R-:W-:-:S04]  /*7da0*/  IADD3 R2, P1, PT, R18, UR4, RZ ;  /* 0x0000000412027c10 */ /* 0x002fc8000ff3e0ff */
[----:B------:R-:W-:-:S05]  /*7db0*/  IADD3.X R3, PT, PT, R19, UR5, RZ, P1, !PT ;  /* 0x0000000513037c10 */ /* 0x000fca0008ffe4ff */
[----:B------:R1:W-:Y:S04]  /*7dc0*/  STG.E.U8 desc[UR36][R2.64], R5 ;  /* 0x0000000502007986 */ /* 0x0003e8000c101124 */
.L_x_8962:
[----:B------:R-:W-:Y:S05]  /*7dd0*/  BSYNC.RELIABLE B7 ;  /* 0x0000000000077941 */ /* 0x000fea0003800100 */
.L_x_8961:
        /* <DEDUP_REMOVED lines=24> */
.L_x_8969:
[----:B------:R0:W5:Y:S02]  /*7f60*/  LDG.E R0, desc[UR36][R16.64] ;  /* 0x0000002410007981 */ /* 0x000164000c1e1900 */
.L_x_8968:
[----:B------:R-:W-:Y:S05]  /*7f70*/  BSYNC.RECONVERGENT B6 ;  /* 0x0000000000067941 */ /* 0x000fea0003800200 */
.L_x_8967:
[----:B------:R-:W2:Y:S01]  /*7f80*/  LDCU.64 UR4, c[0x0][0x380] ;  /* 0x00007000ff0477ac */ /* 0x000ea20008000a00 */
[----:B-----5:R-:W-:-:S04]  /*7f90*/  FSETP.GTU.FTZ.AND P0, PT, R39, R0, PT ;  /* 0x000000002700720b */ /* 0x020fc80003f1c000 */
[----:B-1----:R-:W-:Y:S02]  /*7fa0*/  SEL R5, RZ, 0x1, P0 ;  /* 0x00000001ff057807 */ /* 0x002fe40000000000 */
[----:B--2---:R-:W-:-:S04]  /*7fb0*/  IADD3 R2, P1, PT, R24, UR4, RZ ;  /* 0x0000000418027c10 */ /* 0x004fc8000ff3e0ff */
[----:B------:R-:W-:-:S05]  /*7fc0*/  IADD3.X R3, PT, PT, R25, UR5, RZ, P1, !PT ;  /* 0x0000000519037c10 */ /* 0x000fca0008ffe4ff */
[----:B------:R1:W-:Y:S04]  /*7fd0*/  STG.E.U8 desc[UR36][R2.64], R5 ;  /* 0x0000000502007986 */ /* 0x0003e8000c101124 */
.L_x_10410:
        /* <DEDUP_REMOVED lines=24> */
.L_x_8972:
[----:B------:R0:W5:Y:S02]  /*8160*/  LDG.E R3, desc[UR36][R16.64] ;  /* 0x0000002410037981 */ /* 0x000164000c1e1900 */
.L_x_8971:
[----:B------:R-:W-:Y:S05]  /*8170*/  BSYNC.RECONVERGENT B6 ;  /* 0x0000000000067941 */ /* 0x000fea0003800200 */
.L_x_8970:
[----:B------:R-:W1:Y:S01]  /*8180*/  LDCU.64 UR4, c[0x0][0x380] ;  /* 0x00007000ff0477ac */ /* 0x000e620008000a00 */
[----:B-----5:R-:W-:-:S04]  /*8190*/  FSETP.GTU.FTZ.AND P0, PT, R38, R3, PT ;  /* 0x000000032600720b */ /* 0x020fc80003f1c000 */
[----:B------:R-:W-:Y:S02]  /*81a0*/  SEL R5, RZ, 0x1, P0 ;  /* 0x00000001ff057807 */ /* 0x000fe40000000000 */
[----:B-1----:R-:W-:-:S04]  /*81b0*/  IADD3 R2, P1, PT, R28, UR4, RZ ;  /* 0x000000041c027c10 */ /* 0x002fc8000ff3e0ff */
[----:B------:R-:W-:-:S05]  /*81c0*/  IADD3.X R3, PT, PT, R29, UR5, RZ, P1, !PT ;  /* 0x000000051d037c10 */ /* 0x000fca0008ffe4ff */
[----:B------:R1:W-:Y:S04]  /*81d0*/  STG.E.U8 desc[UR36][R2.64], R5 ;  /* 0x0000000502007986 */ /* 0x0003e8000c101124 */
.L_x_10409:
[----:B------:R-:W-:Y:S05]  /*81e0*/  BSYNC.RELIABLE B8 ;  /* 0x0000000000087941 */ /* 0x000fea0003800100 */
.L_x_8959:
        /* <DEDUP_REMOVED lines=24> */
.L_x_8975:
[----:B------:R0:W5:Y:S02]  /*8370*/  LDG.E R3, desc[UR36][R16.64] ;  /* 0x0000002410037981 */ /* 0x000164000c1e1900 */
.L_x_8974:
[----:B------:R-:W-:Y:S05]  /*8380*/  BSYNC.RECONVERGENT B6 ;  /* 0x0000000000067941 */ /* 0x000fea0003800200 */
.L_x_8973:
[----:B------:R-:W1:Y:S01]  /*8390*/  LDCU.64 UR4, c[0x0][0x380] ;  /* 0x00007000ff0477ac */ /* 0x000e620008000a00 */
[----:B-----5:R-:W-:-:S04]  /*83a0*/  FSETP.GTU.FTZ.AND P0, PT, R36, R3, PT ;  /* 0x000000032400720b */ /* 0x020fc80003f1c000 */
[----:B------:R-:W-:Y:S02]  /*83b0*/  SEL R5, RZ, 0x1, P0 ;  /* 0x00000001ff057807 */ /* 0x000fe40000000000 */
[----:B-1----:R-:W-:-:S04]  /*83c0*/  IADD3 R2, P1, PT, R32, UR4, RZ ;  /* 0x0000000420027c10 */ /* 0x002fc8000ff3e0ff */
[----:B------:R-:W-:-:S05]  /*83d0*/  IADD3.X R3, PT, PT, R33, UR5, RZ, P1, !PT ;  /* 0x0000000521037c10 */ /* 0x000fca0008ffe4ff */
[----:B------:R1:W-:Y:S01]  /*83e0*/  STG.E.U8 desc[UR36][R2.64], R5 ;  /* 0x0000000502007986 */ /* 0x0003e2000c101124 */
[----:B------:R-:W-:Y:S05]  /*83f0*/  BRA `(.L_x_8963) ;  /* 0x0000000000047947 */ /* 0x000fea0003800000 */
.L_x_10411:
[----:B------:R-:W-:Y:S05]  /*8400*/  BREAK.RELIABLE B8 ;  /* 0x0000000000087942 */ /* 0x000fea0003800100 */
.L_x_8963:
[----:B------:R-:W-:Y:S05]  /*8410*/  BSYNC.RECONVERGENT B9 ;  /* 0x0000000000097941 */ /* 0x000fea0003800200 */
.L_x_8958:
        /* <DEDUP_REMOVED lines=8> */
.L_x_8977:
        /* <DEDUP_REMOVED lines=14> */
.L_x_10670:


//--------------------- .text._ZN2at4cuda57_GLOBAL__N__cd6b329d_24_DistributionBernoulli_cu_7537a20d21kernelPointwiseApply2IZNS_6native9templates4cuda28bernoulli_tensor_cuda_kernelIhfEEvRKNS_10TensorBaseES9_NS_15PhiloxCudaStateEEUliRhSB_SB_SB_RKfSD_SD_SD_E_hSC_jLi2ELi2ELi4ELi512ELi2EEEvNS0_6detail10TensorInfoIT0_T2_EENSG_IT1_SI_EESI_T_ --------------------------
	.section	.text._ZN2at4cuda57_GLOBAL__N__cd6b329d_24_DistributionBernoulli_cu_7537a20d21kernelPointwiseApply2IZNS_6native9templates4cuda28bernoulli_tensor_cuda_kernelIhfEEvRKNS_10TensorBaseES9_NS_15PhiloxCudaStateEEUliRhSB_SB_SB_RKfSD_SD_SD_E_hSC_jLi2ELi2ELi4ELi512ELi2EEEvNS0_6detail10TensorInfoIT0_T2_EENSG_IT1_SI_EESI_T_,"ax",@progbits
	.align	128
.text._ZN2at4cuda57_GLOBAL__N__cd6b329d_24_DistributionBernoulli_cu_7537a20d21kernelPointwiseApply2IZNS_6native9templates4cuda28bernoulli_tensor_cuda_kernelIhfEEvRKNS_10TensorBaseES9_NS_15PhiloxCudaStateEEUliRhSB_SB_SB_RKfSD_SD_SD_E_hSC_jLi2ELi2ELi4ELi512ELi2EEEvNS0_6detail10TensorInfoIT0_T2_EENSG_IT1_SI_EESI_T_:
        .type           _ZN2at4cuda57_GLOBAL__N__cd6b329d_24_DistributionBernoulli_cu_7537a20d21kernelPointwiseApply2IZNS_6native9templates4cuda28bernoulli_tensor_cuda_kernelIhfEEvRKNS_10TensorBaseES9_NS_15PhiloxCudaStateEEUliRhSB_SB_SB_RKfSD_SD_SD_E_hSC_jLi2ELi2ELi4ELi512ELi2EEEvNS0_6detail10TensorInfoIT0_T2_EENSG_IT1_SI_EESI_T_,@function
        .size           _ZN2at4cuda57_GLOBAL__N__cd6b329d_24_DistributionBernoulli_cu_7537a20d21kernelPointwiseApply2IZNS_6native9templates4cuda28bernoulli_tensor_cuda_kernelIhfEEvRKNS_10TensorBaseES9_NS_15PhiloxCudaStateEEUliRhSB_SB_SB_RKfSD_SD_SD_E_hSC_jLi2ELi2ELi4ELi512ELi2EEEvNS0_6detail10TensorInfoIT0_T2_EENSG_IT1_SI_EESI_T_,(.L_x_10671 - _ZN2at4cuda57_GLOBAL__N__cd6b329d_24_DistributionBernoulli_cu_7537a20d21kernelPointwiseApply2IZNS_6native9templates4cuda28bernoulli_tensor_cuda_kernelIhfEEvRKNS_10TensorBaseES9_NS_15PhiloxCudaStateEEUliRhSB_SB_SB_RKfSD_SD_SD_E_hSC_jLi2ELi2ELi4ELi512ELi2EEEvNS0_6detail10TensorInfoIT0_T2_EENSG_IT1_SI_EESI_T_)
        .other          _ZN2at4cuda57_GLOBAL__N__cd6b329d_24_DistributionBernoulli_cu_7537a20d21kernelPointwiseApply2IZNS_6native9templates4cuda28bernoulli_tensor_cuda_kernelIhfEEvRKNS_10TensorBaseES9_NS_15PhiloxCudaStateEEUliRhSB_SB_SB_RKfSD_SD_SD_E_hSC_jLi2ELi2ELi4ELi512ELi2EEEvNS0_6detail10TensorInfoIT0_T2_EENSG_IT1_SI_EESI_T_,@"STO_CUDA_ENTRY STV_DEFAULT"
_ZN2at4cuda57_GLOBAL__N__cd6b329d_24_DistributionBernoulli_cu_7537a20d21kernelPointwiseApply2IZNS_6native9templates4cuda28bernoulli_tensor_cuda_kernelIhfEEvRKNS_10TensorBaseES9_NS_15PhiloxCudaStateEEUliRhSB_SB_SB_RKfSD_SD_SD_E_hSC_jLi2ELi2ELi4ELi512ELi2EEEvNS0_6detail10TensorInfoIT0_T2_EENSG_IT1_SI_EESI_T_:
        /* <DEDUP_REMOVED lines=23> */
.L_x_9007:
        /* <DEDUP_REMOVED lines=166> */
.L_x_8980:
[----:B---34-:R-:W-:Y:S05]  /*0bd0*/  BSYNC.RECONVERGENT B0 ;  /* 0x0000000000007941 */ /* 0x018fea0003800200 */
.L_x_8979:
        /* <DEDUP_REMOVED lines=57> */
.L_x_8982:
[----:B------:R-:W-:Y:S05]  /*0f70*/  BSYNC.RECONVERGENT B0 ;  /* 0x0000000000007941 */ /* 0x000fea0003800200 */
.L_x_8981:
        /* <DEDUP_REMOVED lines=49> */
.L_x_8984:
[----:B------:R-:W-:Y:S05]  /*1290*/  BSYNC.RECONVERGENT B0 ;  /* 0x0000000000007941 */ /* 0x000fea0003800200 */
.L_x_8983:
        /* <DEDUP_REMOVED lines=49> */
.L_x_8986:
[----:B------:R-:W-:Y:S05]  /*15b0*/  BSYNC.RECONVERGENT B0 ;  /* 0x0000000000007941 */ /* 0x000fea0003800200 */
.L_x_8985:
        /* <DEDUP_REMOVED lines=12> */
.L_x_8987:
        /* <DEDUP_REMOVED lines=8> */
.L_x_8988:
        /* <DEDUP_REMOVED lines=19> */
.L_x_10412:
[----:B------:R-:W-:Y:S05]  /*1830*/  BRX R2 -0x1840                                                                                                                                                                                                                                                                                                                                                                                                                                                                               (*"BRANCH_TARGETS .L_x_10413,.L_x_10414,.L_x_10415"*) ;  /* 0xffffffe402f07949 */ /* 0x000fea000383ffff */
.L_x_8991:
        /* <DEDUP_REMOVED lines=30> */
.L_x_8997:
[----:B------:R0:W5:Y:S02]  /*1a20*/  LDG.E R3, desc[UR36][R26.64] ;  /* 0x000000241a037981 */ /* 0x000164000c1e1900 */
.L_x_8996:
[----:B------:R-:W-:Y:S05]  /*1a30*/  BSYNC.RECONVERGENT B6 ;  /* 0x0000000000067941 */ /* 0x000fea0003800200 */
.L_x_8995:
[----:B------:R-:W-:Y:S02]  /*1a40*/  IADD3 R2, P1, PT, R16, UR42, RZ ;  /* 0x0000002a10027c10 */ /* 0x000fe4000ff3e0ff */
[----:B-----5:R-:W-:Y:S02]  /*1a50*/  FSETP.GTU.FTZ.AND P0, PT, R40, R3, PT ;  /* 0x000000032800720b */ /* 0x020fe40003f1c000 */
[----:B------:R-:W-:Y:S02]  /*1a60*/  IADD3.X R3, PT, PT, R17, UR43, RZ, P1, !PT ;  /* 0x0000002b11037c10 */ /* 0x000fe40008ffe4ff */
[----:B------:R-:W-:-:S05]  /*1a70*/  SEL R5, RZ, 0x1, P0 ;  /* 0x00000001ff057807 */ /* 0x000fca0000000000 */
[----:B------:R1:W-:Y:S04]  /*1a80*/  STG.E.U8 desc[UR36][R2.64], R5 ;  /* 0x0000000502007986 */ /* 0x0003e8000c101124 */
.L_x_8993:
[----:B------:R-:W-:Y:S05]  /*1a90*/  BSYNC.RELIABLE B7 ;  /* 0x0000000000077941 */ /* 0x000fea0003800100 */
.L_x_8992:
        /* <DEDUP_REMOVED lines=23> */
.L_x_9000:
[----:B------:R2:W5:Y:S02]  /*1c10*/  LDG.E R0, desc[UR36][R16.64] ;  /* 0x0000002410007981 */ /* 0x000564000c1e1900 */
.L_x_8999:
[----:B------:R-:W-:Y:S05]  /*1c20*/  BSYNC.RECONVERGENT B6 ;  /* 0x0000000000067941 */ /* 0x000fea0003800200 */
.L_x_8998:
[----:B-1----:R-:W-:Y:S02]  /*1c30*/  IADD3 R2, P1, PT, R22, UR42, RZ ;  /* 0x0000002a16027c10 */ /* 0x002fe4000ff3e0ff */
[----:B-----5:R-:W-:Y:S02]  /*1c40*/  FSETP.GTU.FTZ.AND P0, PT, R39, R0, PT ;  /* 0x000000002700720b */ /* 0x020fe40003f1c000 */
[----:B------:R-:W-:Y:S02]  /*1c50*/  IADD3.X R3, PT, PT, R23, UR43, RZ, P1, !PT ;  /* 0x0000002b17037c10 */ /* 0x000fe40008ffe4ff */
[----:B------:R-:W-:-:S05]  /*1c60*/  SEL R5, RZ, 0x1, P0 ;  /* 0x00000001ff057807 */ /* 0x000fca0000000000 */
[----:B------:R1:W-:Y:S04]  /*1c70*/  STG.E.U8 desc[UR36][R2.64], R5 ;  /* 0x0000000502007986 */ /* 0x0003e8000c101124 */
.L_x_10414:
        /* <DEDUP_REMOVED lines=23> */
.L_x_9003:
[----:B------:R1:W5:Y:S02]  /*1df0*/  LDG.E R3, desc[UR36][R16.64] ;  /* 0x0000002410037981 */ /* 0x000364000c1e1900 */
.L_x_9002:
[----:B------:R-:W-:Y:S05]  /*1e00*/  BSYNC.RECONVERGENT B6 ;  /* 0x0000000000067941 */ /* 0x000fea0003800200 */
.L_x_9001:
[----:B------:R-:W-:Y:S02]  /*1e10*/  IADD3 R2, P1, PT, R30, UR42, RZ ;  /* 0x0000002a1e027c10 */ /* 0x000fe4000ff3e0ff */
[----:B-----5:R-:W-:Y:S02]  /*1e20*/  FSETP.GTU.FTZ.AND P0, PT, R36, R3, PT ;  /* 0x000000032400720b */ /* 0x020fe40003f1c000 */
[----:B------:R-:W-:Y:S02]  /*1e30*/  IADD3.X R3, PT, PT, R31, UR43, RZ, P1, !PT ;  /* 0x0000002b1f037c10 */ /* 0x000fe40008ffe4ff */
[----:B------:R-:W-:-:S05]  /*1e40*/  SEL R5, RZ, 0x1, P0 ;  /* 0x00000001ff057807 */ /* 0x000fca0000000000 */
[----:B------:R2:W-:Y:S04]  /*1e50*/  STG.E.U8 desc[UR36][R2.64], R5 ;  /* 0x0000000502007986 */ /* 0x0005e8000c101124 */
.L_x_10413:
[----:B------:R-:W-:Y:S05]  /*1e60*/  BSYNC.RELIABLE B8 ;  /* 0x0000000000087941 */ /* 0x000fea0003800100 */
.L_x_8990:
        /* <DEDUP_REMOVED lines=23> */
.L_x_9006:
[----:B------:R1:W5:Y:S02]  /*1fe0*/  LDG.E R0, desc[UR36][R16.64] ;  /* 0x0000002410007981 */ /* 0x000364000c1e1900 */
.L_x_9005:
[----:B------:R-:W-:Y:S05]  /*1ff0*/  BSYNC.RECONVERGENT B6 ;  /* 0x0000000000067941 */ /* 0x000fea0003800200 */
.L_x_9004:
[----:B--2---:R-:W-:Y:S02]  /*2000*/  IADD3 R2, P1, PT, R34, UR42, RZ ;  /* 0x0000002a22027c10 */ /* 0x004fe4000ff3e0ff */
[----:B-----5:R-:W-:Y:S02]  /*2010*/  FSETP.GTU.FTZ.AND P0, PT, R37, R0, PT ;  /* 0x000000002500720b */ /* 0x020fe40003f1c000 */
[----:B------:R-:W-:Y:S02]  /*2020*/  IADD3.X R3, PT, PT, R35, UR43, RZ, P1, !PT ;  /* 0x0000002b23037c10 */ /* 0x000fe40008ffe4ff */
[----:B------:R-:W-:-:S05]  /*2030*/  SEL R5, RZ, 0x1, P0 ;  /* 0x00000001ff057807 */ /* 0x000fca0000000000 */
[----:B------:R2:W-:Y:S01]  /*2040*/  STG.E.U8 desc[UR36][R2.64], R5 ;  /* 0x0000000502007986 */ /* 0x0005e2000c101124 */
[----:B------:R-:W-:Y:S05]  /*2050*/  BRA `(.L_x_8994) ;  /* 0x0000000000047947 */ /* 0x000fea0003800000 */
.L_x_10415:
[----:B------:R-:W-:Y:S05]  /*2060*/  BREAK.RELIABLE B8 ;  /* 0x0000000000087942 */ /* 0x000fea0003800100 */
.L_x_8994:
[----:B------:R-:W-:Y:S05]  /*2070*/  BSYNC.RECONVERGENT B9 ;  /* 0x0000000000097941 */ /* 0x000fea0003800200 */
.L_x_8989:
[----:B------:R-:W3:Y:S01]  /*2080*/  LDCU UR4, c[0x0][0x360] ;  /* 0x00006c00ff0477ac */ /* 0x000ee20008000800 */
[----:B--2---:R-:W3:Y:S02]  /*2090*/  LDC R3, c[0x0][0x370] ;  /* 0x0000dc00ff037b82 */ /* 0x004ee40000000800 */
[----:B---3--:R-:W-:-:S05]  /*20a0*/  IMAD R3, R3, UR4, RZ ;  /* 0x0000000403037c24 */ /* 0x008fca000f8e02ff */
[----:B------:R-:W-:-:S04]  /*20b0*/  LEA R38, R3, R38, 0x2 ;  /* 0x0000002603267211 */ /* 0x000fc800078e10ff */
[----:B------:R-:W-:-:S13]  /*20c0*/  ISETP.GE.U32.AND P0, PT, R38, UR49, PT ;  /* 0x0000003126007c0c */ /* 0x000fda000bf06070 */
[----:B------:R-:W-:Y:S05]  /*20d0*/  @!P0 BRA `(.L_x_9007) ;  /* 0xffffffe000248947 */ /* 0x000fea000383ffff */
[----:B------:R-:W-:Y:S05]  /*20e0*/  BSYNC.RECONVERGENT B10 ;  /* 0x00000000000a7941 */ /* 0x000fea0003800200 */
.L_x_8978:
[----:B------:R-:W-:Y:S05]  /*20f0*/  EXIT ;  /* 0x000000000000794d */ /* 0x000fea0003800000 */
.L_x_9008:
        /* <DEDUP_REMOVED lines=16> */
.L_x_10671:


//--------------------- .text._ZN2at4cuda57_GLOBAL__N__cd6b329d_24_DistributionBernoulli_cu_7537a20d21kernelPointwiseApply2IZNS_6native9templates4cuda28bernoulli_tensor_cuda_kernelIhfEEvRKNS_10TensorBaseES9_NS_15PhiloxCudaStateEEUliRhSB_SB_SB_RKfSD_SD_SD_E_hSC_jLi2ELi1ELi4ELi512ELi2EEEvNS0_6detail10TensorInfoIT0_T2_EENSG_IT1_SI_EESI_T_ --------------------------
	.section	.text._ZN2at4cuda57_GLOBAL__N__cd6b329d_24_DistributionBernoulli_cu_7537a20d21kernelPointwiseApply2IZNS_6native9templates4cuda28bernoulli_tensor_cuda_kernelIhfEEvRKNS_10TensorBaseES9_NS_15PhiloxCudaStateEEUliRhSB_SB_SB_RKfSD_SD_SD_E_hSC_jLi2ELi1ELi4ELi512ELi2EEEvNS0_6detail10TensorInfoIT0_T2_EENSG_IT1_SI_EESI_T_,"ax",@progbits
	.align	128
.text._ZN2at4cuda57_GLOBAL__N__cd6b329d_24_DistributionBernoulli_cu_7537a20d21kernelPointwiseApply2IZNS_6native9templates4cuda28bernoulli_tensor_cuda_kernelIhfEEvRKNS_10TensorBaseES9_NS_15PhiloxCudaStateEEUliRhSB_SB_SB_RKfSD_SD_SD_E_hSC_jLi2ELi1ELi4ELi512ELi2EEEvNS0_6detail10TensorInfoIT0_T2_EENSG_IT1_SI_EESI_T_:
        .type           _ZN2at4cuda57_GLOBAL__N__cd6b329d_24_DistributionBernoulli_cu_7537a20d21kernelPointwiseApply2IZNS_6native9templates4cuda28bernoulli_tensor_cuda_kernelIhfEEvRKNS_10TensorBaseES9_NS_15PhiloxCudaStateEEUliRhSB_SB_SB_RKfSD_SD_SD_E_hSC_jLi2ELi1ELi4ELi512ELi2EEEvNS0_6detail10TensorInfoIT0_T2_EENSG_IT1_SI_EESI_T_,@function
        .size           _ZN2at4cuda57_GLOBAL__N__cd6b329d_24_DistributionBernoulli_cu_7537a20d21kernelPointwiseApply2IZNS_6native9templates4cuda28bernoulli_tensor_cuda_kernelIhfEEvRKNS_10TensorBaseES9_NS_15PhiloxCudaStateEEUliRhSB_SB_SB_RKfSD_SD_SD_E_hSC_jLi2ELi1ELi4ELi512ELi2EEEvNS0_6detail10TensorInfoIT0_T2_EENSG_IT1_SI_EESI_T_,(.L_x_10672 - _ZN2at4cuda57_GLOBAL__N__cd6b329d_24_DistributionBernoulli_cu_7537a20d21kernelPointwiseApply2IZNS_6native9templates4cuda28bernoulli_tensor_cuda_kernelIhfEEvRKNS_10TensorBaseES9_NS_15PhiloxCudaStateEEUliRhSB_SB_SB_RKfSD_SD_SD_E_hSC_jLi2ELi1ELi4ELi512ELi2EEEvNS0_6detail10TensorInfoIT0_T2_EENSG_IT1_SI_EESI_T_)
        .other          _ZN2at4cuda57_GLOBAL__N__cd6b329d_24_DistributionBernoulli_cu_7537a20d21kernelPointwiseApply2IZNS_6native9templates4cuda28bernoulli_tensor_cuda_kernelIhfEEvRKNS_10TensorBaseES9_NS_15PhiloxCudaStateEEUliRhSB_SB_SB_RKfSD_SD_SD_E_hSC_jLi2ELi1ELi4ELi512ELi2EEEvNS0_6detail10TensorInfoIT0_T2_EENSG_IT1_SI_EESI_T_,@"STO_CUDA_ENTRY STV_DEFAULT"
_ZN2at4cuda57_GLOBAL__N__cd6b329d_24_DistributionBernoulli_cu_7537a20d21kernelPointwiseApply2IZNS_6native9templates4cuda28bernoulli_tensor_cuda_kernelIhfEEvRKNS_10TensorBaseES9_NS_15PhiloxCudaStateEEUliRhSB_SB_SB_RKfSD_SD_SD_E_hSC_jLi2ELi1ELi4ELi512ELi2EEEvNS0_6detail10TensorInfoIT0_T2_EENSG_IT1_SI_EESI_T_:
        /* <DEDUP_REMOVED lines=23> */
.L_x_9038:
        /* <DEDUP_REMOVED lines=138> */
.L_x_9011:
[----:B------:R-:W-:Y:S05]  /*0a10*/  BSYNC.RECONVERGENT B0 ;  /* 0x0000000000007941 */ /* 0x000fea0003800200 */
.L_x_9010:
        /* <DEDUP_REMOVED lines=38> */
.L_x_9013:
[----:B------:R-:W-:Y:S05]  /*0c80*/  BSYNC.RECONVERGENT B0 ;  /* 0x0000000000007941 */ /* 0x000fea0003800200 */
.L_x_9012:
        /* <DEDUP_REMOVED lines=35> */
.L_x_9015:
[----:B------:R-:W-:Y:S05]  /*0ec0*/  BSYNC.RECONVERGENT B0 ;  /* 0x0000000000007941 */ /* 0x000fea0003800200 */
.L_x_9014:
        /* <DEDUP_REMOVED lines=26> */
.L_x_9017:
[----:B------:R-:W-:Y:S05]  /*1070*/  BSYNC.RECONVERGENT B0 ;  /* 0x0000000000007941 */ /* 0x000fea0003800200 */
.L_x_9016:
        /* <DEDUP_REMOVED lines=12> */
.L_x_9018:
        /* <DEDUP_REMOVED lines=8> */
.L_x_9019:
        /* <DEDUP_REMOVED lines=19> */
.L_x_10416:
[----:B------:R-:W-:Y:S05]  /*12f0*/  BRX R4 -0x1300                                                                                                                                                                                                                                                                                                                                                                                                                                                                               (*"BRANCH_TARGETS .L_x_10417,.L_x_10418,.L_x_10419"*) ;  /* 0xffffffec04407949 */ /* 0x000fea000383ffff */
.L_x_9022:
        /* <DEDUP_REMOVED lines=30> */
.L_x_9028:
[----:B------:R0:W5:Y:S02]  /*14e0*/  LDG.E R0, desc[UR36][R16.64] ;  /* 0x0000002410007981 */ /* 0x000164000c1e1900 */
.L_x_9027:
[----:B------:R-:W-:Y:S05]  /*14f0*/  BSYNC.RECONVERGENT B6 ;  /* 0x0000000000067941 */ /* 0x000fea0003800200 */
.L_x_9026:
[----:B------:R-:W-:Y:S02]  /*1500*/  IADD3 R4, P1, PT, R22, UR42, RZ ;  /* 0x0000002a16047c10 */ /* 0x000fe4000ff3e0ff */
[----:B-----5:R-:W-:Y:S02]  /*1510*/  FSETP.GTU.FTZ.AND P0, PT, R35, R0, PT ;  /* 0x000000002300720b */ /* 0x020fe40003f1c000 */
[----:B------:R-:W-:Y:S02]  /*1520*/  IADD3.X R5, PT, PT, R23, UR43, RZ, P1, !PT ;  /* 0x0000002b17057c10 */ /* 0x000fe40008ffe4ff */
[----:B------:R-:W-:-:S05]  /*1530*/  SEL R3, RZ, 0x1, P0 ;  /* 0x00000001ff037807 */ /* 0x000fca0000000000 */
[----:B------:R1:W-:Y:S04]  /*1540*/  STG.E.U8 desc[UR36][R4.64], R3 ;  /* 0x0000000304007986 */ /* 0x0003e8000c101124 */
.L_x_9024:
[----:B------:R-:W-:Y:S05]  /*1550*/  BSYNC.RELIABLE B7 ;  /* 0x0000000000077941 */ /* 0x000fea0003800100 */
.L_x_9023:
        /* <DEDUP_REMOVED lines=23> */
.L_x_9031:
[----:B------:R0:W5:Y:S02]  /*16d0*/  LDG.E R3, desc[UR36][R16.64] ;  /* 0x0000002410037981 */ /* 0x000164000c1e1900 */
.L_x_9030:
[----:B------:R-:W-:Y:S05]  /*16e0*/  BSYNC.RECONVERGENT B6 ;  /* 0x0000000000067941 */ /* 0x000fea0003800200 */
.L_x_9029:
[----:B------:R-:W-:Y:S02]  /*16f0*/  IADD3 R4, P1, PT, R24, UR42, RZ ;  /* 0x0000002a18047c10 */ /* 0x000fe4000ff3e0ff */
[----:B-----5:R-:W-:Y:S02]  /*1700*/  FSETP.GTU.FTZ.AND P0, PT, R34, R3, PT ;  /* 0x000000032200720b */ /* 0x020fe40003f1c000 */
[----:B------:R-:W-:Y:S02]  /*1710*/  IADD3.X R5, PT, PT, R25, UR43, RZ, P1, !PT ;  /* 0x0000002b19057c10 */ /* 0x000fe40008ffe4ff */
[----:B------:R-:W-:-:S05]  /*1720*/  SEL R3, RZ, 0x1, P0 ;  /* 0x00000001ff037807 */ /* 0x000fca0000000000 */
[----:B------:R1:W-:Y:S04]  /*1730*/  STG.E.U8 desc[UR36][R4.64], R3 ;  /* 0x0000000304007986 */ /* 0x0003e8000c101124 */
.L_x_10418:
        /* <DEDUP_REMOVED lines=23> */
.L_x_9034:
[----:B------:R0:W5:Y:S02]  /*18b0*/  LDG.E R0, desc[UR36][R16.64] ;  /* 0x0000002410007981 */ /* 0x000164000c1e1900 */
.L_x_9033:
[----:B------:R-:W-:Y:S05]  /*18c0*/  BSYNC.RECONVERGENT B6 ;  /* 0x0000000000067941 */ /* 0x000fea0003800200 */
.L_x_9032:
[----:B-1----:R-:W-:Y:S02]  /*18d0*/  IADD3 R4, P1, PT, R26, UR42, RZ ;  /* 0x0000002a1a047c10 */ /* 0x002fe4000ff3e0ff */
[----:B-----5:R-:W-:Y:S02]  /*18e0*/  FSETP.GTU.FTZ.AND P0, PT, R33, R0, PT ;  /* 0x000000002100720b */ /* 0x020fe40003f1c000 */
[----:B------:R-:W-:Y:S02]  /*18f0*/  IADD3.X R5, PT, PT, R27, UR43, RZ, P1, !PT ;  /* 0x0000002b1b057c10 */ /* 0x000fe40008ffe4ff */
[----:B------:R-:W-:-:S05]  /*1900*/  SEL R3, RZ, 0x1, P0 ;  /* 0x00000001ff037807 */ /* 0x000fca0000000000 */
[----:B------:R1:W-:Y:S04]  /*1910*/  STG.E.U8 desc[UR36][R4.64], R3 ;  /* 0x0000000304007986 */ /* 0x0003e8000c101124 */
.L_x_10417:
[----:B------:R-:W-:Y:S05]  /*1920*/  BSYNC.RELIABLE B8 ;  /* 0x0000000000087941 */ /* 0x000fea0003800100 */
.L_x_9021:
        /* <DEDUP_REMOVED lines=23> */
.L_x_9037:
[----:B------:R0:W5:Y:S02]  /*1aa0*/  LDG.E R3, desc[UR36][R16.64] ;  /* 0x0000002410037981 */ /* 0x000164000c1e1900 */
.L_x_9036:
[----:B------:R-:W-:Y:S05]  /*1ab0*/  BSYNC.RECONVERGENT B6 ;  /* 0x0000000000067941 */ /* 0x000fea0003800200 */
.L_x_9035:
[----:B------:R-:W-:Y:S02]  /*1ac0*/  IADD3 R4, P1, PT, R36, UR42, RZ ;  /* 0x0000002a24047c10 */ /* 0x000fe4000ff3e0ff */
[----:B-----5:R-:W-:Y:S02]  /*1ad0*/  FSETP.GTU.FTZ.AND P0, PT, R32, R3, PT ;  /* 0x000000032000720b */ /* 0x020fe40003f1c000 */
[----:B------:R-:W-:Y:S02]  /*1ae0*/  IADD3.X R5, PT, PT, R37, UR43, RZ, P1, !PT ;  /* 0x0000002b25057c10 */ /* 0x000fe40008ffe4ff */
[----:B------:R-:W-:-:S05]  /*1af0*/  SEL R3, RZ, 0x1, P0 ;  /* 0x00000001ff037807 */ /* 0x000fca0000000000 */
[----:B------:R1:W-:Y:S01]  /*1b00*/  STG.E.U8 desc[UR36][R4.64], R3 ;  /* 0x0000000304007986 */ /* 0x0003e2000c101124 */
[----:B------:R-:W-:Y:S05]  /*1b10*/  BRA `(.L_x_9025) ;  /* 0x0000000000047947 */ /* 0x000fea0003800000 */
.L_x_10419:
[----:B------:R-:W-:Y:S05]  /*1b20*/  BREAK.RELIABLE B8 ;  /* 0x0000000000087942 */ /* 0x000fea0003800100 */
.L_x_9025:
[----:B------:R-:W-:Y:S05]  /*1b30*/  BSYNC.RECONVERGENT B9 ;  /* 0x0000000000097941 */ /* 0x000fea0003800200 */
.L_x_9020:
[----:B------:R-:W-:-:S05]  /*1b40*/  IMAD R29, R2, 0x4, R29 ;  /* 0x00000004021d7824 */ /* 0x000fca00078e021d */
[----:B------:R-:W-:-:S13]  /*1b50*/  ISETP.GE.U32.AND P0, PT, R29, UR46, PT ;  /* 0x0000002e1d007c0c */ /* 0x000fda000bf06070 */
[----:B------:R-:W-:Y:S05]  /*1b60*/  @!P0 BRA `(.L_x_9038) ;  /* 0xffffffe400808947 */ /* 0x000fea000383ffff */
[----:B------:R-:W-:Y:S05]  /*1b70*/  BSYNC.RECONVERGENT B10 ;  /* 0x00000000000a7941 */ /* 0x000fea0003800200 */
.L_x_9009:
[----:B------:R-:W-:Y:S05]  /*1b80*/  EXIT ;  /* 0x000000000000794d */ /* 0x000fea0003800000 */
.L_x_9039:
        /* <DEDUP_REMOVED lines=15> */
.L_x_10672:


//--------------------- .text._ZN2at4cuda57_GLOBAL__N__cd6b329d_24_DistributionBernoulli_cu_7537a20d21kernelPointwiseApply2IZNS_6native9templates4cuda28bernoulli_tensor_cuda_kernelIhfEEvRKNS_10TensorBaseES9_NS_15PhiloxCudaStateEEUliRhSB_SB_SB_RKfSD_SD_SD_E_hSC_jLi1ELin1ELi4ELi512ELi2EEEvNS0_6detail10TensorInfoIT0_T2_EENSG_IT1_SI_EESI_T_ --------------------------
	.section	.text._ZN2at4cuda57_GLOBAL__N__cd6b329d_24_DistributionBernoulli_cu_7537a20d21kernelPointwiseApply2IZNS_6native9templates4cuda28bernoulli_tensor_cuda_kernelIhfEEvRKNS_10TensorBaseES9_NS_15PhiloxCudaStateEEUliRhSB_SB_SB_RKfSD_SD_SD_E_hSC_jLi1ELin1ELi4ELi512ELi2EEEvNS0_6detail10TensorInfoIT0_T2_EENSG_IT1_SI_EESI_T_,"ax",@progbits
	.align	128
.text._ZN2at4cuda57_GLOBAL__N__cd6b329d_24_DistributionBernoulli_cu_7537a20d21kernelPointwiseApply2IZNS_6native9templates4cuda28bernoulli_tensor_cuda_kernelIhfEEvRKNS_10TensorBaseES9_NS_15PhiloxCudaStateEEUliRhSB_SB_SB_RKfSD_SD_SD_E_hSC_jLi1ELin1ELi4ELi512ELi2EEEvNS0_6detail10TensorInfoIT0_T2_EENSG_IT1_SI_EESI_T_:
        .type           _ZN2at4cuda57_GLOBAL__N__cd6b329d_24_DistributionBernoulli_cu_7537a20d21kernelPointwiseApply2IZNS_6native9templates4cuda28bernoulli_tensor_cuda_kernelIhfEEvRKNS_10TensorBaseES9_NS_15PhiloxCudaStateEEUliRhSB_SB_SB_RKfSD_SD_SD_E_hSC_jLi1ELin1ELi4ELi512ELi2EEEvNS0_6detail10TensorInfoIT0_T2_EENSG_IT1_SI_EESI_T_,@function
        .size           _ZN2at4cuda57_GLOBAL__N__cd6b329d_24_DistributionBernoulli_cu_7537a20d21kernelPointwiseApply2IZNS_6native9templates4cuda28bernoulli_tensor_cuda_kernelIhfEEvRKNS_10TensorBaseES9_NS_15PhiloxCudaStateEEUliRhSB_SB_SB_RKfSD_SD_SD_E_hSC_jLi1ELin1ELi4ELi512ELi2EEEvNS0_6detail10TensorInfoIT0_T2_EENSG_IT1_SI_EESI_T_,(.L_x_10673 - _ZN2at4cuda57_GLOBAL__N__cd6b329d_24_DistributionBernoulli_cu_7537a20d21kernelPointwiseApply2IZNS_6native9templates4cuda28bernoulli_tensor_cuda_kernelIhfEEvRKNS_10TensorBaseES9_NS_15PhiloxCudaStateEEUliRhSB_SB_SB_RKfSD_SD_SD_E_hSC_jLi1ELin1ELi4ELi512ELi2EEEvNS0_6detail10TensorInfoIT0_T2_EENSG_IT1_SI_EESI_T_)
        .other          _ZN2at4cuda57_GLOBAL__N__cd6b329d_24_DistributionBernoulli_cu_7537a20d21kernelPointwiseApply2IZNS_6native9templates4cuda28bernoulli_tensor_cuda_kernelIhfEEvRKNS_10TensorBaseES9_NS_15PhiloxCudaStateEEUliRhSB_SB_SB_RKfSD_SD_SD_E_hSC_jLi1ELin1ELi4ELi512ELi2EEEvNS0_6detail10TensorInfoIT0_T2_EENSG_IT1_SI_EESI_T_,@"STO_CUDA_ENTRY STV_DEFAULT"
_ZN2at4cuda57_GLOBAL__N__cd6b329d_24_DistributionBernoulli_cu_7537a20d21kernelPointwiseApply2IZNS_6native9templates4cuda28bernoulli_tensor_cuda_kernelIhfEEvRKNS_10TensorBaseES9_NS_15PhiloxCudaStateEEUliRhSB_SB_SB_RKfSD_SD_SD_E_hSC_jLi1ELin1ELi4ELi512ELi2EEEvNS0_6detail10TensorInfoIT0_T2_EENSG_IT1_SI_EESI_T_:
        /* <DEDUP_REMOVED lines=24> */
.L_x_9089:
        /* <DEDUP_REMOVED lines=28> */
.L_x_9045:
        /* <DEDUP_REMOVED lines=206> */
.L_x_9044:
[----:B------:R-:W-:-:S07]  /*1020*/  VIADD R2, R2, 0x4 ;  /* 0x0000000402027836 */ /* 0x000fce0000000000 */
.L_x_9043:
        /* <DEDUP_REMOVED lines=107> */
.L_x_9046:
        /* <DEDUP_REMOVED lines=56> */
.L_x_9047:
        /* <DEDUP_REMOVED lines=28> */
.L_x_9042:
[----:B------:R-:W0:Y:S01]  /*1c20*/  LDCU UR4, c[0x0][0x4c4] ;  /* 0x00009880ff0477ac */ /* 0x000e220008000800 */
[----:B------:R-:W-:Y:S02]  /*1c30*/  HFMA2 R19, -RZ, RZ, 0, 0 ;  /* 0x00000000ff137431 */ /* 0x000fe400000001ff */
[----:B0-----:R-:W-:-:S07]  /*1c40*/  IMAD R18, R7, UR4, R18 ;  /* 0x0000000407127c24 */ /* 0x001fce000f8e0212 */
.L_x_9041:
[----:B------:R-:W-:Y:S05]  /*1c50*/  BSYNC.RECONVERGENT B0 ;  /* 0x0000000000007941 */ /* 0x000fea0003800200 */
.L_x_9040:
        /* <DEDUP_REMOVED lines=18> */
.L_x_9052:
        /* <DEDUP_REMOVED lines=206> */
.L_x_9051:
        /* <DEDUP_REMOVED lines=107> */
.L_x_9053:
        /* <DEDUP_REMOVED lines=56> */
.L_x_9054:
        /* <DEDUP_REMOVED lines=28> */
.L_x_9050:
[----:B------:R-:W0:Y:S02]  /*3650*/  LDCU UR4, c[0x0][0x4c4] ;  /* 0x00009880ff0477ac */ /* 0x000e240008000800 */
[----:B0-----:R-:W-:Y:S02]  /*3660*/  IMAD R22, R22, UR4, R23 ;  /* 0x0000000416167c24 */ /* 0x001fe4000f8e0217 */
[----:B------:R-:W-:-:S07]  /*3670*/  HFMA2 R23, -RZ, RZ, 0, 0 ;  /* 0x00000000ff177431 */ /* 0x000fce00000001ff */
.L_x_9049:
[----:B------:R-:W-:Y:S05]  /*3680*/  BSYNC.RECONVERGENT B0 ;  /* 0x0000000000007941 */ /* 0x000fea0003800200 */
.L_x_9048:
        /* <DEDUP_REMOVED lines=17> */
.L_x_9059:
        /* <DEDUP_REMOVED lines=206> */
.L_x_9058:
        /* <DEDUP_REMOVED lines=107> */
.L_x_9060:
        /* <DEDUP_REMOVED lines=56> */
.L_x_9061:
        /* <DEDUP_REMOVED lines=28> */
.L_x_9057:
[----:B------:R-:W0:Y:S02]  /*5070*/  LDCU UR4, c[0x0][0x4c4] ;  /* 0x00009880ff0477ac */ /* 0x000e240008000800 */
[----:B0-----:R-:W-:Y:S02]  /*5080*/  IMAD R24, R25, UR4, R24 ;  /* 0x0000000419187c24 */ /* 0x001fe4000f8e0218 */
[----:B------:R-:W-:-:S07]  /*5090*/  HFMA2 R25, -RZ, RZ, 0, 0 ;  /* 0x00000000ff197431 */ /* 0x000fce00000001ff */
.L_x_9056:
[----:B------:R-:W-:Y:S05]  /*50a0*/  BSYNC.RECONVERGENT B0 ;  /* 0x0000000000007941 */ /* 0x000fea0003800200 */
.L_x_9055:
        /* <DEDUP_REMOVED lines=17> */
.L_x_9066:
        /* <DEDUP_REMOVED lines=206> */
.L_x_9065:
        /* <DEDUP_REMOVED lines=107> */
.L_x_9067:
        /* <DEDUP_REMOVED lines=56> */
.L_x_9068:
        /* <DEDUP_REMOVED lines=28> */
.L_x_9064:
[----:B------:R-:W0:Y:S01]  /*6a90*/  LDCU UR4, c[0x0][0x4c4] ;  /* 0x00009880ff0477ac */ /* 0x000e220008000800 */
[----:B------:R-:W-:Y:S02]  /*6aa0*/  HFMA2 R5, -RZ, RZ, 0, 0 ;  /* 0x00000000ff057431 */ /* 0x000fe400000001ff */
[----:B0-----:R-:W-:-:S07]  /*6ab0*/  IMAD R4, R2, UR4, R7 ;  /* 0x0000000402047c24 */ /* 0x001fce000f8e0207 */
.L_x_9063:
[----:B------:R-:W-:Y:S05]  /*6ac0*/  BSYNC.RECONVERGENT B0 ;  /* 0x0000000000007941 */ /* 0x000fea0003800200 */
.L_x_9062:
        /* <DEDUP_REMOVED lines=125> */
.L_x_9069:
        /* <DEDUP_REMOVED lines=8> */
.L_x_9070:
        /* <DEDUP_REMOVED lines=18> */
.L_x_10420:
[----:B------:R-:W-:Y:S05]  /*7440*/  BRX R4 -0x7450                                                                                                                                                                                                                                                                                                                                                                                                                                                                               (*"BRANCH_TARGETS .L_x_10421,.L_x_10422,.L_x_10423"*) ;  /* 0xffffff8804ec7949 */ /* 0x000fea000383ffff */
.L_x_9073:
        /* <DEDUP_REMOVED lines=31> */
.L_x_9079:
[----:B------:R0:W5:Y:S02]  /*7640*/  LDG.E R0, desc[UR36][R26.64] ;  /* 0x000000241a007981 */ /* 0x000164000c1e1900 */
.L_x_9078:
[----:B------:R-:W-:Y:S05]  /*7650*/  BSYNC.RECONVERGENT B6 ;  /* 0x0000000000067941 */ /* 0x000fea0003800200 */
.L_x_9077:
        /* <DEDUP_REMOVED lines=13> */
.L_x_9075:
[----:B------:R-:W-:Y:S05]  /*7730*/  BSYNC.RELIABLE B7 ;  /* 0x0000000000077941 */ /* 0x000fea0003800100 */
.L_x_9074:
        /* <DEDUP_REMOVED lines=24> */
.L_x_9082:
[----:B------:R0:W5:Y:S02]  /*78c0*/  LDG.E R0, desc[UR36][R26.64] ;  /* 0x000000241a007981 */ /* 0x000164000c1e1900 */
.L_x_9081:
[----:B------:R-:W-:Y:S05]  /*78d0*/  BSYNC.RECONVERGENT B6 ;  /* 0x0000000000067941 */ /* 0x000fea0003800200 */
.L_x_9080:
        /* <DEDUP_REMOVED lines=13> */
.L_x_10422:
        /* <DEDUP_REMOVED lines=24> */
.L_x_9085:
[----:B------:R1:W5:Y:S02]  /*7b30*/  LDG.E R3, desc[UR36][R24.64] ;  /* 0x0000002418037981 */ /* 0x000364000c1e1900 */
.L_x_9084:
[----:B------:R-:W-:Y:S05]  /*7b40*/  BSYNC.RECONVERGENT B6 ;  /* 0x0000000000067941 */ /* 0x000fea0003800200 */
.L_x_9083:
        /* <DEDUP_REMOVED lines=12> */
.L_x_10421:
[----:B------:R-:W-:Y:S05]  /*7c10*/  BSYNC.RELIABLE B8 ;  /* 0x0000000000087941 */ /* 0x000fea0003800100 */
.L_x_9072:
        /* <DEDUP_REMOVED lines=24> */
.L_x_9088:
[----:B------:R3:W5:Y:S02]  /*7da0*/  LDG.E R0, desc[UR36][R22.64] ;  /* 0x0000002416007981 */ /* 0x000764000c1e1900 */
.L_x_9087:
[----:B------:R-:W-:Y:S05]  /*7db0*/  BSYNC.RECONVERGENT B6 ;  /* 0x0000000000067941 */ /* 0x000fea0003800200 */
.L_x_9086:
        /* <DEDUP_REMOVED lines=14> */
.L_x_10423:
[----:B------:R-:W-:Y:S05]  /*7ea0*/  BREAK.RELIABLE B8 ;  /* 0x0000000000087942 */ /* 0x000fea0003800100 */
.L_x_9076:
[----:B------:R-:W-:Y:S05]  /*7eb0*/  BSYNC.RECONVERGENT B9 ;  /* 0x0000000000097941 */ /* 0x000fea0003800200 */
.L_x_9071:
[----:B------:R-:W-:-:S04]  /*7ec0*/  LEA R28, R29, R28, 0x2 ;  /* 0x0000001c1d1c7211 */ /* 0x000fc800078e10ff */
[----:B------:R-:W-:-:S13]  /*7ed0*/  ISETP.GE.U32.AND P0, PT, R28, R3, PT ;  /* 0x000000031c00720c */ /* 0x000fda0003f06070 */
[----:B------:R-:W-:Y:S05]  /*7ee0*/  @!P0 BRA `(.L_x_9089) ;  /* 0xffffff8000a48947 */ /* 0x000fea000383ffff */
[----:B------:R-:W-:Y:S05]  /*7ef0*/  EXIT ;  /* 0x000000000000794d */ /* 0x000fea0003800000 */
.L_x_9090:
        /* <DEDUP_REMOVED lines=16> */
.L_x_10673:


//--------------------- .text._ZN2at4cuda57_GLOBAL__N__cd6b329d_24_DistributionBernoulli_cu_7537a20d21kernelPointwiseApply2IZNS_6native9templates4cuda28bernoulli_tensor_cuda_kernelIhfEEvRKNS_10TensorBaseES9_NS_15PhiloxCudaStateEEUliRhSB_SB_SB_RKfSD_SD_SD_E_hSC_jLi1ELi2ELi4ELi512ELi2EEEvNS0_6detail10TensorInfoIT0_T2_EENSG_IT1_SI_EESI_T_ --------------------------
	.section	.text._ZN2at4cuda57_GLOBAL__N__cd6b329d_24_DistributionBernoulli_cu_7537a20d21kernelPointwiseApply2IZNS_6native9templates4cuda28bernoulli_tensor_cuda_kernelIhfEEvRKNS_10TensorBaseES9_NS_15PhiloxCudaStateEEUliRhSB_SB_SB_RKfSD_SD_SD_E_hSC_jLi1ELi2ELi4ELi512ELi2EEEvNS0_6detail10TensorInfoIT0_T2_EENSG_IT1_SI_EESI_T_,"ax",@progbits
	.align	128
.text._ZN2at4cuda57_GLOBAL__N__cd6b329d_24_DistributionBernoulli_cu_7537a20d21kernelPointwiseApply2IZNS_6native9templates4cuda28bernoulli_tensor_cuda_kernelIhfEEvRKNS_10TensorBaseES9_NS_15PhiloxCudaStateEEUliRhSB_SB_SB_RKfSD_SD_SD_E_hSC_jLi1ELi2ELi4ELi512ELi2EEEvNS0_6detail10TensorInfoIT0_T2_EENSG_IT1_SI_EESI_T_:
        .type           _ZN2at4cuda57_GLOBAL__N__cd6b329d_24_DistributionBernoulli_cu_7537a20d21kernelPointwiseApply2IZNS_6native9templates4cuda28bernoulli_tensor_cuda_kernelIhfEEvRKNS_10TensorBaseES9_NS_15PhiloxCudaStateEEUliRhSB_SB_SB_RKfSD_SD_SD_E_hSC_jLi1ELi2ELi4ELi512ELi2EEEvNS0_6detail10TensorInfoIT0_T2_EENSG_IT1_SI_EESI_T_,@function
        .size           _ZN2at4cuda57_GLOBAL__N__cd6b329d_24_DistributionBernoulli_cu_7537a20d21kernelPointwiseApply2IZNS_6native9templates4cuda28bernoulli_tensor_cuda_kernelIhfEEvRKNS_10TensorBaseES9_NS_15PhiloxCudaStateEEUliRhSB_SB_SB_RKfSD_SD_SD_E_hSC_jLi1ELi2ELi4ELi512ELi2EEEvNS0_6detail10TensorInfoIT0_T2_EENSG_IT1_SI_EESI_T_,(.L_x_10674 - _ZN2at4cuda57_GLOBAL__N__cd6b329d_24_DistributionBernoulli_cu_7537a20d21kernelPointwiseApply2IZNS_6native9templates4cuda28bernoulli_tensor_cuda_kernelIhfEEvRKNS_10TensorBaseES9_NS_15PhiloxCudaStateEEUliRhSB_SB_SB_RKfSD_SD_SD_E_hSC_jLi1ELi2ELi4ELi512ELi2EEEvNS0_6detail10TensorInfoIT0_T2_EENSG_IT1_SI_EESI_T_)
        .other          _ZN2at4cuda57_GLOBAL__N__cd6b329d_24_DistributionBernoulli_cu_7537a20d21kernelPointwiseApply2IZNS_6native9templates4cuda28bernoulli_tensor_cuda_kernelIhfEEvRKNS_10TensorBaseES9_NS_15PhiloxCudaStateEEUliRhSB_SB_SB_RKfSD_SD_SD_E_hSC_jLi1ELi2ELi4ELi512ELi2EEEvNS0_6detail10TensorInfoIT0_T2_EENSG_IT1_SI_EESI_T_,@"STO_CUDA_ENTRY STV_DEFAULT"
_ZN2at4cuda57_GLOBAL__N__cd6b329d_24_DistributionBernoulli_cu_7537a20d21kernelPointwiseApply2IZNS_6native9templates4cuda28bernoulli_tensor_cuda_kernelIhfEEvRKNS_10TensorBaseES9_NS_15PhiloxCudaStateEEUliRhSB_SB_SB_RKfSD_SD_SD_E_hSC_jLi1ELi2ELi4ELi512ELi2EEEvNS0_6detail10TensorInfoIT0_T2_EENSG_IT1_SI_EESI_T_:
        /* <DEDUP_REMOVED lines=23> */
.L_x_9120:
        /* <DEDUP_REMOVED lines=139> */
.L_x_9093:
[----:B------:R-:W-:Y:S05]  /*0a20*/  BSYNC.RECONVERGENT B0 ;  /* 0x0000000000007941 */ /* 0x000fea0003800200 */
.L_x_9092:
        /* <DEDUP_REMOVED lines=38> */
.L_x_9095:
[----:B------:R-:W-:Y:S05]  /*0c90*/  BSYNC.RECONVERGENT B0 ;  /* 0x0000000000007941 */ /* 0x000fea0003800200 */
.L_x_9094:
        /* <DEDUP_REMOVED lines=34> */
.L_x_9097:
[----:B------:R-:W-:Y:S05]  /*0ec0*/  BSYNC.RECONVERGENT B0 ;  /* 0x0000000000007941 */ /* 0x000fea0003800200 */
.L_x_9096:
        /* <DEDUP_REMOVED lines=26> */
.L_x_9099:
[----:B------:R-:W-:Y:S05]  /*1070*/  BSYNC.RECONVERGENT B0 ;  /* 0x0000000000007941 */ /* 0x000fea0003800200 */
.L_x_9098:
        /* <DEDUP_REMOVED lines=12> */
.L_x_9100:
        /* <DEDUP_REMOVED lines=8> */
.L_x_9101:
        /* <DEDUP_REMOVED lines=18> */
.L_x_10424:
[----:B------:R-:W-:Y:S05]  /*12e0*/  BRX R2 -0x12f0                                                                                                                                                                                                                                                                                                                                                                                                                                                                               (*"BRANCH_TARGETS .L_x_10425,.L_x_10426,.L_x_10427"*) ;  /* 0xffffffec02447949 */ /* 0x000fea000383ffff */
.L_x_9104:
        /* <DEDUP_REMOVED lines=30> */
.L_x_9110:
[----:B------:R0:W5:Y:S02]  /*14d0*/  LDG.E R3, desc[UR36][R16.64] ;  /* 0x0000002410037981 */ /* 0x000164000c1e1900 */
.L_x_9109:
[----:B------:R-:W-:Y:S05]  /*14e0*/  BSYNC.RECONVERGENT B6 ;  /* 0x0000000000067941 */ /* 0x000fea0003800200 */
.L_x_9108:
[----:B------:R-:W-:Y:S02]  /*14f0*/  IADD3 R4, P1, PT, R35, UR42, RZ ;  /* 0x0000002a23047c10 */ /* 0x000fe4000ff3e0ff */
[----:B-----5:R-:W-:-:S03]  /*1500*/  FSETP.GTU.FTZ.AND P0, PT, R34, R3, PT ;  /* 0x000000032200720b */ /* 0x020fc60003f1c000 */
[----:B------:R-:W-:Y:S01]  /*1510*/  IMAD.X R5, RZ, RZ, UR43, P1 ;  /* 0x0000002bff057e24 */ /* 0x000fe200088e06ff */
[----:B------:R-:W-:-:S05]  /*1520*/  SEL R3, RZ, 0x1, P0 ;  /* 0x00000001ff037807 */ /* 0x000fca0000000000 */
[----:B------:R1:W-:Y:S04]  /*1530*/  STG.E.U8 desc[UR36][R4.64], R3 ;  /* 0x0000000304007986 */ /* 0x0003e8000c101124 */
.L_x_9106:
[----:B------:R-:W-:Y:S05]  /*1540*/  BSYNC.RELIABLE B7 ;  /* 0x0000000000077941 */ /* 0x000fea0003800100 */
.L_x_9105:
        /* <DEDUP_REMOVED lines=23> */
.L_x_9113:
[----:B------:R0:W5:Y:S02]  /*16c0*/  LDG.E R3, desc[UR36][R16.64] ;  /* 0x0000002410037981 */ /* 0x000164000c1e1900 */
.L_x_9112:
[----:B------:R-:W-:Y:S05]  /*16d0*/  BSYNC.RECONVERGENT B6 ;  /* 0x0000000000067941 */ /* 0x000fea0003800200 */
.L_x_9111:
[----:B------:R-:W-:Y:S02]  /*16e0*/  IADD3 R4, P1, PT, R30, UR42, RZ ;  /* 0x0000002a1e047c10 */ /* 0x000fe4000ff3e0ff */
[----:B-----5:R-:W-:-:S03]  /*16f0*/  FSETP.GTU.FTZ.AND P0, PT, R2, R3, PT ;  /* 0x000000030200720b */ /* 0x020fc60003f1c000 */
[----:B------:R-:W-:Y:S01]  /*1700*/  IMAD.X R5, RZ, RZ, UR43, P1 ;  /* 0x0000002bff057e24 */ /* 0x000fe200088e06ff */
[----:B------:R-:W-:-:S05]  /*1710*/  SEL R3, RZ, 0x1, P0 ;  /* 0x00000001ff037807 */ /* 0x000fca0000000000 */
[----:B------:R1:W-:Y:S04]  /*1720*/  STG.E.U8 desc[UR36][R4.64], R3 ;  /* 0x0000000304007986 */ /* 0x0003e8000c101124 */
.L_x_10426:
        /* <DEDUP_REMOVED lines=23> */
.L_x_9116:
[----:B------:R0:W5:Y:S02]  /*18a0*/  LDG.E R3, desc[UR36][R16.64] ;  /* 0x0000002410037981 */ /* 0x000164000c1e1900 */
.L_x_9115:
[----:B------:R-:W-:Y:S05]  /*18b0*/  BSYNC.RECONVERGENT B6 ;  /* 0x0000000000067941 */ /* 0x000fea0003800200 */
.L_x_9114:
[----:B------:R-:W-:Y:S02]  /*18c0*/  IADD3 R2, P1, PT, R31, UR42, RZ ;  /* 0x0000002a1f027c10 */ /* 0x000fe4000ff3e0ff */
[----:B-----5:R-:W-:Y:S02]  /*18d0*/  FSETP.GTU.FTZ.AND P0, PT, R28, R3, PT ;  /* 0x000000031c00720b */ /* 0x020fe40003f1c000 */
[----:B------:R-:W-:Y:S02]  /*18e0*/  IADD3.X R3, PT, PT, RZ, UR43, RZ, P1, !PT ;  /* 0x0000002bff037c10 */ /* 0x000fe40008ffe4ff */
[----:B------:R-:W-:-:S05]  /*18f0*/  SEL R5, RZ, 0x1, P0 ;  /* 0x00000001ff057807 */ /* 0x000fca0000000000 */
[----:B------:R1:W-:Y:S04]  /*1900*/  STG.E.U8 desc[UR36][R2.64], R5 ;  /* 0x0000000502007986 */ /* 0x0003e8000c101124 */
.L_x_10425:
[----:B------:R-:W-:Y:S05]  /*1910*/  BSYNC.RELIABLE B8 ;  /* 0x0000000000087941 */ /* 0x000fea0003800100 */
.L_x_9103:
        /* <DEDUP_REMOVED lines=23> */
.L_x_9119:
[----:B------:R0:W5:Y:S02]  /*1a90*/  LDG.E R4, desc[UR36][R16.64] ;  /* 0x0000002410047981 */ /* 0x000164000c1e1900 */
.L_x_9118:
[----:B------:R-:W-:Y:S05]  /*1aa0*/  BSYNC.RECONVERGENT B6 ;  /* 0x0000000000067941 */ /* 0x000fea0003800200 */
.L_x_9117:
        /* <DEDUP_REMOVED lines=11> */
.L_x_10427:
[----:B------:R-:W-:Y:S05]  /*1b60*/  BREAK.RELIABLE B8 ;  /* 0x0000000000087942 */ /* 0x000fea0003800100 */
.L_x_9107:
[----:B------:R-:W-:Y:S05]  /*1b70*/  BSYNC.RECONVERGENT B9 ;  /* 0x0000000000097941 */ /* 0x000fea0003800200 */
.L_x_9102:
[----:B------:R-:W-:-:S05]  /*1b80*/  IMAD R33, R32, 0x4, R33 ;  /* 0x0000000420217824 */ /* 0x000fca00078e0221 */
[----:B------:R-:W-:-:S13]  /*1b90*/  ISETP.GE.U32.AND P0, PT, R33, R0, PT ;  /* 0x000000002100720c */ /* 0x000fda0003f06070 */
[----:B------:R-:W-:Y:S05]  /*1ba0*/  @!P0 BRA `(.L_x_9120) ;  /* 0xffffffe400708947 */ /* 0x000fea000383ffff */
[----:B------:R-:W-:Y:S05]  /*1bb0*/  BSYNC.RECONVERGENT B10 ;  /* 0x00000000000a7941 */ /* 0x000fea0003800200 */
.L_x_9091:
[----:B------:R-:W-:Y:S05]  /*1bc0*/  EXIT ;  /* 0x000000000000794d */ /* 0x000fea0003800000 */
.L_x_9121:
        /* <DEDUP_REMOVED lines=11> */
.L_x_10674:


//--------------------- .text._ZN2at4cuda57_GLOBAL__N__cd6b329d_24_DistributionBernoulli_cu_7537a20d21kernelPointwiseApply2IZNS_6native9templates4cuda28bernoulli_tensor_cuda_kernelIhfEEvRKNS_10TensorBaseES9_NS_15PhiloxCudaStateEEUliRhSB_SB_SB_RKfSD_SD_SD_E_hSC_jLi1ELi1ELi4ELi512ELi2EEEvNS0_6detail10TensorInfoIT0_T2_EENSG_IT1_SI_EESI_T_ --------------------------
	.section	.text._ZN2at4cuda57_GLOBAL__N__cd6b329d_24_DistributionBernoulli_cu_7537a20d21kernelPointwiseApply2IZNS_6native9templates4cuda28bernoulli_tensor_cuda_kernelIhfEEvRKNS_10TensorBaseES9_NS_15PhiloxCudaStateEEUliRhSB_SB_SB_RKfSD_SD_SD_E_hSC_jLi1ELi1ELi4ELi512ELi2EEEvNS0_6detail10TensorInfoIT0_T2_EENSG_IT1_SI_EESI_T_,"ax",@progbits
	.align	128
.text._ZN2at4cuda57_GLOBAL__N__cd6b329d_24_DistributionBernoulli_cu_7537a20d21kernelPointwiseApply2IZNS_6native9templates4cuda28bernoulli_tensor_cuda_kernelIhfEEvRKNS_10TensorBaseES9_NS_15PhiloxCudaStateEEUliRhSB_SB_SB_RKfSD_SD_SD_E_hSC_jLi1ELi1ELi4ELi512ELi2EEEvNS0_6detail10TensorInfoIT0_T2_EENSG_IT1_SI_EESI_T_:
        .type           _ZN2at4cuda57_GLOBAL__N__cd6b329d_24_DistributionBernoulli_cu_7537a20d21kernelPointwiseApply2IZNS_6native9templates4cuda28bernoulli_tensor_cuda_kernelIhfEEvRKNS_10TensorBaseES9_NS_15PhiloxCudaStateEEUliRhSB_SB_SB_RKfSD_SD_SD_E_hSC_jLi1ELi1ELi4ELi512ELi2EEEvNS0_6detail10TensorInfoIT0_T2_EENSG_IT1_SI_EESI_T_,@function
        .size           _ZN2at4cuda57_GLOBAL__N__cd6b329d_24_DistributionBernoulli_cu_7537a20d21kernelPointwiseApply2IZNS_6native9templates4cuda28bernoulli_tensor_cuda_kernelIhfEEvRKNS_10TensorBaseES9_NS_15PhiloxCudaStateEEUliRhSB_SB_SB_RKfSD_SD_SD_E_hSC_jLi1ELi1ELi4ELi512ELi2EEEvNS0_6detail10TensorInfoIT0_T2_EENSG_IT1_SI_EESI_T_,(.L_x_10675 - _ZN2at4cuda57_GLOBAL__N__cd6b329d_24_DistributionBernoulli_cu_7537a20d21kernelPointwiseApply2IZNS_6native9templates4cuda28bernoulli_tensor_cuda_kernelIhfEEvRKNS_10TensorBaseES9_NS_15PhiloxCudaStateEEUliRhSB_SB_SB_RKfSD_SD_SD_E_hSC_jLi1ELi1ELi4ELi512ELi2EEEvNS0_6detail10TensorInfoIT0_T2_EENSG_IT1_SI_EESI_T_)
        .other          _ZN2at4cuda57_GLOBAL__N__cd6b329d_24_DistributionBernoulli_cu_7537a20d21kernelPointwiseApply2IZNS_6native9templates4cuda28bernoulli_tensor_cuda_kernelIhfEEvRKNS_10TensorBaseES9_NS_15PhiloxCudaStateEEUliRhSB_SB_SB_RKfSD_SD_SD_E_hSC_jLi1ELi1ELi4ELi512ELi2EEEvNS0_6detail10TensorInfoIT0_T2_EENSG_IT1_SI_EESI_T_,@"STO_CUDA_ENTRY STV_DEFAULT"
_ZN2at4cuda57_GLOBAL__N__cd6b329d_24_DistributionBernoulli_cu_7537a20d21kernelPointwiseApply2IZNS_6native9templates4cuda28bernoulli_tensor_cuda_kernelIhfEEvRKNS_10TensorBaseES9_NS_15PhiloxCudaStateEEUliRhSB_SB_SB_RKfSD_SD_SD_E_hSC_jLi1ELi1ELi4ELi512ELi2EEEvNS0_6detail10TensorInfoIT0_T2_EENSG_IT1_SI_EESI_T_:
        /* <DEDUP_REMOVED lines=20> */
.L_x_9142:
        /* <DEDUP_REMOVED lines=149> */
.L_x_9122:
        /* <DEDUP_REMOVED lines=8> */
.L_x_9123:
        /* <DEDUP_REMOVED lines=19> */
.L_x_10428:
[----:B------:R-:W-:Y:S05]  /*0c40*/  BRX R2 -0xc50                                                                                                                                                                                                                                                                                                                                                                                                                                                                                (*"BRANCH_TARGETS .L_x_10429,.L_x_10430,.L_x_10431"*) ;  /* 0xfffffff002ec7949 */ /* 0x000fea000383ffff */
.L_x_9126:
        /* <DEDUP_REMOVED lines=30> */
.L_x_9132:
[----:B------:R0:W5:Y:S02]  /*0e30*/  LDG.E R0, desc[UR36][R16.64] ;  /* 0x0000002410007981 */ /* 0x000164000c1e1900 */
.L_x_9131:
[----:B------:R-:W-:Y:S05]  /*0e40*/  BSYNC.RECONVERGENT B6 ;  /* 0x0000000000067941 */ /* 0x000fea0003800200 */
.L_x_9130:
[----:B------:R-:W-:Y:S02]  /*0e50*/  IADD3 R34, P1, PT, R34, UR42, RZ ;  /* 0x0000002a22227c10 */ /* 0x000fe4000ff3e0ff */
[----:B-----5:R-:W-:Y:S02]  /*0e60*/  FSETP.GTU.FTZ.AND P0, PT, R33, R0, PT ;  /* 0x000000002100720b */ /* 0x020fe40003f1c000 */
[----:B------:R-:W-:Y:S02]  /*0e70*/  IADD3.X R35, PT, PT, RZ, UR43, RZ, P1, !PT ;  /* 0x0000002bff237c10 */ /* 0x000fe40008ffe4ff */
[----:B------:R-:W-:-:S05]  /*0e80*/  SEL R3, RZ, 0x1, P0 ;  /* 0x00000001ff037807 */ /* 0x000fca0000000000 */
[----:B------:R1:W-:Y:S04]  /*0e90*/  STG.E.U8 desc[UR36][R34.64], R3 ;  /* 0x0000000322007986 */ /* 0x0003e8000c101124 */
.L_x_9128:
[----:B------:R-:W-:Y:S05]  /*0ea0*/  BSYNC.RELIABLE B7 ;  /* 0x0000000000077941 */ /* 0x000fea0003800100 */
.L_x_9127:
        /* <DEDUP_REMOVED lines=23> */
.L_x_9135:
[----:B------:R0:W5:Y:S02]  /*1020*/  LDG.E R0, desc[UR36][R16.64] ;  /* 0x0000002410007981 */ /* 0x000164000c1e1900 */
.L_x_9134:
[----:B------:R-:W-:Y:S05]  /*1030*/  BSYNC.RECONVERGENT B6 ;  /* 0x0000000000067941 */ /* 0x000fea0003800200 */
.L_x_9133:
[----:B------:R-:W-:Y:S02]  /*1040*/  IADD3 R2, P1, PT, R22, UR42, RZ ;  /* 0x0000002a16027c10 */ /* 0x000fe4000ff3e0ff */
[----:B-----5:R-:W-:-:S03]  /*1050*/  FSETP.GTU.FTZ.AND P0, PT, R31, R0, PT ;  /* 0x000000001f00720b */ /* 0x020fc60003f1c000 */
[----:B-1----:R-:W-:Y:S01]  /*1060*/  IMAD.X R3, RZ, RZ, UR43, P1 ;  /* 0x0000002bff037e24 */ /* 0x002fe200088e06ff */
[----:B------:R-:W-:-:S05]  /*1070*/  SEL R5, RZ, 0x1, P0 ;  /* 0x00000001ff057807 */ /* 0x000fca0000000000 */
[----:B------:R1:W-:Y:S04]  /*1080*/  STG.E.U8 desc[UR36][R2.64], R5 ;  /* 0x0000000502007986 */ /* 0x0003e8000c101124 */
.L_x_10430:
        /* <DEDUP_REMOVED lines=23> */
.L_x_9138:
[----:B------:R0:W5:Y:S02]  /*1200*/  LDG.E R3, desc[UR36][R16.64] ;  /* 0x0000002410037981 */ /* 0x000164000c1e1900 */
.L_x_9137:
[----:B------:R-:W-:Y:S05]  /*1210*/  BSYNC.RECONVERGENT B6 ;  /* 0x0000000000067941 */ /* 0x000fea0003800200 */
.L_x_9136:
[----:B------:R-:W-:Y:S02]  /*1220*/  IADD3 R2, P1, PT, R24, UR42, RZ ;  /* 0x0000002a18027c10 */ /* 0x000fe4000ff3e0ff */
[----:B-----5:R-:W-:Y:S02]  /*1230*/  FSETP.GTU.FTZ.AND P0, PT, R30, R3, PT ;  /* 0x000000031e00720b */ /* 0x020fe40003f1c000 */
[----:B------:R-:W-:Y:S02]  /*1240*/  IADD3.X R3, PT, PT, RZ, UR43, RZ, P1, !PT ;  /* 0x0000002bff037c10 */ /* 0x000fe40008ffe4ff */
[----:B------:R-:W-:-:S05]  /*1250*/  SEL R5, RZ, 0x1, P0 ;  /* 0x00000001ff057807 */ /* 0x000fca0000000000 */
[----:B------:R1:W-:Y:S04]  /*1260*/  STG.E.U8 desc[UR36][R2.64], R5 ;  /* 0x0000000502007986 */ /* 0x0003e8000c101124 */
.L_x_10429:
[----:B------:R-:W-:Y:S05]  /*1270*/  BSYNC.RELIABLE B8 ;  /* 0x0000000000087941 */ /* 0x000fea0003800100 */
.L_x_9125:
        /* <DEDUP_REMOVED lines=23> */
.L_x_9141:
[----:B------:R0:W5:Y:S02]  /*13f0*/  LDG.E R0, desc[UR36][R16.64] ;  /* 0x0000002410007981 */ /* 0x000164000c1e1900 */
.L_x_9140:
[----:B------:R-:W-:Y:S05]  /*1400*/  BSYNC.RECONVERGENT B6 ;  /* 0x0000000000067941 */ /* 0x000fea0003800200 */
.L_x_9139:
[----:B-1----:R-:W-:Y:S02]  /*1410*/  IADD3 R2, P1, PT, R26, UR42, RZ ;  /* 0x0000002a1a027c10 */ /* 0x002fe4000ff3e0ff */
[----:B-----5:R-:W-:-:S03]  /*1420*/  FSETP.GTU.FTZ.AND P0, PT, R29, R0, PT ;  /* 0x000000001d00720b */ /* 0x020fc60003f1c000 */
[----:B------:R-:W-:Y:S01]  /*1430*/  IMAD.X R3, RZ, RZ, UR43, P1 ;  /* 0x0000002bff037e24 */ /* 0x000fe200088e06ff */
[----:B------:R-:W-:-:S05]  /*1440*/  SEL R5, RZ, 0x1, P0 ;  /* 0x00000001ff057807 */ /* 0x000fca0000000000 */
[----:B------:R1:W-:Y:S01]  /*1450*/  STG.E.U8 desc[UR36][R2.64], R5 ;  /* 0x0000000502007986 */ /* 0x0003e2000c101124 */
[----:B------:R-:W-:Y:S05]  /*1460*/  BRA `(.L_x_9129) ;  /* 0x0000000000047947 */ /* 0x000fea0003800000 */
.L_x_10431:
[----:B------:R-:W-:Y:S05]  /*1470*/  BREAK.RELIABLE B8 ;  /* 0x0000000000087942 */ /* 0x000fea0003800100 */
.L_x_9129:
[----:B------:R-:W-:Y:S05]  /*1480*/  BSYNC.RECONVERGENT B9 ;  /* 0x0000000000097941 */ /* 0x000fea0003800200 */
.L_x_9124:
[----:B------:R-:W-:-:S13]  /*1490*/  ISETP.NE.AND P0, PT, R32, RZ, PT ;  /* 0x000000ff2000720c */ /* 0x000fda0003f05270 */
[----:B------:R-:W-:Y:S05]  /*14a0*/  @!P0 BRA `(.L_x_9142) ;  /* 0xffffffec00248947 */ /* 0x000fea000383ffff */
[----:B------:R-:W-:Y:S05]  /*14b0*/  EXIT ;  /* 0x000000000000794d */ /* 0x000fea0003800000 */
.L_x_9143:
        /* <DEDUP_REMOVED lines=12> */
.L_x_10675:


//--------------------- .text._ZN2at4cuda57_GLOBAL__N__cd6b329d_24_DistributionBernoulli_cu_7537a20d21kernelPointwiseApply2IZNS_6native9templates4cuda28bernoulli_tensor_cuda_kernelIddEEvRKNS_10TensorBaseES9_NS_15PhiloxCudaStateEEUliRdSB_SB_SB_RKdSD_SD_SD_E_dSC_mLin1ELin1ELi4ELi512ELi2EEEvNS0_6detail10TensorInfoIT0_T2_EENSG_IT1_SI_EESI_T_ --------------------------
	.section	.text._ZN2at4cuda57_GLOBAL__N__cd6b329d_24_DistributionBernoulli_cu_7537a20d21kernelPointwiseApply2IZNS_6native9templates4cuda28bernoulli_tensor_cuda_kernelIddEEvRKNS_10TensorBaseES9_NS_15PhiloxCudaStateEEUliRdSB_SB_SB_RKdSD_SD_SD_E_dSC_mLin1ELin1ELi4ELi512ELi2EEEvNS0_6detail10TensorInfoIT0_T2_EENSG_IT1_SI_EESI_T_,"ax",@progbits
	.align	128
.text._ZN2at4cuda57_GLOBAL__N__cd6b329d_24_DistributionBernoulli_cu_7537a20d21kernelPointwiseApply2IZNS_6native9templates4cuda28bernoulli_tensor_cuda_kernelIddEEvRKNS_10TensorBaseES9_NS_15PhiloxCudaStateEEUliRdSB_SB_SB_RKdSD_SD_SD_E_dSC_mLin1ELin1ELi4ELi512ELi2EEEvNS0_6detail10TensorInfoIT0_T2_EENSG_IT1_SI_EESI_T_:
        .type           _ZN2at4cuda57_GLOBAL__N__cd6b329d_24_DistributionBernoulli_cu_7537a20d21kernelPointwiseApply2IZNS_6native9templates4cuda28bernoulli_tensor_cuda_kernelIddEEvRKNS_10TensorBaseES9_NS_15PhiloxCudaStateEEUliRdSB_SB_SB_RKdSD_SD_SD_E_dSC_mLin1ELin1ELi4ELi512ELi2EEEvNS0_6detail10TensorInfoIT0_T2_EENSG_IT1_SI_EESI_T_,@function
        .size           _ZN2at4cuda57_GLOBAL__N__cd6b329d_24_DistributionBernoulli_cu_7537a20d21kernelPointwiseApply2IZNS_6native9templates4cuda28bernoulli_tensor_cuda_kernelIddEEvRKNS_10TensorBaseES9_NS_15PhiloxCudaStateEEUliRdSB_SB_SB_RKdSD_SD_SD_E_dSC_mLin1ELin1ELi4ELi512ELi2EEEvNS0_6detail10TensorInfoIT0_T2_EENSG_IT1_SI_EESI_T_,(.L_x_10676 - _ZN2at4cuda57_GLOBAL__N__cd6b329d_24_DistributionBernoulli_cu_7537a20d21kernelPointwiseApply2IZNS_6native9templates4cuda28bernoulli_tensor_cuda_kernelIddEEvRKNS_10TensorBaseES9_NS_15PhiloxCudaStateEEUliRdSB_SB_SB_RKdSD_SD_SD_E_dSC_mLin1ELin1ELi4ELi512ELi2EEEvNS0_6detail10TensorInfoIT0_T2_EENSG_IT1_SI_EESI_T_)
        .other          _ZN2at4cuda57_GLOBAL__N__cd6b329d_24_DistributionBernoulli_cu_7537a20d21kernelPointwiseApply2IZNS_6native9templates4cuda28bernoulli_tensor_cuda_kernelIddEEvRKNS_10TensorBaseES9_NS_15PhiloxCudaStateEEUliRdSB_SB_SB_RKdSD_SD_SD_E_dSC_mLin1ELin1ELi4ELi512ELi2EEEvNS0_6detail10TensorInfoIT0_T2_EENSG_IT1_SI_EESI_T_,@"STO_CUDA_ENTRY STV_DEFAULT"
_ZN2at4cuda57_GLOBAL__N__cd6b329d_24_DistributionBernoulli_cu_7537a20d21kernelPointwiseApply2IZNS_6native9templates4cuda28bernoulli_tensor_cuda_kernelIddEEvRKNS_10TensorBaseES9_NS_15PhiloxCudaStateEEUliRdSB_SB_SB_RKdSD_SD_SD_E_dSC_mLin1ELin1ELi4ELi512ELi2EEEvNS0_6detail10TensorInfoIT0_T2_EENSG_IT1_SI_EESI_T_:
        /* <DEDUP_REMOVED lines=18> */
.L_x_9577:
        /* <DEDUP_REMOVED lines=44> */
.L_x_9173:
        /* <DEDUP_REMOVED lines=33> */
.L_x_9150:
[----:B------:R-:W-:Y:S01]  /*05f0*/  IMAD.MOV.U32 R4, RZ, RZ, R16 ;  /* 0x000000ffff047224 */ /* 0x000fe200078e0010 */
[----:B------:R-:W-:Y:S01]  /*0600*/  MOV R5, R13 ;  /* 0x0000000d00057202 */ /* 0x000fe20000000f00 */
[----:B------:R-:W-:Y:S01]  /*0610*/  IMAD.MOV.U32 R2, RZ, RZ, R10 ;  /* 0x000000ffff027224 */ /* 0x000fe200078e000a */
[----:B------:R-:W-:Y:S02]  /*0620*/  MOV R3, R11 ;  /* 0x0000000b00037202 */ /* 0x000fe40000000f00 */
[----:B------:R-:W-:-:S07]  /*0630*/  MOV R0, 0x650 ;  /* 0x0000065000007802 */ /* 0x000fce0000000f00 */
[----:B------:R-:W-:Y:S05]  /*0640*/  CALL.REL.NOINC `($__internal_50_$__cuda_sm20_div_u64) ;  /* 0x000001c400d07944 */ /* 0x000fea0003c00000 */
        /* <DEDUP_REMOVED lines=9> */
.L_x_9151:
[----:B------:R-:W-:Y:S05]  /*06e0*/  BSYNC.RECONVERGENT B2 ;  /* 0x0000000000027941 */ /* 0x000fea0003800200 */
.L_x_9149:
        /* <DEDUP_REMOVED lines=41> */
.L_x_9153:
[----:B------:R-:W-:Y:S01]  /*0980*/  MOV R4, R10 ;  /* 0x0000000a00047202 */ /* 0x000fe20000000f00 */
[----:B------:R-:W-:Y:S01]  /*0990*/  IMAD.MOV.U32 R5, RZ, RZ, R11 ;  /* 0x000000ffff057224 */ /* 0x000fe200078e000b */
[----:B------:R-:W-:Y:S01]  /*09a0*/  MOV R2, R12 ;  /* 0x0000000c00027202 */ /* 0x000fe20000000f00 */
[----:B------:R-:W-:Y:S01]  /*09b0*/  IMAD.MOV.U32 R3, RZ, RZ, R13 ;  /* 0x000000ffff037224 */ /* 0x000fe200078e000d */
[----:B------:R-:W-:-:S07]  /*09c0*/  MOV R0, 0x9e0 ;  /* 0x000009e000007802 */ /* 0x000fce0000000f00 */
[----:B------:R-:W-:Y:S05]  /*09d0*/  CALL.REL.NOINC `($__internal_50_$__cuda_sm20_div_u64) ;  /* 0x000001c000ec7944 */ /* 0x000fea0003c00000 */
        /* <DEDUP_REMOVED lines=10> */
.L_x_9154:
[----:B------:R-:W-:Y:S05]  /*0a80*/  BSYNC.RECONVERGENT B2 ;  /* 0x0000000000027941 */ /* 0x000fea0003800200 */
.L_x_9152:
        /* <DEDUP_REMOVED lines=39> */
.L_x_9156:
[----:B------:R-:W-:Y:S01]  /*0d00*/  IMAD.MOV.U32 R4, RZ, RZ, R10 ;  /* 0x000000ffff047224 */ /* 0x000fe200078e000a */
[----:B------:R-:W-:Y:S01]  /*0d10*/  MOV R5, R11 ;  /* 0x0000000b00057202 */ /* 0x000fe20000000f00 */
[----:B------:R-:W-:Y:S01]  /*0d20*/  IMAD.MOV.U32 R2, RZ, RZ, R12 ;  /* 0x000000ffff027224 */ /* 0x000fe200078e000c */
[----:B------:R-:W-:Y:S02]  /*0d30*/  MOV R3, R13 ;  /* 0x0000000d00037202 */ /* 0x000fe40000000f00 */
[----:B------:R-:W-:-:S07]  /*0d40*/  MOV R0, 0xd60 ;  /* 0x00000d6000007802 */ /* 0x000fce0000000f00 */
[----:B------:R-:W-:Y:S05]  /*0d50*/  CALL.REL.NOINC `($__internal_50_$__cuda_sm20_div_u64) ;  /* 0x000001c0000c7944 */ /* 0x000fea0003c00000 */
        /* <DEDUP_REMOVED lines=10> */
.L_x_9157:
[----:B------:R-:W-:Y:S05]  /*0e00*/  BSYNC.RECONVERGENT B2 ;  /* 0x0000000000027941 */ /* 0x000fea0003800200 */
.L_x_9155:
        /* <DEDUP_REMOVED lines=38> */
.L_x_9159:
        /* <DEDUP_REMOVED lines=16> */
.L_x_9160:
[----:B------:R-:W-:Y:S05]  /*1170*/  BSYNC.RECONVERGENT B2 ;  /* 0x0000000000027941 */ /* 0x000fea0003800200 */
.L_x_9158:
        /* <DEDUP_REMOVED lines=39> */
.L_x_9162:
[----:B------:R-:W-:Y:S01]  /*13f0*/  MOV R4, R10 ;  /* 0x0000000a00047202 */ /* 0x000fe20000000f00 */
[----:B------:R-:W-:Y:S01]  /*1400*/  IMAD.MOV.U32 R5, RZ, RZ, R11 ;  /* 0x000000ffff057224 */ /* 0x000fe200078e000b */
[----:B------:R-:W-:Y:S01]  /*1410*/  MOV R2, R12 ;  /* 0x0000000c00027202 */ /* 0x000fe20000000f00 */
[----:B------:R-:W-:Y:S01]  /*1420*/  IMAD.MOV.U32 R3, RZ, RZ, R13 ;  /* 0x000000ffff037224 */ /* 0x000fe200078e000d */
[----:B------:R-:W-:-:S07]  /*1430*/  MOV R0, 0x1450 ;  /* 0x0000145000007802 */ /* 0x000fce0000000f00 */
[----:B------:R-:W-:Y:S05]  /*1440*/  CALL.REL.NOINC `($__internal_50_$__cuda_sm20_div_u64) ;  /* 0x000001b800507944 */ /* 0x000fea0003c00000 */
        /* <DEDUP_REMOVED lines=10> */
.L_x_9163:
[----:B------:R-:W-:Y:S05]  /*14f0*/  BSYNC.RECONVERGENT B2 ;  /* 0x0000000000027941 */ /* 0x000fea0003800200 */
.L_x_9161:
        /* <DEDUP_REMOVED lines=39> */
.L_x_9165:
        /* <DEDUP_REMOVED lines=16> */
.L_x_9166:
[----:B------:R-:W-:Y:S05]  /*1870*/  BSYNC.RECONVERGENT B2 ;  /* 0x0000000000027941 */ /* 0x000fea0003800200 */
.L_x_9164:
        /* <DEDUP_REMOVED lines=39> */
.L_x_9168:
        /* <DEDUP_REMOVED lines=16> */
.L_x_9169:
[----:B------:R-:W-:Y:S05]  /*1bf0*/  BSYNC.RECONVERGENT B2 ;  /* 0x0000000000027941 */ /* 0x000fea0003800200 */
.L_x_9167:
        /* <DEDUP_REMOVED lines=38> */
.L_x_9171:
        /* <DEDUP_REMOVED lines=17> */
.L_x_9172:
[----:B------:R-:W-:Y:S05]  /*1f70*/  BSYNC.RECONVERGENT B2 ;  /* 0x0000000000027941 */ /* 0x000fea0003800200 */
.L_x_9170:
        /* <DEDUP_REMOVED lines=13> */
.L_x_9148:
[----:B------:R-:W-:-:S07]  /*2050*/  IADD3 R12, PT, PT, R9, 0x4, RZ ;  /* 0x00000004090c7810 */ /* 0x000fce0007ffe0ff */
.L_x_9147:
        /* <DEDUP_REMOVED lines=35> */
.L_x_9176:
[----:B------:R-:W-:Y:S01]  /*2290*/  MOV R4, R16 ;  /* 0x0000001000047202 */ /* 0x000fe20000000f00 */
[----:B------:R-:W-:Y:S01]  /*22a0*/  IMAD.MOV.U32 R5, RZ, RZ, R13 ;  /* 0x000000ffff057224 */ /* 0x000fe200078e000d */
[----:B------:R-:W-:Y:S01]  /*22b0*/  MOV R2, R8 ;  /* 0x0000000800027202 */ /* 0x000fe20000000f00 */
[----:B------:R-:W-:Y:S01]  /*22c0*/  IMAD.MOV.U32 R3, RZ, RZ, R9 ;  /* 0x000000ffff037224 */ /* 0x000fe200078e0009 */
[----:B------:R-:W-:-:S07]  /*22d0*/  MOV R0, 0x22f0 ;  /* 0x000022f000007802 */ /* 0x000fce0000000f00 */
[----:B------:R-:W-:Y:S05]  /*22e0*/  CALL.REL.NOINC `($__internal_50_$__cuda_sm20_div_u64) ;  /* 0x000001a800a87944 */ /* 0x000fea0003c00000 */
        /* <DEDUP_REMOVED lines=9> */
.L_x_9177:
[----:B------:R-:W-:Y:S05]  /*2380*/  BSYNC.RECONVERGENT B1 ;  /* 0x0000000000017941 */ /* 0x000fea0003800200 */
.L_x_9175:
        /* <DEDUP_REMOVED lines=41> */
.L_x_9179:
        /* <DEDUP_REMOVED lines=16> */
.L_x_9180:
[----:B------:R-:W-:Y:S05]  /*2720*/  BSYNC.RECONVERGENT B1 ;  /* 0x0000000000017941 */ /* 0x000fea0003800200 */
.L_x_9178:
        /* <DEDUP_REMOVED lines=39> */
.L_x_9182:
        /* <DEDUP_REMOVED lines=16> */
.L_x_9183:
[----:B------:R-:W-:Y:S05]  /*2aa0*/  BSYNC.RECONVERGENT B1 ;  /* 0x0000000000017941 */ /* 0x000fea0003800200 */
.L_x_9181:
        /* <DEDUP_REMOVED lines=38> */
.L_x_9185:
        /* <DEDUP_REMOVED lines=17> */
.L_x_9186:
[----:B------:R-:W-:Y:S05]  /*2e20*/  BSYNC.RECONVERGENT B1 ;  /* 0x0000000000017941 */ /* 0x000fea0003800200 */
.L_x_9184:
        /* <DEDUP_REMOVED lines=10> */
.L_x_9174:
        /* <DEDUP_REMOVED lines=35> */
.L_x_9189:
        /* <DEDUP_REMOVED lines=15> */
.L_x_9190:
[----:B------:R-:W-:Y:S05]  /*31f0*/  BSYNC.RECONVERGENT B1 ;  /* 0x0000000000017941 */ /* 0x000fea0003800200 */
.L_x_9188:
        /* <DEDUP_REMOVED lines=40> */
.L_x_9192:
        /* <DEDUP_REMOVED lines=17> */
.L_x_9193:
[----:B------:R-:W-:Y:S05]  /*3590*/  BSYNC.RECONVERGENT B1 ;  /* 0x0000000000017941 */ /* 0x000fea0003800200 */
.L_x_9191:
        /* <DEDUP_REMOVED lines=10> */
.L_x_9187:
        /* <DEDUP_REMOVED lines=33> */
.L_x_9195:
[----:B------:R-:W-:Y:S01]  /*3850*/  MOV R4, R16 ;  /* 0x0000001000047202 */ /* 0x000fe20000000f00 */
[----:B------:R-:W-:Y:S01]  /*3860*/  IMAD.MOV.U32 R5, RZ, RZ, R13 ;  /* 0x000000ffff057224 */ /* 0x000fe200078e000d */
[----:B------:R-:W-:Y:S01]  /*3870*/  MOV R2, R8 ;  /* 0x0000000800027202 */ /* 0x000fe20000000f00 */
[----:B------:R-:W-:Y:S01]  /*3880*/  IMAD.MOV.U32 R3, RZ, RZ, R9 ;  /* 0x000000ffff037224 */ /* 0x000fe200078e0009 */
[----:B------:R-:W-:-:S07]  /*3890*/  MOV R0, 0x38b0 ;  /* 0x000038b000007802 */ /* 0x000fce0000000f00 */
[----:B------:R-:W-:Y:S05]  /*38a0*/  CALL.REL.NOINC `($__internal_50_$__cuda_sm20_div_u64) ;  /* 0x0000019400387944 */ /* 0x000fea0003c00000 */
        /* <DEDUP_REMOVED lines=10> */
.L_x_9196:
[----:B------:R-:W-:Y:S05]  /*3950*/  BSYNC.RECONVERGENT B1 ;  /* 0x0000000000017941 */ /* 0x000fea0003800200 */
.L_x_9194:
        /* <DEDUP_REMOVED lines=10> */
.L_x_9146:
        /* <DEDUP_REMOVED lines=23> */
.L_x_9223:
        /* <DEDUP_REMOVED lines=34> */
.L_x_9200:
[----:B------:R-:W-:Y:S01]  /*3d90*/  IMAD.MOV.U32 R4, RZ, RZ, R12 ;  /* 0x000000ffff047224 */ /* 0x000fe200078e000c */
[----:B------:R-:W-:Y:S01]  /*3da0*/  MOV R5, R13 ;  /* 0x0000000d00057202 */ /* 0x000fe20000000f00 */
[----:B------:R-:W-:Y:S01]  /*3db0*/  IMAD.MOV.U32 R2, RZ, RZ, R10 ;  /* 0x000000ffff027224 */ /* 0x000fe200078e000a */
[----:B------:R-:W-:Y:S02]  /*3dc0*/  MOV R3, R11 ;  /* 0x0000000b00037202 */ /* 0x000fe40000000f00 */
[----:B------:R-:W-:-:S07]  /*3dd0*/  MOV R0, 0x3df0 ;  /* 0x00003df000007802 */ /* 0x000fce0000000f00 */
[----:B------:R-:W-:Y:S05]  /*3de0*/  CALL.REL.NOINC `($__internal_50_$__cuda_sm20_div_u64) ;  /* 0x0000018c00e87944 */ /* 0x000fea0003c00000 */
        /* <DEDUP_REMOVED lines=8> */
.L_x_9201:
[----:B------:R-:W-:Y:S05]  /*3e70*/  BSYNC.RECONVERGENT B2 ;  /* 0x0000000000027941 */ /* 0x000fea0003800200 */
.L_x_9199:
        /* <DEDUP_REMOVED lines=37> */
.L_x_9203:
        /* <DEDUP_REMOVED lines=16> */
.L_x_9204:
[----:B------:R-:W-:Y:S05]  /*41d0*/  BSYNC.RECONVERGENT B2 ;  /* 0x0000000000027941 */ /* 0x000fea0003800200 */
.L_x_9202:
        /* <DEDUP_REMOVED lines=38> */
.L_x_9206:
        /* <DEDUP_REMOVED lines=16> */
.L_x_9207:
[----:B------:R-:W-:Y:S05]  /*4540*/  BSYNC.RECONVERGENT B2 ;  /* 0x0000000000027941 */ /* 0x000fea0003800200 */
.L_x_9205:
        /* <DEDUP_REMOVED lines=38> */
.L_x_9209:
        /* <DEDUP_REMOVED lines=16> */
.L_x_9210:
[----:B------:R-:W-:Y:S05]  /*48b0*/  BSYNC.RECONVERGENT B2 ;  /* 0x0000000000027941 */ /* 0x000fea0003800200 */
.L_x_9208:
        /* <DEDUP_REMOVED lines=38> */
.L_x_9212:
        /* <DEDUP_REMOVED lines=16> */
.L_x_9213:
[----:B------:R-:W-:Y:S05]  /*4c20*/  BSYNC.RECONVERGENT B2 ;  /* 0x0000000000027941 */ /* 0x000fea0003800200 */
.L_x_9211:
        /* <DEDUP_REMOVED lines=38> */
.L_x_9215:
        /* <DEDUP_REMOVED lines=16> */
.L_x_9216:
[----:B------:R-:W-:Y:S05]  /*4f90*/  BSYNC.RECONVERGENT B2 ;  /* 0x0000000000027941 */ /* 0x000fea0003800200 */
.L_x_9214:
        /* <DEDUP_REMOVED lines=38> */
.L_x_9218:
        /* <DEDUP_REMOVED lines=16> */
.L_x_9219:
[----:B------:R-:W-:Y:S05]  /*5300*/  BSYNC.RECONVERGENT B2 ;  /* 0x0000000000027941 */ /* 0x000fea0003800200 */
.L_x_9217:
        /* <DEDUP_REMOVED lines=38> */
.L_x_9221:
        /* <DEDUP_REMOVED lines=16> */
.L_x_9222:
[----:B------:R-:W-:Y:S05]  /*5670*/  BSYNC.RECONVERGENT B2 ;  /* 0x0000000000027941 */ /* 0x000fea0003800200 */
.L_x_9220:
        /* <DEDUP_REMOVED lines=8> */
.L_x_9198:
        /* <DEDUP_REMOVED lines=37> */
.L_x_9227:
[----:B------:R-:W-:Y:S01]  /*5950*/  MOV R4, R12 ;  /* 0x0000000c00047202 */ /* 0x000fe20000000f00 */
[----:B------:R-:W-:Y:S01]  /*5960*/  IMAD.MOV.U32 R5, RZ, RZ, R13 ;  /* 0x000000ffff057224 */ /* 0x000fe200078e000d */
[----:B------:R-:W-:Y:S01]  /*5970*/  MOV R2, R10 ;  /* 0x0000000a00027202 */ /* 0x000fe20000000f00 */
[----:B------:R-:W-:Y:S01]  /*5980*/  IMAD.MOV.U32 R3, RZ, RZ, R11 ;  /* 0x000000ffff037224 */ /* 0x000fe200078e000b */
[----:B------:R-:W-:-:S07]  /*5990*/  MOV R0, 0x59b0 ;  /* 0x000059b000007802 */ /* 0x000fce0000000f00 */
[----:B------:R-:W-:Y:S05]  /*59a0*/  CALL.REL.NOINC `($__internal_50_$__cuda_sm20_div_u64) ;  /* 0x0000017000f87944 */ /* 0x000fea0003c00000 */
        /* <DEDUP_REMOVED lines=8> */
.L_x_9228:
[----:B------:R-:W-:Y:S05]  /*5a30*/  BSYNC.RECONVERGENT B2 ;  /* 0x0000000000027941 */ /* 0x000fea0003800200 */
.L_x_9226:
        /* <DEDUP_REMOVED lines=37> */
.L_x_9230:
        /* <DEDUP_REMOVED lines=16> */
.L_x_9231:
[----:B------:R-:W-:Y:S05]  /*5d90*/  BSYNC.RECONVERGENT B2 ;  /* 0x0000000000027941 */ /* 0x000fea0003800200 */
.L_x_9229:
        /* <DEDUP_REMOVED lines=38> */
.L_x_9233:
        /* <DEDUP_REMOVED lines=16> */
.L_x_9234:
[----:B------:R-:W-:Y:S05]  /*6100*/  BSYNC.RECONVERGENT B2 ;  /* 0x0000000000027941 */ /* 0x000fea0003800200 */
.L_x_9232:
        /* <DEDUP_REMOVED lines=38> */
.L_x_9236:
        /* <DEDUP_REMOVED lines=16> */
.L_x_9237:
[----:B------:R-:W-:Y:S05]  /*6470*/  BSYNC.RECONVERGENT B2 ;  /* 0x0000000000027941 */ /* 0x000fea0003800200 */
.L_x_9235:
[----:B------:R-:W0:Y:S01]  /*6480*/  LDC.64 R2, c[0x0][R8+0x450] ;  /* 0x0001140008027b82 */ /* 0x000e220000000a00 */
[----:B------:R-:W-:Y:S02]  /*6490*/  IMAD.MOV.U32 R15, RZ, RZ, R16 ;  /* 0x000000ffff0f7224 */ /* 0x000fe400078e0010 */
[-C--:B0-----:R-:W-:Y:S02]  /*64a0*/  IMAD R0, R3, R4.reuse, RZ ;  /* 0x0000000403007224 */ /* 0x081fe400078e02ff */
[----:B------:R-:W-:-:S04]  /*64b0*/  IMAD.WIDE.U32 R14, R2, R4, R14 ;  /* 0x00000004020e7225 */ /* 0x000fc800078e000e */
[----:B------:R-:W-:-:S05]  /*64c0*/  IMAD R5, R2, R5, R0 ;  /* 0x0000000502057224 */ /* 0x000fca00078e0200 */
[----:B------:R-:W-:-:S07]  /*64d0*/  IADD3 R15, PT, PT, R15, R5, RZ ;  /* 0x000000050f0f7210 */ /* 0x000fce0007ffe0ff */
.L_x_9225:
        /* <DEDUP_REMOVED lines=36> */
.L_x_9240:
        /* <DEDUP_REMOVED lines=14> */
.L_x_9241:
[----:B------:R-:W-:Y:S05]  /*6800*/  BSYNC.RECONVERGENT B2 ;  /* 0x0000000000027941 */ /* 0x000fea0003800200 */
.L_x_9239:
        /* <DEDUP_REMOVED lines=37> */
.L_x_9243:
        /* <DEDUP_REMOVED lines=16> */
.L_x_9244:
[----:B------:R-:W-:Y:S05]  /*6b60*/  BSYNC.RECONVERGENT B2 ;  /* 0x0000000000027941 */ /* 0x000fea0003800200 */
.L_x_9242:
[----:B------:R-:W0:Y:S01]  /*6b70*/  LDC.64 R2, c[0x0][R8+0x450] ;  /* 0x0001140008027b82 */ /* 0x000e220000000a00 */
[----:B------:R-:W-:Y:S01]  /*6b80*/  MOV R15, R16 ;  /* 0x00000010000f7202 */ /* 0x000fe20000000f00 */
[-C--:B0-----:R-:W-:Y:S02]  /*6b90*/  IMAD R0, R3, R4.reuse, RZ ;  /* 0x0000000403007224 */ /* 0x081fe400078e02ff */
[----:B------:R-:W-:-:S04]  /*6ba0*/  IMAD.WIDE.U32 R14, R2, R4, R14 ;  /* 0x00000004020e7225 */ /* 0x000fc800078e000e */
[----:B------:R-:W-:-:S04]  /*6bb0*/  IMAD R5, R2, R5, R0 ;  /* 0x0000000502057224 */ /* 0x000fc800078e0200 */
[----:B------:R-:W-:-:S07]  /*6bc0*/  IMAD.IADD R15, R15, 0x1, R5 ;  /* 0x000000010f0f7824 */ /* 0x000fce00078e0205 */
.L_x_9238:
        /* <DEDUP_REMOVED lines=34> */
.L_x_9246:
        /* <DEDUP_REMOVED lines=14> */
.L_x_9247:
[----:B------:R-:W-:Y:S05]  /*6ed0*/  BSYNC.RECONVERGENT B2 ;  /* 0x0000000000027941 */ /* 0x000fea0003800200 */
.L_x_9245:
[----:B------:R-:W0:Y:S02]  /*6ee0*/  LDC.64 R10, c[0x0][R10+0x450] ;  /* 0x000114000a0a7b82 */ /* 0x000e240000000a00 */
[-C--:B0-----:R-:W-:Y:S02]  /*6ef0*/  IMAD R0, R11, R4.reuse, RZ ;  /* 0x000000040b007224 */ /* 0x081fe400078e02ff */
[----:B------:R-:W-:-:S04]  /*6f00*/  IMAD.WIDE.U32 R14, R10, R4, R14 ;  /* 0x000000040a0e7225 */ /* 0x000fc800078e000e */
[----:B------:R-:W-:-:S05]  /*6f10*/  IMAD R5, R10, R5, R0 ;  /* 0x000000050a057224 */ /* 0x000fca00078e0200 */
[----:B------:R-:W-:-:S07]  /*6f20*/  IADD3 R15, PT, PT, R15, R5, RZ ;  /* 0x000000050f0f7210 */ /* 0x000fce0007ffe0ff */
.L_x_9224:
[----:B------:R-:W-:Y:S05]  /*6f30*/  BSYNC.RECONVERGENT B1 ;  /* 0x0000000000017941 */ /* 0x000fea0003800200 */
.L_x_9197:
[----:B------:R-:W0:Y:S02]  /*6f40*/  LDCU.64 UR4, c[0x0][0x5f0] ;  /* 0x0000be00ff0477ac */ /* 0x000e240008000a00 */
[----:B0-----:R-:W-:Y:S02]  /*6f50*/  IMAD R5, R13, UR4, RZ ;  /* 0x000000040d057c24 */ /* 0x001fe4000f8e02ff */
[----:B------:R-:W-:-:S04]  /*6f60*/  IMAD.WIDE.U32 R2, R12, UR4, R14 ;  /* 0x000000040c027c25 */ /* 0x000fc8000f8e000e */
[----:B------:R-:W-:Y:S02]  /*6f70*/  IMAD R5, R12, UR5, R5 ;  /* 0x000000050c057c24 */ /* 0x000fe4000f8e0205 */
[----:B------:R-:W-:-:S03]  /*6f80*/  IMAD.MOV.U32 R42, RZ, RZ, R2 ;  /* 0x000000ffff2a7224 */ /* 0x000fc600078e0002 */
[----:B------:R-:W-:-:S07]  /*6f90*/  IADD3 R45, PT, PT, R3, R5, RZ ;  /* 0x00000005032d7210 */ /* 0x000fce0007ffe0ff */
.L_x_9145:
[----:B------:R-:W-:Y:S05]  /*6fa0*/  BSYNC.RECONVERGENT B0 ;  /* 0x0000000000007941 */ /* 0x000fea0003800200 */
.L_x_9144:
        /* <DEDUP_REMOVED lines=25> */
.L_x_9276:
        /* <DEDUP_REMOVED lines=33> */
.L_x_9253:
        /* <DEDUP_REMOVED lines=16> */
.L_x_9254:
[----:B------:R-:W-:Y:S05]  /*7450*/  BSYNC.RECONVERGENT B2 ;  /* 0x0000000000027941 */ /* 0x000fea0003800200 */
.L_x_9252:
        /* <DEDUP_REMOVED lines=38> */
.L_x_9256:
        /* <DEDUP_REMOVED lines=16> */
.L_x_9257:
[----:B------:R-:W-:Y:S05]  /*77c0*/  BSYNC.RECONVERGENT B2 ;  /* 0x0000000000027941 */ /* 0x000fea0003800200 */
.L_x_9255:
        /* <DEDUP_REMOVED lines=39> */
.L_x_9259:
        /* <DEDUP_REMOVED lines=16> */
.L_x_9260:
[----:B------:R-:W-:Y:S05]  /*7b40*/  BSYNC.RECONVERGENT B2 ;  /* 0x0000000000027941 */ /* 0x000fea0003800200 */
.L_x_9258:
        /* <DEDUP_REMOVED lines=39> */
.L_x_9262:
        /* <DEDUP_REMOVED lines=16> */
.L_x_9263:
[----:B------:R-:W-:Y:S05]  /*7ec0*/  BSYNC.RECONVERGENT B2 ;  /* 0x0000000000027941 */ /* 0x000fea0003800200 */
.L_x_9261:
        /* <DEDUP_REMOVED lines=39> */
.L_x_9265:
        /* <DEDUP_REMOVED lines=16> */
.L_x_9266:
[----:B------:R-:W-:Y:S05]  /*8240*/  BSYNC.RECONVERGENT B2 ;  /* 0x0000000000027941 */ /* 0x000fea0003800200 */
.L_x_9264:
        /* <DEDUP_REMOVED lines=39> */
.L_x_9268:
        /* <DEDUP_REMOVED lines=16> */
.L_x_9269:
[----:B------:R-:W-:Y:S05]  /*85c0*/  BSYNC.RECONVERGENT B2 ;  /* 0x0000000000027941 */ /* 0x000fea0003800200 */
.L_x_9267:
        /* <DEDUP_REMOVED lines=39> */
.L_x_9271:
        /* <DEDUP_REMOVED lines=16> */
.L_x_9272:
[----:B------:R-:W-:Y:S05]  /*8940*/  BSYNC.RECONVERGENT B2 ;  /* 0x0000000000027941 */ /* 0x000fea0003800200 */
.L_x_9270:
        /* <DEDUP_REMOVED lines=39> */
.L_x_9274:
        /* <DEDUP_REMOVED lines=17> */
.L_x_9275:
[----:B------:R-:W-:Y:S05]  /*8cd0*/  BSYNC.RECONVERGENT B2 ;  /* 0x0000000000027941 */ /* 0x000fea0003800200 */
.L_x_9273:
        /* <DEDUP_REMOVED lines=12> */
.L_x_9251:
        /* <DEDUP_REMOVED lines=35> */
.L_x_9279:
        /* <DEDUP_REMOVED lines=16> */
.L_x_9280:
[----:B------:R-:W-:Y:S05]  /*90d0*/  BSYNC.RECONVERGENT B1 ;  /* 0x0000000000017941 */ /* 0x000fea0003800200 */
.L_x_9278:
        /* <DEDUP_REMOVED lines=39> */
.L_x_9282:
        /* <DEDUP_REMOVED lines=16> */
.L_x_9283:
[----:B------:R-:W-:Y:S05]  /*9450*/  BSYNC.RECONVERGENT B1 ;  /* 0x0000000000017941 */ /* 0x000fea0003800200 */
.L_x_9281:
        /* <DEDUP_REMOVED lines=40> */
.L_x_9285:
        /* <DEDUP_REMOVED lines=16> */
.L_x_9286:
[----:B------:R-:W-:Y:S05]  /*97e0*/  BSYNC.RECONVERGENT B1 ;  /* 0x0000000000017941 */ /* 0x000fea0003800200 */
.L_x_9284:
        /* <DEDUP_REMOVED lines=39> */
.L_x_9288:
        /* <DEDUP_REMOVED lines=17> */
.L_x_9289:
[----:B------:R-:W-:Y:S05]  /*9b70*/  BSYNC.RECONVERGENT B1 ;  /* 0x0000000000017941 */ /* 0x000fea0003800200 */
.L_x_9287:
        /* <DEDUP_REMOVED lines=10> */
.L_x_9277:
        /* <DEDUP_REMOVED lines=35> */
.L_x_9292:
        /* <DEDUP_REMOVED lines=16> */
.L_x_9293:
[----:B------:R-:W-:Y:S05]  /*9f50*/  BSYNC.RECONVERGENT B1 ;  /* 0x0000000000017941 */ /* 0x000fea0003800200 */
.L_x_9291:
        /* <DEDUP_REMOVED lines=38> */
.L_x_9295:
        /* <DEDUP_REMOVED lines=17> */
.L_x_9296:
[----:B------:R-:W-:Y:S05]  /*a2d0*/  BSYNC.RECONVERGENT B1 ;  /* 0x0000000000017941 */ /* 0x000fea0003800200 */
.L_x_9294:
        /* <DEDUP_REMOVED lines=10> */
.L_x_9290:
        /* <DEDUP_REMOVED lines=33> */
.L_x_9298:
        /* <DEDUP_REMOVED lines=16> */
.L_x_9299:
[----:B------:R-:W-:Y:S05]  /*a690*/  BSYNC.RECONVERGENT B1 ;  /* 0x0000000000017941 */ /* 0x000fea0003800200 */
.L_x_9297:
[----:B------:R-:W-:Y:S02]  /*a6a0*/  UMOV UR4, 0xd0 ;  /* 0x000000d000047882 */ /* 0x000fe40000000000 */
[----:B------:R-:W-:-:S06]  /*a6b0*/  LEA R2, R14, UR4, 0x3 ;  /* 0x000000040e027c11 */ /* 0x000fcc000f8e18ff */
[----:B------:R-:W0:Y:S02]  /*a6c0*/  LDC.64 R2, c[0x0][R2+0x380] ;  /* 0x0000e00002027b82 */ /* 0x000e240000000a00 */
[-C--:B0-----:R-:W-:Y:S02]  /*a6d0*/  IMAD R0, R3, R4.reuse, RZ ;  /* 0x0000000403007224 */ /* 0x081fe400078e02ff */
[----:B------:R-:W-:-:S04]  /*a6e0*/  IMAD.WIDE.U32 R12, R2, R4, R12 ;  /* 0x00000004020c7225 */ /* 0x000fc800078e000c */
[----:B------:R-:W-:-:S05]  /*a6f0*/  IMAD R5, R2, R5, R0 ;  /* 0x0000000502057224 */ /* 0x000fca00078e0200 */
[----:B------:R-:W-:-:S07]  /*a700*/  IADD3 R13, PT, PT, R13, R5, RZ ;  /* 0x000000050d0d7210 */ /* 0x000fce0007ffe0ff */
.L_x_9250:
        /* <DEDUP_REMOVED lines=17> */
.L_x_9326:
        /* <DEDUP_REMOVED lines=34> */
.L_x_9303:
        /* <DEDUP_REMOVED lines=17> */
.L_x_9304:
[----:B------:R-:W-:Y:S05]  /*ab50*/  BSYNC.RECONVERGENT B2 ;  /* 0x0000000000027941 */ /* 0x000fea0003800200 */
.L_x_9302:
        /* <DEDUP_REMOVED lines=39> */
.L_x_9306:
        /* <DEDUP_REMOVED lines=16> */
.L_x_9307:
[----:B------:R-:W-:Y:S05]  /*aed0*/  BSYNC.RECONVERGENT B2 ;  /* 0x0000000000027941 */ /* 0x000fea0003800200 */
.L_x_9305:
        /* <DEDUP_REMOVED lines=38> */
.L_x_9309:
        /* <DEDUP_REMOVED lines=16> */
.L_x_9310:
[----:B------:R-:W-:Y:S05]  /*b240*/  BSYNC.RECONVERGENT B2 ;  /* 0x0000000000027941 */ /* 0x000fea0003800200 */
.L_x_9308:
        /* <DEDUP_REMOVED lines=38> */
.L_x_9312:
        /* <DEDUP_REMOVED lines=16> */
.L_x_9313:
[----:B------:R-:W-:Y:S05]  /*b5b0*/  BSYNC.RECONVERGENT B2 ;  /* 0x0000000000027941 */ /* 0x000fea0003800200 */
.L_x_9311:
        /* <DEDUP_REMOVED lines=38> */
.L_x_9315:
        /* <DEDUP_REMOVED lines=16> */
.L_x_9316:
[----:B------:R-:W-:Y:S05]  /*b920*/  BSYNC.RECONVERGENT B2 ;  /* 0x0000000000027941 */ /* 0x000fea0003800200 */
.L_x_9314:
        /* <DEDUP_REMOVED lines=38> */
.L_x_9318:
        /* <DEDUP_REMOVED lines=16> */
.L_x_9319:
[----:B------:R-:W-:Y:S05]  /*bc90*/  BSYNC.RECONVERGENT B2 ;  /* 0x0000000000027941 */ /* 0x000fea0003800200 */
.L_x_9317:
        /* <DEDUP_REMOVED lines=38> */
.L_x_9321:
        /* <DEDUP_REMOVED lines=16> */
.L_x_9322:
[----:B------:R-:W-:Y:S05]  /*c000*/  BSYNC.RECONVERGENT B2 ;  /* 0x0000000000027941 */ /* 0x000fea0003800200 */
.L_x_9320:
        /* <DEDUP_REMOVED lines=38> */
.L_x_9324:
        /* <DEDUP_REMOVED lines=17> */
.L_x_9325:
[----:B------:R-:W-:Y:S05]  /*c380*/  BSYNC.RECONVERGENT B2 ;  /* 0x0000000000027941 */ /* 0x000fea0003800200 */
.L_x_9323:
        /* <DEDUP_REMOVED lines=10> */
.L_x_9301:
        /* <DEDUP_REMOVED lines=36> */
.L_x_9330:
        /* <DEDUP_REMOVED lines=16> */
.L_x_9331:
[----:B------:R-:W-:Y:S05]  /*c770*/  BSYNC.RECONVERGENT B2 ;  /* 0x0000000000027941 */ /* 0x000fea0003800200 */
.L_x_9329:
        /* <DEDUP_REMOVED lines=39> */
.L_x_9333:
        /* <DEDUP_REMOVED lines=16> */
.L_x_9334:
[----:B------:R-:W-:Y:S05]  /*caf0*/  BSYNC.RECONVERGENT B2 ;  /* 0x0000000000027941 */ /* 0x000fea0003800200 */
.L_x_9332:
        /* <DEDUP_REMOVED lines=39> */
.L_x_9336:
        /* <DEDUP_REMOVED lines=16> */
.L_x_9337:
[----:B------:R-:W-:Y:S05]  /*ce70*/  BSYNC.RECONVERGENT B2 ;  /* 0x0000000000027941 */ /* 0x000fea0003800200 */
.L_x_9335:
        /* <DEDUP_REMOVED lines=37> */
.L_x_9339:
        /* <DEDUP_REMOVED lines=17> */
.L_x_9340:
[----:B------:R-:W-:Y:S05]  /*d1e0*/  BSYNC.RECONVERGENT B2 ;  /* 0x0000000000027941 */ /* 0x000fea0003800200 */
.L_x_9338:
        /* <DEDUP_REMOVED lines=8> */
.L_x_9328:
        /* <DEDUP_REMOVED lines=36> */
.L_x_9343:
        /* <DEDUP_REMOVED lines=17> */
.L_x_9344:
[----:B------:R-:W-:Y:S05]  /*d5c0*/  BSYNC.RECONVERGENT B2 ;  /* 0x0000000000027941 */ /* 0x000fea0003800200 */
.L_x_9342:
        /* <DEDUP_REMOVED lines=36> */
.L_x_9346:
        /* <DEDUP_REMOVED lines=16> */
.L_x_9347:
[----:B------:R-:W-:Y:S05]  /*d910*/  BSYNC.RECONVERGENT B2 ;  /* 0x0000000000027941 */ /* 0x000fea0003800200 */
.L_x_9345:
[----:B------:R-:W0:Y:S01]  /*d920*/  LDC.64 R2, c[0x0][R8+0x450] ;  /* 0x0001140008027b82 */ /* 0x000e220000000a00 */
[----:B------:R-:W-:Y:S02]  /*d930*/  IMAD.MOV.U32 R17, RZ, RZ, R23 ;  /* 0x000000ffff117224 */ /* 0x000fe400078e0017 */
[-C--:B0-----:R-:W-:Y:S02]  /*d940*/  IMAD R0, R3, R4.reuse, RZ ;  /* 0x0000000403007224 */ /* 0x081fe400078e02ff */
[----:B------:R-:W-:-:S04]  /*d950*/  IMAD.WIDE.U32 R16, R2, R4, R16 ;  /* 0x0000000402107225 */ /* 0x000fc800078e0010 */
[----:B------:R-:W-:-:S05]  /*d960*/  IMAD R5, R2, R5, R0 ;  /* 0x0000000502057224 */ /* 0x000fca00078e0200 */
[----:B------:R-:W-:-:S07]  /*d970*/  IADD3 R17, PT, PT, R17, R5, RZ ;  /* 0x0000000511117210 */ /* 0x000fce0007ffe0ff */
.L_x_9341:
        /* <DEDUP_REMOVED lines=34> */
.L_x_9349:
[----:B------:R-:W-:Y:S01]  /*dba0*/  IMAD.MOV.U32 R4, RZ, RZ, R11 ;  /* 0x000000ffff047224 */ /* 0x000fe200078e000b */
[----:B------:R-:W-:Y:S01]  /*dbb0*/  MOV R5, R10 ;  /* 0x0000000a00057202 */ /* 0x000fe20000000f00 */
[----:B------:R-:W-:Y:S01]  /*dbc0*/  IMAD.MOV.U32 R2, RZ, RZ, R8 ;  /* 0x000000ffff027224 */ /* 0x000fe200078e0008 */
[----:B------:R-:W-:Y:S02]  /*dbd0*/  MOV R3, R9 ;  /* 0x0000000900037202 */ /* 0x000fe40000000f00 */
[----:B------:R-:W-:-:S07]  /*dbe0*/  MOV R0, 0xdc00 ;  /* 0x0000dc0000007802 */ /* 0x000fce0000000f00 */
[----:B------:R-:W-:Y:S05]  /*dbf0*/  CALL.REL.NOINC `($__internal_50_$__cuda_sm20_div_u64) ;  /* 0x000000f000647944 */ /* 0x000fea0003c00000 */
        /* <DEDUP_REMOVED lines=11> */
.L_x_9350:
[----:B------:R-:W-:Y:S05]  /*dcb0*/  BSYNC.RECONVERGENT B2 ;  /* 0x0000000000027941 */ /* 0x000fea0003800200 */
.L_x_9348:
[----:B------:R-:W0:Y:S02]  /*dcc0*/  LDC.64 R12, c[0x0][R12+0x450] ;  /* 0x000114000c0c7b82 */ /* 0x000e240000000a00 */
[-C--:B0-----:R-:W-:Y:S02]  /*dcd0*/  IMAD R0, R13, R9.reuse, RZ ;  /* 0x000000090d007224 */ /* 0x081fe400078e02ff */
[----:B------:R-:W-:-:S04]  /*dce0*/  IMAD.WIDE.U32 R16, R12, R9, R16 ;  /* 0x000000090c107225 */ /* 0x000fc800078e0010 */
[----:B------:R-:W-:-:S05]  /*dcf0*/  IMAD R5, R12, R5, R0 ;  /* 0x000000050c057224 */ /* 0x000fca00078e0200 */
[----:B------:R-:W-:-:S07]  /*dd00*/  IADD3 R17, PT, PT, R17, R5, RZ ;  /* 0x0000000511117210 */ /* 0x000fce0007ffe0ff */
.L_x_9327:
[----:B------:R-:W-:Y:S05]  /*dd10*/  BSYNC.RECONVERGENT B1 ;  /* 0x0000000000017941 */ /* 0x000fea0003800200 */
.L_x_9300:
[----:B------:R-:W0:Y:S02]  /*dd20*/  LDCU.64 UR4, c[0x0][0x5f0] ;  /* 0x0000be00ff0477ac */ /* 0x000e240008000a00 */
[----:B0-----:R-:W-:Y:S02]  /*dd30*/  IMAD R10, R10, UR4, RZ ;  /* 0x000000040a0a7c24 */ /* 0x001fe4000f8e02ff */
[----:B------:R-:W-:-:S04]  /*dd40*/  IMAD.WIDE.U32 R2, R11, UR4, R16 ;  /* 0x000000040b027c25 */ /* 0x000fc8000f8e0010 */
[----:B------:R-:W-:Y:S02]  /*dd50*/  IMAD R11, R11, UR5, R10 ;  /* 0x000000050b0b7c24 */ /* 0x000fe4000f8e020a */
[----:B------:R-:W-:-:S03]  /*dd60*/  IMAD.MOV.U32 R34, RZ, RZ, R2 ;  /* 0x000000ffff227224 */ /* 0x000fc600078e0002 */
[----:B------:R-:W-:-:S07]  /*dd70*/  IADD3 R41, PT, PT, R3, R11, RZ ;  /* 0x0000000b03297210 */ /* 0x000fce0007ffe0ff */
.L_x_9249:
[----:B------:R-:W-:Y:S05]  /*dd80*/  BSYNC.RECONVERGENT B0 ;  /* 0x0000000000007941 */ /* 0x000fea0003800200 */
.L_x_9248:
        /* <DEDUP_REMOVED lines=24> */
.L_x_9379:
        /* <DEDUP_REMOVED lines=33> */
.L_x_9356:
        /* <DEDUP_REMOVED lines=16> */
.L_x_9357:
[----:B------:R-:W-:Y:S05]  /*e220*/  BSYNC.RECONVERGENT B2 ;  /* 0x0000000000027941 */ /* 0x000fea0003800200 */
.L_x_9355:
        /* <DEDUP_REMOVED lines=38> */
.L_x_9359:
        /* <DEDUP_REMOVED lines=16> */
.L_x_9360:
[----:B------:R-:W-:Y:S05]  /*e590*/  BSYNC.RECONVERGENT B2 ;  /* 0x0000000000027941 */ /* 0x000fea0003800200 */
.L_x_9358:
        /* <DEDUP_REMOVED lines=39> */
.L_x_9362:
        /* <DEDUP_REMOVED lines=16> */
.L_x_9363:
[----:B------:R-:W-:Y:S05]  /*e910*/  BSYNC.RECONVERGENT B2 ;  /* 0x0000000000027941 */ /* 0x000fea0003800200 */
.L_x_9361:
        /* <DEDUP_REMOVED lines=39> */
.L_x_9365:
        /* <DEDUP_REMOVED lines=16> */
.L_x_9366:
[----:B------:R-:W-:Y:S05]  /*ec90*/  BSYNC.RECONVERGENT B2 ;  /* 0x0000000000027941 */ /* 0x000fea0003800200 */
.L_x_9364:
        /* <DEDUP_REMOVED lines=39> */
.L_x_9368:
        /* <DEDUP_REMOVED lines=16> */
.L_x_9369:
[----:B------:R-:W-:Y:S05]  /*f010*/  BSYNC.RECONVERGENT B2 ;  /* 0x0000000000027941 */ /* 0x000fea0003800200 */
.L_x_9367:
        /* <DEDUP_REMOVED lines=39> */
.L_x_9371:
        /* <DEDUP_REMOVED lines=16> */
.L_x_9372:
[----:B------:R-:W-:Y:S05]  /*f390*/  BSYNC.RECONVERGENT B2 ;  /* 0x0000000000027941 */ /* 0x000fea0003800200 */
.L_x_9370:
        /* <DEDUP_REMOVED lines=39> */
.L_x_9374:
        /* <DEDUP_REMOVED lines=16> */
.L_x_9375:
[----:B------:R-:W-:Y:S05]  /*f710*/  BSYNC.RECONVERGENT B2 ;  /* 0x0000000000027941 */ /* 0x000fea0003800200 */
.L_x_9373:
        /* <DEDUP_REMOVED lines=39> */
.L_x_9377:
        /* <DEDUP_REMOVED lines=17> */
.L_x_9378:
[----:B------:R-:W-:Y:S05]  /*faa0*/  BSYNC.RECONVERGENT B2 ;  /* 0x0000000000027941 */ /* 0x000fea0003800200 */
.L_x_9376:
        /* <DEDUP_REMOVED lines=12> */
.L_x_9354:
        /* <DEDUP_REMOVED lines=35> */
.L_x_9382:
        /* <DEDUP_REMOVED lines=16> */
.L_x_9383:
[----:B------:R-:W-:Y:S05]  /*fea0*/  BSYNC.RECONVERGENT B1 ;  /* 0x0000000000017941 */ /* 0x000fea0003800200 */
.L_x_9381:
        /* <DEDUP_REMOVED lines=38> */
.L_x_9385:
        /* <DEDUP_REMOVED lines=16> */
.L_x_9386:
[----:B------:R-:W-:Y:S05]  /*10210*/  BSYNC.RECONVERGENT B1 ;  /* 0x0000000000017941 */ /* 0x000fea0003800200 */
.L_x_9384:
        /* <DEDUP_REMOVED lines=39> */
.L_x_9388:
        /* <DEDUP_REMOVED lines=16> */
.L_x_9389:
[----:B------:R-:W-:Y:S05]  /*10590*/  BSYNC.RECONVERGENT B1 ;  /* 0x0000000000017941 */ /* 0x000fea0003800200 */
.L_x_9387:
        /* <DEDUP_REMOVED lines=39> */
.L_x_9391:
        /* <DEDUP_REMOVED lines=17> */
.L_x_9392:
[----:B------:R-:W-:Y:S05]  /*10920*/  BSYNC.RECONVERGENT B1 ;  /* 0x0000000000017941 */ /* 0x000fea0003800200 */
.L_x_9390:
        /* <DEDUP_REMOVED lines=10> */
.L_x_9380:
        /* <DEDUP_REMOVED lines=37> */
.L_x_9395:
        /* <DEDUP_REMOVED lines=16> */
.L_x_9396:
[----:B------:R-:W-:Y:S05]  /*10d20*/  BSYNC.RECONVERGENT B1 ;  /* 0x0000000000017941 */ /* 0x000fea0003800200 */
.L_x_9394:
        /* <DEDUP_REMOVED lines=38> */
.L_x_9398:
        /* <DEDUP_REMOVED lines=17> */
.L_x_9399:
[----:B------:R-:W-:Y:S05]  /*110a0*/  BSYNC.RECONVERGENT B1 ;  /* 0x0000000000017941 */ /* 0x000fea0003800200 */
.L_x_9397:
        /* <DEDUP_REMOVED lines=10> */
.L_x_9393:
        /* <DEDUP_REMOVED lines=33> */
.L_x_9401:
        /* <DEDUP_REMOVED lines=16> */
.L_x_9402:
[----:B------:R-:W-:Y:S05]  /*11460*/  BSYNC.RECONVERGENT B1 ;  /* 0x0000000000017941 */ /* 0x000fea0003800200 */
.L_x_9400:
        /* <DEDUP_REMOVED lines=8> */
.L_x_9353:
        /* <DEDUP_REMOVED lines=17> */
.L_x_9429:
        /* <DEDUP_REMOVED lines=34> */
.L_x_9406:
        /* <DEDUP_REMOVED lines=17> */
.L_x_9407:
[----:B------:R-:W-:Y:S05]  /*11930*/  BSYNC.RECONVERGENT B2 ;  /* 0x0000000000027941 */ /* 0x000fea0003800200 */
.L_x_9405:
        /* <DEDUP_REMOVED lines=39> */
.L_x_9409:
        /* <DEDUP_REMOVED lines=16> */
.L_x_9410:
[----:B------:R-:W-:Y:S05]  /*11cb0*/  BSYNC.RECONVERGENT B2 ;  /* 0x0000000000027941 */ /* 0x000fea0003800200 */
.L_x_9408:
        /* <DEDUP_REMOVED lines=38> */
.L_x_9412:
        /* <DEDUP_REMOVED lines=16> */
.L_x_9413:
[----:B------:R-:W-:Y:S05]  /*12020*/  BSYNC.RECONVERGENT B2 ;  /* 0x0000000000027941 */ /* 0x000fea0003800200 */
.L_x_9411:
        /* <DEDUP_REMOVED lines=38> */
.L_x_9415:
        /* <DEDUP_REMOVED lines=16> */
.L_x_9416:
[----:B------:R-:W-:Y:S05]  /*12390*/  BSYNC.RECONVERGENT B2 ;  /* 0x0000000000027941 */ /* 0x000fea0003800200 */
.L_x_9414:
        /* <DEDUP_REMOVED lines=38> */
.L_x_9418:
        /* <DEDUP_REMOVED lines=16> */
.L_x_9419:
[----:B------:R-:W-:Y:S05]  /*12700*/  BSYNC.RECONVERGENT B2 ;  /* 0x0000000000027941 */ /* 0x000fea0003800200 */
.L_x_9417:
        /* <DEDUP_REMOVED lines=38> */
.L_x_9421:
        /* <DEDUP_REMOVED lines=16> */
.L_x_9422:
[----:B------:R-:W-:Y:S05]  /*12a70*/  BSYNC.RECONVERGENT B2 ;  /* 0x0000000000027941 */ /* 0x000fea0003800200 */
.L_x_9420:
        /* <DEDUP_REMOVED lines=38> */
.L_x_9424:
        /* <DEDUP_REMOVED lines=16> */
.L_x_9425:
[----:B------:R-:W-:Y:S05]  /*12de0*/  BSYNC.RECONVERGENT B2 ;  /* 0x0000000000027941 */ /* 0x000fea0003800200 */
.L_x_9423:
        /* <DEDUP_REMOVED lines=38> */
.L_x_9427:
        /* <DEDUP_REMOVED lines=17> */
.L_x_9428:
[----:B------:R-:W-:Y:S05]  /*13160*/  BSYNC.RECONVERGENT B2 ;  /* 0x0000000000027941 */ /* 0x000fea0003800200 */
.L_x_9426:
        /* <DEDUP_REMOVED lines=10> */
.L_x_9404:
        /* <DEDUP_REMOVED lines=36> */
.L_x_9433:
        /* <DEDUP_REMOVED lines=16> */
.L_x_9434:
[----:B------:R-:W-:Y:S05]  /*13550*/  BSYNC.RECONVERGENT B2 ;  /* 0x0000000000027941 */ /* 0x000fea0003800200 */
.L_x_9432:
        /* <DEDUP_REMOVED lines=39> */
.L_x_9436:
        /* <DEDUP_REMOVED lines=16> */
.L_x_9437:
[----:B------:R-:W-:Y:S05]  /*138d0*/  BSYNC.RECONVERGENT B2 ;  /* 0x0000000000027941 */ /* 0x000fea0003800200 */
.L_x_9435:
        /* <DEDUP_REMOVED lines=39> */
.L_x_9439:
        /* <DEDUP_REMOVED lines=16> */
.L_x_9440:
[----:B------:R-:W-:Y:S05]  /*13c50*/  BSYNC.RECONVERGENT B2 ;  /* 0x0000000000027941 */ /* 0x000fea0003800200 */
.L_x_9438:
        /* <DEDUP_REMOVED lines=37> */
.L_x_9442:
        /* <DEDUP_REMOVED lines=17> */
.L_x_9443:
[----:B------:R-:W-:Y:S05]  /*13fc0*/  BSYNC.RECONVERGENT B2 ;  /* 0x0000000000027941 */ /* 0x000fea0003800200 */
.L_x_9441:
        /* <DEDUP_REMOVED lines=8> */
.L_x_9431:
        /* <DEDUP_REMOVED lines=38> */
.L_x_9446:
        /* <DEDUP_REMOVED lines=17> */
.L_x_9447:
[----:B------:R-:W-:Y:S05]  /*143c0*/  BSYNC.RECONVERGENT B2 ;  /* 0x0000000000027941 */ /* 0x000fea0003800200 */
.L_x_9445:
        /* <DEDUP_REMOVED lines=36> */
.L_x_9449:
        /* <DEDUP_REMOVED lines=17> */
.L_x_9450:
[----:B------:R-:W-:Y:S05]  /*14720*/  BSYNC.RECONVERGENT B2 ;  /* 0x0000000000027941 */ /* 0x000fea0003800200 */
.L_x_9448:
        /* <DEDUP_REMOVED lines=8> */
.L_x_9444:
        /* <DEDUP_REMOVED lines=34> */
.L_x_9452:
        /* <DEDUP_REMOVED lines=17> */
.L_x_9453:
[----:B------:R-:W-:Y:S05]  /*14ae0*/  BSYNC.RECONVERGENT B2 ;  /* 0x0000000000027941 */ /* 0x000fea0003800200 */
.L_x_9451:
[----:B------:R-:W0:Y:S02]  /*14af0*/  LDC.64 R12, c[0x0][R12+0x450] ;  /* 0x000114000c0c7b82 */ /* 0x000e240000000a00 */
[-C--:B0-----:R-:W-:Y:S02]  /*14b00*/  IMAD R0, R13, R9.reuse, RZ ;  /* 0x000000090d007224 */ /* 0x081fe400078e02ff */
[----:B------:R-:W-:-:S04]  /*14b10*/  IMAD.WIDE.U32 R2, R12, R9, R16 ;  /* 0x000000090c027225 */ /* 0x000fc800078e0010 */
[----:B------:R-:W-:Y:S01]  /*14b20*/  IMAD R5, R12, R5, R0 ;  /* 0x000000050c057224 */ /* 0x000fe200078e0200 */
[----:B------:R-:W-:-:S03]  /*14b30*/  MOV R16, R2 ;  /* 0x0000000200107202 */ /* 0x000fc60000000f00 */
[----:B------:R-:W-:-:S07]  /*14b40*/  IMAD.IADD R17, R3, 0x1, R5 ;  /* 0x0000000103117824 */ /* 0x000fce00078e0205 */
.L_x_9430:
[----:B------:R-:W-:Y:S05]  /*14b50*/  BSYNC.RECONVERGENT B1 ;  /* 0x0000000000017941 */ /* 0x000fea0003800200 */
.L_x_9403:
[----:B------:R-:W0:Y:S02]  /*14b60*/  LDCU.64 UR4, c[0x0][0x5f0] ;  /* 0x0000be00ff0477ac */ /* 0x000e240008000a00 */
[----:B0-----:R-:W-:Y:S02]  /*14b70*/  IMAD R10, R10, UR4, RZ ;  /* 0x000000040a0a7c24 */ /* 0x001fe4000f8e02ff */
[----:B------:R-:W-:-:S04]  /*14b80*/  IMAD.WIDE.U32 R2, R11, UR4, R16 ;  /* 0x000000040b027c25 */ /* 0x000fc8000f8e0010 */
[----:B------:R-:W-:Y:S01]  /*14b90*/  IMAD R11, R11, UR5, R10 ;  /* 0x000000050b0b7c24 */ /* 0x000fe2000f8e020a */
[----:B------:R-:W-:-:S03]  /*14ba0*/  MOV R28, R2 ;  /* 0x00000002001c7202 */ /* 0x000fc60000000f00 */
[----:B------:R-:W-:-:S07]  /*14bb0*/  IMAD.IADD R31, R3, 0x1, R11 ;  /* 0x00000001031f7824 */ /* 0x000fce00078e020b */
.L_x_9352:
[----:B------:R-:W-:Y:S05]  /*14bc0*/  BSYNC.RECONVERGENT B0 ;  /* 0x0000000000007941 */ /* 0x000fea0003800200 */
.L_x_9351:
        /* <DEDUP_REMOVED lines=23> */
.L_x_9482:
        /* <DEDUP_REMOVED lines=33> */
.L_x_9459:
        /* <DEDUP_REMOVED lines=16> */
.L_x_9460:
[----:B------:R-:W-:Y:S05]  /*15050*/  BSYNC.RECONVERGENT B2 ;  /* 0x0000000000027941 */ /* 0x000fea0003800200 */
.L_x_9458:
        /* <DEDUP_REMOVED lines=38> */
.L_x_9462:
        /* <DEDUP_REMOVED lines=16> */
.L_x_9463:
[----:B------:R-:W-:Y:S05]  /*153c0*/  BSYNC.RECONVERGENT B2 ;  /* 0x0000000000027941 */ /* 0x000fea0003800200 */
.L_x_9461:
        /* <DEDUP_REMOVED lines=39> */
.L_x_9465:
        /* <DEDUP_REMOVED lines=16> */
.L_x_9466:
[----:B------:R-:W-:Y:S05]  /*15740*/  BSYNC.RECONVERGENT B2 ;  /* 0x0000000000027941 */ /* 0x000fea0003800200 */
.L_x_9464:
        /* <DEDUP_REMOVED lines=39> */
.L_x_9468:
        /* <DEDUP_REMOVED lines=16> */
.L_x_9469:
[----:B------:R-:W-:Y:S05]  /*15ac0*/  BSYNC.RECONVERGENT B2 ;  /* 0x0000000000027941 */ /* 0x000fea0003800200 */
.L_x_9467:
        /* <DEDUP_REMOVED lines=39> */
.L_x_9471:
        /* <DEDUP_REMOVED lines=16> */
.L_x_9472:
[----:B------:R-:W-:Y:S05]  /*15e40*/  BSYNC.RECONVERGENT B2 ;  /* 0x0000000000027941 */ /* 0x000fea0003800200 */
.L_x_9470:
        /* <DEDUP_REMOVED lines=39> */
.L_x_9474:
        /* <DEDUP_REMOVED lines=16> */
.L_x_9475:
[----:B------:R-:W-:Y:S05]  /*161c0*/  BSYNC.RECONVERGENT B2 ;  /* 0x0000000000027941 */ /* 0x000fea0003800200 */
.L_x_9473:
        /* <DEDUP_REMOVED lines=39> */
.L_x_9477:
        /* <DEDUP_REMOVED lines=16> */
.L_x_9478:
[----:B------:R-:W-:Y:S05]  /*16540*/  BSYNC.RECONVERGENT B2 ;  /* 0x0000000000027941 */ /* 0x000fea0003800200 */
.L_x_9476:
        /* <DEDUP_REMOVED lines=39> */
.L_x_9480:
        /* <DEDUP_REMOVED lines=17> */
.L_x_9481:
[----:B------:R-:W-:Y:S05]  /*168d0*/  BSYNC.RECONVERGENT B2 ;  /* 0x0000000000027941 */ /* 0x000fea0003800200 */
.L_x_9479:
        /* <DEDUP_REMOVED lines=12> */
.L_x_9457:
        /* <DEDUP_REMOVED lines=35> */
.L_x_9485:
        /* <DEDUP_REMOVED lines=16> */
.L_x_9486:
[----:B------:R-:W-:Y:S05]  /*16cd0*/  BSYNC.RECONVERGENT B1 ;  /* 0x0000000000017941 */ /* 0x000fea0003800200 */
.L_x_9484:
        /* <DEDUP_REMOVED lines=38> */
.L_x_9488:
        /* <DEDUP_REMOVED lines=16> */
.L_x_9489:
[----:B------:R-:W-:Y:S05]  /*17040*/  BSYNC.RECONVERGENT B1 ;  /* 0x0000000000017941 */ /* 0x000fea0003800200 */
.L_x_9487:
        /* <DEDUP_REMOVED lines=39> */
.L_x_9491:
        /* <DEDUP_REMOVED lines=16> */
.L_x_9492:
[----:B------:R-:W-:Y:S05]  /*173c0*/  BSYNC.RECONVERGENT B1 ;  /* 0x0000000000017941 */ /* 0x000fea0003800200 */
.L_x_9490:
        /* <DEDUP_REMOVED lines=39> */
.L_x_9494:
        /* <DEDUP_REMOVED lines=17> */
.L_x_9495:
[----:B------:R-:W-:Y:S05]  /*17750*/  BSYNC.RECONVERGENT B1 ;  /* 0x0000000000017941 */ /* 0x000fea0003800200 */
.L_x_9493:
        /* <DEDUP_REMOVED lines=10> */
.L_x_9483:
        /* <DEDUP_REMOVED lines=35> */
.L_x_9498:
        /* <DEDUP_REMOVED lines=16> */
.L_x_9499:
[----:B------:R-:W-:Y:S05]  /*17b30*/  BSYNC.RECONVERGENT B1 ;  /* 0x0000000000017941 */ /* 0x000fea0003800200 */
.L_x_9497:
        /* <DEDUP_REMOVED lines=38> */
.L_x_9501:
        /* <DEDUP_REMOVED lines=17> */
.L_x_9502:
[----:B------:R-:W-:Y:S05]  /*17eb0*/  BSYNC.RECONVERGENT B1 ;  /* 0x0000000000017941 */ /* 0x000fea0003800200 */
.L_x_9500:
        /* <DEDUP_REMOVED lines=10> */
.L_x_9496:
        /* <DEDUP_REMOVED lines=35> */
.L_x_9504:
        /* <DEDUP_REMOVED lines=16> */
.L_x_9505:
[----:B------:R-:W-:Y:S05]  /*18290*/  BSYNC.RECONVERGENT B1 ;  /* 0x0000000000017941 */ /* 0x000fea0003800200 */
.L_x_9503:
[----:B------:R-:W-:Y:S02]  /*182a0*/  UMOV UR4, 0xd0 ;  /* 0x000000d000047882 */ /* 0x000fe40000000000 */
[----:B------:R-:W-:-:S06]  /*182b0*/  LEA R2, R12, UR4, 0x3 ;  /* 0x000000040c027c11 */ /* 0x000fcc000f8e18ff */
[----:B------:R-:W0:Y:S02]  /*182c0*/  LDC.64 R2, c[0x0][R2+0x380] ;  /* 0x0000e00002027b82 */ /* 0x000e240000000a00 */
[-C--:B0-----:R-:W-:Y:S02]  /*182d0*/  IMAD R0, R3, R4.reuse, RZ ;  /* 0x0000000403007224 */ /* 0x081fe400078e02ff */
[----:B------:R-:W-:-:S04]  /*182e0*/  IMAD.WIDE.U32 R16, R2, R4, R16 ;  /* 0x0000000402107225 */ /* 0x000fc800078e0010 */
[----:B------:R-:W-:-:S04]  /*182f0*/  IMAD R5, R2, R5, R0 ;  /* 0x0000000502057224 */ /* 0x000fc800078e0200 */
[----:B------:R-:W-:-:S07]  /*18300*/  IMAD.IADD R17, R17, 0x1, R5 ;  /* 0x0000000111117824 */ /* 0x000fce00078e0205 */
.L_x_9456:
        /* <DEDUP_REMOVED lines=16> */
.L_x_9532:
        /* <DEDUP_REMOVED lines=34> */
.L_x_9509:
        /* <DEDUP_REMOVED lines=17> */
.L_x_9510:
[----:B------:R-:W-:Y:S05]  /*18740*/  BSYNC.RECONVERGENT B2 ;  /* 0x0000000000027941 */ /* 0x000fea0003800200 */
.L_x_9508:
        /* <DEDUP_REMOVED lines=39> */
.L_x_9512:
        /* <DEDUP_REMOVED lines=16> */
.L_x_9513:
[----:B------:R-:W-:Y:S05]  /*18ac0*/  BSYNC.RECONVERGENT B2 ;  /* 0x0000000000027941 */ /* 0x000fea0003800200 */
.L_x_9511:
        /* <DEDUP_REMOVED lines=38> */
.L_x_9515:
        /* <DEDUP_REMOVED lines=16> */
.L_x_9516:
[----:B------:R-:W-:Y:S05]  /*18e30*/  BSYNC.RECONVERGENT B2 ;  /* 0x0000000000027941 */ /* 0x000fea0003800200 */
.L_x_9514:
        /* <DEDUP_REMOVED lines=38> */
.L_x_9518:
        /* <DEDUP_REMOVED lines=16> */
.L_x_9519:
[----:B------:R-:W-:Y:S05]  /*191a0*/  BSYNC.RECONVERGENT B2 ;  /* 0x0000000000027941 */ /* 0x000fea0003800200 */
.L_x_9517:
        /* <DEDUP_REMOVED lines=38> */
.L_x_9521:
[----:B------:R-:W-:Y:S01]  /*19410*/  MOV R4, R12 ;  /* 0x0000000c00047202 */ /* 0x000fe20000000f00 */
[----:B------:R-:W-:Y:S01]  /*19420*/  IMAD.MOV.U32 R2, RZ, RZ, R14 ;  /* 0x000000ffff027224 */ /* 0x000fe200078e000e */
[----:B------:R-:W-:Y:S02]  /*19430*/  MOV R5, R13 ;  /* 0x0000000d00057202 */ /* 0x000fe40000000f00 */
[----:B------:R-:W-:Y:S02]  /*19440*/  MOV R3, R15 ;  /* 0x0000000f00037202 */ /* 0x000fe40000000f00 */
        /* <DEDUP_REMOVED lines=12> */
.L_x_9522:
[----:B------:R-:W-:Y:S05]  /*19510*/  BSYNC.RECONVERGENT B2 ;  /* 0x0000000000027941 */ /* 0x000fea0003800200 */
.L_x_9520:
        /* <DEDUP_REMOVED lines=38> */
.L_x_9524:
        /* <DEDUP_REMOVED lines=16> */
.L_x_9525:
[----:B------:R-:W-:Y:S05]  /*19880*/  BSYNC.RECONVERGENT B2 ;  /* 0x0000000000027941 */ /* 0x000fea0003800200 */
.L_x_9523:
        /* <DEDUP_REMOVED lines=38> */
.L_x_9527:
        /* <DEDUP_REMOVED lines=16> */
.L_x_9528:
[----:B------:R-:W-:Y:S05]  /*19bf0*/  BSYNC.RECONVERGENT B2 ;  /* 0x0000000000027941 */ /* 0x000fea0003800200 */
.L_x_9526:
        /* <DEDUP_REMOVED lines=38> */
.L_x_9530:
        /* <DEDUP_REMOVED lines=17> */
.L_x_9531:
[----:B------:R-:W-:Y:S05]  /*19f70*/  BSYNC.RECONVERGENT B2 ;  /* 0x0000000000027941 */ /* 0x000fea0003800200 */
.L_x_9529:
        /* <DEDUP_REMOVED lines=10> */
.L_x_9507:
        /* <DEDUP_REMOVED lines=36> */
.L_x_9536:
        /* <DEDUP_REMOVED lines=16> */
.L_x_9537:
[----:B------:R-:W-:Y:S05]  /*1a360*/  BSYNC.RECONVERGENT B2 ;  /* 0x0000000000027941 */ /* 0x000fea0003800200 */
.L_x_9535:
        /* <DEDUP_REMOVED lines=37> */
.L_x_9539:
[----:B------:R-:W-:Y:S01]  /*1a5c0*/  MOV R4, R10 ;  /* 0x0000000a00047202 */ /* 0x000fe20000000f00 */
[----:B------:R-:W-:Y:S01]  /*1a5d0*/  IMAD.MOV.U32 R5, RZ, RZ, R11 ;  /* 0x000000ffff057224 */ /* 0x000fe200078e000b */
[----:B------:R-:W-:Y:S02]  /*1a5e0*/  MOV R2, R12 ;  /* 0x0000000c00027202 */ /* 0x000fe40000000f00 */
[----:B------:R-:W-:Y:S02]  /*1a5f0*/  MOV R3, R13 ;  /* 0x0000000d00037202 */ /* 0x000fe40000000f00 */
[----:B------:R-:W-:-:S07]  /*1a600*/  MOV R0, 0x1a620 ;  /* 0x0001a62000007802 */ /* 0x000fce0000000f00 */
[----:B------:R-:W-:Y:S05]  /*1a610*/  CALL.REL.NOINC `($__internal_50_$__cuda_sm20_div_u64) ;  /* 0x0000002400dc7944 */ /* 0x000fea0003c00000 */
        /* <DEDUP_REMOVED lines=10> */
.L_x_9540:
[----:B------:R-:W-:Y:S05]  /*1a6c0*/  BSYNC.RECONVERGENT B2 ;  /* 0x0000000000027941 */ /* 0x000fea0003800200 */
.L_x_9538:
        /* <DEDUP_REMOVED lines=39> */
.L_x_9542:
        /* <DEDUP_REMOVED lines=16> */
.L_x_9543:
[----:B------:R-:W-:Y:S05]  /*1aa40*/  BSYNC.RECONVERGENT B2 ;  /* 0x0000000000027941 */ /* 0x000fea0003800200 */
.L_x_9541:
        /* <DEDUP_REMOVED lines=37> */
.L_x_9545:
        /* <DEDUP_REMOVED lines=16> */
.L_x_9546:
[----:B------:R-:W-:Y:S05]  /*1ada0*/  BSYNC.RECONVERGENT B2 ;  /* 0x0000000000027941 */ /* 0x000fea0003800200 */
.L_x_9544:
[----:B------:R-:W0:Y:S01]  /*1adb0*/  LDC.64 R2, c[0x0][R8+0x450] ;  /* 0x0001140008027b82 */ /* 0x000e220000000a00 */
[----:B------:R-:W-:Y:S02]  /*1adc0*/  IMAD.MOV.U32 R17, RZ, RZ, R23 ;  /* 0x000000ffff117224 */ /* 0x000fe400078e0017 */
[-C--:B0-----:R-:W-:Y:S02]  /*1add0*/  IMAD R0, R3, R4.reuse, RZ ;  /* 0x0000000403007224 */ /* 0x081fe400078e02ff */
[----:B------:R-:W-:-:S04]  /*1ade0*/  IMAD.WIDE.U32 R16, R2, R4, R16 ;  /* 0x0000000402107225 */ /* 0x000fc800078e0010 */
[----:B------:R-:W-:-:S05]  /*1adf0*/  IMAD R5, R2, R5, R0 ;  /* 0x0000000502057224 */ /* 0x000fca00078e0200 */
[----:B------:R-:W-:-:S07]  /*1ae00*/  IADD3 R17, PT, PT, R17, R5, RZ ;  /* 0x0000000511117210 */ /* 0x000fce0007ffe0ff */
.L_x_9534:
        /* <DEDUP_REMOVED lines=39> */
.L_x_9549:
        /* <DEDUP_REMOVED lines=17> */
.L_x_9550:
[----:B------:R-:W-:Y:S05]  /*1b190*/  BSYNC.RECONVERGENT B2 ;  /* 0x0000000000027941 */ /* 0x000fea0003800200 */
.L_x_9548:
        /* <DEDUP_REMOVED lines=36> */
.L_x_9552:
        /* <DEDUP_REMOVED lines=16> */
.L_x_9553:
[----:B------:R-:W-:Y:S05]  /*1b4e0*/  BSYNC.RECONVERGENT B2 ;  /* 0x0000000000027941 */ /* 0x000fea0003800200 */
.L_x_9551:
[----:B------:R-:W0:Y:S01]  /*1b4f0*/  LDC.64 R2, c[0x0][R8+0x450] ;  /* 0x0001140008027b82 */ /* 0x000e220000000a00 */
[----:B------:R-:W-:Y:S02]  /*1b500*/  IMAD.MOV.U32 R17, RZ, RZ, R23 ;  /* 0x000000ffff117224 */ /* 0x000fe400078e0017 */
[-C--:B0-----:R-:W-:Y:S02]  /*1b510*/  IMAD R0, R3, R4.reuse, RZ ;  /* 0x0000000403007224 */ /* 0x081fe400078e02ff */
[----:B------:R-:W-:-:S04]  /*1b520*/  IMAD.WIDE.U32 R16, R2, R4, R16 ;  /* 0x0000000402107225 */ /* 0x000fc800078e0010 */
[----:B------:R-:W-:-:S05]  /*1b530*/  IMAD R5, R2, R5, R0 ;  /* 0x0000000502057224 */ /* 0x000fca00078e0200 */
[----:B------:R-:W-:-:S07]  /*1b540*/  IADD3 R17, PT, PT, R17, R5, RZ ;  /* 0x0000000511117210 */ /* 0x000fce0007ffe0ff */
.L_x_9547:
        /* <DEDUP_REMOVED lines=34> */
.L_x_9555:
[----:B------:R-:W-:Y:S01]  /*1b770*/  MOV R4, R11 ;  /* 0x0000000b00047202 */ /* 0x000fe20000000f00 */
[----:B------:R-:W-:Y:S01]  /*1b780*/  IMAD.MOV.U32 R5, RZ, RZ, R10 ;  /* 0x000000ffff057224 */ /* 0x000fe200078e000a */
[----:B------:R-:W-:Y:S02]  /*1b790*/  MOV R2, R8 ;  /* 0x0000000800027202 */ /* 0x000fe40000000f00 */
[----:B------:R-:W-:Y:S02]  /*1b7a0*/  MOV R3, R9 ;  /* 0x0000000900037202 */ /* 0x000fe40000000f00 */
[----:B------:R-:W-:-:S07]  /*1b7b0*/  MOV R0, 0x1b7d0 ;  /* 0x0001b7d000007802 */ /* 0x000fce0000000f00 */
[----:B------:R-:W-:Y:S05]  /*1b7c0*/  CALL.REL.NOINC `($__internal_50_$__cuda_sm20_div_u64) ;  /* 0x0000001400707944 */ /* 0x000fea0003c00000 */
        /* <DEDUP_REMOVED lines=11> */
.L_x_9556:
[----:B------:R-:W-:Y:S05]  /*1b880*/  BSYNC.RECONVERGENT B2 ;  /* 0x0000000000027941 */ /* 0x000fea0003800200 */
.L_x_9554:
[----:B------:R-:W0:Y:S02]  /*1b890*/  LDC.64 R12, c[0x0][R12+0x450] ;  /* 0x000114000c0c7b82 */ /* 0x000e240000000a00 */
[-C--:B0-----:R-:W-:Y:S02]  /*1b8a0*/  IMAD R0, R13, R9.reuse, RZ ;  /* 0x000000090d007224 */ /* 0x081fe400078e02ff */
[----:B------:R-:W-:-:S04]  /*1b8b0*/  IMAD.WIDE.U32 R16, R12, R9, R16 ;  /* 0x000000090c107225 */ /* 0x000fc800078e0010 */
[----:B------:R-:W-:-:S05]  /*1b8c0*/  IMAD R5, R12, R5, R0 ;  /* 0x000000050c057224 */ /* 0x000fca00078e0200 */
[----:B------:R-:W-:-:S07]  /*1b8d0*/  IADD3 R17, PT, PT, R17, R5, RZ ;  /* 0x0000000511117210 */ /* 0x000fce0007ffe0ff */
.L_x_9533:
[----:B------:R-:W-:Y:S05]  /*1b8e0*/  BSYNC.RECONVERGENT B1 ;  /* 0x0000000000017941 */ /* 0x000fea0003800200 */
.L_x_9506:
[----:B------:R-:W0:Y:S02]  /*1b8f0*/  LDCU.64 UR4, c[0x0][0x5f0] ;  /* 0x0000be00ff0477ac */ /* 0x000e240008000a00 */
[----:B0-----:R-:W-:Y:S02]  /*1b900*/  IMAD R10, R10, UR4, RZ ;  /* 0x000000040a0a7c24 */ /* 0x001fe4000f8e02ff */
[----:B------:R-:W-:-:S04]  /*1b910*/  IMAD.WIDE.U32 R2, R11, UR4, R16 ;  /* 0x000000040b027c25 */ /* 0x000fc8000f8e0010 */
[----:B------:R-:W-:Y:S01]  /*1b920*/  IMAD R11, R11, UR5, R10 ;  /* 0x000000050b0b7c24 */ /* 0x000fe2000f8e020a */
[----:B------:R-:W-:-:S03]  /*1b930*/  MOV R0, R2 ;  /* 0x0000000200007202 */ /* 0x000fc60000000f00 */
[----:B------:R-:W-:-:S07]  /*1b940*/  IMAD.IADD R2, R3, 0x1, R11 ;  /* 0x0000000103027824 */ /* 0x000fce00078e020b */
.L_x_9455:
[----:B------:R-:W-:Y:S05]  /*1b950*/  BSYNC.RECONVERGENT B0 ;  /* 0x0000000000007941 */ /* 0x000fea0003800200 */
.L_x_9454:
        /* <DEDUP_REMOVED lines=134> */
.L_x_9557:
        /* <DEDUP_REMOVED lines=8> */
.L_x_9558:
        /* <DEDUP_REMOVED lines=19> */
.L_x_10432:
[----:B------:R-:W-:Y:S05]  /*1c370*/  BRX R2 -0x1c380                                                                                                                                                                                                                                                                                                                                                                                                                                                                             (*"BRANCH_TARGETS .L_x_10433,.L_x_10434,.L_x_10435"*) ;  /* 0xfffffe3c02207949 */ /* 0x000fea000383ffff */
.L_x_9561:
        /* <DEDUP_REMOVED lines=10> */
[----:B------:R-:W2:Y:S01]  /*1c420*/  LDG.E.64 R2, desc[UR36][R16.64] ;  /* 0x0000002410027981 */ /* 0x000ea2000c1e1b00 */
[----:B------:R-:W-:Y:S01]  /*1c430*/  BSSY.RECONVERGENT B9, `(.L_x_9565) ;  /* 0x0000015000097945 */ /* 0x000fe20003800200 */
[C---:B--2---:R-:W-:Y:S02]  /*1c440*/  DSETP.GTU.AND P0, PT, R2.reuse, 1, PT ;  /* 0x3ff000000200742a */ /* 0x044fe40003f0c000 */
[----:B------:R-:W-:-:S14]  /*1c450*/  DSETP.GE.AND P1, PT, R2, RZ, PT ;  /* 0x000000ff0200722a */ /* 0x000fdc0003f26000 */
[----:B------:R-:W-:Y:S05]  /*1c460*/  @!P0 BRA P1, `(.L_x_9566) ;  /* 0x0000000000448947 */ /* 0x000fea0000800000 */
[----:B------:R-:W-:Y:S01]  /*1c470*/  MOV R2, 0x1a0 ;  /* 0x000001a000027802 */ /* 0x000fe20000000f00 */
[----:B------:R-:W0:Y:S01]  /*1c480*/  LDCU.64 UR4, c[0x4][0x180] ;  /* 0x01003000ff0477ac */ /* 0x000e220008000a00 */
[----:B------:R-:W-:Y:S01]  /*1c490*/  MOV R8, 0x270 ;  /* 0x0000027000087802 */ /* 0x000fe20000000f00 */
[----:B------:R-:W-:Y:S01]  /*1c4a0*/  IMAD.MOV.U32 R13, RZ, RZ, RZ ;  /* 0x000000ffff0d7224 */ /* 0x000fe200078e00ff */
[----:B------:R-:W-:Y:S01]  /*1c4b0*/  MOV R12, 0x1 ;  /* 0x00000001000c7802 */ /* 0x000fe20000000f00 */
        /* <DEDUP_REMOVED lines=11> */
.L_x_9567:
[----:B------:R0:W5:Y:S02]  /*1c570*/  LDG.E.64 R2, desc[UR36][R16.64] ;  /* 0x0000002410027981 */ /* 0x000164000c1e1b00 */
.L_x_9566:
[----:B------:R-:W-:Y:S05]  /*1c580*/  BSYNC.RECONVERGENT B9 ;  /* 0x0000000000097941 */ /* 0x000fea0003800200 */
.L_x_9565:
[----:B------:R-:W-:Y:S01]  /*1c590*/  FMUL.FTZ R0, R25, 1 ;  /* 0x3f80000019007820 */ /* 0x000fe20000410000 */
[----:B------:R-:W1:Y:S03]  /*1c5a0*/  LDCU.64 UR4, c[0x0][0x380] ;  /* 0x00007000ff0477ac */ /* 0x000e660008000a00 */
[----:B------:R-:W2:Y:S02]  /*1c5b0*/  F2F.F64.F32 R4, R0 ;  /* 0x0000000000047310 */ /* 0x000ea40000201800 */
[----:B--2--5:R-:W-:Y:S01]  /*1c5c0*/  DSETP.GE.AND P0, PT, R2, R4, PT ;  /* 0x000000040200722a */ /* 0x024fe20003f06000 */
[C---:B-1----:R-:W-:Y:S02]  /*1c5d0*/  LEA R4, P1, R26.reuse, UR4, 0x3 ;  /* 0x000000041a047c11 */ /* 0x042fe4000f8218ff */
[----:B------:R-:W-:Y:S02]  /*1c5e0*/  MOV R2, RZ ;  /* 0x000000ff00027202 */ /* 0x000fe40000000f00 */
[----:B------:R-:W-:-:S02]  /*1c5f0*/  LEA.HI.X R5, R26, UR5, R27, 0x3, P1 ;  /* 0x000000051a057c11 */ /* 0x000fc400088f1c1b */
[----:B------:R-:W-:-:S05]  /*1c600*/  FSEL R3, RZ, 1.875, !P0 ;  /* 0x3ff00000ff037808 */ /* 0x000fca0004000000 */
[----:B------:R1:W-:Y:S02]  /*1c610*/  STG.E.64 desc[UR36][R4.64], R2 ;  /* 0x0000000204007986 */ /* 0x0003e4000c101b24 */
.L_x_9563:
[----:B------:R-:W-:Y:S05]  /*1c620*/  BSYNC.RELIABLE B8 ;  /* 0x0000000000087941 */ /* 0x000fea0003800100 */
.L_x_9562:
[----:B------:R-:W0:Y:S02]  /*1c630*/  LDCU.64 UR4, c[0x0][0x520] ;  /* 0x0000a400ff0477ac */ /* 0x000e240008000a00 */
[----:B0-----:R-:W-:-:S04]  /*1c640*/  LEA R16, P0, R28, UR4, 0x3 ;  /* 0x000000041c107c11 */ /* 0x001fc8000f8018ff */
[----:B------:R-:W-:-:S05]  /*1c650*/  LEA.HI.X R17, R28, UR5, R31, 0x3, P0 ;  /* 0x000000051c117c11 */ /* 0x000fca00080f1c1f */
[----:B-1----:R-:W2:Y:S01]  /*1c660*/  LDG.E.64 R2, desc[UR36][R16.64] ;  /* 0x0000002410027981 */ /* 0x002ea2000c1e1b00 */
[----:B------:R-:W-:Y:S01]  /*1c670*/  BSSY.RECONVERGENT B8, `(.L_x_9568) ;  /* 0x0000015000087945 */ /* 0x000fe20003800200 */
[C---:B--2---:R-:W-:Y:S02]  /*1c680*/  DSETP.GTU.AND P0, PT, R2.reuse, 1, PT ;  /* 0x3ff000000200742a */ /* 0x044fe40003f0c000 */
[----:B------:R-:W-:-:S14]  /*1c690*/  DSETP.GE.AND P1, PT, R2, RZ, PT ;  /* 0x000000ff0200722a */ /* 0x000fdc0003f26000 */
[----:B------:R-:W-:Y:S05]  /*1c6a0*/  @!P0 BRA P1, `(.L_x_9569) ;  /* 0x0000000000448947 */ /* 0x000fea0000800000 */
[----:B------:R-:W-:Y:S01]  /*1c6b0*/  MOV R2, 0x1a0 ;  /* 0x000001a000027802 */ /* 0x000fe20000000f00 */
[----:B------:R-:W0:Y:S01]  /*1c6c0*/  LDCU.64 UR4, c[0x4][0x188] ;  /* 0x01003100ff0477ac */ /* 0x000e220008000a00 */
[----:B------:R-:W-:Y:S01]  /*1c6d0*/  MOV R8, 0x275 ;  /* 0x0000027500087802 */ /* 0x000fe20000000f00 */
        /* <DEDUP_REMOVED lines=13> */
.L_x_9570:
[----:B------:R0:W5:Y:S02]  /*1c7b0*/  LDG.E.64 R2, desc[UR36][R16.64] ;  /* 0x0000002410027981 */ /* 0x000164000c1e1b00 */
.L_x_9569:
[----:B------:R-:W-:Y:S05]  /*1c7c0*/  BSYNC.RECONVERGENT B8 ;  /* 0x0000000000087941 */ /* 0x000fea0003800200 */
.L_x_9568:
        /* <DEDUP_REMOVED lines=9> */
.L_x_10434:
        /* <DEDUP_REMOVED lines=10> */
[----:B------:R-:W-:Y:S01]  /*1c900*/  IMAD.MOV.U32 R8, RZ, RZ, 0x27a ;  /* 0x0000027aff087424 */ /* 0x000fe200078e00ff */
[----:B------:R-:W-:Y:S01]  /*1c910*/  MOV R12, 0x1 ;  /* 0x00000001000c7802 */ /* 0x000fe20000000f00 */
[----:B------:R1:W2:Y:S01]  /*1c920*/  LDC.64 R2, c[0x4][R0] ;  /* 0x0100000000027b82 */ /* 0x0002a20000000a00 */
[----:B------:R-:W3:Y:S01]  /*1c930*/  LDCU.64 UR6, c[0x4][0x178] ;  /* 0x01002f00ff0677ac */ /* 0x000ee20008000a00 */
[----:B------:R-:W-:Y:S01]  /*1c940*/  MOV R13, RZ ;  /* 0x000000ff000d7202 */ /* 0x000fe20000000f00 */
[----:B------:R-:W4:Y:S01]  /*1c950*/  LDCU.64 UR8, c[0x4][0x40] ;  /* 0x01000800ff0877ac */ /* 0x000f220008000a00 */
[----:B0-----:R-:W-:Y:S01]  /*1c960*/  IMAD.U32 R4, RZ, RZ, UR4 ;  /* 0x00000004ff047e24 */ /* 0x001fe2000f8e00ff */
[----:B------:R-:W-:Y:S02]  /*1c970*/  MOV R5, UR5 ;  /* 0x0000000500057c02 */ /* 0x000fe40008000f00 */
[----:B---3--:R-:W-:Y:S01]  /*1c980*/  MOV R6, UR6 ;  /* 0x0000000600067c02 */ /* 0x008fe20008000f00 */
[----:B------:R-:W-:Y:S01]  /*1c990*/  IMAD.U32 R7, RZ, RZ, UR7 ;  /* 0x00000007ff077e24 */ /* 0x000fe2000f8e00ff */
[----:B----4-:R-:W-:-:S02]  /*1c9a0*/  MOV R10, UR8 ;  /* 0x00000008000a7c02 */ /* 0x010fc40008000f00 */
[----:B-1----:R-:W-:-:S07]  /*1c9b0*/  MOV R11, UR9 ;  /* 0x00000009000b7c02 */ /* 0x002fce0008000f00 */
[----:B------:R-:W-:-:S07]  /*1c9c0*/  LEPC R20, `(.L_x_9573) ;  /* 0x000000001014794e */ /* 0x000fce0000000000 */
[----:B--2---:R-:W-:Y:S05]  /*1c9d0*/  CALL.ABS.NOINC R2 ;  /* 0x0000000002007343 */ /* 0x004fea0003c00000 */
.L_x_9573:
[----:B------:R0:W5:Y:S02]  /*1c9e0*/  LDG.E.64 R2, desc[UR36][R16.64] ;  /* 0x0000002410027981 */ /* 0x000164000c1e1b00 */
.L_x_9572:
[----:B------:R-:W-:Y:S05]  /*1c9f0*/  BSYNC.RECONVERGENT B8 ;  /* 0x0000000000087941 */ /* 0x000fea0003800200 */
.L_x_9571:
[----:B------:R-:W-:Y:S01]  /*1ca00*/  FMUL.FTZ R23, R23, 1 ;  /* 0x3f80000017177820 */ /* 0x000fe20000410000 */
[----:B------:R-:W1:Y:S03]  /*1ca10*/  LDCU.64 UR4, c[0x0][0x380] ;  /* 0x00007000ff0477ac */ /* 0x000e660008000a00 */
[----:B------:R-:W2:Y:S02]  /*1ca20*/  F2F.F64.F32 R4, R23 ;  /* 0x0000001700047310 */ /* 0x000ea40000201800 */
[----:B--2--5:R-:W-:Y:S01]  /*1ca30*/  DSETP.GE.AND P0, PT, R2, R4, PT ;  /* 0x000000040200722a */ /* 0x024fe20003f06000 */
[----:B-1----:R-:W-:Y:S01]  /*1ca40*/  LEA R4, P1, R39, UR4, 0x3 ;  /* 0x0000000427047c11 */ /* 0x002fe2000f8218ff */
[----:B------:R-:W-:-:S03]  /*1ca50*/  IMAD.MOV.U32 R2, RZ, RZ, RZ ;  /* 0x000000ffff027224 */ /* 0x000fc600078e00ff */
[----:B------:R-:W-:Y:S02]  /*1ca60*/  LEA.HI.X R5, R39, UR5, R44, 0x3, P1 ;  /* 0x0000000527057c11 */ /* 0x000fe400088f1c2c */
[----:B------:R-:W-:-:S05]  /*1ca70*/  FSEL R3, RZ, 1.875, !P0 ;  /* 0x3ff00000ff037808 */ /* 0x000fca0004000000 */
[----:B------:R1:W-:Y:S02]  /*1ca80*/  STG.E.64 desc[UR36][R4.64], R2 ;  /* 0x0000000204007986 */ /* 0x0003e4000c101b24 */
.L_x_10433:
[----:B------:R-:W-:Y:S05]  /*1ca90*/  BSYNC.RELIABLE B6 ;  /* 0x0000000000067941 */ /* 0x000fea0003800100 */
.L_x_9560:
        /* <DEDUP_REMOVED lines=12> */
[----:B------:R1:W2:Y:S01]  /*1cb60*/  LDC.64 R2, c[0x4][R0] ;  /* 0x0100000000027b82 */ /* 0x0002a20000000a00 */
[----:B------:R-:W3:Y:S01]  /*1cb70*/  LDCU.64 UR6, c[0x4][0x178] ;  /* 0x01002f00ff0677ac */ /* 0x000ee20008000a00 */
[----:B------:R-:W-:Y:S01]  /*1cb80*/  MOV R12, 0x1 ;  /* 0x00000001000c7802 */ /* 0x000fe20000000f00 */
        /* <DEDUP_REMOVED lines=9> */
.L_x_9576:
[----:B------:R0:W5:Y:S02]  /*1cc20*/  LDG.E.64 R2, desc[UR36][R16.64] ;  /* 0x0000002410027981 */ /* 0x000164000c1e1b00 */
.L_x_9575:
[----:B------:R-:W-:Y:S05]  /*1cc30*/  BSYNC.RECONVERGENT B8 ;  /* 0x0000000000087941 */ /* 0x000fea0003800200 */
.L_x_9574:
        /* <DEDUP_REMOVED lines=8> */
[----:B------:R1:W-:Y:S01]  /*1ccc0*/  STG.E.64 desc[UR36][R4.64], R2 ;  /* 0x0000000204007986 */ /* 0x0003e2000c101b24 */
[----:B------:R-:W-:Y:S05]  /*1ccd0*/  BRA `(.L_x_9564) ;  /* 0x0000000000047947 */ /* 0x000fea0003800000 */
.L_x_10435:
[----:B------:R-:W-:Y:S05]  /*1cce0*/  BREAK.RELIABLE B6 ;  /* 0x0000000000067942 */ /* 0x000fea0003800100 */
.L_x_9564:
[----:B------:R-:W-:Y:S05]  /*1ccf0*/  BSYNC.RECONVERGENT B7 ;  /* 0x0000000000077941 */ /* 0x000fea0003800200 */
.L_x_9559:
        /* <DEDUP_REMOVED lines=9> */
        .weak           $__internal_50_$__cuda_sm20_div_u64
        .type           $__internal_50_$__cuda_sm20_div_u64,@function
        .size           $__internal_50_$__cuda_sm20_div_u64,(.L_x_10676 - $__internal_50_$__cuda_sm20_div_u64)
$__internal_50_$__cuda_sm20_div_u64:
        /* <DEDUP_REMOVED lines=67> */
[----:B------:R-:W-:Y:S06]  /*1d1c0*/  RET.REL.NODEC R4 `(_ZN2at4cuda57_GLOBAL__N__cd6b329d_24_DistributionBernoulli_cu_7537a20d21kernelPointwiseApply2IZNS_6native9templates4cuda28bernoulli_tensor_cuda_kernelIddEEvRKNS_10TensorBaseES9_NS_15PhiloxCudaStateEEUliRdSB_SB_SB_RKdSD_SD_SD_E_dSC_mLin1ELin1ELi4ELi512ELi2EEEvNS0_6detail10TensorInfoIT0_T2_EENSG_IT1_SI_EESI_T_) ;  /* 0xfffffe2c048c7950 */ /* 0x000fec0003c3ffff */
.L_x_9578:
        /* <DEDUP_REMOVED lines=11> */
.L_x_10676:


//--------------------- .text._ZN2at4cuda57_GLOBAL__N__cd6b329d_24_DistributionBernoulli_cu_7537a20d21kernelPointwiseApply2IZNS_6native9templates4cuda28bernoulli_tensor_cuda_kernelIddEEvRKNS_10TensorBaseES9_NS_15PhiloxCudaStateEEUliRdSB_SB_SB_RKdSD_SD_SD_E_dSC_mLi1ELi1ELi4ELi512ELi2EEEvNS0_6detail10TensorInfoIT0_T2_EENSG_IT1_SI_EESI_T_ --------------------------
	.section	.text._ZN2at4cuda57_GLOBAL__N__cd6b329d_24_DistributionBernoulli_cu_7537a20d21kernelPointwiseApply2IZNS_6native9templates4cuda28bernoulli_tensor_cuda_kernelIddEEvRKNS_10TensorBaseES9_NS_15PhiloxCudaStateEEUliRdSB_SB_SB_RKdSD_SD_SD_E_dSC_mLi1ELi1ELi4ELi512ELi2EEEvNS0_6detail10TensorInfoIT0_T2_EENSG_IT1_SI_EESI_T_,"ax",@progbits
	.align	128
.text._ZN2at4cuda57_GLOBAL__N__cd6b329d_24_DistributionBernoulli_cu_7537a20d21kernelPointwiseApply2IZNS_6native9templates4cuda28bernoulli_tensor_cuda_kernelIddEEvRKNS_10TensorBaseES9_NS_15PhiloxCudaStateEEUliRdSB_SB_SB_RKdSD_SD_SD_E_dSC_mLi1ELi1ELi4ELi512ELi2EEEvNS0_6detail10TensorInfoIT0_T2_EENSG_IT1_SI_EESI_T_:
        .type           _ZN2at4cuda57_GLOBAL__N__cd6b329d_24_DistributionBernoulli_cu_7537a20d21kernelPointwiseApply2IZNS_6native9templates4cuda28bernoulli_tensor_cuda_kernelIddEEvRKNS_10TensorBaseES9_NS_15PhiloxCudaStateEEUliRdSB_SB_SB_RKdSD_SD_SD_E_dSC_mLi1ELi1ELi4ELi512ELi2EEEvNS0_6detail10TensorInfoIT0_T2_EENSG_IT1_SI_EESI_T_,@function
        .size           _ZN2at4cuda57_GLOBAL__N__cd6b329d_24_DistributionBernoulli_cu_7537a20d21kernelPointwiseApply2IZNS_6native9templates4cuda28bernoulli_tensor_cuda_kernelIddEEvRKNS_10TensorBaseES9_NS_15PhiloxCudaStateEEUliRdSB_SB_SB_RKdSD_SD_SD_E_dSC_mLi1ELi1ELi4ELi512ELi2EEEvNS0_6detail10TensorInfoIT0_T2_EENSG_IT1_SI_EESI_T_,(.L_x_10678 - _ZN2at4cuda57_GLOBAL__N__cd6b329d_24_DistributionBernoulli_cu_7537a20d21kernelPointwiseApply2IZNS_6native9templates4cuda28bernoulli_tensor_cuda_kernelIddEEvRKNS_10TensorBaseES9_NS_15PhiloxCudaStateEEUliRdSB_SB_SB_RKdSD_SD_SD_E_dSC_mLi1ELi1ELi4ELi512ELi2EEEvNS0_6detail10TensorInfoIT0_T2_EENSG_IT1_SI_EESI_T_)
        .other          _ZN2at4cuda57_GLOBAL__N__cd6b329d_24_DistributionBernoulli_cu_7537a20d21kernelPointwiseApply2IZNS_6native9templates4cuda28bernoulli_tensor_cuda_kernelIddEEvRKNS_10TensorBaseES9_NS_15PhiloxCudaStateEEUliRdSB_SB_SB_RKdSD_SD_SD_E_dSC_mLi1ELi1ELi4ELi512ELi2EEEvNS0_6detail10TensorInfoIT0_T2_EENSG_IT1_SI_EESI_T_,@"STO_CUDA_ENTRY STV_DEFAULT"
_ZN2at4cuda57_GLOBAL__N__cd6b329d_24_DistributionBernoulli_cu_7537a20d21kernelPointwiseApply2IZNS_6native9templates4cuda28bernoulli_tensor_cuda_kernelIddEEvRKNS_10TensorBaseES9_NS_15PhiloxCudaStateEEUliRdSB_SB_SB_RKdSD_SD_SD_E_dSC_mLi1ELi1ELi4ELi512ELi2EEEvNS0_6detail10TensorInfoIT0_T2_EENSG_IT1_SI_EESI_T_:
        /* <DEDUP_REMOVED lines=23> */
.L_x_9600:
        /* <DEDUP_REMOVED lines=44> */
[----:B------:R-:W-:Y:S01]  /*0430*/  IMAD.WIDE.U32 R22, R0, -0x326172a9, RZ ;  /* 0xcd9e8d5700167825 */ /* 0x000fe200078e00ff */
[----:B------:R-:W-:-:S03]  /*0440*/  IADD3 R7, PT, PT, R14, -0x255992d5, RZ ;  /* 0xdaa66d2b0e077810 */ /* 0x000fc60007ffe0ff */
        /* <DEDUP_REMOVED lines=51> */
[----:B------:R-:W-:-:S03]  /*0780*/  IADD3 R27, PT, PT, R14, -0xe443238, RZ ;  /* 0xf1bbcdc80e1b7810 */ /* 0x000fc60007ffe0ff */
[----:B------:R-:W-:Y:S01]  /*0790*/  IMAD.WIDE.U32 R8, R8, -0x2daee0ad, RZ ;  /* 0xd2511f5308087825 */ /* 0x000fe200078e00ff */
[----:B------:R-:W-:Y:S02]  /*07a0*/  LOP3.LUT R12, R17, R12, R23, 0x96, !PT ;  /* 0x0000000c110c7212 */ /* 0x000fe400078e9617 */
[----:B------:R-:W-:Y:S01]  /*07b0*/  LOP3.LUT R2, R13, R24, R5, 0x96, !PT ;  /* 0x000000180d027212 */ /* 0x000fe200078e9605 */
[----:B------:R-:W-:Y:S01]  /*07c0*/  VIADD R21, R14, 0x8ff34781 ;  /* 0x8ff347810e157836 */ /* 0x000fe20000000000 */
[----:B------:R-:W-:Y:S02]  /*07d0*/  LOP3.LUT R14, R17, R20, R7, 0x96, !PT ;  /* 0x00000014110e7212 */ /* 0x000fe400078e9607 */
[----:B------:R-:W-:Y:S01]  /*07e0*/  LOP3.LUT R16, R13, R16, R9, 0x96, !PT ;  /* 0x000000100d107212 */ /* 0x000fe200078e9609 */
[C---:B------:R-:W-:Y:S02]  /*07f0*/  VIADD R5, R15.reuse, 0xdb3d7428 ;  /* 0xdb3d74280f057836 */ /* 0x040fe40000000000 */
[----:B------:R-:W-:-:S02]  /*0800*/  VIADD R25, R15, 0x96a522ad ;  /* 0x96a522ad0f197836 */ /* 0x000fc40000000000 */
        /* <DEDUP_REMOVED lines=65> */
.L_x_9580:
        /* <DEDUP_REMOVED lines=8> */
.L_x_9581:
        /* <DEDUP_REMOVED lines=19> */
.L_x_10436:
[----:B---34-:R-:W-:Y:S05]  /*0dd0*/  BRX R4 -0xde0                                                                                                                                                                                                                                                                                                                                                                                                                                                                                (*"BRANCH_TARGETS .L_x_10437,.L_x_10438,.L_x_10439"*) ;  /* 0xfffffff004887949 */ /* 0x018fea000383ffff */
.L_x_9584:
        /* <DEDUP_REMOVED lines=29> */
[----:B--2-4-:R-:W-:Y:S05]  /*0fb0*/  CALL.ABS.NOINC R14 ;  /* 0x000000000e007343 */ /* 0x014fea0003c00000 */
.L_x_9590:
[----:B------:R0:W5:Y:S02]  /*0fc0*/  LDG.E.64 R4, desc[UR36][R22.64] ;  /* 0x0000002416047981 */ /* 0x000164000c1e1b00 */
.L_x_9589:
[----:B----4-:R-:W-:Y:S05]  /*0fd0*/  BSYNC.RECONVERGENT B6 ;  /* 0x0000000000067941 */ /* 0x010fea0003800200 */
.L_x_9588:
[----:B------:R-:W-:-:S04]  /*0fe0*/  FMUL.FTZ R40, R40, 1 ;  /* 0x3f80000028287820 */ /* 0x000fc80000410000 */
[----:B------:R-:W1:Y:S02]  /*0ff0*/  F2F.F64.F32 R6, R40 ;  /* 0x0000002800067310 */ /* 0x000e640000201800 */
[----:B-1---5:R-:W-:Y:S01]  /*1000*/  DSETP.GE.AND P0, PT, R4, R6, PT ;  /* 0x000000060400722a */ /* 0x022fe20003f06000 */
[----:B------:R-:W-:Y:S01]  /*1010*/  LEA R4, P1, R42, UR42, 0x3 ;  /* 0x0000002a2a047c11 */ /* 0x000fe2000f8218ff */
[----:B------:R-:W-:-:S03]  /*1020*/  IMAD.MOV.U32 R6, RZ, RZ, RZ ;  /* 0x000000ffff067224 */ /* 0x000fc600078e00ff */
[----:B------:R-:W-:Y:S02]  /*1030*/  LEA.HI.X R5, R42, UR43, R41, 0x3, P1 ;  /* 0x0000002b2a057c11 */ /* 0x000fe400088f1c29 */
[----:B------:R-:W-:-:S05]  /*1040*/  FSEL R7, RZ, 1.875, !P0 ;  /* 0x3ff00000ff077808 */ /* 0x000fca0004000000 */
[----:B------:R1:W-:Y:S02]  /*1050*/  STG.E.64 desc[UR36][R4.64], R6 ;  /* 0x0000000604007986 */ /* 0x0003e4000c101b24 */
.L_x_9586:
[----:B---34-:R-:W-:Y:S05]  /*1060*/  BSYNC.RELIABLE B7 ;  /* 0x0000000000077941 */ /* 0x018fea0003800100 */
.L_x_9585:
        /* <DEDUP_REMOVED lines=23> */
.L_x_9593:
[----:B------:R0:W5:Y:S02]  /*11e0*/  LDG.E.64 R4, desc[UR36][R22.64] ;  /* 0x0000002416047981 */ /* 0x000164000c1e1b00 */
.L_x_9592:
[----:B------:R-:W-:Y:S05]  /*11f0*/  BSYNC.RECONVERGENT B6 ;  /* 0x0000000000067941 */ /* 0x000fea0003800200 */
.L_x_9591:
        /* <DEDUP_REMOVED lines=8> */
.L_x_10438:
        /* <DEDUP_REMOVED lines=23> */
.L_x_9596:
[----:B------:R0:W5:Y:S02]  /*13f0*/  LDG.E.64 R2, desc[UR36][R22.64] ;  /* 0x0000002416027981 */ /* 0x000164000c1e1b00 */
.L_x_9595:
[----:B------:R-:W-:Y:S05]  /*1400*/  BSYNC.RECONVERGENT B6 ;  /* 0x0000000000067941 */ /* 0x000fea0003800200 */
.L_x_9594:
[----:B------:R-:W-:-:S04]  /*1410*/  FMUL.FTZ R37, R37, 1 ;  /* 0x3f80000025257820 */ /* 0x000fc80000410000 */
[----:B-1----:R-:W1:Y:S02]  /*1420*/  F2F.F64.F32 R4, R37 ;  /* 0x0000002500047310 */ /* 0x002e640000201800 */
[----:B-1---5:R-:W-:Y:S01]  /*1430*/  DSETP.GE.AND P0, PT, R2, R4, PT ;  /* 0x000000040200722a */ /* 0x022fe20003f06000 */
[----:B------:R-:W-:Y:S01]  /*1440*/  LEA R4, P1, R29, UR42, 0x3 ;  /* 0x0000002a1d047c11 */ /* 0x000fe2000f8218ff */
[----:B------:R-:W-:-:S03]  /*1450*/  IMAD.MOV.U32 R2, RZ, RZ, RZ ;  /* 0x000000ffff027224 */ /* 0x000fc600078e00ff */
[----:B------:R-:W-:Y:S02]  /*1460*/  LEA.HI.X R5, R29, UR43, R16, 0x3, P1 ;  /* 0x0000002b1d057c11 */ /* 0x000fe400088f1c10 */
[----:B------:R-:W-:-:S05]  /*1470*/  FSEL R3, RZ, 1.875, !P0 ;  /* 0x3ff00000ff037808 */ /* 0x000fca0004000000 */
[----:B------:R1:W-:Y:S02]  /*1480*/  STG.E.64 desc[UR36][R4.64], R2 ;  /* 0x0000000204007986 */ /* 0x0003e4000c101b24 */
.L_x_10437:
[----:B------:R-:W-:Y:S05]  /*1490*/  BSYNC.RELIABLE B8 ;  /* 0x0000000000087941 */ /* 0x000fea0003800100 */
.L_x_9583:
[----:B------:R-:W-:-:S04]  /*14a0*/  LEA R16, P0, R28, UR40, 0x3 ;  /* 0x000000281c107c11 */ /* 0x000fc8000f8018ff */
[----:B------:R-:W-:-:S05]  /*14b0*/  LEA.HI.X R17, R28, UR41, R25, 0x3, P0 ;  /* 0x000000291c117c11 */ /* 0x000fca00080f1c19 */
[----:B-1----:R-:W2:Y:S01]  /*14c0*/  LDG.E.64 R2, desc[UR36][R16.64] ;  /* 0x0000002410027981 */ /* 0x002ea2000c1e1b00 */
[----:B------:R-:W-:Y:S01]  /*14d0*/  BSSY.RECONVERGENT B6, `(.L_x_9597) ;  /* 0x0000015000067945 */ /* 0x000fe20003800200 */
[C---:B--2---:R-:W-:Y:S02]  /*14e0*/  DSETP.GTU.AND P0, PT, R2.reuse, 1, PT ;  /* 0x3ff000000200742a */ /* 0x044fe40003f0c000 */
[----:B------:R-:W-:-:S14]  /*14f0*/  DSETP.GE.AND P1, PT, R2, RZ, PT ;  /* 0x000000ff0200722a */ /* 0x000fdc0003f26000 */
        /* <DEDUP_REMOVED lines=9> */
[----:B-1----:R-:W-:Y:S01]  /*1590*/  IMAD.U32 R4, RZ, RZ, UR4 ;  /* 0x00000004ff047e24 */ /* 0x002fe2000f8e00ff */
[----:B------:R-:W-:Y:S01]  /*15a0*/  MOV R5, UR5 ;  /* 0x0000000500057c02 */ /* 0x000fe20008000f00 */
[----:B----4-:R-:W-:-:S02]  /*15b0*/  IMAD.U32 R6, RZ, RZ, UR6 ;  /* 0x00000006ff067e24 */ /* 0x010fc4000f8e00ff */
[----:B------:R-:W-:Y:S02]  /*15c0*/  IMAD.U32 R7, RZ, RZ, UR7 ;  /* 0x00000007ff077e24 */ /* 0x000fe4000f8e00ff */
[----:B-----5:R-:W-:Y:S02]  /*15d0*/  IMAD.U32 R10, RZ, RZ, UR8 ;  /* 0x00000008ff0a7e24 */ /* 0x020fe4000f8e00ff */
[----:B--2---:R-:W-:-:S07]  /*15e0*/  IMAD.U32 R11, RZ, RZ, UR9 ;  /* 0x00000009ff0b7e24 */ /* 0x004fce000f8e00ff */
[----:B------:R-:W-:-:S07]  /*15f0*/  LEPC R20, `(.L_x_9599) ;  /* 0x000000001014794e */ /* 0x000fce0000000000 */
[----:B0--3--:R-:W-:Y:S05]  /*1600*/  CALL.ABS.NOINC R2 ;  /* 0x0000000002007343 */ /* 0x009fea0003c00000 */
.L_x_9599:
[----:B------:R1:W5:Y:S02]  /*1610*/  LDG.E.64 R2, desc[UR36][R16.64] ;  /* 0x0000002410027981 */ /* 0x000364000c1e1b00 */
.L_x_9598:
[----:B------:R-:W-:Y:S05]  /*1620*/  BSYNC.RECONVERGENT B6 ;  /* 0x0000000000067941 */ /* 0x000fea0003800200 */
.L_x_9597:
[----:B------:R-:W-:-:S04]  /*1630*/  FMUL.FTZ R36, R36, 1 ;  /* 0x3f80000024247820 */ /* 0x000fc80000410000 */
[----:B------:R-:W2:Y:S02]  /*1640*/  F2F.F64.F32 R4, R36 ;  /* 0x0000002400047310 */ /* 0x000ea40000201800 */
[----:B--2--5:R-:W-:Y:S01]  /*1650*/  DSETP.GE.AND P0, PT, R2, R4, PT ;  /* 0x000000040200722a */ /* 0x024fe20003f06000 */
[----:B------:R-:W-:Y:S01]  /*1660*/  LEA R4, P1, R31, UR42, 0x3 ;  /* 0x0000002a1f047c11 */ /* 0x000fe2000f8218ff */
[----:B------:R-:W-:-:S03]  /*1670*/  IMAD.MOV.U32 R2, RZ, RZ, RZ ;  /* 0x000000ffff027224 */ /* 0x000fc600078e00ff */
[----:B------:R-:W-:Y:S02]  /*1680*/  LEA.HI.X R5, R31, UR43, R26, 0x3, P1 ;  /* 0x0000002b1f057c11 */ /* 0x000fe400088f1c1a */
[----:B------:R-:W-:-:S05]  /*1690*/  FSEL R3, RZ, 1.875, !P0 ;  /* 0x3ff00000ff037808 */ /* 0x000fca0004000000 */
[----:B------:R2:W-:Y:S01]  /*16a0*/  STG.E.64 desc[UR36][R4.64], R2 ;  /* 0x0000000204007986 */ /* 0x0005e2000c101b24 */
[----:B------:R-:W-:Y:S05]  /*16b0*/  BRA `(.L_x_9587) ;  /* 0x0000000000047947 */ /* 0x000fea0003800000 */
.L_x_10439:
[----:B------:R-:W-:Y:S05]  /*16c0*/  BREAK.RELIABLE B8 ;  /* 0x0000000000087942 */ /* 0x000fea0003800100 */
.L_x_9587:
[----:B---34-:R-:W-:Y:S05]  /*16d0*/  BSYNC.RECONVERGENT B9 ;  /* 0x0000000000097941 */ /* 0x018fea0003800200 */
.L_x_9582:
[----:B------:R-:W-:-:S13]  /*16e0*/  ISETP.NE.AND P0, PT, R39, RZ, PT ;  /* 0x000000ff2700720c */ /* 0x000fda0003f05270 */
[----:B------:R-:W-:Y:S05]  /*16f0*/  @!P0 BRA `(.L_x_9600) ;  /* 0xffffffe8009c8947 */ /* 0x000fea000383ffff */
[----:B------:R-:W-:Y:S05]  /*1700*/  BSYNC.RECONVERGENT B10 ;  /* 0x00000000000a7941 */ /* 0x000fea0003800200 */
.L_x_9579:
[----:B------:R-:W-:Y:S05]  /*1710*/  EXIT ;  /* 0x000000000000794d */ /* 0x000fea0003800000 */
.L_x_9601:
        /* <DEDUP_REMOVED lines=14> */
.L_x_10678:


//--------------------- .text._ZN2at4cuda57_GLOBAL__N__cd6b329d_24_DistributionBernoulli_cu_7537a20d21kernelPointwiseApply2IZNS_6native9templates4cuda28bernoulli_tensor_cuda_kernelIddEEvRKNS_10TensorBaseES9_NS_15PhiloxCudaStateEEUliRdSB_SB_SB_RKdSD_SD_SD_E_dSC_jLin1ELin1ELi4ELi512ELi2EEEvNS0_6detail10TensorInfoIT0_T2_EENSG_IT1_SI_EESI_T_ --------------------------
	.section	.text._ZN2at4cuda57_GLOBAL__N__cd6b329d_24_DistributionBernoulli_cu_7537a20d21kernelPointwiseApply2IZNS_6native9templates4cuda28bernoulli_tensor_cuda_kernelIddEEvRKNS_10TensorBaseES9_NS_15PhiloxCudaStateEEUliRdSB_SB_SB_RKdSD_SD_SD_E_dSC_jLin1ELin1ELi4ELi512ELi2EEEvNS0_6detail10TensorInfoIT0_T2_EENSG_IT1_SI_EESI_T_,"ax",@progbits
	.align	128
.text._ZN2at4cuda57_GLOBAL__N__cd6b329d_24_DistributionBernoulli_cu_7537a20d21kernelPointwiseApply2IZNS_6native9templates4cuda28bernoulli_tensor_cuda_kernelIddEEvRKNS_10TensorBaseES9_NS_15PhiloxCudaStateEEUliRdSB_SB_SB_RKdSD_SD_SD_E_dSC_jLin1ELin1ELi4ELi512ELi2EEEvNS0_6detail10TensorInfoIT0_T2_EENSG_IT1_SI_EESI_T_:
        .type           _ZN2at4cuda57_GLOBAL__N__cd6b329d_24_DistributionBernoulli_cu_7537a20d21kernelPointwiseApply2IZNS_6native9templates4cuda28bernoulli_tensor_cuda_kernelIddEEvRKNS_10TensorBaseES9_NS_15PhiloxCudaStateEEUliRdSB_SB_SB_RKdSD_SD_SD_E_dSC_jLin1ELin1ELi4ELi512ELi2EEEvNS0_6detail10TensorInfoIT0_T2_EENSG_IT1_SI_EESI_T_,@function
        .size           _ZN2at4cuda57_GLOBAL__N__cd6b329d_24_DistributionBernoulli_cu_7537a20d21kernelPointwiseApply2IZNS_6native9templates4cuda28bernoulli_tensor_cuda_kernelIddEEvRKNS_10TensorBaseES9_NS_15PhiloxCudaStateEEUliRdSB_SB_SB_RKdSD_SD_SD_E_dSC_jLin1ELin1ELi4ELi512ELi2EEEvNS0_6detail10TensorInfoIT0_T2_EENSG_IT1_SI_EESI_T_,(.L_x_10679 - _ZN2at4cuda57_GLOBAL__N__cd6b329d_24_DistributionBernoulli_cu_7537a20d21kernelPointwiseApply2IZNS_6native9templates4cuda28bernoulli_tensor_cuda_kernelIddEEvRKNS_10TensorBaseES9_NS_15PhiloxCudaStateEEUliRdSB_SB_SB_RKdSD_SD_SD_E_dSC_jLin1ELin1ELi4ELi512ELi2EEEvNS0_6detail10TensorInfoIT0_T2_EENSG_IT1_SI_EESI_T_)
        .other          _ZN2at4cuda57_GLOBAL__N__cd6b329d_24_DistributionBernoulli_cu_7537a20d21kernelPointwiseApply2IZNS_6native9templates4cuda28bernoulli_tensor_cuda_kernelIddEEvRKNS_10TensorBaseES9_NS_15PhiloxCudaStateEEUliRdSB_SB_SB_RKdSD_SD_SD_E_dSC_jLin1ELin1ELi4ELi512ELi2EEEvNS0_6detail10TensorInfoIT0_T2_EENSG_IT1_SI_EESI_T_,@"STO_CUDA_ENTRY STV_DEFAULT"
_ZN2at4cuda57_GLOBAL__N__cd6b329d_24_DistributionBernoulli_cu_7537a20d21kernelPointwiseApply2IZNS_6native9templates4cuda28bernoulli_tensor_cuda_kernelIddEEvRKNS_10TensorBaseES9_NS_15PhiloxCudaStateEEUliRdSB_SB_SB_RKdSD_SD_SD_E_dSC_jLin1ELin1ELi4ELi512ELi2EEEvNS0_6detail10TensorInfoIT0_T2_EENSG_IT1_SI_EESI_T_:
        /* <DEDUP_REMOVED lines=13> */
.L_x_9671:
[----:B------:R-:W0:Y:S01]  /*00d0*/  LDCU UR4, c[0x0][0x530] ;  /* 0x0000a600ff0477ac */ /* 0x000e220008000800 */
[----:B--2---:R-:W2:Y:S01]  /*00e0*/  LDC R11, c[0x0][0x528] ;  /* 0x00014a00ff0b7b82 */ /* 0x004ea20000000800 */
[----:B------:R-:W-:Y:S01]  /*00f0*/  BSSY.RECONVERGENT B0, `(.L_x_9602) ;  /* 0x0000358000007945 */ /* 0x000fe20003800200 */
[----:B------:R-:W-:Y:S02]  /*0100*/  CS2R R16, SRZ ;  /* 0x0000000000107805 */ /* 0x000fe4000001ff00 */
[----:B------:R-:W-:-:S04]  /*0110*/  CS2R R24, SRZ ;  /* 0x0000000000187805 */ /* 0x000fc8000001ff00 */
[----:B---3--:R-:W3:Y:S01]  /*0120*/  LDC R14, c[0x0][0x450] ;  /* 0x00011400ff0e7b82 */ /* 0x008ee20000000800 */
        /* <DEDUP_REMOVED lines=23> */
[----:B-1----:R-:W-:Y:S06]  /*02a0*/  @!P0 BRA `(.L_x_9603) ;  /* 0x0000003000f08947 */ /* 0x002fec0003800000 */
        /* <DEDUP_REMOVED lines=16> */
.L_x_9607:
        /* <DEDUP_REMOVED lines=205> */
.L_x_9606:
[----:B------:R-:W-:-:S07]  /*1080*/  IADD3 R23, PT, PT, R23, 0x4, RZ ;  /* 0x0000000417177810 */ /* 0x000fce0007ffe0ff */
.L_x_9605:
        /* <DEDUP_REMOVED lines=106> */
.L_x_9608:
        /* <DEDUP_REMOVED lines=55> */
.L_x_9609:
        /* <DEDUP_REMOVED lines=27> */
.L_x_9604:
        /* <DEDUP_REMOVED lines=18> */
.L_x_9612:
        /* <DEDUP_REMOVED lines=206> */
.L_x_9611:
        /* <DEDUP_REMOVED lines=106> */
.L_x_9613:
        /* <DEDUP_REMOVED lines=56> */
.L_x_9614:
        /* <DEDUP_REMOVED lines=28> */
.L_x_9610:
[----:B------:R-:W0:Y:S01]  /*3630*/  LDCU UR4, c[0x0][0x4c4] ;  /* 0x00009880ff0477ac */ /* 0x000e220008000800 */
[----:B------:R-:W-:Y:S01]  /*3640*/  IMAD.MOV.U32 R17, RZ, RZ, RZ ;  /* 0x000000ffff117224 */ /* 0x000fe200078e00ff */
[----:B------:R-:W-:Y:S01]  /*3650*/  MOV R25, RZ ;  /* 0x000000ff00197202 */ /* 0x000fe20000000f00 */
[----:B0-----:R-:W-:-:S07]  /*3660*/  IMAD R24, R23, UR4, R24 ;  /* 0x0000000417187c24 */ /* 0x001fce000f8e0218 */
.L_x_9603:
[----:B-1----:R-:W-:Y:S05]  /*3670*/  BSYNC.RECONVERGENT B0 ;  /* 0x0000000000007941 */ /* 0x002fea0003800200 */
.L_x_9602:
        /* <DEDUP_REMOVED lines=23> */
.L_x_9619:
        /* <DEDUP_REMOVED lines=205> */
.L_x_9618:
        /* <DEDUP_REMOVED lines=105> */
.L_x_9620:
        /* <DEDUP_REMOVED lines=55> */
.L_x_9621:
        /* <DEDUP_REMOVED lines=27> */
.L_x_9617:
        /* <DEDUP_REMOVED lines=15> */
.L_x_9624:
        /* <DEDUP_REMOVED lines=206> */
.L_x_9623:
        /* <DEDUP_REMOVED lines=106> */
.L_x_9625:
        /* <DEDUP_REMOVED lines=56> */
.L_x_9626:
        /* <DEDUP_REMOVED lines=28> */
.L_x_9622:
[----:B------:R-:W0:Y:S01]  /*6a20*/  LDCU UR4, c[0x0][0x4c4] ;  /* 0x00009880ff0477ac */ /* 0x000e220008000800 */
[----:B------:R-:W-:Y:S02]  /*6a30*/  HFMA2 R23, -RZ, RZ, 0, 0 ;  /* 0x00000000ff177431 */ /* 0x000fe400000001ff */
[----:B0-----:R-:W-:Y:S02]  /*6a40*/  IMAD R26, R26, UR4, R27 ;  /* 0x000000041a1a7c24 */ /* 0x001fe4000f8e021b */
[----:B------:R-:W-:-:S07]  /*6a50*/  IMAD.MOV.U32 R27, RZ, RZ, RZ ;  /* 0x000000ffff1b7224 */ /* 0x000fce00078e00ff */
.L_x_9616:
[----:B------:R-:W-:Y:S05]  /*6a60*/  BSYNC.RECONVERGENT B0 ;  /* 0x0000000000007941 */ /* 0x000fea0003800200 */
.L_x_9615:
        /* <DEDUP_REMOVED lines=22> */
.L_x_9631:
        /* <DEDUP_REMOVED lines=205> */
.L_x_9630:
        /* <DEDUP_REMOVED lines=106> */
.L_x_9632:
        /* <DEDUP_REMOVED lines=55> */
.L_x_9633:
        /* <DEDUP_REMOVED lines=27> */
.L_x_9629:
        /* <DEDUP_REMOVED lines=15> */
.L_x_9636:
        /* <DEDUP_REMOVED lines=205> */
.L_x_9635:
        /* <DEDUP_REMOVED lines=107> */
.L_x_9637:
        /* <DEDUP_REMOVED lines=56> */
.L_x_9638:
        /* <DEDUP_REMOVED lines=28> */
.L_x_9634:
[----:B------:R-:W0:Y:S01]  /*9e10*/  LDCU UR4, c[0x0][0x4c4] ;  /* 0x00009880ff0477ac */ /* 0x000e220008000800 */
[----:B------:R-:W-:Y:S02]  /*9e20*/  HFMA2 R29, -RZ, RZ, 0, 0 ;  /* 0x00000000ff1d7431 */ /* 0x000fe400000001ff */
[----:B0-----:R-:W-:Y:S02]  /*9e30*/  IMAD R30, R30, UR4, R31 ;  /* 0x000000041e1e7c24 */ /* 0x001fe4000f8e021f */
[----:B------:R-:W-:-:S07]  /*9e40*/  IMAD.MOV.U32 R31, RZ, RZ, RZ ;  /* 0x000000ffff1f7224 */ /* 0x000fce00078e00ff */
.L_x_9628:
[----:B------:R-:W-:Y:S05]  /*9e50*/  BSYNC.RECONVERGENT B0 ;  /* 0x0000000000007941 */ /* 0x000fea0003800200 */
.L_x_9627:
        /* <DEDUP_REMOVED lines=22> */
.L_x_9643:
        /* <DEDUP_REMOVED lines=204> */
.L_x_9642:
        /* <DEDUP_REMOVED lines=105> */
.L_x_9644:
        /* <DEDUP_REMOVED lines=55> */
.L_x_9645:
        /* <DEDUP_REMOVED lines=27> */
.L_x_9641:
        /* <DEDUP_REMOVED lines=15> */
.L_x_9648:
        /* <DEDUP_REMOVED lines=9> */
[----:B------:R-:W-:Y:S02]  /*b9b0*/  LEA R46, R46, UR4, 0x2 ;  /* 0x000000042e2e7c11 */ /* 0x000fe4000f8e10ff */
[----:B------:R-:W-:-:S03]  /*b9c0*/  IADD3 R11, PT, PT, R11, 0x8, RZ ;  /* 0x000000080b0b7810 */ /* 0x000fc60007ffe0ff */
        /* <DEDUP_REMOVED lines=152> */
[----:B------:R-:W-:Y:S02]  /*c350*/  HFMA2 R6, -RZ, RZ, 0, 0 ;  /* 0x00000000ff067431 */ /* 0x000fe400000001ff */
[----:B-1----:R-:W-:-:S04]  /*c360*/  IMAD R51, R51, R7, RZ ;  /* 0x0000000733337224 */ /* 0x002fc800078e02ff */
[----:B------:R-:W-:-:S06]  /*c370*/  IMAD.HI.U32 R7, R7, R51, R6 ;  /* 0x0000003307077227 */ /* 0x000fcc00078e0006 */
[----:B------:R-:W-:Y:S02]  /*c380*/  @P2 IADD3 R52, PT, PT, R52, 0x1, RZ ;  /* 0x0000000134342810 */ /* 0x000fe40007ffe0ff */
[----:B------:R-:W-:Y:S02]  /*c390*/  @!P3 LOP3.LUT R52, RZ, R43, RZ, 0x33, !PT ;  /* 0x0000002bff34b212 */ /* 0x000fe400078e33ff */
[----:B------:R-:W-:-:S03]  /*c3a0*/  ISETP.NE.U32.AND P3, PT, R47, RZ, PT ;  /* 0x000000ff2f00720c */ /* 0x000fc60003f65070 */
[----:B------:R-:W-:Y:S01]  /*c3b0*/  IMAD.HI.U32 R6, R7, R52, RZ ;  /* 0x0000003407067227 */ /* 0x000fe200078e00ff */
[----:B------:R-:W-:-:S03]  /*c3c0*/  IADD3 R7, PT, PT, -R36, RZ, RZ ;  /* 0x000000ff24077210 */ /* 0x000fc60007ffe1ff */
[----:B------:R-:W-:Y:S02]  /*c3d0*/  IMAD.MOV R54, RZ, RZ, -R6 ;  /* 0x000000ffff367224 */ /* 0x000fe400078e0a06 */
[----:B------:R-:W-:Y:S01]  /*c3e0*/  IMAD R13, R13, R7, R14 ;  /* 0x000000070d0d7224 */ /* 0x000fe200078e020e */
[----:B------:R-:W-:Y:S01]  /*c3f0*/  IADD3 R7, PT, PT, -R20, RZ, RZ ;  /* 0x000000ff14077210 */ /* 0x000fe20007ffe1ff */
[----:B------:R-:W-:Y:S02]  /*c400*/  IMAD R54, R47, R54, R52 ;  /* 0x000000362f367224 */ /* 0x000fe400078e0234 */
[----:B------:R-:W-:Y:S02]  /*c410*/  IMAD R50, R13, R50, R9 ;  /* 0x000000320d327224 */ /* 0x000fe400078e0209 */
        /* <DEDUP_REMOVED lines=8> */
[----:B------:R-:W-:Y:S01]  /*c4a0*/  @P1 IADD3 R54, PT, PT, -R47, R54, RZ ;  /* 0x000000362f361210 */ /* 0x000fe20007ffe1ff */
[----:B------:R-:W-:Y:S01]  /*c4b0*/  IMAD.MOV R7, RZ, RZ, -R44 ;  /* 0x000000ffff077224 */ /* 0x000fe200078e0a2c */
[----:B------:R-:W-:Y:S01]  /*c4c0*/  @P1 IADD3 R6, PT, PT, R6, 0x1, RZ ;  /* 0x0000000106061810 */ /* 0x000fe20007ffe0ff */
[----:B------:R-:W-:Y:S01]  /*c4d0*/  IMAD R15, R15, R12, R33 ;  /* 0x0000000c0f0f7224 */ /* 0x000fe200078e0221 */
[----:B------:R-:W-:Y:S01]  /*c4e0*/  ISETP.GE.U32.AND P2, PT, R54, R47, PT ;  /* 0x0000002f3600720c */ /* 0x000fe20003f46070 */
[----:B------:R-:W-:Y:S01]  /*c4f0*/  IMAD R39, R39, R7, R42 ;  /* 0x0000000727277224 */ /* 0x000fe200078e022a */
[----:B------:R-:W-:-:S02]  /*c500*/  IADD3 R7, PT, PT, -R48, RZ, RZ ;  /* 0x000000ff30077210 */ /* 0x000fc40007ffe1ff */
[----:B------:R-:W-:Y:S01]  /*c510*/  ISETP.NE.AND P1, PT, R11, R2, PT ;  /* 0x000000020b00720c */ /* 0x000fe20003f25270 */
[----:B-----5:R-:W-:Y:S02]  /*c520*/  IMAD R15, R39, R10, R15 ;  /* 0x0000000a270f7224 */ /* 0x020fe400078e020f */
[----:B------:R-:W-:Y:S01]  /*c530*/  IMAD R41, R41, R7, R44 ;  /* 0x0000000729297224 */ /* 0x000fe200078e022c */
[----:B------:R-:W-:-:S03]  /*c540*/  IADD3 R7, PT, PT, -R52, RZ, RZ ;  /* 0x000000ff34077210 */ /* 0x000fc60007ffe1ff */
[----:B---3--:R-:W-:Y:S02]  /*c550*/  IMAD R15, R41, R38, R15 ;  /* 0x00000026290f7224 */ /* 0x008fe400078e020f */
[----:B------:R-:W-:Y:S01]  /*c560*/  @P2 VIADD R6, R6, 0x1 ;  /* 0x0000000106062836 */ /* 0x000fe20000000000 */
[----:B------:R-:W-:Y:S01]  /*c570*/  @!P3 LOP3.LUT R6, RZ, R47, RZ, 0x33, !PT ;  /* 0x0000002fff06b212 */ /* 0x000fe200078e33ff */
[----:B------:R-:W-:-:S03]  /*c580*/  IMAD R43, R43, R7, R48 ;  /* 0x000000072b2b7224 */ /* 0x000fc600078e0230 */
[----:B------:R-:W-:Y:S01]  /*c590*/  MOV R14, R6 ;  /* 0x00000006000e7202 */ /* 0x000fe20000000f00 */
[----:B------:R-:W-:Y:S02]  /*c5a0*/  IMAD.MOV R9, RZ, RZ, -R6 ;  /* 0x000000ffff097224 */ /* 0x000fe400078e0a06 */
[----:B0-----:R-:W-:Y:S02]  /*c5b0*/  IMAD R46, R43, R46, R15 ;  /* 0x0000002e2b2e7224 */ /* 0x001fe400078e020f */
[----:B------:R-:W-:-:S04]  /*c5c0*/  IMAD R9, R47, R9, R52 ;  /* 0x000000092f097224 */ /* 0x000fc800078e0234 */
[----:B----4-:R-:W-:Y:S01]  /*c5d0*/  IMAD R9, R9, R45, R46 ;  /* 0x0000002d09097224 */ /* 0x010fe200078e022e */
[----:B------:R-:W-:Y:S06]  /*c5e0*/  @P1 BRA `(.L_x_9648) ;  /* 0xfffffff000cc1947 */ /* 0x000fec000383ffff */
[----:B------:R-:W-:Y:S05]  /*c5f0*/  BSYNC.RECONVERGENT B1 ;  /* 0x0000000000017941 */ /* 0x000fea0003800200 */
.L_x_9647:
[----:B------:R-:W-:Y:S05]  /*c600*/  @!P0 BRA `(.L_x_9646) ;  /* 0x0000000800f48947 */ /* 0x000fea0003800000 */
[----:B------:R-:W-:Y:S02]  /*c610*/  ISETP.GE.U32.AND P1, PT, R8, 0x3, PT ;  /* 0x000000030800780c */ /* 0x000fe40003f26070 */
[----:B------:R-:W-:-:S11]  /*c620*/  ISETP.NE.AND P0, PT, R4, RZ, PT ;  /* 0x000000ff0400720c */ /* 0x000fd60003f05270 */
[----:B------:R-:W-:Y:S05]  /*c630*/  @!P1 BRA `(.L_x_9649) ;  /* 0x0000000400989947 */ /* 0x000fea0003800000 */
[C---:B------:R-:W-:Y:S01]  /*c640*/  IADD3 R8, PT, PT, R3.reuse, -0x1, RZ ;  /* 0xffffffff03087810 */ /* 0x040fe20007ffe0ff */
[----:B------:R-:W-:Y:S01]  /*c650*/  UMOV UR4, 0xd8 ;  /* 0x000000d800047882 */ /* 0x000fe20000000000 */
[C---:B------:R-:W-:Y:S02]  /*c660*/  VIADD R4, R3.reuse, 0xfffffffe ;  /* 0xfffffffe03047836 */ /* 0x040fe40000000000 */
[----:B------:R-:W-:Y:S01]  /*c670*/  LEA R8, R8, UR4, 0x2 ;  /* 0x0000000408087c11 */ /* 0x000fe2000f8e10ff */
[C---:B------:R-:W-:Y:S01]  /*c680*/  VIADD R12, R3.reuse, 0xfffffffd ;  /* 0xfffffffd030c7836 */ /* 0x040fe20000000000 */
[----:B------:R-:W-:Y:S02]  /*c690*/  IADD3 R3, PT, PT, R3, -0x4, RZ ;  /* 0xfffffffc03037810 */ /* 0x000fe40007ffe0ff */
[----:B------:R0:W1:Y:S01]  /*c6a0*/  LDC R7, c[0x0][R8+0x388] ;  /* 0x0000e20008077b82 */ /* 0x0000620000000800 */
[----:B------:R-:W-:Y:S02]  /*c6b0*/  LEA R4, R4, UR4, 0x2 ;  /* 0x0000000404047c11 */ /* 0x000fe4000f8e10ff */
        /* <DEDUP_REMOVED lines=16> */
[----:B-----5:R-:W-:-:S02]  /*c7c0*/  HFMA2 R10, -RZ, RZ, 0, 0 ;  /* 0x00000000ff0a7431 */ /* 0x020fc400000001ff */
[----:B0-----:R-:W-:Y:S02]  /*c7d0*/  IMAD R15, R15, R11, RZ ;  /* 0x0000000b0f0f7224 */ /* 0x001fe400078e02ff */
[----:B---3--:R-:W-:Y:S02]  /*c7e0*/  HFMA2 R36, -RZ, RZ, 0, 0 ;  /* 0x00000000ff247431 */ /* 0x008fe400000001ff */
[----:B------:R-:W-:Y:S01]  /*c7f0*/  IMAD.HI.U32 R11, R11, R15, R10 ;  /* 0x0000000f0b0b7227 */ /* 0x000fe200078e000a */
[----:B------:R-:W-:-:S05]  /*c800*/  IADD3 R15, PT, PT, RZ, -R2, RZ ;  /* 0x80000002ff0f7210 */ /* 0x000fca0007ffe0ff */
        /* <DEDUP_REMOVED lines=8> */
[----:B------:R-:W-:Y:S01]  /*c890*/  @P1 IADD3 R10, PT, PT, -R7, R10, RZ ;  /* 0x0000000a070a1210 */ /* 0x000fe20007ffe1ff */
[----:B------:R-:W-:-:S03]  /*c8a0*/  @P1 VIADD R11, R11, 0x1 ;  /* 0x000000010b0b1836 */ /* 0x000fc60000000000 */
[-C--:B------:R-:W-:Y:S02]  /*c8b0*/  ISETP.GE.U32.AND P2, PT, R10, R7.reuse, PT ;  /* 0x000000070a00720c */ /* 0x080fe40003f46070 */
[----:B------:R2:W3:Y:S01]  /*c8c0*/  LDC R10, c[0x0][R15+0x388] ;  /* 0x0000e2000f0a7b82 */ /* 0x0004e20000000800 */
[----:B0-----:R-:W0:Y:S07]  /*c8d0*/  MUFU.RCP R20, R20 ;  /* 0x0000001400147308 */ /* 0x001e2e0000001000 */
[----:B--2---:R-:W2:Y:S03]  /*c8e0*/  LDC R15, c[0x0][R15+0x3ec] ;  /* 0x0000fb000f0f7b82 */ /* 0x004ea60000000800 */
[----:B------:R-:W-:Y:S01]  /*c8f0*/  @P2 VIADD R11, R11, 0x1 ;  /* 0x000000010b0b2836 */ /* 0x000fe20000000000 */
[----:B------:R-:W-:-:S02]  /*c900*/  @!P3 LOP3.LUT R11, RZ, R7, RZ, 0x33, !PT ;  /* 0x00000007ff0bb212 */ /* 0x000fc400078e33ff */
[----:B------:R-:W-:-:S03]  /*c910*/  ISETP.NE.U32.AND P3, PT, R2, RZ, PT ;  /* 0x000000ff0200720c */ /* 0x000fc60003f65070 */
[----:B------:R-:W-:Y:S01]  /*c920*/  IMAD.HI.U32 R13, R36, R11, RZ ;  /* 0x0000000b240d7227 */ /* 0x000fe200078e00ff */
[----:B0-----:R-:W-:-:S04]  /*c930*/  IADD3 R36, PT, PT, R20, 0xffffffe, RZ ;  /* 0x0ffffffe14247810 */ /* 0x001fc80007ffe0ff */
[----:B------:R-:W-:Y:S01]  /*c940*/  IADD3 R33, PT, PT, -R13, RZ, RZ ;  /* 0x000000ff0d217210 */ /* 0x000fe20007ffe1ff */
[----:B------:R0:W4:Y:S04]  /*c950*/  F2I.FTZ.U32.TRUNC.NTZ R37, R36 ;  /* 0x0000002400257305 */ /* 0x000128000021f000 */
[----:B------:R-:W-:-:S05]  /*c960*/  IMAD R33, R2, R33, R11 ;  /* 0x0000002102217224 */ /* 0x000fca00078e020b */
[----:B------:R-:W-:Y:S01]  /*c970*/  ISETP.GE.U32.AND P1, PT, R33, R2, PT ;  /* 0x000000022100720c */ /* 0x000fe20003f26070 */
[----:B0-----:R-:W-:-:S12]  /*c980*/  HFMA2 R36, -RZ, RZ, 0, 0 ;  /* 0x00000000ff247431 */ /* 0x001fd800000001ff */
[----:B------:R-:W-:Y:S01]  /*c990*/  @P1 IMAD.IADD R33, R33, 0x1, -R2 ;  /* 0x0000000121211824 */ /* 0x000fe200078e0a02 */
[----:B------:R-:W-:Y:S01]  /*c9a0*/  @P1 IADD3 R13, PT, PT, R13, 0x1, RZ ;  /* 0x000000010d0d1810 */ /* 0x000fe20007ffe0ff */
[----:B---3--:R-:W0:Y:S03]  /*c9b0*/  I2F.U32.RP R38, R10 ;  /* 0x0000000a00267306 */ /* 0x008e260000209000 */
[----:B------:R-:W-:Y:S02]  /*c9c0*/  ISETP.GE.U32.AND P2, PT, R33, R2, PT ;  /* 0x000000022100720c */ /* 0x000fe40003f46070 */
[----:B------:R-:W-:-:S05]  /*c9d0*/  IADD3 R33, PT, PT, RZ, -R6, RZ ;  /* 0x80000006ff217210 */ /* 0x000fca0007ffe0ff */
[----:B----4-:R-:W-:-:S04]  /*c9e0*/  IMAD R33, R33, R37, RZ ;  /* 0x0000002521217224 */ /* 0x010fc800078e02ff */
[----:B------:R-:W-:Y:S01]  /*c9f0*/  IMAD.HI.U32 R20, R37, R33, R36 ;  /* 0x0000002125147227 */ /* 0x000fe200078e0024 */
[----:B0-----:R-:W0:Y:S03]  /*ca00*/  MUFU.RCP R38, R38 ;  /* 0x0000002600267308 */ /* 0x001e260000001000 */
[----:B------:R-:W-:Y:S01]  /*ca10*/  @P2 VIADD R13, R13, 0x1 ;  /* 0x000000010d0d2836 */ /* 0x000fe20000000000 */
[----:B------:R-:W-:Y:S02]  /*ca20*/  @!P3 LOP3.LUT R13, RZ, R2, RZ, 0x33, !PT ;  /* 0x00000002ff0db212 */ /* 0x000fe400078e33ff */
[----:B------:R-:W-:-:S03]  /*ca30*/  ISETP.NE.U32.AND P3, PT, R6, RZ, PT ;  /* 0x000000ff0600720c */ /* 0x000fc60003f65070 */
[----:B------:R-:W-:-:S05]  /*ca40*/  IMAD.HI.U32 R33, R20, R13, RZ ;  /* 0x0000000d14217227 */ /* 0x000fca00078e00ff */
[----:B------:R-:W-:Y:S01]  /*ca50*/  IADD3 R35, PT, PT, -R33, RZ, RZ ;  /* 0x000000ff21237210 */ /* 0x000fe20007ffe1ff */
[----:B0-----:R-:W-:-:S04]  /*ca60*/  VIADD R36, R38, 0xffffffe ;  /* 0x0ffffffe26247836 */ /* 0x001fc80000000000 */
[----:B------:R-:W-:Y:S01]  /*ca70*/  IMAD R35, R6, R35, R13 ;  /* 0x0000002306237224 */ /* 0x000fe200078e020d */
[----:B------:R0:W3:Y:S04]  /*ca80*/  F2I.FTZ.U32.TRUNC.NTZ R37, R36 ;  /* 0x0000002400257305 */ /* 0x0000e8000021f000 */
[----:B------:R-:W-:Y:S02]  /*ca90*/  ISETP.GE.U32.AND P1, PT, R35, R6, PT ;  /* 0x000000062300720c */ /* 0x000fe40003f26070 */
[----:B0-----:R-:W-:-:S11]  /*caa0*/  MOV R36, RZ ;  /* 0x000000ff00247202 */ /* 0x001fd60000000f00 */
[----:B------:R-:W-:Y:S01]  /*cab0*/  @P1 IADD3 R35, PT, PT, -R6, R35, RZ ;  /* 0x0000002306231210 */ /* 0x000fe20007ffe1ff */
        /* <DEDUP_REMOVED lines=30> */
.L_x_9649:
        /* <DEDUP_REMOVED lines=56> */
.L_x_9650:
        /* <DEDUP_REMOVED lines=28> */
.L_x_9646:
[----:B------:R-:W0:Y:S01]  /*d1e0*/  LDCU UR4, c[0x0][0x4c4] ;  /* 0x00009880ff0477ac */ /* 0x000e220008000800 */
[----:B------:R-:W-:Y:S01]  /*d1f0*/  MOV R33, RZ ;  /* 0x000000ff00217202 */ /* 0x000fe20000000f00 */
[----:B------:R-:W-:Y:S02]  /*d200*/  IMAD.MOV.U32 R13, RZ, RZ, RZ ;  /* 0x000000ffff0d7224 */ /* 0x000fe400078e00ff */
[----:B0-----:R-:W-:-:S07]  /*d210*/  IMAD R12, R14, UR4, R9 ;  /* 0x000000040e0c7c24 */ /* 0x001fce000f8e0209 */
.L_x_9640:
[----:B------:R-:W-:Y:S05]  /*d220*/  BSYNC.RECONVERGENT B0 ;  /* 0x0000000000007941 */ /* 0x000fea0003800200 */
.L_x_9639:
        /* <DEDUP_REMOVED lines=125> */
.L_x_9651:
        /* <DEDUP_REMOVED lines=8> */
.L_x_9652:
        /* <DEDUP_REMOVED lines=19> */
.L_x_10440:
[----:B------:R-:W-:Y:S05]  /*dbb0*/  BRX R2 -0xdbc0                                                                                                                                                                                                                                                                                                                                                                                                                                                                               (*"BRANCH_TARGETS .L_x_10441,.L_x_10442,.L_x_10443"*) ;  /* 0xffffff2402107949 */ /* 0x000fea000383ffff */
.L_x_9655:
        /* <DEDUP_REMOVED lines=31> */
.L_x_9661:
[----:B------:R0:W5:Y:S02]  /*ddb0*/  LDG.E.64 R2, desc[UR36][R36.64] ;  /* 0x0000002424027981 */ /* 0x000164000c1e1b00 */
.L_x_9660:
[----:B------:R-:W-:Y:S05]  /*ddc0*/  BSYNC.RECONVERGENT B6 ;  /* 0x0000000000067941 */ /* 0x000fea0003800200 */
.L_x_9659:
        /* <DEDUP_REMOVED lines=9> */
.L_x_9657:
[----:B------:R-:W-:Y:S05]  /*de60*/  BSYNC.RELIABLE B7 ;  /* 0x0000000000077941 */ /* 0x000fea0003800100 */
.L_x_9656:
[----:B------:R-:W2:Y:S02]  /*de70*/  LDCU.64 UR4, c[0x0][0x458] ;  /* 0x00008b00ff0477ac */ /* 0x000ea40008000a00 */
[----:B--2---:R-:W-:-:S04]  /*de80*/  LEA R32, P0, R30, UR4, 0x3 ;  /* 0x000000041e207c11 */ /* 0x004fc8000f8018ff */
        /* <DEDUP_REMOVED lines=8> */
[----:B------:R-:W-:Y:S01]  /*df10*/  MOV R8, 0x275 ;  /* 0x0000027500087802 */ /* 0x000fe20000000f00 */
        /* <DEDUP_REMOVED lines=13> */
.L_x_9664:
[----:B------:R1:W5:Y:S02]  /*dff0*/  LDG.E.64 R2, desc[UR36][R32.64] ;  /* 0x0000002420027981 */ /* 0x000364000c1e1b00 */
.L_x_9663:
[----:B------:R-:W-:Y:S05]  /*e000*/  BSYNC.RECONVERGENT B6 ;  /* 0x0000000000067941 */ /* 0x000fea0003800200 */
.L_x_9662:
[----:B------:R-:W-:Y:S01]  /*e010*/  FMUL.FTZ R39, R39, 1 ;  /* 0x3f80000027277820 */ /* 0x000fe20000410000 */
[----:B------:R-:W2:Y:S03]  /*e020*/  LDCU.64 UR4, c[0x0][0x380] ;  /* 0x00007000ff0477ac */ /* 0x000ea60008000a00 */
[----:B------:R-:W3:Y:S02]  /*e030*/  F2F.F64.F32 R4, R39 ;  /* 0x0000002700047310 */ /* 0x000ee40000201800 */
[----:B---3-5:R-:W-:Y:S01]  /*e040*/  DSETP.GE.AND P0, PT, R2, R4, PT ;  /* 0x000000040200722a */ /* 0x028fe20003f06000 */
[C---:B--2---:R-:W-:Y:S02]  /*e050*/  LEA R4, P1, R28.reuse, UR4, 0x3 ;  /* 0x000000041c047c11 */ /* 0x044fe4000f8218ff */
[----:B------:R-:W-:Y:S02]  /*e060*/  MOV R2, RZ ;  /* 0x000000ff00027202 */ /* 0x000fe40000000f00 */
[----:B------:R-:W-:-:S02]  /*e070*/  LEA.HI.X R5, R28, UR5, R29, 0x3, P1 ;  /* 0x000000051c057c11 */ /* 0x000fc400088f1c1d */
[----:B------:R-:W-:-:S05]  /*e080*/  FSEL R3, RZ, 1.875, !P0 ;  /* 0x3ff00000ff037808 */ /* 0x000fca0004000000 */
[----:B------:R2:W-:Y:S02]  /*e090*/  STG.E.64 desc[UR36][R4.64], R2 ;  /* 0x0000000204007986 */ /* 0x0005e4000c101b24 */
.L_x_10442:
[----:B------:R-:W3:Y:S02]  /*e0a0*/  LDCU.64 UR4, c[0x0][0x458] ;  /* 0x00008b00ff0477ac */ /* 0x000ee40008000a00 */
[----:B---3--:R-:W-:-:S04]  /*e0b0*/  LEA R28, P0, R26, UR4, 0x3 ;  /* 0x000000041a1c7c11 */ /* 0x008fc8000f8018ff */
[----:B------:R-:W-:-:S05]  /*e0c0*/  LEA.HI.X R29, R26, UR5, R27, 0x3, P0 ;  /* 0x000000051a1d7c11 */ /* 0x000fca00080f1c1b */
[----:B--2---:R-:W2:Y:S01]  /*e0d0*/  LDG.E.64 R2, desc[UR36][R28.64] ;  /* 0x000000241c027981 */ /* 0x004ea2000c1e1b00 */
[----:B------:R-:W-:Y:S01]  /*e0e0*/  BSSY.RECONVERGENT B6, `(.L_x_9665) ;  /* 0x0000015000067945 */ /* 0x000fe20003800200 */
[C---:B--2---:R-:W-:Y:S02]  /*e0f0*/  DSETP.GTU.AND P0, PT, R2.reuse, 1, PT ;  /* 0x3ff000000200742a */ /* 0x044fe40003f0c000 */
[----:B------:R-:W-:-:S14]  /*e100*/  DSETP.GE.AND P1, PT, R2, RZ, PT ;  /* 0x000000ff0200722a */ /* 0x000fdc0003f26000 */
[----:B------:R-:W-:Y:S05]  /*e110*/  @!P0 BRA P1, `(.L_x_9666) ;  /* 0x0000000000448947 */ /* 0x000fea0000800000 */
[----:B------:R-:W-:Y:S01]  /*e120*/  MOV R0, 0x1a0 ;  /* 0x000001a000007802 */ /* 0x000fe20000000f00 */
[----:B------:R-:W2:Y:S01]  /*e130*/  LDCU.64 UR4, c[0x4][0x190] ;  /* 0x01003200ff0477ac */ /* 0x000ea20008000a00 */
[----:B------:R-:W-:Y:S01]  /*e140*/  IMAD.MOV.U32 R8, RZ, RZ, 0x27a ;  /* 0x0000027aff087424 */ /* 0x000fe200078e00ff */
[----:B------:R-:W-:Y:S01]  /*e150*/  MOV R12, 0x1 ;  /* 0x00000001000c7802 */ /* 0x000fe20000000f00 */
[----:B------:R3:W4:Y:S01]  /*e160*/  LDC.64 R2, c[0x4][R0] ;  /* 0x0100000000027b82 */ /* 0x0007220000000a00 */
[----:B------:R-:W5:Y:S01]  /*e170*/  LDCU.64 UR6, c[0x4][0x178] ;  /* 0x01002f00ff0677ac */ /* 0x000f620008000a00 */
[----:B------:R-:W-:Y:S01]  /*e180*/  MOV R13, RZ ;  /* 0x000000ff000d7202 */ /* 0x000fe20000000f00 */
[----:B------:R-:W0:Y:S01]  /*e190*/  LDCU.64 UR8, c[0x4][0x40] ;  /* 0x01000800ff0877ac */ /* 0x000e220008000a00 */
[----:B--2---:R-:W-:Y:S01]  /*e1a0*/  IMAD.U32 R4, RZ, RZ, UR4 ;  /* 0x00000004ff047e24 */ /* 0x004fe2000f8e00ff */
[----:B------:R-:W-:Y:S02]  /*e1b0*/  MOV R5, UR5 ;  /* 0x0000000500057c02 */ /* 0x000fe40008000f00 */
[----:B-----5:R-:W-:Y:S01]  /*e1c0*/  MOV R6, UR6 ;  /* 0x0000000600067c02 */ /* 0x020fe20008000f00 */
[----:B------:R-:W-:Y:S01]  /*e1d0*/  IMAD.U32 R7, RZ, RZ, UR7 ;  /* 0x00000007ff077e24 */ /* 0x000fe2000f8e00ff */
[----:B0-----:R-:W-:-:S02]  /*e1e0*/  MOV R10, UR8 ;  /* 0x00000008000a7c02 */ /* 0x001fc40008000f00 */
[----:B---3--:R-:W-:-:S07]  /*e1f0*/  MOV R11, UR9 ;  /* 0x00000009000b7c02 */ /* 0x008fce0008000f00 */
[----:B------:R-:W-:-:S07]  /*e200*/  LEPC R20, `(.L_x_9667) ;  /* 0x000000001014794e */ /* 0x000fce0000000000 */
[----:B-1--4-:R-:W-:Y:S05]  /*e210*/  CALL.ABS.NOINC R2 ;  /* 0x0000000002007343 */ /* 0x012fea0003c00000 */
.L_x_9667:
[----:B------:R2:W5:Y:S02]  /*e220*/  LDG.E.64 R2, desc[UR36][R28.64] ;  /* 0x000000241c027981 */ /* 0x000564000c1e1b00 */
.L_x_9666:
[----:B------:R-:W-:Y:S05]  /*e230*/  BSYNC.RECONVERGENT B6 ;  /* 0x0000000000067941 */ /* 0x000fea0003800200 */
.L_x_9665:
[----:B------:R-:W-:Y:S01]  /*e240*/  FMUL.FTZ R38, R38, 1 ;  /* 0x3f80000026267820 */ /* 0x000fe20000410000 */
[----:B------:R-:W3:Y:S03]  /*e250*/  LDCU.64 UR4, c[0x0][0x380] ;  /* 0x00007000ff0477ac */ /* 0x000ee60008000a00 */
[----:B------:R-:W4:Y:S02]  /*e260*/  F2F.F64.F32 R4, R38 ;  /* 0x0000002600047310 */ /* 0x000f240000201800 */
[----:B----45:R-:W-:Y:S01]  /*e270*/  DSETP.GE.AND P0, PT, R2, R4, PT ;  /* 0x000000040200722a */ /* 0x030fe20003f06000 */
[----:B---3--:R-:W-:Y:S01]  /*e280*/  LEA R4, P1, R22, UR4, 0x3 ;  /* 0x0000000416047c11 */ /* 0x008fe2000f8218ff */
[----:B------:R-:W-:-:S03]  /*e290*/  IMAD.MOV.U32 R2, RZ, RZ, RZ ;  /* 0x000000ffff027224 */ /* 0x000fc600078e00ff */
[----:B------:R-:W-:Y:S02]  /*e2a0*/  LEA.HI.X R5, R22, UR5, R23, 0x3, P1 ;  /* 0x0000000516057c11 */ /* 0x000fe400088f1c17 */
[----:B------:R-:W-:-:S05]  /*e2b0*/  FSEL R3, RZ, 1.875, !P0 ;  /* 0x3ff00000ff037808 */ /* 0x000fca0004000000 */
[----:B------:R3:W-:Y:S02]  /*e2c0*/  STG.E.64 desc[UR36][R4.64], R2 ;  /* 0x0000000204007986 */ /* 0x0007e4000c101b24 */
.L_x_10441:
[----:B------:R-:W-:Y:S05]  /*e2d0*/  BSYNC.RELIABLE B8 ;  /* 0x0000000000087941 */ /* 0x000fea0003800100 */
.L_x_9654:
[----:B------:R-:W4:Y:S02]  /*e2e0*/  LDCU.64 UR4, c[0x0][0x458] ;  /* 0x00008b00ff0477ac */ /* 0x000f240008000a00 */
[----:B----4-:R-:W-:-:S04]  /*e2f0*/  LEA R22, P0, R24, UR4, 0x3 ;  /* 0x0000000418167c11 */ /* 0x010fc8000f8018ff */
[----:B------:R-:W-:-:S05]  /*e300*/  LEA.HI.X R23, R24, UR5, R25, 0x3, P0 ;  /* 0x0000000518177c11 */ /* 0x000fca00080f1c19 */
[----:B---3--:R-:W3:Y:S01]  /*e310*/  LDG.E.64 R2, desc[UR36][R22.64] ;  /* 0x0000002416027981 */ /* 0x008ee2000c1e1b00 */
[----:B------:R-:W-:Y:S01]  /*e320*/  BSSY.RECONVERGENT B6, `(.L_x_9668) ;  /* 0x0000015000067945 */ /* 0x000fe20003800200 */
[C---:B---3--:R-:W-:Y:S02]  /*e330*/  DSETP.GTU.AND P0, PT, R2.reuse, 1, PT ;  /* 0x3ff000000200742a */ /* 0x048fe40003f0c000 */
[----:B------:R-:W-:-:S14]  /*e340*/  DSETP.GE.AND P1, PT, R2, RZ, PT ;  /* 0x000000ff0200722a */ /* 0x000fdc0003f26000 */
[----:B------:R-:W-:Y:S05]  /*e350*/  @!P0 BRA P1, `(.L_x_9669) ;  /* 0x0000000000448947 */ /* 0x000fea0000800000 */
[----:B------:R-:W-:Y:S01]  /*e360*/  MOV R0, 0x1a0 ;  /* 0x000001a000007802 */ /* 0x000fe20000000f00 */
[----:B------:R-:W3:Y:S01]  /*e370*/  LDCU.64 UR4, c[0x4][0x198] ;  /* 0x01003300ff0477ac */ /* 0x000ee20008000a00 */
[----:B------:R-:W-:Y:S01]  /*e380*/  MOV R8, 0x27f ;  /* 0x0000027f00087802 */ /* 0x000fe20000000f00 */
[----:B------:R-:W-:Y:S01]  /*e390*/  IMAD.MOV.U32 R13, RZ, RZ, RZ ;  /* 0x000000ffff0d7224 */ /* 0x000fe200078e00ff */
[----:B------:R4:W0:Y:S01]  /*e3a0*/  LDC.64 R2, c[0x4][R0] ;  /* 0x0100000000027b82 */ /* 0x0008220000000a00 */
[----:B------:R-:W5:Y:S01]  /*e3b0*/  LDCU.64 UR6, c[0x4][0x178] ;  /* 0x01002f00ff0677ac */ /* 0x000f620008000a00 */
[----:B------:R-:W-:Y:S01]  /*e3c0*/  MOV R12, 0x1 ;  /* 0x00000001000c7802 */ /* 0x000fe20000000f00 */
        /* <DEDUP_REMOVED lines=9> */
.L_x_9670:
[----:B------:R3:W5:Y:S02]  /*e460*/  LDG.E.64 R2, desc[UR36][R22.64] ;  /* 0x0000002416027981 */ /* 0x000764000c1e1b00 */
.L_x_9669:
[----:B------:R-:W-:Y:S05]  /*e470*/  BSYNC.RECONVERGENT B6 ;  /* 0x0000000000067941 */ /* 0x000fea0003800200 */
.L_x_9668:
[----:B------:R-:W-:Y:S01]  /*e480*/  FMUL.FTZ R35, R35, 1 ;  /* 0x3f80000023237820 */ /* 0x000fe20000410000 */
[----:B------:R-:W4:Y:S03]  /*e490*/  LDCU.64 UR4, c[0x0][0x380] ;  /* 0x00007000ff0477ac */ /* 0x000f260008000a00 */
[----:B------:R-:W0:Y:S02]  /*e4a0*/  F2F.F64.F32 R4, R35 ;  /* 0x0000002300047310 */ /* 0x000e240000201800 */
[----:B0----5:R-:W-:Y:S01]  /*e4b0*/  DSETP.GE.AND P0, PT, R2, R4, PT ;  /* 0x000000040200722a */ /* 0x021fe20003f06000 */
[C---:B----4-:R-:W-:Y:S02]  /*e4c0*/  LEA R4, P1, R16.reuse, UR4, 0x3 ;  /* 0x0000000410047c11 */ /* 0x050fe4000f8218ff */
[----:B------:R-:W-:Y:S02]  /*e4d0*/  MOV R2, RZ ;  /* 0x000000ff00027202 */ /* 0x000fe40000000f00 */
[----:B------:R-:W-:-:S02]  /*e4e0*/  LEA.HI.X R5, R16, UR5, R17, 0x3, P1 ;  /* 0x0000000510057c11 */ /* 0x000fc400088f1c11 */
[----:B------:R-:W-:-:S05]  /*e4f0*/  FSEL R3, RZ, 1.875, !P0 ;  /* 0x3ff00000ff037808 */ /* 0x000fca0004000000 */
[----:B------:R0:W-:Y:S01]  /*e500*/  STG.E.64 desc[UR36][R4.64], R2 ;  /* 0x0000000204007986 */ /* 0x0001e2000c101b24 */
[----:B------:R-:W-:Y:S05]  /*e510*/  BRA `(.L_x_9658) ;  /* 0x0000000000047947 */ /* 0x000fea0003800000 */
.L_x_10443:
[----:B------:R-:W-:Y:S05]  /*e520*/  BREAK.RELIABLE B8 ;  /* 0x0000000000087942 */ /* 0x000fea0003800100 */
.L_x_9658:
[----:B------:R-:W-:Y:S05]  /*e530*/  BSYNC.RECONVERGENT B9 ;  /* 0x0000000000097941 */ /* 0x000fea0003800200 */
.L_x_9653:
[----:B------:R-:W4:Y:S01]  /*e540*/  LDCU UR4, c[0x0][0x360] ;  /* 0x00006c00ff0477ac */ /* 0x000f220008000800 */
[----:B0-----:R-:W4:Y:S01]  /*e550*/  LDC R3, c[0x0][0x370] ;  /* 0x0000dc00ff037b82 */ /* 0x001f220000000800 */
[----:B------:R-:W0:Y:S01]  /*e560*/  LDCU UR5, c[0x0][0x530] ;  /* 0x0000a600ff0577ac */ /* 0x000e220008000800 */
[----:B----4-:R-:W-:-:S05]  /*e570*/  IMAD R3, R3, UR4, RZ ;  /* 0x0000000403037c24 */ /* 0x010fca000f8e02ff */
[----:B------:R-:W-:-:S04]  /*e580*/  LEA R34, R3, R34, 0x2 ;  /* 0x0000002203227211 */ /* 0x000fc800078e10ff */
[----:B0-----:R-:W-:-:S13]  /*e590*/  ISETP.GE.U32.AND P0, PT, R34, UR5, PT ;  /* 0x0000000522007c0c */ /* 0x001fda000bf06070 */
[----:B------:R-:W-:Y:S05]  /*e5a0*/  @!P0 BRA `(.L_x_9671) ;  /* 0xffffff1800c88947 */ /* 0x000fea000383ffff */
[----:B------:R-:W-:Y:S05]  /*e5b0*/  EXIT ;  /* 0x000000000000794d */ /* 0x000fea0003800000 */
.L_x_9672:
        /* <DEDUP_REMOVED lines=12> */
.L_x_10679:


//--------------------- .text._ZN2at4cuda57_GLOBAL__N__cd6b329d_24_DistributionBernoulli_cu_7537a20d21kernelPointwiseApply2IZNS_6native9templates4cuda28bernoulli_tensor_cuda_kernelIddEEvRKNS_10TensorBaseES9_NS_15PhiloxCudaStateEEUliRdSB_SB_SB_RKdSD_SD_SD_E_dSC_jLin1ELi2ELi4ELi512ELi2EEEvNS0_6detail10TensorInfoIT0_T2_EENSG_IT1_SI_EESI_T_ --------------------------
	.section	.text._ZN2at4cuda57_GLOBAL__N__cd6b329d_24_DistributionBernoulli_cu_7537a20d21kernelPointwiseApply2IZNS_6native9templates4cuda28bernoulli_tensor_cuda_kernelIddEEvRKNS_10TensorBaseES9_NS_15PhiloxCudaStateEEUliRdSB_SB_SB_RKdSD_SD_SD_E_dSC_jLin1ELi2ELi4ELi512ELi2EEEvNS0_6detail10TensorInfoIT0_T2_EENSG_IT1_SI_EESI_T_,"ax",@progbits
	.align	128
.text._ZN2at4cuda57_GLOBAL__N__cd6b329d_24_DistributionBernoulli_cu_7537a20d21kernelPointwiseApply2IZNS_6native9templates4cuda28bernoulli_tensor_cuda_kernelIddEEvRKNS_10TensorBaseES9_NS_15PhiloxCudaStateEEUliRdSB_SB_SB_RKdSD_SD_SD_E_dSC_jLin1ELi2ELi4ELi512ELi2EEEvNS0_6detail10TensorInfoIT0_T2_EENSG_IT1_SI_EESI_T_:
        .type           _ZN2at4cuda57_GLOBAL__N__cd6b329d_24_DistributionBernoulli_cu_7537a20d21kernelPointwiseApply2IZNS_6native9templates4cuda28bernoulli_tensor_cuda_kernelIddEEvRKNS_10TensorBaseES9_NS_15PhiloxCudaStateEEUliRdSB_SB_SB_RKdSD_SD_SD_E_dSC_jLin1ELi2ELi4ELi512ELi2EEEvNS0_6detail10TensorInfoIT0_T2_EENSG_IT1_SI_EESI_T_,@function
        .size           _ZN2at4cuda57_GLOBAL__N__cd6b329d_24_DistributionBernoulli_cu_7537a20d21kernelPointwiseApply2IZNS_6native9templates4cuda28bernoulli_tensor_cuda_kernelIddEEvRKNS_10TensorBaseES9_NS_15PhiloxCudaStateEEUliRdSB_SB_SB_RKdSD_SD_SD_E_dSC_jLin1ELi2ELi4ELi512ELi2EEEvNS0_6detail10TensorInfoIT0_T2_EENSG_IT1_SI_EESI_T_,(.L_x_10680 - _ZN2at4cuda57_GLOBAL__N__cd6b329d_24_DistributionBernoulli_cu_7537a20d21kernelPointwiseApply2IZNS_6native9templates4cuda28bernoulli_tensor_cuda_kernelIddEEvRKNS_10TensorBaseES9_NS_15PhiloxCudaStateEEUliRdSB_SB_SB_RKdSD_SD_SD_E_dSC_jLin1ELi2ELi4ELi512ELi2EEEvNS0_6detail10TensorInfoIT0_T2_EENSG_IT1_SI_EESI_T_)
        .other          _ZN2at4cuda57_GLOBAL__N__cd6b329d_24_DistributionBernoulli_cu_7537a20d21kernelPointwiseApply2IZNS_6native9templates4cuda28bernoulli_tensor_cuda_kernelIddEEvRKNS_10TensorBaseES9_NS_15PhiloxCudaStateEEUliRdSB_SB_SB_RKdSD_SD_SD_E_dSC_jLin1ELi2ELi4ELi512ELi2EEEvNS0_6detail10TensorInfoIT0_T2_EENSG_IT1_SI_EESI_T_,@"STO_CUDA_ENTRY STV_DEFAULT"
_ZN2at4cuda57_GLOBAL__N__cd6b329d_24_DistributionBernoulli_cu_7537a20d21kernelPointwiseApply2IZNS_6native9templates4cuda28bernoulli_tensor_cuda_kernelIddEEvRKNS_10TensorBaseES9_NS_15PhiloxCudaStateEEUliRdSB_SB_SB_RKdSD_SD_SD_E_dSC_jLin1ELi2ELi4ELi512ELi2EEEvNS0_6detail10TensorInfoIT0_T2_EENSG_IT1_SI_EESI_T_:
        /* <DEDUP_REMOVED lines=13> */
.L_x_9722:
        /* <DEDUP_REMOVED lines=34> */
.L_x_9678:
        /* <DEDUP_REMOVED lines=205> */
.L_x_9677:
[----:B------:R-:W-:-:S07]  /*0fc0*/  VIADD R8, R8, 0x4 ;  /* 0x0000000408087836 */ /* 0x000fce0000000000 */
.L_x_9676:
        /* <DEDUP_REMOVED lines=106> */
.L_x_9679:
        /* <DEDUP_REMOVED lines=55> */
.L_x_9680:
        /* <DEDUP_REMOVED lines=27> */
.L_x_9675:
        /* <DEDUP_REMOVED lines=29> */
.L_x_9674:
[----:B-1----:R-:W-:Y:S05]  /*1d60*/  BSYNC.RECONVERGENT B0 ;  /* 0x0000000000007941 */ /* 0x002fea0003800200 */
.L_x_9673:
        /* <DEDUP_REMOVED lines=23> */
.L_x_9685:
        /* <DEDUP_REMOVED lines=205> */
.L_x_9684:
        /* <DEDUP_REMOVED lines=105> */
.L_x_9686:
        /* <DEDUP_REMOVED lines=55> */
.L_x_9687:
        /* <DEDUP_REMOVED lines=27> */
.L_x_9683:
        /* <DEDUP_REMOVED lines=29> */
.L_x_9682:
[----:B------:R-:W-:Y:S05]  /*3930*/  BSYNC.RECONVERGENT B0 ;  /* 0x0000000000007941 */ /* 0x000fea0003800200 */
.L_x_9681:
        /* <DEDUP_REMOVED lines=22> */
.L_x_9692:
        /* <DEDUP_REMOVED lines=205> */
.L_x_9691:
        /* <DEDUP_REMOVED lines=106> */
.L_x_9693:
        /* <DEDUP_REMOVED lines=55> */
.L_x_9694:
        /* <DEDUP_REMOVED lines=27> */
.L_x_9690:
        /* <DEDUP_REMOVED lines=29> */
.L_x_9689:
[----:B------:R-:W-:Y:S05]  /*5500*/  BSYNC.RECONVERGENT B0 ;  /* 0x0000000000007941 */ /* 0x000fea0003800200 */
.L_x_9688:
        /* <DEDUP_REMOVED lines=22> */
.L_x_9699:
        /* <DEDUP_REMOVED lines=205> */
.L_x_9698:
        /* <DEDUP_REMOVED lines=90> */
[----:B------:R-:W-:Y:S02]  /*68e0*/  @P1 IADD3 R3, PT, PT, -R12, R3, RZ ;  /* 0x000000030c031210 */ /* 0x000fe40007ffe1ff */
[----:B------:R-:W-:Y:S02]  /*68f0*/  @P1 IADD3 R20, PT, PT, R20, 0x1, RZ ;  /* 0x0000000114141810 */ /* 0x000fe40007ffe0ff */
[----:B------:R-:W-:Y:S02]  /*6900*/  ISETP.GE.U32.AND P2, PT, R3, R12, PT ;  /* 0x0000000c0300720c */ /* 0x000fe40003f46070 */
[----:B------:R-:W-:-:S05]  /*6910*/  IADD3 R3, PT, PT, -R15, RZ, RZ ;  /* 0x000000ff0f037210 */ /* 0x000fca0007ffe1ff */
[----:B------:R-:W-:Y:S01]  /*6920*/  IMAD R13, R4, R3, R13 ;  /* 0x00000003040d7224 */ /* 0x000fe200078e020d */
[----:B------:R-:W-:-:S03]  /*6930*/  IADD3 R3, PT, PT, -R17, RZ, RZ ;  /* 0x000000ff11037210 */ /* 0x000fc60007ffe1ff */
[----:B--2---:R-:W-:Y:S02]  /*6940*/  IMAD R2, R13, R6, R2 ;  /* 0x000000060d027224 */ /* 0x004fe400078e0202 */
[----:B------:R-:W-:Y:S01]  /*6950*/  @P2 VIADD R20, R20, 0x1 ;  /* 0x0000000114142836 */ /* 0x000fe20000000000 */
[----:B------:R-:W-:Y:S01]  /*6960*/  @!P3 LOP3.LUT R20, RZ, R12, RZ, 0x33, !PT ;  /* 0x0000000cff14b212 */ /* 0x000fe200078e33ff */
[----:B------:R-:W-:-:S03]  /*6970*/  IMAD R15, R10, R3, R15 ;  /* 0x000000030a0f7224 */ /* 0x000fc600078e020f */
[----:B------:R-:W-:Y:S01]  /*6980*/  IADD3 R3, PT, PT, -R20, RZ, RZ ;  /* 0x000000ff14037210 */ /* 0x000fe20007ffe1ff */
[----:B-1----:R-:W-:Y:S02]  /*6990*/  IMAD R2, R15, R14, R2 ;  /* 0x0000000e0f027224 */ /* 0x002fe400078e0202 */
[----:B------:R-:W-:Y:S02]  /*69a0*/  IMAD.MOV.U32 R18, RZ, RZ, R20 ;  /* 0x000000ffff127224 */ /* 0x000fe400078e0014 */
[----:B------:R-:W-:-:S04]  /*69b0*/  IMAD R17, R12, R3, R17 ;  /* 0x000000030c117224 */ /* 0x000fc800078e0211 */
[----:B----4-:R-:W-:-:S07]  /*69c0*/  IMAD R19, R17, R16, R2 ;  /* 0x0000001011137224 */ /* 0x010fce00078e0202 */
.L_x_9700:
[----:B------:R-:W-:Y:S05]  /*69d0*/  @!P0 BRA `(.L_x_9697) ;  /* 0x0000000400448947 */ /* 0x000fea0003800000 */
[----:B------:R-:W-:Y:S02]  /*69e0*/  ISETP.NE.AND P1, PT, R39, 0x1, PT ;  /* 0x000000012700780c */ /* 0x000fe40003f25270 */
[----:B------:R-:W-:-:S11]  /*69f0*/  ISETP.NE.AND P0, PT, R5, RZ, PT ;  /* 0x000000ff0500720c */ /* 0x000fd60003f05270 */
[----:B------:R-:W-:Y:S05]  /*6a00*/  @!P1 BRA `(.L_x_9701) ;  /* 0x0000000000cc9947 */ /* 0x000fea0003800000 */
[C---:B------:R-:W-:Y:S01]  /*6a10*/  IADD3 R2, PT, PT, R9.reuse, -0x1, RZ ;  /* 0xffffffff09027810 */ /* 0x040fe20007ffe0ff */
        /* <DEDUP_REMOVED lines=50> */
.L_x_9701:
[----:B------:R-:W-:Y:S05]  /*6d40*/  @!P0 BRA `(.L_x_9697) ;  /* 0x0000000000688947 */ /* 0x000fea0003800000 */
[----:B------:R-:W-:-:S04]  /*6d50*/  IADD3 R9, PT, PT, R9, -0x1, RZ ;  /* 0xffffffff09097810 */ /* 0x000fc80007ffe0ff */
        /* <DEDUP_REMOVED lines=25> */
.L_x_9697:
        /* <DEDUP_REMOVED lines=10> */
[----:B0-----:R-:W-:-:S06]  /*6f90*/  VIADD R6, R5, 0xffffffe ;  /* 0x0ffffffe05067836 */ /* 0x001fcc0000000000 */
[----:B------:R-:W0:Y:S02]  /*6fa0*/  F2I.FTZ.U32.TRUNC.NTZ R3, R6 ;  /* 0x0000000600037305 */ /* 0x000e24000021f000 */
[----:B0-----:R-:W-:-:S05]  /*6fb0*/  IADD3 R7, PT, PT, RZ, -R3, RZ ;  /* 0x80000003ff077210 */ /* 0x001fca0007ffe0ff */
[----:B------:R-:W-:-:S04]  /*6fc0*/  IMAD R7, R7, UR5, RZ ;  /* 0x0000000507077c24 */ /* 0x000fc8000f8e02ff */
[----:B------:R-:W-:-:S06]  /*6fd0*/  IMAD.HI.U32 R2, R3, R7, R2 ;  /* 0x0000000703027227 */ /* 0x000fcc00078e0002 */
[----:B------:R-:W-:-:S04]  /*6fe0*/  IMAD.HI.U32 R2, R2, R11, RZ ;  /* 0x0000000b02027227 */ /* 0x000fc800078e00ff */
[----:B------:R-:W-:-:S04]  /*6ff0*/  IMAD.MOV R4, RZ, RZ, -R2 ;  /* 0x000000ffff047224 */ /* 0x000fc800078e0a02 */
[----:B------:R-:W-:-:S05]  /*7000*/  IMAD R3, R4, UR5, R11 ;  /* 0x0000000504037c24 */ /* 0x000fca000f8e020b */
[----:B------:R-:W-:-:S13]  /*7010*/  ISETP.GE.U32.AND P0, PT, R3, UR5, PT ;  /* 0x0000000503007c0c */ /* 0x000fda000bf06070 */
[----:B------:R-:W-:Y:S02]  /*7020*/  @P0 IADD3 R3, PT, PT, R3, -UR5, RZ ;  /* 0x8000000503030c10 */ /* 0x000fe4000fffe0ff */
[----:B------:R-:W-:Y:S02]  /*7030*/  @P0 IADD3 R2, PT, PT, R2, 0x1, RZ ;  /* 0x0000000102020810 */ /* 0x000fe40007ffe0ff */
[----:B------:R-:W-:-:S13]  /*7040*/  ISETP.GE.U32.AND P1, PT, R3, UR5, PT ;  /* 0x0000000503007c0c */ /* 0x000fda000bf26070 */
[----:B------:R-:W-:Y:S01]  /*7050*/  @P1 VIADD R2, R2, 0x1 ;  /* 0x0000000102021836 */ /* 0x000fe20000000000 */
[----:B------:R-:W-:-:S04]  /*7060*/  @!P2 LOP3.LUT R2, RZ, UR5, RZ, 0x33, !PT ;  /* 0x00000005ff02ac12 */ /* 0x000fc8000f8e33ff */
[----:B------:R-:W-:-:S05]  /*7070*/  IADD3 R4, PT, PT, -R2, RZ, RZ ;  /* 0x000000ff02047210 */ /* 0x000fca0007ffe1ff */
[----:B------:R-:W-:-:S04]  /*7080*/  IMAD R3, R4, UR5, R11 ;  /* 0x0000000504037c24 */ /* 0x000fc8000f8e020b */
[----:B-1----:R-:W-:-:S04]  /*7090*/  IMAD R3, R3, UR6, RZ ;  /* 0x0000000603037c24 */ /* 0x002fc8000f8e02ff */
[----:B---3--:R-:W-:Y:S02]  /*70a0*/  IMAD R2, R2, UR7, R3 ;  /* 0x0000000702027c24 */ /* 0x008fe4000f8e0203 */
[----:B------:R-:W-:-:S07]  /*70b0*/  IMAD.MOV.U32 R3, RZ, RZ, RZ ;  /* 0x000000ffff037224 */ /* 0x000fce00078e00ff */
.L_x_9696:
[----:B------:R-:W-:Y:S05]  /*70c0*/  BSYNC.RECONVERGENT B0 ;  /* 0x0000000000007941 */ /* 0x000fea0003800200 */
.L_x_9695:
        /* <DEDUP_REMOVED lines=125> */
.L_x_9702:
        /* <DEDUP_REMOVED lines=8> */
.L_x_9703:
        /* <DEDUP_REMOVED lines=19> */
.L_x_10444:
[----:B------:R-:W-:Y:S05]  /*7a50*/  BRX R2 -0x7a60                                                                                                                                                                                                                                                                                                                                                                                                                                                                               (*"BRANCH_TARGETS .L_x_10445,.L_x_10446,.L_x_10447"*) ;  /* 0xffffff8402687949 */ /* 0x000fea000383ffff */
.L_x_9706:
        /* <DEDUP_REMOVED lines=31> */
.L_x_9712:
[----:B------:R0:W5:Y:S02]  /*7c50*/  LDG.E.64 R2, desc[UR36][R16.64] ;  /* 0x0000002410027981 */ /* 0x000164000c1e1b00 */
.L_x_9711:
[----:B------:R-:W-:Y:S05]  /*7c60*/  BSYNC.RECONVERGENT B6 ;  /* 0x0000000000067941 */ /* 0x000fea0003800200 */
.L_x_9710:
        /* <DEDUP_REMOVED lines=9> */
.L_x_9708:
[----:B------:R-:W-:Y:S05]  /*7d00*/  BSYNC.RELIABLE B7 ;  /* 0x0000000000077941 */ /* 0x000fea0003800100 */
.L_x_9707:
        /* <DEDUP_REMOVED lines=24> */
.L_x_9715:
[----:B------:R0:W5:Y:S02]  /*7e90*/  LDG.E.64 R2, desc[UR36][R16.64] ;  /* 0x0000002410027981 */ /* 0x000164000c1e1b00 */
.L_x_9714:
[----:B------:R-:W-:Y:S05]  /*7ea0*/  BSYNC.RECONVERGENT B6 ;  /* 0x0000000000067941 */ /* 0x000fea0003800200 */
.L_x_9713:
        /* <DEDUP_REMOVED lines=9> */
.L_x_10446:
        /* <DEDUP_REMOVED lines=24> */
.L_x_9718:
[----:B------:R0:W5:Y:S02]  /*80c0*/  LDG.E.64 R2, desc[UR36][R16.64] ;  /* 0x0000002410027981 */ /* 0x000164000c1e1b00 */
.L_x_9717:
[----:B------:R-:W-:Y:S05]  /*80d0*/  BSYNC.RECONVERGENT B6 ;  /* 0x0000000000067941 */ /* 0x000fea0003800200 */
.L_x_9716:
        /* <DEDUP_REMOVED lines=9> */
.L_x_10445:
[----:B------:R-:W-:Y:S05]  /*8170*/  BSYNC.RELIABLE B8 ;  /* 0x0000000000087941 */ /* 0x000fea0003800100 */
.L_x_9705:
        /* <DEDUP_REMOVED lines=24> */
.L_x_9721:
[----:B------:R0:W5:Y:S02]  /*8300*/  LDG.E.64 R2, desc[UR36][R16.64] ;  /* 0x0000002410027981 */ /* 0x000164000c1e1b00 */
.L_x_9720:
[----:B------:R-:W-:Y:S05]  /*8310*/  BSYNC.RECONVERGENT B6 ;  /* 0x0000000000067941 */ /* 0x000fea0003800200 */
.L_x_9719:
        /* <DEDUP_REMOVED lines=10> */
.L_x_10447:
[----:B------:R-:W-:Y:S05]  /*83c0*/  BREAK.RELIABLE B8 ;  /* 0x0000000000087942 */ /* 0x000fea0003800100 */
.L_x_9709:
[----:B------:R-:W-:Y:S05]  /*83d0*/  BSYNC.RECONVERGENT B9 ;  /* 0x0000000000097941 */ /* 0x000fea0003800200 */
.L_x_9704:
        /* <DEDUP_REMOVED lines=8> */
.L_x_9723:
        /* <DEDUP_REMOVED lines=10> */
.L_x_10680:


//--------------------- .text._ZN2at4cuda57_GLOBAL__N__cd6b329d_24_DistributionBernoulli_cu_7537a20d21kernelPointwiseApply2IZNS_6native9templates4cuda28bernoulli_tensor_cuda_kernelIddEEvRKNS_10TensorBaseES9_NS_15PhiloxCudaStateEEUliRdSB_SB_SB_RKdSD_SD_SD_E_dSC_jLin1ELi1ELi4ELi512ELi2EEEvNS0_6detail10TensorInfoIT0_T2_EENSG_IT1_SI_EESI_T_ --------------------------
	.section	.text._ZN2at4cuda57_GLOBAL__N__cd6b329d_24_DistributionBernoulli_cu_7537a20d21kernelPointwiseApply2IZNS_6native9templates4cuda28bernoulli_tensor_cuda_kernelIddEEvRKNS_10TensorBaseES9_NS_15PhiloxCudaStateEEUliRdSB_SB_SB_RKdSD_SD_SD_E_dSC_jLin1ELi1ELi4ELi512ELi2EEEvNS0_6detail10TensorInfoIT0_T2_EENSG_IT1_SI_EESI_T_,"ax",@progbits
	.align	128
.text._ZN2at4cuda57_GLOBAL__N__cd6b329d_24_DistributionBernoulli_cu_7537a20d21kernelPointwiseApply2IZNS_6native9templates4cuda28bernoulli_tensor_cuda_kernelIddEEvRKNS_10TensorBaseES9_NS_15PhiloxCudaStateEEUliRdSB_SB_SB_RKdSD_SD_SD_E_dSC_jLin1ELi1ELi4ELi512ELi2EEEvNS0_6detail10TensorInfoIT0_T2_EENSG_IT1_SI_EESI_T_:
        .type           _ZN2at4cuda57_GLOBAL__N__cd6b329d_24_DistributionBernoulli_cu_7537a20d21kernelPointwiseApply2IZNS_6native9templates4cuda28bernoulli_tensor_cuda_kernelIddEEvRKNS_10TensorBaseES9_NS_15PhiloxCudaStateEEUliRdSB_SB_SB_RKdSD_SD_SD_E_dSC_jLin1ELi1ELi4ELi512ELi2EEEvNS0_6detail10TensorInfoIT0_T2_EENSG_IT1_SI_EESI_T_,@function
        .size           _ZN2at4cuda57_GLOBAL__N__cd6b329d_24_DistributionBernoulli_cu_7537a20d21kernelPointwiseApply2IZNS_6native9templates4cuda28bernoulli_tensor_cuda_kernelIddEEvRKNS_10TensorBaseES9_NS_15PhiloxCudaStateEEUliRdSB_SB_SB_RKdSD_SD_SD_E_dSC_jLin1ELi1ELi4ELi512ELi2EEEvNS0_6detail10TensorInfoIT0_T2_EENSG_IT1_SI_EESI_T_,(.L_x_10681 - _ZN2at4cuda57_GLOBAL__N__cd6b329d_24_DistributionBernoulli_cu_7537a20d21kernelPointwiseApply2IZNS_6native9templates4cuda28bernoulli_tensor_cuda_kernelIddEEvRKNS_10TensorBaseES9_NS_15PhiloxCudaStateEEUliRdSB_SB_SB_RKdSD_SD_SD_E_dSC_jLin1ELi1ELi4ELi512ELi2EEEvNS0_6detail10TensorInfoIT0_T2_EENSG_IT1_SI_EESI_T_)
        .other          _ZN2at4cuda57_GLOBAL__N__cd6b329d_24_DistributionBernoulli_cu_7537a20d21kernelPointwiseApply2IZNS_6native9templates4cuda28bernoulli_tensor_cuda_kernelIddEEvRKNS_10TensorBaseES9_NS_15PhiloxCudaStateEEUliRdSB_SB_SB_RKdSD_SD_SD_E_dSC_jLin1ELi1ELi4ELi512ELi2EEEvNS0_6detail10TensorInfoIT0_T2_EENSG_IT1_SI_EESI_T_,@"STO_CUDA_ENTRY STV_DEFAULT"
_ZN2at4cuda57_GLOBAL__N__cd6b329d_24_DistributionBernoulli_cu_7537a20d21kernelPointwiseApply2IZNS_6native9templates4cuda28bernoulli_tensor_cuda_kernelIddEEvRKNS_10TensorBaseES9_NS_15PhiloxCudaStateEEUliRdSB_SB_SB_RKdSD_SD_SD_E_dSC_jLin1ELi1ELi4ELi512ELi2EEEvNS0_6detail10TensorInfoIT0_T2_EENSG_IT1_SI_EESI_T_:
        /* <DEDUP_REMOVED lines=24> */
.L_x_9773:
[----:B0-----:R-:W0:Y:S01]  /*0180*/  LDCU UR4, c[0x0][0x530] ;  /* 0x0000a600ff0477ac */ /* 0x001e220008000800 */
[----:B-1----:R-:W1:Y:S01]  /*0190*/  LDC R10, c[0x0][0x450] ;  /* 0x00011400ff0a7b82 */ /* 0x002e620000000800 */
[----:B------:R-:W-:Y:S01]  /*01a0*/  BSSY.RECONVERGENT B0, `(.L_x_9724) ;  /* 0x00001a5000007945 */ /* 0x000fe20003800200 */
[----:B------:R-:W-:Y:S02]  /*01b0*/  CS2R R28, SRZ ;  /* 0x00000000001c7805 */ /* 0x000fe4000001ff00 */
[----:B0-----:R-:W-:-:S04]  /*01c0*/  IADD3 R0, PT, PT, -R30, UR4, RZ ;  /* 0x000000041e007c10 */ /* 0x001fc8000fffe1ff */
[----:B------:R-:W-:Y:S02]  /*01d0*/  ISETP.GE.AND P0, PT, R0, 0x1, PT ;  /* 0x000000010000780c */ /* 0x000fe40003f06270 */
[C---:B-1----:R-:W-:Y:S01]  /*01e0*/  IADD3 R2, PT, PT, R10.reuse, -0x1, RZ ;  /* 0xffffffff0a027810 */ /* 0x042fe20007ffe0ff */
        /* <DEDUP_REMOVED lines=19> */
.L_x_9729:
        /* <DEDUP_REMOVED lines=205> */
.L_x_9728:
[----:B------:R-:W-:-:S07]  /*0ff0*/  VIADD R5, R5, 0x4 ;  /* 0x0000000405057836 */ /* 0x000fce0000000000 */
.L_x_9727:
        /* <DEDUP_REMOVED lines=106> */
.L_x_9730:
        /* <DEDUP_REMOVED lines=55> */
.L_x_9731:
        /* <DEDUP_REMOVED lines=27> */
.L_x_9726:
[----:B------:R-:W0:Y:S01]  /*1bc0*/  LDCU UR4, c[0x0][0x3ec] ;  /* 0x00007d80ff0477ac */ /* 0x000e220008000800 */
[----:B------:R-:W-:Y:S02]  /*1bd0*/  IMAD.MOV.U32 R29, RZ, RZ, RZ ;  /* 0x000000ffff1d7224 */ /* 0x000fe400078e00ff */
[----:B0-----:R-:W-:-:S07]  /*1be0*/  IMAD R28, R11, UR4, R28 ;  /* 0x000000040b1c7c24 */ /* 0x001fce000f8e021c */
.L_x_9725:
[----:B------:R-:W-:Y:S05]  /*1bf0*/  BSYNC.RECONVERGENT B0 ;  /* 0x0000000000007941 */ /* 0x000fea0003800200 */
.L_x_9724:
        /* <DEDUP_REMOVED lines=17> */
.L_x_9736:
        /* <DEDUP_REMOVED lines=205> */
.L_x_9735:
        /* <DEDUP_REMOVED lines=106> */
.L_x_9737:
        /* <DEDUP_REMOVED lines=55> */
.L_x_9738:
        /* <DEDUP_REMOVED lines=27> */
.L_x_9734:
[----:B------:R-:W0:Y:S02]  /*35a0*/  LDCU UR4, c[0x0][0x3ec] ;  /* 0x00007d80ff0477ac */ /* 0x000e240008000800 */
[----:B0-----:R-:W-:Y:S02]  /*35b0*/  IMAD R18, R19, UR4, R18 ;  /* 0x0000000413127c24 */ /* 0x001fe4000f8e0212 */
[----:B------:R-:W-:-:S07]  /*35c0*/  HFMA2 R19, -RZ, RZ, 0, 0 ;  /* 0x00000000ff137431 */ /* 0x000fce00000001ff */
.L_x_9733:
[----:B------:R-:W-:Y:S05]  /*35d0*/  BSYNC.RECONVERGENT B0 ;  /* 0x0000000000007941 */ /* 0x000fea0003800200 */
.L_x_9732:
        /* <DEDUP_REMOVED lines=18> */
.L_x_9743:
        /* <DEDUP_REMOVED lines=205> */
.L_x_9742:
        /* <DEDUP_REMOVED lines=106> */
.L_x_9744:
        /* <DEDUP_REMOVED lines=55> */
.L_x_9745:
        /* <DEDUP_REMOVED lines=27> */
.L_x_9741:
[----:B------:R-:W0:Y:S02]  /*4f90*/  LDCU UR4, c[0x0][0x3ec] ;  /* 0x00007d80ff0477ac */ /* 0x000e240008000800 */
[----:B0-----:R-:W-:Y:S02]  /*4fa0*/  IMAD R22, R23, UR4, R22 ;  /* 0x0000000417167c24 */ /* 0x001fe4000f8e0216 */
[----:B------:R-:W-:-:S07]  /*4fb0*/  IMAD.MOV.U32 R23, RZ, RZ, RZ ;  /* 0x000000ffff177224 */ /* 0x000fce00078e00ff */
.L_x_9740:
[----:B------:R-:W-:Y:S05]  /*4fc0*/  BSYNC.RECONVERGENT B0 ;  /* 0x0000000000007941 */ /* 0x000fea0003800200 */
.L_x_9739:
        /* <DEDUP_REMOVED lines=17> */
.L_x_9750:
[C---:B------:R-:W-:Y:S02]  /*50e0*/  VIADD R26, R6.reuse, 0xffffffff ;  /* 0xffffffff061a7836 */ /* 0x040fe40000000000 */
[C---:B------:R-:W-:Y:S02]  /*50f0*/  VIADD R9, R6.reuse, 0xfffffffe ;  /* 0xfffffffe06097836 */ /* 0x040fe40000000000 */
[----:B------:R-:W-:Y:S01]  /*5100*/  VIADD R11, R6, 0xfffffffd ;  /* 0xfffffffd060b7836 */ /* 0x000fe20000000000 */
[----:B------:R-:W-:Y:S01]  /*5110*/  SHF.L.U32 R26, R26, 0x2, RZ ;  /* 0x000000021a1a7819 */ /* 0x000fe200000006ff */
[----:B------:R-:W-:Y:S01]  /*5120*/  VIADD R7, R7, 0x8 ;  /* 0x0000000807077836 */ /* 0x000fe20000000000 */
        /* <DEDUP_REMOVED lines=156> */
[----:B------:R-:W-:Y:S02]  /*5af0*/  IMAD R10, R10, R43, R24 ;  /* 0x0000002b0a0a7224 */ /* 0x000fe400078e0218 */
[----:B------:R-:W-:Y:S01]  /*5b00*/  IMAD R5, R12, R25, R5 ;  /* 0x000000190c057224 */ /* 0x000fe200078e0205 */
[----:B------:R-:W-:-:S02]  /*5b10*/  ISETP.GE.U32.AND P0, PT, R2, R37, PT ;  /* 0x000000250200720c */ /* 0x000fc40003f06070 */
[----:B------:R-:W-:Y:S01]  /*5b20*/  IADD3 R12, PT, PT, -R34, RZ, RZ ;  /* 0x000000ff220c7210 */ /* 0x000fe20007ffe1ff */
[----:B------:R-:W-:Y:S01]  /*5b30*/  IMAD R10, R5, R9, R10 ;  /* 0x00000009050a7224 */ /* 0x000fe200078e020a */
[----:B------:R-:W-:Y:S01]  /*5b40*/  IADD3 R5, PT, PT, -R36, RZ, RZ ;  /* 0x000000ff24057210 */ /* 0x000fe20007ffe1ff */
[----:B--2---:R-:W-:Y:S02]  /*5b50*/  IMAD R45, R45, R3, RZ ;  /* 0x000000032d2d7224 */ /* 0x004fe400078e02ff */
[----:B------:R-:W-:Y:S02]  /*5b60*/  IMAD R4, R13, R12, R4 ;  /* 0x0000000c0d047224 */ /* 0x000fe400078e0204 */
[----:B------:R-:W-:Y:S02]  /*5b70*/  IMAD R15, R15, R5, R34 ;  /* 0x000000050f0f7224 */ /* 0x000fe400078e0222 */
[----:B------:R-:W-:Y:S02]  /*5b80*/  IMAD R11, R4, R11, R10 ;  /* 0x0000000b040b7224 */ /* 0x000fe400078e020a */
[----:B------:R-:W-:-:S02]  /*5b90*/  @P0 IADD3 R2, PT, PT, -R37, R2, RZ ;  /* 0x0000000225020210 */ /* 0x000fc40007ffe1ff */
[----:B------:R-:W-:Y:S01]  /*5ba0*/  @P0 IADD3 R41, PT, PT, R41, 0x1, RZ ;  /* 0x0000000129290810 */ /* 0x000fe20007ffe0ff */
[----:B------:R-:W-:Y:S01]  /*5bb0*/  IMAD R11, R15, R14, R11 ;  /* 0x0000000e0f0b7224 */ /* 0x000fe200078e020b */
[----:B------:R-:W-:Y:S01]  /*5bc0*/  ISETP.GE.U32.AND P1, PT, R2, R37, PT ;  /* 0x000000250200720c */ /* 0x000fe20003f26070 */
[----:B------:R-:W-:-:S04]  /*5bd0*/  IMAD.MOV.U32 R2, RZ, RZ, RZ ;  /* 0x000000ffff027224 */ /* 0x000fc800078e00ff */
        /* <DEDUP_REMOVED lines=8> */
[----:B------:R-:W-:Y:S02]  /*5c60*/  @P0 IMAD.IADD R3, R3, 0x1, -R40 ;  /* 0x0000000103030824 */ /* 0x000fe400078e0a28 */
[----:B------:R-:W-:Y:S01]  /*5c70*/  @P0 VIADD R2, R2, 0x1 ;  /* 0x0000000102020836 */ /* 0x000fe20000000000 */
[----:B------:R-:W-:Y:S02]  /*5c80*/  ISETP.NE.AND P0, PT, R7, R32, PT ;  /* 0x000000200700720c */ /* 0x000fe40003f05270 */
[----:B------:R-:W-:Y:S02]  /*5c90*/  ISETP.GE.U32.AND P1, PT, R3, R40, PT ;  /* 0x000000280300720c */ /* 0x000fe40003f26070 */
[----:B------:R-:W-:-:S05]  /*5ca0*/  IADD3 R3, PT, PT, -R38, RZ, RZ ;  /* 0x000000ff26037210 */ /* 0x000fca0007ffe1ff */
[----:B------:R-:W-:Y:S01]  /*5cb0*/  IMAD R27, R27, R3, R36 ;  /* 0x000000031b1b7224 */ /* 0x000fe200078e0224 */
[----:B------:R-:W-:-:S03]  /*5cc0*/  IADD3 R3, PT, PT, -R42, RZ, RZ ;  /* 0x000000ff2a037210 */ /* 0x000fc60007ffe1ff */
[----:B------:R-:W-:Y:S02]  /*5cd0*/  IMAD R20, R27, R20, R11 ;  /* 0x000000141b147224 */ /* 0x000fe400078e020b */
[----:B------:R-:W-:Y:S01]  /*5ce0*/  IMAD R33, R33, R3, R38 ;  /* 0x0000000321217224 */ /* 0x000fe200078e0226 */
[----:B------:R-:W-:Y:S02]  /*5cf0*/  @P1 IADD3 R2, PT, PT, R2, 0x1, RZ ;  /* 0x0000000102021810 */ /* 0x000fe40007ffe0ff */
[----:B------:R-:W-:Y:S01]  /*5d00*/  IADD3 R3, PT, PT, -R41, RZ, RZ ;  /* 0x000000ff29037210 */ /* 0x000fe20007ffe1ff */
[----:B0-----:R-:W-:Y:S01]  /*5d10*/  IMAD R20, R33, R21, R20 ;  /* 0x0000001521147224 */ /* 0x001fe200078e0214 */
[----:B------:R-:W-:-:S03]  /*5d20*/  @!P2 LOP3.LUT R2, RZ, R40, RZ, 0x33, !PT ;  /* 0x00000028ff02a212 */ /* 0x000fc600078e33ff */
        /* <DEDUP_REMOVED lines=8> */
.L_x_9749:
[----:B------:R-:W-:-:S09]  /*5db0*/  UISETP.NE.AND UP0, UPT, UR40, URZ, UPT ;  /* 0x000000ff2800728c */ /* 0x000fd2000bf05270 */
[----:B------:R-:W-:Y:S05]  /*5dc0*/  BRA.U !UP0, `(.L_x_9748) ;  /* 0x0000000908e87547 */ /* 0x000fea000b800000 */
[----:B------:R-:W-:Y:S01]  /*5dd0*/  UISETP.GE.U32.AND UP0, UPT, UR42, 0x3, UPT ;  /* 0x000000032a00788c */ /* 0x000fe2000bf06070 */
[----:B------:R-:W-:-:S08]  /*5de0*/  ISETP.NE.AND P0, PT, R8, 0x1, PT ;  /* 0x000000010800780c */ /* 0x000fd00003f05270 */
[----:B------:R-:W-:Y:S05]  /*5df0*/  BRA.U !UP0, `(.L_x_9751) ;  /* 0x0000000508947547 */ /* 0x000fea000b800000 */
[C---:B------:R-:W-:Y:S01]  /*5e00*/  VIADD R7, R6.reuse, 0xffffffff ;  /* 0xffffffff06077836 */ /* 0x040fe20000000000 */
[C---:B------:R-:W-:Y:S01]  /*5e10*/  IADD3 R5, PT, PT, R6.reuse, -0x2, RZ ;  /* 0xfffffffe06057810 */ /* 0x040fe20007ffe0ff */
[C---:B------:R-:W-:Y:S01]  /*5e20*/  VIADD R10, R6.reuse, 0xfffffffd ;  /* 0xfffffffd060a7836 */ /* 0x040fe20000000000 */
[----:B------:R-:W-:Y:S02]  /*5e30*/  IADD3 R6, PT, PT, R6, -0x4, RZ ;  /* 0xfffffffc06067810 */ /* 0x000fe40007ffe0ff */
[----:B------:R-:W-:Y:S01]  /*5e40*/  SHF.L.U32 R7, R7, 0x2, RZ ;  /* 0x0000000207077819 */ /* 0x000fe200000006ff */
[----:B------:R-:W-:Y:S01]  /*5e50*/  IMAD.SHL.U32 R5, R5, 0x4, RZ ;  /* 0x0000000405057824 */ /* 0x000fe200078e00ff */
        /* <DEDUP_REMOVED lines=11> */
[----:B-1----:R-:W-:-:S02]  /*5f10*/  IADD3 R2, PT, PT, R9, 0xffffffe, RZ ;  /* 0x0ffffffe09027810 */ /* 0x002fc40007ffe0ff */
[----:B------:R1:W3:Y:S05]  /*5f20*/  LDC R9, c[0x0][R10+0x388] ;  /* 0x0000e2000a097b82 */ /* 0x0002ea0000000800 */
[----:B------:R4:W5:Y:S03]  /*5f30*/  F2I.FTZ.U32.TRUNC.NTZ R3, R2 ;  /* 0x0000000200037305 */ /* 0x000966000021f000 */
[----:B-1----:R-:W1:Y:S01]  /*5f40*/  LDC R10, c[0x0][R10+0x3ec] ;  /* 0x0000fb000a0a7b82 */ /* 0x002e620000000800 */
[----:B----4-:R-:W-:Y:S02]  /*5f50*/  HFMA2 R2, -RZ, RZ, 0, 0 ;  /* 0x00000000ff027431 */ /* 0x010fe400000001ff */
[----:B-----5:R-:W-:-:S04]  /*5f60*/  IMAD R11, R11, R3, RZ ;  /* 0x000000030b0b7224 */ /* 0x020fc800078e02ff */
[----:B------:R-:W-:Y:S01]  /*5f70*/  IMAD.HI.U32 R12, R3, R11, R2 ;  /* 0x0000000b030c7227 */ /* 0x000fe200078e0002 */
[----:B------:R-:W-:-:S04]  /*5f80*/  IADD3 R2, PT, PT, R14, 0xffffffe, RZ ;  /* 0x0ffffffe0e027810 */ /* 0x000fc80007ffe0ff */
[----:B------:R4:W5:Y:S01]  /*5f90*/  F2I.FTZ.U32.TRUNC.NTZ R3, R2 ;  /* 0x0000000200037305 */ /* 0x000962000021f000 */
[----:B------:R-:W-:-:S04]  /*5fa0*/  IMAD.HI.U32 R11, R12, R25, RZ ;  /* 0x000000190c0b7227 */ /* 0x000fc800078e00ff */
[----:B------:R-:W-:-:S04]  /*5fb0*/  IMAD.MOV R13, RZ, RZ, -R11 ;  /* 0x000000ffff0d7224 */ /* 0x000fc800078e0a0b */
[----:B------:R-:W-:Y:S02]  /*5fc0*/  IMAD R13, R8, R13, R25 ;  /* 0x0000000d080d7224 */ /* 0x000fe400078e0219 */
[----:B----4-:R-:W-:-:S03]  /*5fd0*/  IMAD.MOV.U32 R2, RZ, RZ, RZ ;  /* 0x000000ffff027224 */ /* 0x010fc600078e00ff */
[----:B------:R-:W-:Y:S01]  /*5fe0*/  ISETP.GE.U32.AND P1, PT, R13, R8, PT ;  /* 0x000000080d00720c */ /* 0x000fe20003f26070 */
[----:B---3--:R-:W3:-:S12]  /*5ff0*/  I2F.U32.RP R20, R9 ;  /* 0x0000000900147306 */ /* 0x008ed80000209000 */
[----:B------:R-:W-:Y:S02]  /*6000*/  @P1 IADD3 R13, PT, PT, -R8, R13, RZ ;  /* 0x0000000d080d1210 */ /* 0x000fe40007ffe1ff */
[----:B------:R-:W-:Y:S02]  /*6010*/  @P1 IADD3 R11, PT, PT, R11, 0x1, RZ ;  /* 0x000000010b0b1810 */ /* 0x000fe40007ffe0ff */
[----:B------:R-:W-:Y:S01]  /*6020*/  ISETP.GE.U32.AND P2, PT, R13, R8, PT ;  /* 0x000000080d00720c */ /* 0x000fe20003f46070 */
[----:B------:R-:W-:-:S04]  /*6030*/  IMAD.MOV R13, RZ, RZ, -R4 ;  /* 0x000000ffff0d7224 */ /* 0x000fc800078e0a04 */
[----:B-----5:R-:W-:Y:S01]  /*6040*/  IMAD R13, R13, R3, RZ ;  /* 0x000000030d0d7224 */ /* 0x020fe200078e02ff */
[----:B---3--:R-:W3:Y:S03]  /*6050*/  MUFU.RCP R20, R20 ;  /* 0x0000001400147308 */ /* 0x008ee60000001000 */
[----:B------:R-:W-:Y:S01]  /*6060*/  IMAD.HI.U32 R2, R3, R13, R2 ;  /* 0x0000000d03027227 */ /* 0x000fe200078e0002 */
[----:B------:R-:W-:-:S03]  /*6070*/  SHF.L.U32 R13, R6, 0x2, RZ ;  /* 0x00000002060d7819 */ /* 0x000fc600000006ff */
[----:B------:R-:W-:Y:S01]  /*6080*/  @P2 IADD3 R11, PT, PT, R11, 0x1, RZ ;  /* 0x000000010b0b2810 */ /* 0x000fe20007ffe0ff */
[----:B------:R4:W5:Y:S01]  /*6090*/  LDC R12, c[0x0][R13+0x388] ;  /* 0x0000e2000d0c7b82 */ /* 0x0009620000000800 */
[----:B------:R-:W-:Y:S02]  /*60a0*/  @!P3 LOP3.LUT R11, RZ, R8, RZ, 0x33, !PT ;  /* 0x00000008ff0bb212 */ /* 0x000fe400078e33ff */
[----:B------:R-:W-:-:S03]  /*60b0*/  ISETP.NE.U32.AND P3, PT, R4, RZ, PT ;  /* 0x000000ff0400720c */ /* 0x000fc60003f65070 */
[----:B------:R-:W-:Y:S02]  /*60c0*/  IMAD.HI.U32 R14, R2, R11, RZ ;  /* 0x0000000b020e7227 */ /* 0x000fe400078e00ff */
[----:B----4-:R-:W4:Y:S01]  /*60d0*/  LDC R13, c[0x0][R13+0x3ec] ;  /* 0x0000fb000d0d7b82 */ /* 0x010f220000000800 */
[----:B---3--:R-:W-:Y:S01]  /*60e0*/  IADD3 R2, PT, PT, R20, 0xffffffe, RZ ;  /* 0x0ffffffe14027810 */ /* 0x008fe20007ffe0ff */
[----:B------:R-:W-:-:S03]  /*60f0*/  IMAD.MOV R15, RZ, RZ, -R14 ;  /* 0x000000ffff0f7224 */ /* 0x000fc600078e0a0e */
[----:B------:R3:W0:Y:S01]  /*6100*/  F2I.FTZ.U32.TRUNC.NTZ R3, R2 ;  /* 0x0000000200037305 */ /* 0x000622000021f000 */
[----:B------:R-:W-:-:S05]  /*6110*/  IMAD R15, R4, R15, R11 ;  /* 0x0000000f040f7224 */ /* 0x000fca00078e020b */
[----:B------:R-:W-:Y:S01]  /*6120*/  ISETP.GE.U32.AND P1, PT, R15, R4, PT ;  /* 0x000000040f00720c */ /* 0x000fe20003f26070 */
[----:B---3--:R-:W-:-:S12]  /*6130*/  IMAD.MOV.U32 R2, RZ, RZ, RZ ;  /* 0x000000ffff027224 */ /* 0x008fd800078e00ff */
[----:B------:R-:W-:Y:S02]  /*6140*/  @P1 IADD3 R15, PT, PT, -R4, R15, RZ ;  /* 0x0000000f040f1210 */ /* 0x000fe40007ffe1ff */
[----:B------:R-:W-:Y:S02]  /*6150*/  @P1 IADD3 R14, PT, PT, R14, 0x1, RZ ;  /* 0x000000010e0e1810 */ /* 0x000fe40007ffe0ff */
[----:B------:R-:W-:Y:S01]  /*6160*/  ISETP.GE.U32.AND P2, PT, R15, R4, PT ;  /* 0x000000040f00720c */ /* 0x000fe20003f46070 */
[----:B------:R-:W-:-:S04]  /*6170*/  IMAD.MOV R15, RZ, RZ, -R9 ;  /* 0x000000ffff0f7224 */ /* 0x000fc800078e0a09 */
[----:B0-----:R-:W-:-:S04]  /*6180*/  IMAD R15, R15, R3, RZ ;  /* 0x000000030f0f7224 */ /* 0x001fc800078e02ff */
[----:B------:R-:W-:Y:S01]  /*6190*/  IMAD.HI.U32 R3, R3, R15, R2 ;  /* 0x0000000f03037227 */ /* 0x000fe200078e0002 */
[----:B-----5:R-:W0:Y:S03]  /*61a0*/  I2F.U32.RP R20, R12 ;  /* 0x0000000c00147306 */ /* 0x020e260000209000 */
[----:B------:R-:W-:Y:S02]  /*61b0*/  @P2 IADD3 R14, PT, PT, R14, 0x1, RZ ;  /* 0x000000010e0e2810 */ /* 0x000fe40007ffe0ff */
[----:B------:R-:W-:Y:S02]  /*61c0*/  @!P3 LOP3.LUT R14, RZ, R4, RZ, 0x33, !PT ;  /* 0x00000004ff0eb212 */ /* 0x000fe400078e33ff */
[----:B------:R-:W-:Y:S02]  /*61d0*/  ISETP.NE.U32.AND P3, PT, R9, RZ, PT ;  /* 0x000000ff0900720c */ /* 0x000fe40003f65070 */
[----:B------:R-:W-:Y:S01]  /*61e0*/  IADD3 R21, PT, PT, RZ, -R12, RZ ;  /* 0x8000000cff157210 */ /* 0x000fe20007ffe0ff */
[----:B------:R-:W-:-:S05]  /*61f0*/  IMAD.HI.U32 R15, R3, R14, RZ ;  /* 0x0000000e030f7227 */ /* 0x000fca00078e00ff */
[----:B------:R-:W-:Y:S01]  /*6200*/  IADD3 R2, PT, PT, -R15, RZ, RZ ;  /* 0x000000ff0f027210 */ /* 0x000fe20007ffe1ff */
[----:B0-----:R-:W0:Y:S04]  /*6210*/  MUFU.RCP R20, R20 ;  /* 0x0000001400147308 */ /* 0x001e280000001000 */
[----:B------:R-:W-:-:S05]  /*6220*/  IMAD R2, R9, R2, R14 ;  /* 0x0000000209027224 */ /* 0x000fca00078e020e */
[----:B------:R-:W-:Y:S02]  /*6230*/  ISETP.GE.U32.AND P1, PT, R2, R9, PT ;  /* 0x000000090200720c */ /* 0x000fe40003f26070 */
[----:B0-----:R-:W-:-:S11]  /*6240*/  IADD3 R3, PT, PT, R20, 0xffffffe, RZ ;  /* 0x0ffffffe14037810 */ /* 0x001fd60007ffe0ff */
[----:B------:R-:W-:Y:S01]  /*6250*/  @P1 IMAD.IADD R2, R2, 0x1, -R9 ;  /* 0x0000000102021824 */ /* 0x000fe200078e0a09 */
[----:B------:R-:W-:Y:S01]  /*6260*/  @P1 IADD3 R15, PT, PT, R15, 0x1, RZ ;  /* 0x000000010f0f1810 */ /* 0x000fe20007ffe0ff */
[----:B------:R-:W0:Y:S03]  /*6270*/  F2I.FTZ.U32.TRUNC.NTZ R3, R3 ;  /* 0x0000000300037305 */ /* 0x000e26000021f000 */
        /* <DEDUP_REMOVED lines=28> */
[----:B----4-:R-:W-:-:S07]  /*6440*/  IMAD R24, R12, R13, R3 ;  /* 0x0000000d0c187224 */ /* 0x010fce00078e0203 */
.L_x_9751:
        /* <DEDUP_REMOVED lines=55> */
.L_x_9752:
        /* <DEDUP_REMOVED lines=27> */
.L_x_9748:
[----:B------:R-:W0:Y:S02]  /*6970*/  LDCU UR4, c[0x0][0x3ec] ;  /* 0x00007d80ff0477ac */ /* 0x000e240008000800 */
[----:B0-----:R-:W-:Y:S02]  /*6980*/  IMAD R24, R25, UR4, R24 ;  /* 0x0000000419187c24 */ /* 0x001fe4000f8e0218 */
[----:B------:R-:W-:-:S07]  /*6990*/  HFMA2 R25, -RZ, RZ, 0, 0 ;  /* 0x00000000ff197431 */ /* 0x000fce00000001ff */
.L_x_9747:
[----:B------:R-:W-:Y:S05]  /*69a0*/  BSYNC.RECONVERGENT B0 ;  /* 0x0000000000007941 */ /* 0x000fea0003800200 */
.L_x_9746:
        /* <DEDUP_REMOVED lines=130> */
.L_x_9753:
        /* <DEDUP_REMOVED lines=8> */
.L_x_9754:
        /* <DEDUP_REMOVED lines=19> */
.L_x_10448:
[----:B------:R-:W-:Y:S05]  /*7380*/  BRX R2 -0x7390                                                                                                                                                                                                                                                                                                                                                                                                                                                                               (*"BRANCH_TARGETS .L_x_10449,.L_x_10450,.L_x_10451"*) ;  /* 0xffffff8c021c7949 */ /* 0x000fea000383ffff */
.L_x_9757:
        /* <DEDUP_REMOVED lines=10> */
[----:B------:R-:W2:Y:S01]  /*7430*/  LDG.E.64 R2, desc[UR36][R26.64] ;  /* 0x000000241a027981 */ /* 0x000ea2000c1e1b00 */
        /* <DEDUP_REMOVED lines=8> */
[----:B------:R-:W1:Y:S02]  /*74c0*/  LDCU.64 UR6, c[0x4][0x178] ;  /* 0x01002f00ff0677ac */ /* 0x000e640008000a00 */
[----:B------:R-:W2:Y:S01]  /*74d0*/  LDC.64 R2, c[0x4][R2] ;  /* 0x0100000002027b82 */ /* 0x000ea20000000a00 */
[----:B------:R-:W-:Y:S01]  /*74e0*/  MOV R13, RZ ;  /* 0x000000ff000d7202 */ /* 0x000fe20000000f00 */
        /* <DEDUP_REMOVED lines=9> */
.L_x_9763:
[----:B------:R0:W5:Y:S02]  /*7580*/  LDG.E.64 R2, desc[UR36][R26.64] ;  /* 0x000000241a027981 */ /* 0x000164000c1e1b00 */
.L_x_9762:
[----:B------:R-:W-:Y:S05]  /*7590*/  BSYNC.RECONVERGENT B6 ;  /* 0x0000000000067941 */ /* 0x000fea0003800200 */
.L_x_9761:
        /* <DEDUP_REMOVED lines=9> */
.L_x_9759:
[----:B------:R-:W-:Y:S05]  /*7630*/  BSYNC.RELIABLE B7 ;  /* 0x0000000000077941 */ /* 0x000fea0003800100 */
.L_x_9758:
        /* <DEDUP_REMOVED lines=9> */
[----:B------:R-:W2:Y:S01]  /*76d0*/  LDG.E.64 R2, desc[UR36][R24.64] ;  /* 0x0000002418027981 */ /* 0x000ea2000c1e1b00 */
        /* <DEDUP_REMOVED lines=20> */
.L_x_9766:
[----:B------:R1:W5:Y:S02]  /*7820*/  LDG.E.64 R2, desc[UR36][R24.64] ;  /* 0x0000002418027981 */ /* 0x000364000c1e1b00 */
.L_x_9765:
[----:B------:R-:W-:Y:S05]  /*7830*/  BSYNC.RECONVERGENT B6 ;  /* 0x0000000000067941 */ /* 0x000fea0003800200 */
.L_x_9764:
        /* <DEDUP_REMOVED lines=9> */
.L_x_10450:
        /* <DEDUP_REMOVED lines=8> */
[----:B------:R-:W2:Y:S01]  /*7950*/  LDG.E.64 R2, desc[UR36][R22.64] ;  /* 0x0000002416027981 */ /* 0x000ea2000c1e1b00 */
        /* <DEDUP_REMOVED lines=20> */
.L_x_9769:
[----:B------:R2:W5:Y:S02]  /*7aa0*/  LDG.E.64 R2, desc[UR36][R22.64] ;  /* 0x0000002416027981 */ /* 0x000564000c1e1b00 */
.L_x_9768:
[----:B------:R-:W-:Y:S05]  /*7ab0*/  BSYNC.RECONVERGENT B6 ;  /* 0x0000000000067941 */ /* 0x000fea0003800200 */
.L_x_9767:
        /* <DEDUP_REMOVED lines=9> */
.L_x_10449:
[----:B------:R-:W-:Y:S05]  /*7b50*/  BSYNC.RELIABLE B8 ;  /* 0x0000000000087941 */ /* 0x000fea0003800100 */
.L_x_9756:
        /* <DEDUP_REMOVED lines=8> */
[----:B------:R-:W3:Y:S01]  /*7be0*/  LDG.E.64 R2, desc[UR36][R18.64] ;  /* 0x0000002412027981 */ /* 0x000ee2000c1e1b00 */
        /* <DEDUP_REMOVED lines=20> */
.L_x_9772:
[----:B------:R3:W5:Y:S02]  /*7d30*/  LDG.E.64 R2, desc[UR36][R18.64] ;  /* 0x0000002412027981 */ /* 0x000764000c1e1b00 */
.L_x_9771:
[----:B------:R-:W-:Y:S05]  /*7d40*/  BSYNC.RECONVERGENT B6 ;  /* 0x0000000000067941 */ /* 0x000fea0003800200 */
.L_x_9770:
        /* <DEDUP_REMOVED lines=10> */
.L_x_10451:
[----:B------:R-:W-:Y:S05]  /*7df0*/  BREAK.RELIABLE B8 ;  /* 0x0000000000087942 */ /* 0x000fea0003800100 */
.L_x_9760:
[----:B------:R-:W-:Y:S05]  /*7e00*/  BSYNC.RECONVERGENT B9 ;  /* 0x0000000000097941 */ /* 0x000fea0003800200 */
.L_x_9755:
[----:B------:R-:W4:Y:S01]  /*7e10*/  LDCU UR4, c[0x0][0x530] ;  /* 0x0000a600ff0477ac */ /* 0x000f220008000800 */
[----:B------:R-:W-:-:S04]  /*7e20*/  LEA R30, R31, R30, 0x2 ;  /* 0x0000001e1f1e7211 */ /* 0x000fc800078e10ff */
[----:B----4-:R-:W-:-:S13]  /*7e30*/  ISETP.GE.U32.AND P0, PT, R30, UR4, PT ;  /* 0x000000041e007c0c */ /* 0x010fda000bf06070 */
[----:B------:R-:W-:Y:S05]  /*7e40*/  @!P0 BRA `(.L_x_9773) ;  /* 0xffffff8000cc8947 */ /* 0x000fea000383ffff */
[----:B------:R-:W-:Y:S05]  /*7e50*/  EXIT ;  /* 0x000000000000794d */ /* 0x000fea0003800000 */
.L_x_9774:
        /* <DEDUP_REMOVED lines=10> */
.L_x_10681:


//--------------------- .text._ZN2at4cuda57_GLOBAL__N__cd6b329d_24_DistributionBernoulli_cu_7537a20d21kernelPointwiseApply2IZNS_6native9templates4cuda28bernoulli_tensor_cuda_kernelIddEEvRKNS_10TensorBaseES9_NS_15PhiloxCudaStateEEUliRdSB_SB_SB_RKdSD_SD_SD_E_dSC_jLi2ELin1ELi4ELi512ELi2EEEvNS0_6detail10TensorInfoIT0_T2_EENSG_IT1_SI_EESI_T_ --------------------------
	.section	.text._ZN2at4cuda57_GLOBAL__N__cd6b329d_24_DistributionBernoulli_cu_7537a20d21kernelPointwiseApply2IZNS_6native9templates4cuda28bernoulli_tensor_cuda_kernelIddEEvRKNS_10TensorBaseES9_NS_15PhiloxCudaStateEEUliRdSB_SB_SB_RKdSD_SD_SD_E_dSC_jLi2ELin1ELi4ELi512ELi2EEEvNS0_6detail10TensorInfoIT0_T2_EENSG_IT1_SI_EESI_T_,"ax",@progbits
	.align	128
.text._ZN2at4cuda57_GLOBAL__N__cd6b329d_24_DistributionBernoulli_cu_7537a20d21kernelPointwiseApply2IZNS_6native9templates4cuda28bernoulli_tensor_cuda_kernelIddEEvRKNS_10TensorBaseES9_NS_15PhiloxCudaStateEEUliRdSB_SB_SB_RKdSD_SD_SD_E_dSC_jLi2ELin1ELi4ELi512ELi2EEEvNS0_6detail10TensorInfoIT0_T2_EENSG_IT1_SI_EESI_T_:
        .type           _ZN2at4cuda57_GLOBAL__N__cd6b329d_24_DistributionBernoulli_cu_7537a20d21kernelPointwiseApply2IZNS_6native9templates4cuda28bernoulli_tensor_cuda_kernelIddEEvRKNS_10TensorBaseES9_NS_15PhiloxCudaStateEEUliRdSB_SB_SB_RKdSD_SD_SD_E_dSC_jLi2ELin1ELi4ELi512ELi2EEEvNS0_6detail10TensorInfoIT0_T2_EENSG_IT1_SI_EESI_T_,@function
        .size           _ZN2at4cuda57_GLOBAL__N__cd6b329d_24_DistributionBernoulli_cu_7537a20d21kernelPointwiseApply2IZNS_6native9templates4cuda28bernoulli_tensor_cuda_kernelIddEEvRKNS_10TensorBaseES9_NS_15PhiloxCudaStateEEUliRdSB_SB_SB_RKdSD_SD_SD_E_dSC_jLi2ELin1ELi4ELi512ELi2EEEvNS0_6detail10TensorInfoIT0_T2_EENSG_IT1_SI_EESI_T_,(.L_x_10682 - _ZN2at4cuda57_GLOBAL__N__cd6b329d_24_DistributionBernoulli_cu_7537a20d21kernelPointwiseApply2IZNS_6native9templates4cuda28bernoulli_tensor_cuda_kernelIddEEvRKNS_10TensorBaseES9_NS_15PhiloxCudaStateEEUliRdSB_SB_SB_RKdSD_SD_SD_E_dSC_jLi2ELin1ELi4ELi512ELi2EEEvNS0_6detail10TensorInfoIT0_T2_EENSG_IT1_SI_EESI_T_)
        .other          _ZN2at4cuda57_GLOBAL__N__cd6b329d_24_DistributionBernoulli_cu_7537a20d21kernelPointwiseApply2IZNS_6native9templates4cuda28bernoulli_tensor_cuda_kernelIddEEvRKNS_10TensorBaseES9_NS_15PhiloxCudaStateEEUliRdSB_SB_SB_RKdSD_SD_SD_E_dSC_jLi2ELin1ELi4ELi512ELi2EEEvNS0_6detail10TensorInfoIT0_T2_EENSG_IT1_SI_EESI_T_,@"STO_CUDA_ENTRY STV_DEFAULT"
_ZN2at4cuda57_GLOBAL__N__cd6b329d_24_DistributionBernoulli_cu_7537a20d21kernelPointwiseApply2IZNS_6native9templates4cuda28bernoulli_tensor_cuda_kernelIddEEvRKNS_10TensorBaseES9_NS_15PhiloxCudaStateEEUliRdSB_SB_SB_RKdSD_SD_SD_E_dSC_jLi2ELin1ELi4ELi512ELi2EEEvNS0_6detail10TensorInfoIT0_T2_EENSG_IT1_SI_EESI_T_:
        /* <DEDUP_REMOVED lines=13> */
.L_x_9824:
        /* <DEDUP_REMOVED lines=34> */
.L_x_9780:
        /* <DEDUP_REMOVED lines=10> */
[C---:B------:R-:W-:Y:S02]  /*0390*/  IADD3 R24, PT, PT, R8.reuse, -0x1, RZ ;  /* 0xffffffff08187810 */ /* 0x040fe40007ffe0ff */
[----:B------:R-:W-:Y:S02]  /*03a0*/  IADD3 R40, PT, PT, R8, -0x3, RZ ;  /* 0xfffffffd08287810 */ /* 0x000fe40007ffe0ff */
[----:B------:R-:W-:Y:S01]  /*03b0*/  LEA R24, R24, UR4, 0x2 ;  /* 0x0000000418187c11 */ /* 0x000fe2000f8e10ff */
[----:B------:R3:W4:Y:S01]  /*03c0*/  LDC R16, c[0x0][R28+0x388] ;  /* 0x0000e2001c107b82 */ /* 0x0007220000000800 */
[----:B------:R-:W-:Y:S02]  /*03d0*/  LEA R40, R40, UR4, 0x2 ;  /* 0x0000000428287c11 */ /* 0x000fe4000f8e10ff */
[----:B------:R-:W-:Y:S02]  /*03e0*/  LEA R32, R32, UR4, 0x2 ;  /* 0x0000000420207c11 */ /* 0x000fe4000f8e10ff */
[----:B------:R-:W-:-:S03]  /*03f0*/  IADD3 R9, PT, PT, R9, 0x8, RZ ;  /* 0x0000000809097810 */ /* 0x000fc60007ffe0ff */
        /* <DEDUP_REMOVED lines=64> */
[----:B---3--:R-:W-:Y:S02]  /*0800*/  HFMA2 R2, -RZ, RZ, 0, 0 ;  /* 0x00000000ff027431 */ /* 0x008fe400000001ff */
        /* <DEDUP_REMOVED lines=13> */
[----:B------:R-:W-:Y:S01]  /*08e0*/  IMAD.HI.U32 R23, R2, R19, RZ ;  /* 0x0000001302177227 */ /* 0x000fe200078e00ff */
[----:B-1----:R-:W-:-:S03]  /*08f0*/  IADD3 R2, PT, PT, R26, 0xffffffe, RZ ;  /* 0x0ffffffe1a027810 */ /* 0x002fc60007ffe0ff */
[----:B------:R-:W-:Y:S01]  /*0900*/  IMAD.MOV R27, RZ, RZ, -R23 ;  /* 0x000000ffff1b7224 */ /* 0x000fe200078e0a17 */
[----:B------:R1:W5:Y:S02]  /*0910*/  F2I.FTZ.U32.TRUNC.NTZ R3, R2 ;  /* 0x0000000200037305 */ /* 0x000364000021f000 */
[----:B------:R2:W0:Y:S01]  /*0920*/  LDC R26, c[0x0][R40+0x388] ;  /* 0x0000e200281a7b82 */ /* 0x0004220000000800 */
[----:B------:R-:W-:-:S05]  /*0930*/  IMAD R27, R12, R27, R19 ;  /* 0x0000001b0c1b7224 */ /* 0x000fca00078e0213 */
[C---:B------:R-:W-:Y:S01]  /*0940*/  ISETP.GE.U32.AND P0, PT, R27.reuse, R12, PT ;  /* 0x0000000c1b00720c */ /* 0x040fe20003f06070 */
[----:B-1----:R-:W-:Y:S01]  /*0950*/  HFMA2 R2, -RZ, RZ, 0, 0 ;  /* 0x00000000ff027431 */ /* 0x002fe200000001ff */
[----:B--2---:R-:W1:Y:S11]  /*0960*/  LDC R40, c[0x0][R40+0x3ec] ;  /* 0x0000fb0028287b82 */ /* 0x004e760000000800 */
[----:B------:R-:W-:-:S02]  /*0970*/  @P0 IMAD.IADD R27, R27, 0x1, -R12 ;  /* 0x000000011b1b0824 */ /* 0x000fc400078e0a0c */
[----:B------:R-:W-:-:S03]  /*0980*/  @P0 VIADD R23, R23, 0x1 ;  /* 0x0000000117170836 */ /* 0x000fc60000000000 */
[----:B------:R-:W-:Y:S02]  /*0990*/  ISETP.GE.U32.AND P1, PT, R27, R12, PT ;  /* 0x0000000c1b00720c */ /* 0x000fe40003f26070 */
[----:B------:R-:W-:-:S05]  /*09a0*/  IADD3 R27, PT, PT, RZ, -R18, RZ ;  /* 0x80000012ff1b7210 */ /* 0x000fca0007ffe0ff */
[----:B-----5:R-:W-:Y:S01]  /*09b0*/  IMAD R27, R27, R3, RZ ;  /* 0x000000031b1b7224 */ /* 0x020fe200078e02ff */
[----:B----4-:R-:W2:Y:S03]  /*09c0*/  I2F.U32.RP R38, R22 ;  /* 0x0000001600267306 */ /* 0x010ea60000209000 */
[----:B------:R-:W-:-:S04]  /*09d0*/  IMAD.HI.U32 R2, R3, R27, R2 ;  /* 0x0000001b03027227 */ /* 0x000fc800078e0002 */
[----:B------:R-:W-:Y:S01]  /*09e0*/  @P1 VIADD R23, R23, 0x1 ;  /* 0x0000000117171836 */ /* 0x000fe20000000000 */
[----:B------:R-:W-:Y:S02]  /*09f0*/  @!P2 LOP3.LUT R23, RZ, R12, RZ, 0x33, !PT ;  /* 0x0000000cff17a212 */ /* 0x000fe400078e33ff */
[----:B------:R-:W-:-:S03]  /*0a00*/  ISETP.NE.U32.AND P2, PT, R18, RZ, PT ;  /* 0x000000ff1200720c */ /* 0x000fc60003f45070 */
[----:B------:R-:W-:Y:S01]  /*0a10*/  IMAD.HI.U32 R27, R2, R23, RZ ;  /* 0x00000017021b7227 */ /* 0x000fe200078e00ff */
[----:B--2---:R-:W2:Y:S03]  /*0a20*/  MUFU.RCP R38, R38 ;  /* 0x0000002600267308 */ /* 0x004ea60000001000 */
[----:B------:R-:W-:-:S04]  /*0a30*/  IMAD.MOV R33, RZ, RZ, -R27 ;  /* 0x000000ffff217224 */ /* 0x000fc800078e0a1b */
[----:B------:R-:W-:-:S05]  /*0a40*/  IMAD R33, R18, R33, R23 ;  /* 0x0000002112217224 */ /* 0x000fca00078e0217 */
[CC--:B------:R-:W-:Y:S02]  /*0a50*/  ISETP.GE.U32.AND P0, PT, R33.reuse, R18.reuse, PT ;  /* 0x000000122100720c */ /* 0x0c0fe40003f06070 */
[----:B--2---:R-:W-:Y:S02]  /*0a60*/  IADD3 R2, PT, PT, R38, 0xffffffe, RZ ;  /* 0x0ffffffe26027810 */ /* 0x004fe40007ffe0ff */
[----:B0-----:R-:W0:Y:S09]  /*0a70*/  I2F.U32.RP R38, R26 ;  /* 0x0000001a00267306 */ /* 0x001e320000209000 */
[----:B------:R-:W-:Y:S01]  /*0a80*/  @P0 IMAD.IADD R33, R33, 0x1, -R18 ;  /* 0x0000000121210824 */ /* 0x000fe200078e0a12 */
[----:B------:R-:W-:Y:S01]  /*0a90*/  @P0 IADD3 R27, PT, PT, R27, 0x1, RZ ;  /* 0x000000011b1b0810 */ /* 0x000fe20007ffe0ff */
[----:B------:R2:W4:Y:S03]  /*0aa0*/  F2I.FTZ.U32.TRUNC.NTZ R3, R2 ;  /* 0x0000000200037305 */ /* 0x000526000021f000 */
[----:B------:R-:W-:-:S02]  /*0ab0*/  ISETP.GE.U32.AND P1, PT, R33, R18, PT ;  /* 0x000000122100720c */ /* 0x000fc40003f26070 */
[----:B------:R-:W-:-:S03]  /*0ac0*/  IADD3 R33, PT, PT, RZ, -R22, RZ ;  /* 0x80000016ff217210 */ /* 0x000fc60007ffe0ff */
[----:B0-----:R-:W0:Y:S01]  /*0ad0*/  MUFU.RCP R38, R38 ;  /* 0x0000002600267308 */ /* 0x001e220000001000 */
[----:B--2---:R-:W-:Y:S02]  /*0ae0*/  IMAD.MOV.U32 R2, RZ, RZ, RZ ;  /* 0x000000ffff027224 */ /* 0x004fe400078e00ff */
[----:B----4-:R-:W-:-:S05]  /*0af0*/  IMAD R33, R33, R3, RZ ;  /* 0x0000000321217224 */ /* 0x010fca00078e02ff */
[----:B------:R-:W-:Y:S02]  /*0b00*/  @P1 IADD3 R27, PT, PT, R27, 0x1, RZ ;  /* 0x000000011b1b1810 */ /* 0x000fe40007ffe0ff */
[----:B------:R-:W-:Y:S01]  /*0b10*/  @!P2 LOP3.LUT R27, RZ, R18, RZ, 0x33, !PT ;  /* 0x00000012ff1ba212 */ /* 0x000fe200078e33ff */
[----:B------:R-:W-:Y:S01]  /*0b20*/  IMAD.HI.U32 R2, R3, R33, R2 ;  /* 0x0000002103027227 */ /* 0x000fe200078e0002 */
[----:B------:R-:W-:Y:S01]  /*0b30*/  ISETP.NE.U32.AND P2, PT, R22, RZ, PT ;  /* 0x000000ff1600720c */ /* 0x000fe20003f45070 */
[----:B------:R2:W4:Y:S04]  /*0b40*/  LDC R33, c[0x0][R32+0x388] ;  /* 0x0000e20020217b82 */ /* 0x0005280000000800 */
[----:B------:R-:W-:Y:S01]  /*0b50*/  IMAD.HI.U32 R41, R2, R27, RZ ;  /* 0x0000001b02297227 */ /* 0x000fe200078e00ff */
[----:B0-----:R-:W-:-:S03]  /*0b60*/  IADD3 R2, PT, PT, R38, 0xffffffe, RZ ;  /* 0x0ffffffe26027810 */ /* 0x001fc60007ffe0ff */
[----:B------:R-:W-:Y:S01]  /*0b70*/  IMAD.MOV R43, RZ, RZ, -R41 ;  /* 0x000000ffff2b7224 */ /* 0x000fe200078e0a29 */
[----:B------:R0:W5:Y:S01]  /*0b80*/  F2I.FTZ.U32.TRUNC.NTZ R3, R2 ;  /* 0x0000000200037305 */ /* 0x000162000021f000 */
[----:B--2---:R-:W2:Y:S02]  /*0b90*/  LDC R32, c[0x0][R32+0x3ec] ;  /* 0x0000fb0020207b82 */ /* 0x004ea40000000800 */
[----:B------:R-:W-:-:S05]  /*0ba0*/  IMAD R43, R22, R43, R27 ;  /* 0x0000002b162b7224 */ /* 0x000fca00078e021b */
[----:B------:R-:W-:Y:S01]  /*0bb0*/  ISETP.GE.U32.AND P0, PT, R43, R22, PT ;  /* 0x000000162b00720c */ /* 0x000fe20003f06070 */
[----:B0-----:R-:W-:-:S12]  /*0bc0*/  IMAD.MOV.U32 R2, RZ, RZ, RZ ;  /* 0x000000ffff027224 */ /* 0x001fd800078e00ff */
[----:B------:R-:W-:Y:S02]  /*0bd0*/  @P0 IMAD.IADD R43, R43, 0x1, -R22 ;  /* 0x000000012b2b0824 */ /* 0x000fe400078e0a16 */
[----:B------:R-:W-:-:S03]  /*0be0*/  @P0 VIADD R41, R41, 0x1 ;  /* 0x0000000129290836 */ /* 0x000fc60000000000 */
[----:B------:R-:W-:Y:S02]  /*0bf0*/  ISETP.GE.U32.AND P1, PT, R43, R22, PT ;  /* 0x000000162b00720c */ /* 0x000fe40003f26070 */
[----:B------:R-:W-:-:S05]  /*0c00*/  IADD3 R43, PT, PT, RZ, -R26, RZ ;  /* 0x8000001aff2b7210 */ /* 0x000fca0007ffe0ff */
[----:B-----5:R-:W-:-:S04]  /*0c10*/  IMAD R43, R43, R3, RZ ;  /* 0x000000032b2b7224 */ /* 0x020fc800078e02ff */
[----:B------:R-:W-:Y:S01]  /*0c20*/  IMAD.HI.U32 R38, R3, R43, R2 ;  /* 0x0000002b03267227 */ /* 0x000fe200078e0002 */
[----:B----4-:R-:W0:Y:S01]  /*0c30*/  I2F.U32.RP R42, R33 ;  /* 0x00000021002a7306 */ /* 0x010e220000209000 */
        /* <DEDUP_REMOVED lines=57> */
.L_x_9779:
[----:B------:R-:W-:-:S07]  /*0fd0*/  IADD3 R8, PT, PT, R8, 0x4, RZ ;  /* 0x0000000408087810 */ /* 0x000fce0007ffe0ff */
.L_x_9778:
        /* <DEDUP_REMOVED lines=107> */
.L_x_9781:
        /* <DEDUP_REMOVED lines=56> */
.L_x_9782:
        /* <DEDUP_REMOVED lines=28> */
.L_x_9777:
        /* <DEDUP_REMOVED lines=29> */
.L_x_9776:
[----:B-1----:R-:W-:Y:S05]  /*1da0*/  BSYNC.RECONVERGENT B0 ;  /* 0x0000000000007941 */ /* 0x002fea0003800200 */
.L_x_9775:
        /* <DEDUP_REMOVED lines=23> */
.L_x_9787:
        /* <DEDUP_REMOVED lines=206> */
.L_x_9786:
        /* <DEDUP_REMOVED lines=106> */
.L_x_9788:
        /* <DEDUP_REMOVED lines=56> */
.L_x_9789:
        /* <DEDUP_REMOVED lines=28> */
.L_x_9785:
        /* <DEDUP_REMOVED lines=29> */
.L_x_9784:
[----:B------:R-:W-:Y:S05]  /*39b0*/  BSYNC.RECONVERGENT B0 ;  /* 0x0000000000007941 */ /* 0x000fea0003800200 */
.L_x_9783:
        /* <DEDUP_REMOVED lines=22> */
.L_x_9794:
        /* <DEDUP_REMOVED lines=206> */
.L_x_9793:
        /* <DEDUP_REMOVED lines=107> */
.L_x_9795:
        /* <DEDUP_REMOVED lines=56> */
.L_x_9796:
        /* <DEDUP_REMOVED lines=28> */
.L_x_9792:
        /* <DEDUP_REMOVED lines=29> */
.L_x_9791:
[----:B------:R-:W-:Y:S05]  /*55c0*/  BSYNC.RECONVERGENT B0 ;  /* 0x0000000000007941 */ /* 0x000fea0003800200 */
.L_x_9790:
        /* <DEDUP_REMOVED lines=22> */
.L_x_9801:
        /* <DEDUP_REMOVED lines=206> */
.L_x_9800:
        /* <DEDUP_REMOVED lines=106> */
.L_x_9802:
        /* <DEDUP_REMOVED lines=56> */
.L_x_9803:
        /* <DEDUP_REMOVED lines=28> */
.L_x_9799:
        /* <DEDUP_REMOVED lines=29> */
.L_x_9798:
[----:B------:R-:W-:Y:S05]  /*71c0*/  BSYNC.RECONVERGENT B0 ;  /* 0x0000000000007941 */ /* 0x000fea0003800200 */
.L_x_9797:
        /* <DEDUP_REMOVED lines=125> */
.L_x_9804:
        /* <DEDUP_REMOVED lines=8> */
.L_x_9805:
        /* <DEDUP_REMOVED lines=19> */
.L_x_10452:
[----:B------:R-:W-:Y:S05]  /*7b50*/  BRX R2 -0x7b60                                                                                                                                                                                                                                                                                                                                                                                                                                                                               (*"BRANCH_TARGETS .L_x_10453,.L_x_10454,.L_x_10455"*) ;  /* 0xffffff8402287949 */ /* 0x000fea000383ffff */
.L_x_9808:
        /* <DEDUP_REMOVED lines=31> */
.L_x_9814:
[----:B------:R0:W5:Y:S02]  /*7d50*/  LDG.E.64 R2, desc[UR36][R16.64] ;  /* 0x0000002410027981 */ /* 0x000164000c1e1b00 */
.L_x_9813:
[----:B------:R-:W-:Y:S05]  /*7d60*/  BSYNC.RECONVERGENT B6 ;  /* 0x0000000000067941 */ /* 0x000fea0003800200 */
.L_x_9812:
        /* <DEDUP_REMOVED lines=9> */
.L_x_9810:
[----:B------:R-:W-:Y:S05]  /*7e00*/  BSYNC.RELIABLE B7 ;  /* 0x0000000000077941 */ /* 0x000fea0003800100 */
.L_x_9809:
        /* <DEDUP_REMOVED lines=24> */
.L_x_9817:
[----:B------:R0:W5:Y:S02]  /*7f90*/  LDG.E.64 R2, desc[UR36][R16.64] ;  /* 0x0000002410027981 */ /* 0x000164000c1e1b00 */
.L_x_9816:
[----:B------:R-:W-:Y:S05]  /*7fa0*/  BSYNC.RECONVERGENT B6 ;  /* 0x0000000000067941 */ /* 0x000fea0003800200 */
.L_x_9815:
        /* <DEDUP_REMOVED lines=9> */
.L_x_10454:
        /* <DEDUP_REMOVED lines=24> */
.L_x_9820:
[----:B------:R0:W5:Y:S02]  /*81c0*/  LDG.E.64 R2, desc[UR36][R16.64] ;  /* 0x0000002410027981 */ /* 0x000164000c1e1b00 */
.L_x_9819:
[----:B------:R-:W-:Y:S05]  /*81d0*/  BSYNC.RECONVERGENT B6 ;  /* 0x0000000000067941 */ /* 0x000fea0003800200 */
.L_x_9818:
        /* <DEDUP_REMOVED lines=9> */
.L_x_10453:
[----:B------:R-:W-:Y:S05]  /*8270*/  BSYNC.RELIABLE B8 ;  /* 0x0000000000087941 */ /* 0x000fea0003800100 */
.L_x_9807:
        /* <DEDUP_REMOVED lines=24> */
.L_x_9823:
[----:B------:R0:W5:Y:S02]  /*8400*/  LDG.E.64 R2, desc[UR36][R16.64] ;  /* 0x0000002410027981 */ /* 0x000164000c1e1b00 */
.L_x_9822:
[----:B------:R-:W-:Y:S05]  /*8410*/  BSYNC.RECONVERGENT B6 ;  /* 0x0000000000067941 */ /* 0x000fea0003800200 */
.L_x_9821:
        /* <DEDUP_REMOVED lines=8> */
[----:B------:R1:W-:Y:S01]  /*84a0*/  STG.E.64 desc[UR36][R4.64], R2 ;  /* 0x0000000204007986 */ /* 0x0003e2000c101b24 */
[----:B------:R-:W-:Y:S05]  /*84b0*/  BRA `(.L_x_9811) ;  /* 0x0000000000047947 */ /* 0x000fea0003800000 */
.L_x_10455:
[----:B------:R-:W-:Y:S05]  /*84c0*/  BREAK.RELIABLE B8 ;  /* 0x0000000000087942 */ /* 0x000fea0003800100 */
.L_x_9811:
[----:B------:R-:W-:Y:S05]  /*84d0*/  BSYNC.RECONVERGENT B9 ;  /* 0x0000000000097941 */ /* 0x000fea0003800200 */
.L_x_9806:
        /* <DEDUP_REMOVED lines=8> */
.L_x_9825:
        /* <DEDUP_REMOVED lines=10> */
.L_x_10682:


//--------------------- .text._ZN2at4cuda57_GLOBAL__N__cd6b329d_24_DistributionBernoulli_cu_7537a20d21kernelPointwiseApply2IZNS_6native9templates4cuda28bernoulli_tensor_cuda_kernelIddEEvRKNS_10TensorBaseES9_NS_15PhiloxCudaStateEEUliRdSB_SB_SB_RKdSD_SD_SD_E_dSC_jLi2ELi2ELi4ELi512ELi2EEEvNS0_6detail10TensorInfoIT0_T2_EENSG_IT1_SI_EESI_T_ --------------------------
	.section	.text._ZN2at4cuda57_GLOBAL__N__cd6b329d_24_DistributionBernoulli_cu_7537a20d21kernelPointwiseApply2IZNS_6native9templates4cuda28bernoulli_tensor_cuda_kernelIddEEvRKNS_10TensorBaseES9_NS_15PhiloxCudaStateEEUliRdSB_SB_SB_RKdSD_SD_SD_E_dSC_jLi2ELi2ELi4ELi512ELi2EEEvNS0_6detail10TensorInfoIT0_T2_EENSG_IT1_SI_EESI_T_,"ax",@progbits
	.align	128
.text._ZN2at4cuda57_GLOBAL__N__cd6b329d_24_DistributionBernoulli_cu_7537a20d21kernelPointwiseApply2IZNS_6native9templates4cuda28bernoulli_tensor_cuda_kernelIddEEvRKNS_10TensorBaseES9_NS_15PhiloxCudaStateEEUliRdSB_SB_SB_RKdSD_SD_SD_E_dSC_jLi2ELi2ELi4ELi512ELi2EEEvNS0_6detail10TensorInfoIT0_T2_EENSG_IT1_SI_EESI_T_:
        .type           _ZN2at4cuda57_GLOBAL__N__cd6b329d_24_DistributionBernoulli_cu_7537a20d21kernelPointwiseApply2IZNS_6native9templates4cuda28bernoulli_tensor_cuda_kernelIddEEvRKNS_10TensorBaseES9_NS_15PhiloxCudaStateEEUliRdSB_SB_SB_RKdSD_SD_SD_E_dSC_jLi2ELi2ELi4ELi512ELi2EEEvNS0_6detail10TensorInfoIT0_T2_EENSG_IT1_SI_EESI_T_,@function
        .size           _ZN2at4cuda57_GLOBAL__N__cd6b329d_24_DistributionBernoulli_cu_7537a20d21kernelPointwiseApply2IZNS_6native9templates4cuda28bernoulli_tensor_cuda_kernelIddEEvRKNS_10TensorBaseES9_NS_15PhiloxCudaStateEEUliRdSB_SB_SB_RKdSD_SD_SD_E_dSC_jLi2ELi2ELi4ELi512ELi2EEEvNS0_6detail10TensorInfoIT0_T2_EENSG_IT1_SI_EESI_T_,(.L_x_10683 - _ZN2at4cuda57_GLOBAL__N__cd6b329d_24_DistributionBernoulli_cu_7537a20d21kernelPointwiseApply2IZNS_6native9templates4cuda28bernoulli_tensor_cuda_kernelIddEEvRKNS_10TensorBaseES9_NS_15PhiloxCudaStateEEUliRdSB_SB_SB_RKdSD_SD_SD_E_dSC_jLi2ELi2ELi4ELi512ELi2EEEvNS0_6detail10TensorInfoIT0_T2_EENSG_IT1_SI_EESI_T_)
        .other          _ZN2at4cuda57_GLOBAL__N__cd6b329d_24_DistributionBernoulli_cu_7537a20d21kernelPointwiseApply2IZNS_6native9templates4cuda28bernoulli_tensor_cuda_kernelIddEEvRKNS_10TensorBaseES9_NS_15PhiloxCudaStateEEUliRdSB_SB_SB_RKdSD_SD_SD_E_dSC_jLi2ELi2ELi4ELi512ELi2EEEvNS0_6detail10TensorInfoIT0_T2_EENSG_IT1_SI_EESI_T_,@"STO_CUDA_ENTRY STV_DEFAULT"
_ZN2at4cuda57_GLOBAL__N__cd6b329d_24_DistributionBernoulli_cu_7537a20d21kernelPointwiseApply2IZNS_6native9templates4cuda28bernoulli_tensor_cuda_kernelIddEEvRKNS_10TensorBaseES9_NS_15PhiloxCudaStateEEUliRdSB_SB_SB_RKdSD_SD_SD_E_dSC_jLi2ELi2ELi4ELi512ELi2EEEvNS0_6detail10TensorInfoIT0_T2_EENSG_IT1_SI_EESI_T_:
        /* <DEDUP_REMOVED lines=23> */
.L_x_9855:
        /* <DEDUP_REMOVED lines=166> */
.L_x_9828:
[----:B---34-:R-:W-:Y:S05]  /*0bd0*/  BSYNC.RECONVERGENT B0 ;  /* 0x0000000000007941 */ /* 0x018fea0003800200 */
.L_x_9827:
        /* <DEDUP_REMOVED lines=57> */
.L_x_9830:
[----:B------:R-:W-:Y:S05]  /*0f70*/  BSYNC.RECONVERGENT B0 ;  /* 0x0000000000007941 */ /* 0x000fea0003800200 */
.L_x_9829:
        /* <DEDUP_REMOVED lines=45> */
[----:B------:R-:W-:Y:S01]  /*1250*/  IMAD R22, R22, UR45, R19 ;  /* 0x0000002d16167c24 */ /* 0x000fe2000f8e0213 */
[----:B------:R-:W-:Y:S01]  /*1260*/  MOV R19, RZ ;  /* 0x000000ff00137202 */ /* 0x000fe20000000f00 */
[----:B------:R-:W-:-:S02]  /*1270*/  IMAD R18, R18, UR48, R23 ;  /* 0x0000003012127c24 */ /* 0x000fc4000f8e0217 */
[----:B------:R-:W-:-:S07]  /*1280*/  IMAD.MOV.U32 R23, RZ, RZ, RZ ;  /* 0x000000ffff177224 */ /* 0x000fce00078e00ff */
.L_x_9832:
[----:B------:R-:W-:Y:S05]  /*1290*/  BSYNC.RECONVERGENT B0 ;  /* 0x0000000000007941 */ /* 0x000fea0003800200 */
.L_x_9831:
        /* <DEDUP_REMOVED lines=8> */
[----:B0-----:R-:W-:-:S02]  /*1320*/  VIADD R16, R36, 0xffffffe ;  /* 0x0ffffffe24107836 */ /* 0x001fc40000000000 */
[----:B------:R-:W-:-:S05]  /*1330*/  VIADD R36, R38, 0x3 ;  /* 0x0000000326247836 */ /* 0x000fca0000000000 */
[----:B------:R0:W2:Y:S01]  /*1340*/  F2I.FTZ.U32.TRUNC.NTZ R17, R16 ;  /* 0x0000001000117305 */ /* 0x0000a2000021f000 */
[----:B-1----:R-:W-:-:S07]  /*1350*/  IADD3 R2, PT, PT, R39, 0xffffffe, RZ ;  /* 0x0ffffffe27027810 */ /* 0x002fce0007ffe0ff */
[----:B------:R1:W3:Y:S01]  /*1360*/  F2I.FTZ.U32.TRUNC.NTZ R3, R2 ;  /* 0x0000000200037305 */ /* 0x0002e2000021f000 */
[----:B0-----:R-:W-:Y:S02]  /*1370*/  HFMA2 R16, -RZ, RZ, 0, 0 ;  /* 0x00000000ff107431 */ /* 0x001fe400000001ff */
[----:B--2---:R-:W-:Y:S02]  /*1380*/  IMAD.MOV R37, RZ, RZ, -R17 ;  /* 0x000000ffff257224 */ /* 0x004fe400078e0a11 */
[----:B-1----:R-:W-:Y:S02]  /*1390*/  IMAD.MOV.U32 R2, RZ, RZ, RZ ;  /* 0x000000ffff027224 */ /* 0x002fe400078e00ff */
[----:B------:R-:W-:Y:S01]  /*13a0*/  IMAD R37, R37, UR39, RZ ;  /* 0x0000002725257c24 */ /* 0x000fe2000f8e02ff */
[----:B---3--:R-:W-:-:S03]  /*13b0*/  IADD3 R40, PT, PT, RZ, -R3, RZ ;  /* 0x80000003ff287210 */ /* 0x008fc60007ffe0ff */
        /* <DEDUP_REMOVED lines=11> */
[----:B------:R-:W-:Y:S02]  /*1470*/  @P0 IADD3 R3, PT, PT, R3, -UR39, RZ ;  /* 0x8000002703030c10 */ /* 0x000fe4000fffe0ff */
[----:B------:R-:W-:Y:S01]  /*1480*/  @P2 VIADD R17, R17, -UR46 ;  /* 0x8000002e11112c36 */ /* 0x000fe20008000000 */
[----:B------:R-:W-:Y:S01]  /*1490*/  @P0 IADD3 R16, PT, PT, R16, 0x1, RZ ;  /* 0x0000000110100810 */ /* 0x000fe20007ffe0ff */
[----:B------:R-:W-:Y:S01]  /*14a0*/  @P2 VIADD R2, R2, 0x1 ;  /* 0x0000000102022836 */ /* 0x000fe20000000000 */
[----:B------:R-:W-:Y:S02]  /*14b0*/  ISETP.GE.U32.AND P1, PT, R3, UR39, PT ;  /* 0x0000002703007c0c */ /* 0x000fe4000bf26070 */
[----:B------:R-:W-:-:S11]  /*14c0*/  ISETP.GE.U32.AND P4, PT, R17, UR46, PT ;  /* 0x0000002e11007c0c */ /* 0x000fd6000bf86070 */
[----:B------:R-:W-:Y:S02]  /*14d0*/  @P1 IADD3 R16, PT, PT, R16, 0x1, RZ ;  /* 0x0000000110101810 */ /* 0x000fe40007ffe0ff */
[----:B------:R-:W-:Y:S01]  /*14e0*/  @P4 VIADD R2, R2, 0x1 ;  /* 0x0000000102024836 */ /* 0x000fe20000000000 */
[----:B------:R-:W-:Y:S02]  /*14f0*/  @!P5 LOP3.LUT R16, RZ, UR39, RZ, 0x33, !PT ;  /* 0x00000027ff10dc12 */ /* 0x000fe4000f8e33ff */
        /* <DEDUP_REMOVED lines=8> */
[----:B------:R-:W-:Y:S01]  /*1580*/  IMAD R2, R2, UR48, R17 ;  /* 0x0000003002027c24 */ /* 0x000fe2000f8e0211 */
[----:B------:R-:W-:Y:S01]  /*1590*/  MOV R17, RZ ;  /* 0x000000ff00117202 */ /* 0x000fe20000000f00 */
[----:B------:R-:W-:-:S07]  /*15a0*/  IMAD.MOV.U32 R3, RZ, RZ, RZ ;  /* 0x000000ffff037224 */ /* 0x000fce00078e00ff */
.L_x_9834:
[----:B------:R-:W-:Y:S05]  /*15b0*/  BSYNC.RECONVERGENT B0 ;  /* 0x0000000000007941 */ /* 0x000fea0003800200 */
.L_x_9833:
        /* <DEDUP_REMOVED lines=12> */
.L_x_9835:
        /* <DEDUP_REMOVED lines=8> */
.L_x_9836:
        /* <DEDUP_REMOVED lines=19> */
.L_x_10456:
[----:B------:R-:W-:Y:S05]  /*1830*/  BRX R2 -0x1840                                                                                                                                                                                                                                                                                                                                                                                                                                                                               (*"BRANCH_TARGETS .L_x_10457,.L_x_10458,.L_x_10459"*) ;  /* 0xffffffe402f07949 */ /* 0x000fea000383ffff */
.L_x_9839:
        /* <DEDUP_REMOVED lines=30> */
.L_x_9845:
[----:B------:R0:W5:Y:S02]  /*1a20*/  LDG.E.64 R2, desc[UR36][R26.64] ;  /* 0x000000241a027981 */ /* 0x000164000c1e1b00 */
.L_x_9844:
[----:B------:R-:W-:Y:S05]  /*1a30*/  BSYNC.RECONVERGENT B6 ;  /* 0x0000000000067941 */ /* 0x000fea0003800200 */
.L_x_9843:
        /* <DEDUP_REMOVED lines=8> */
.L_x_9841:
[----:B------:R-:W-:Y:S05]  /*1ac0*/  BSYNC.RELIABLE B7 ;  /* 0x0000000000077941 */ /* 0x000fea0003800100 */
.L_x_9840:
        /* <DEDUP_REMOVED lines=23> */
.L_x_9848:
[----:B------:R1:W5:Y:S02]  /*1c40*/  LDG.E.64 R2, desc[UR36][R16.64] ;  /* 0x0000002410027981 */ /* 0x000364000c1e1b00 */
.L_x_9847:
[----:B------:R-:W-:Y:S05]  /*1c50*/  BSYNC.RECONVERGENT B6 ;  /* 0x0000000000067941 */ /* 0x000fea0003800200 */
.L_x_9846:
[----:B------:R-:W-:-:S04]  /*1c60*/  FMUL.FTZ R39, R39, 1 ;  /* 0x3f80000027277820 */ /* 0x000fc80000410000 */
[----:B------:R-:W2:Y:S02]  /*1c70*/  F2F.F64.F32 R4, R39 ;  /* 0x0000002700047310 */ /* 0x000ea40000201800 */
[----:B--2--5:R-:W-:Y:S01]  /*1c80*/  DSETP.GE.AND P0, PT, R2, R4, PT ;  /* 0x000000040200722a */ /* 0x024fe20003f06000 */
[----:B------:R-:W-:Y:S01]  /*1c90*/  LEA R4, P1, R22, UR42, 0x3 ;  /* 0x0000002a16047c11 */ /* 0x000fe2000f8218ff */
[----:B------:R-:W-:-:S03]  /*1ca0*/  IMAD.MOV.U32 R2, RZ, RZ, RZ ;  /* 0x000000ffff027224 */ /* 0x000fc600078e00ff */
[----:B------:R-:W-:Y:S02]  /*1cb0*/  LEA.HI.X R5, R22, UR43, R23, 0x3, P1 ;  /* 0x0000002b16057c11 */ /* 0x000fe400088f1c17 */
[----:B------:R-:W-:-:S05]  /*1cc0*/  FSEL R3, RZ, 1.875, !P0 ;  /* 0x3ff00000ff037808 */ /* 0x000fca0004000000 */
[----:B------:R2:W-:Y:S02]  /*1cd0*/  STG.E.64 desc[UR36][R4.64], R2 ;  /* 0x0000000204007986 */ /* 0x0005e4000c101b24 */
.L_x_10458:
[----:B-1----:R-:W-:-:S04]  /*1ce0*/  LEA R16, P0, R28, UR40, 0x3 ;  /* 0x000000281c107c11 */ /* 0x002fc8000f8018ff */
[----:B------:R-:W-:-:S05]  /*1cf0*/  LEA.HI.X R17, R28, UR41, R29, 0x3, P0 ;  /* 0x000000291c117c11 */ /* 0x000fca00080f1c1d */
[----:B--2---:R-:W2:Y:S01]  /*1d00*/  LDG.E.64 R2, desc[UR36][R16.64] ;  /* 0x0000002410027981 */ /* 0x004ea2000c1e1b00 */
        /* <DEDUP_REMOVED lines=20> */
.L_x_9851:
[----:B------:R1:W5:Y:S02]  /*1e50*/  LDG.E.64 R2, desc[UR36][R16.64] ;  /* 0x0000002410027981 */ /* 0x000364000c1e1b00 */
.L_x_9850:
[----:B------:R-:W-:Y:S05]  /*1e60*/  BSYNC.RECONVERGENT B6 ;  /* 0x0000000000067941 */ /* 0x000fea0003800200 */
.L_x_9849:
        /* <DEDUP_REMOVED lines=8> */
.L_x_10457:
[----:B------:R-:W-:Y:S05]  /*1ef0*/  BSYNC.RELIABLE B8 ;  /* 0x0000000000087941 */ /* 0x000fea0003800100 */
.L_x_9838:
        /* <DEDUP_REMOVED lines=23> */
.L_x_9854:
[----:B------:R1:W5:Y:S02]  /*2070*/  LDG.E.64 R2, desc[UR36][R16.64] ;  /* 0x0000002410027981 */ /* 0x000364000c1e1b00 */
.L_x_9853:
[----:B------:R-:W-:Y:S05]  /*2080*/  BSYNC.RECONVERGENT B6 ;  /* 0x0000000000067941 */ /* 0x000fea0003800200 */
.L_x_9852:
        /* <DEDUP_REMOVED lines=9> */
.L_x_10459:
[----:B------:R-:W-:Y:S05]  /*2120*/  BREAK.RELIABLE B8 ;  /* 0x0000000000087942 */ /* 0x000fea0003800100 */
.L_x_9842:
[----:B------:R-:W-:Y:S05]  /*2130*/  BSYNC.RECONVERGENT B9 ;  /* 0x0000000000097941 */ /* 0x000fea0003800200 */
.L_x_9837:
[----:B------:R-:W3:Y:S01]  /*2140*/  LDCU UR4, c[0x0][0x360] ;  /* 0x00006c00ff0477ac */ /* 0x000ee20008000800 */
[----:B--2---:R-:W3:Y:S02]  /*2150*/  LDC R3, c[0x0][0x370] ;  /* 0x0000dc00ff037b82 */ /* 0x004ee40000000800 */
[----:B---3--:R-:W-:-:S05]  /*2160*/  IMAD R3, R3, UR4, RZ ;  /* 0x0000000403037c24 */ /* 0x008fca000f8e02ff */
[----:B------:R-:W-:-:S04]  /*2170*/  LEA R38, R3, R38, 0x2 ;  /* 0x0000002603267211 */ /* 0x000fc800078e10ff */
[----:B------:R-:W-:-:S13]  /*2180*/  ISETP.GE.U32.AND P0, PT, R38, UR49, PT ;  /* 0x0000003126007c0c */ /* 0x000fda000bf06070 */
[----:B------:R-:W-:Y:S05]  /*2190*/  @!P0 BRA `(.L_x_9855) ;  /* 0xffffffdc00f48947 */ /* 0x000fea000383ffff */
[----:B------:R-:W-:Y:S05]  /*21a0*/  BSYNC.RECONVERGENT B10 ;  /* 0x00000000000a7941 */ /* 0x000fea0003800200 */
.L_x_9826:
[----:B------:R-:W-:Y:S05]  /*21b0*/  EXIT ;  /* 0x000000000000794d */ /* 0x000fea0003800000 */
.L_x_9856:
        /* <DEDUP_REMOVED lines=12> */
.L_x_10683:


//--------------------- .text._ZN2at4cuda57_GLOBAL__N__cd6b329d_24_DistributionBernoulli_cu_7537a20d21kernelPointwiseApply2IZNS_6native9templates4cuda28bernoulli_tensor_cuda_kernelIddEEvRKNS_10TensorBaseES9_NS_15PhiloxCudaStateEEUliRdSB_SB_SB_RKdSD_SD_SD_E_dSC_jLi2ELi1ELi4ELi512ELi2EEEvNS0_6detail10TensorInfoIT0_T2_EENSG_IT1_SI_EESI_T_ --------------------------
	.section	.text._ZN2at4cuda57_GLOBAL__N__cd6b329d_24_DistributionBernoulli_cu_7537a20d21kernelPointwiseApply2IZNS_6native9templates4cuda28bernoulli_tensor_cuda_kernelIddEEvRKNS_10TensorBaseES9_NS_15PhiloxCudaStateEEUliRdSB_SB_SB_RKdSD_SD_SD_E_dSC_jLi2ELi1ELi4ELi512ELi2EEEvNS0_6detail10TensorInfoIT0_T2_EENSG_IT1_SI_EESI_T_,"ax",@progbits
	.align	128
.text._ZN2at4cuda57_GLOBAL__N__cd6b329d_24_DistributionBernoulli_cu_7537a20d21kernelPointwiseApply2IZNS_6native9templates4cuda28bernoulli_tensor_cuda_kernelIddEEvRKNS_10TensorBaseES9_NS_15PhiloxCudaStateEEUliRdSB_SB_SB_RKdSD_SD_SD_E_dSC_jLi2ELi1ELi4ELi512ELi2EEEvNS0_6detail10TensorInfoIT0_T2_EENSG_IT1_SI_EESI_T_:
        .type           _ZN2at4cuda57_GLOBAL__N__cd6b329d_24_DistributionBernoulli_cu_7537a20d21kernelPointwiseApply2IZNS_6native9templates4cuda28bernoulli_tensor_cuda_kernelIddEEvRKNS_10TensorBaseES9_NS_15PhiloxCudaStateEEUliRdSB_SB_SB_RKdSD_SD_SD_E_dSC_jLi2ELi1ELi4ELi512ELi2EEEvNS0_6detail10TensorInfoIT0_T2_EENSG_IT1_SI_EESI_T_,@function
        .size           _ZN2at4cuda57_GLOBAL__N__cd6b329d_24_DistributionBernoulli_cu_7537a20d21kernelPointwiseApply2IZNS_6native9templates4cuda28bernoulli_tensor_cuda_kernelIddEEvRKNS_10TensorBaseES9_NS_15PhiloxCudaStateEEUliRdSB_SB_SB_RKdSD_SD_SD_E_dSC_jLi2ELi1ELi4ELi512ELi2EEEvNS0_6detail10TensorInfoIT0_T2_EENSG_IT1_SI_EESI_T_,(.L_x_10684 - _ZN2at4cuda57_GLOBAL__N__cd6b329d_24_DistributionBernoulli_cu_7537a20d21kernelPointwiseApply2IZNS_6native9templates4cuda28bernoulli_tensor_cuda_kernelIddEEvRKNS_10TensorBaseES9_NS_15PhiloxCudaStateEEUliRdSB_SB_SB_RKdSD_SD_SD_E_dSC_jLi2ELi1ELi4ELi512ELi2EEEvNS0_6detail10TensorInfoIT0_T2_EENSG_IT1_SI_EESI_T_)
        .other          _ZN2at4cuda57_GLOBAL__N__cd6b329d_24_DistributionBernoulli_cu_7537a20d21kernelPointwiseApply2IZNS_6native9templates4cuda28bernoulli_tensor_cuda_kernelIddEEvRKNS_10TensorBaseES9_NS_15PhiloxCudaStateEEUliRdSB_SB_SB_RKdSD_SD_SD_E_dSC_jLi2ELi1ELi4ELi512ELi2EEEvNS0_6detail10TensorInfoIT0_T2_EENSG_IT1_SI_EESI_T_,@"STO_CUDA_ENTRY STV_DEFAULT"
_ZN2at4cuda57_GLOBAL__N__cd6b329d_24_DistributionBernoulli_cu_7537a20d21kernelPointwiseApply2IZNS_6native9templates4cuda28bernoulli_tensor_cuda_kernelIddEEvRKNS_10TensorBaseES9_NS_15PhiloxCudaStateEEUliRdSB_SB_SB_RKdSD_SD_SD_E_dSC_jLi2ELi1ELi4ELi512ELi2EEEvNS0_6detail10TensorInfoIT0_T2_EENSG_IT1_SI_EESI_T_:
        /* <DEDUP_REMOVED lines=23> */
.L_x_9886:
        /* <DEDUP_REMOVED lines=86> */
[----:B------:R-:W-:Y:S01]  /*06d0*/  IMAD.WIDE.U32 R22, R22, -0x2daee0ad, RZ ;  /* 0xd2511f5316167825 */ /* 0x000fe200078e00ff */
[----:B------:R-:W-:-:S02]  /*06e0*/  IADD3 R11, PT, PT, R7, 0x1fd5c5a3, RZ ;  /* 0x1fd5c5a3070b7810 */ /* 0x000fc40007ffe0ff */
[----:B------:R-:W-:Y:S01]  /*06f0*/  ISETP.GE.AND P4, PT, R0, 0x1, PT ;  /* 0x000000010000780c */ /* 0x000fe20003f86270 */
        /* <DEDUP_REMOVED lines=18> */
[----:B------:R-:W-:Y:S01]  /*0820*/  VIADD R23, R7, 0x96a522ad ;  /* 0x96a522ad07177836 */ /* 0x000fe20000000000 */
[C---:B------:R-:W-:Y:S01]  /*0830*/  ISETP.GE.AND P1, PT, R0.reuse, 0x4, PT ;  /* 0x000000040000780c */ /* 0x040fe20003f26270 */
[----:B------:R-:W-:Y:S01]  /*0840*/  IMAD R30, R29, UR47, RZ ;  /* 0x0000002f1d1e7c24 */ /* 0x000fe2000f8e02ff */
[----:B------:R-:W-:Y:S02]  /*0850*/  ISETP.GT.AND P2, PT, R0, 0x2, PT ;  /* 0x000000020000780c */ /* 0x000fe40003f44270 */
[----:B------:R-:W-:-:S02]  /*0860*/  LOP3.LUT R6, R9, R22, R17, 0x96, !PT ;  /* 0x0000001609067212 */ /* 0x000fc400078e9611 */
[----:B------:R-:W-:Y:S02]  /*0870*/  LOP3.LUT R8, R9, R8, R13, 0x96, !PT ;  /* 0x0000000809087212 */ /* 0x000fe400078e960d */
[----:B------:R-:W-:Y:S01]  /*0880*/  LOP3.LUT R3, R3, R4, R11, 0x96, !PT ;  /* 0x0000000403037212 */ /* 0x000fe200078e960b */
[----:B------:R-:W-:Y:S06]  /*0890*/  @!P4 BRA `(.L_x_9859) ;  /* 0x00000000005cc947 */ /* 0x000fec0003800000 */
[----:B------:R-:W0:Y:S01]  /*08a0*/  I2F.U32.RP R4, UR39 ;  /* 0x0000002700047d06 */ /* 0x000e220008209000 */
[----:B------:R-:W-:-:S07]  /*08b0*/  ISETP.NE.U32.AND P6, PT, RZ, UR39, PT ;  /* 0x00000027ff007c0c */ /* 0x000fce000bfc5070 */
[----:B0-----:R-:W0:Y:S02]  /*08c0*/  MUFU.RCP R4, R4 ;  /* 0x0000000400047308 */ /* 0x001e240000001000 */
[----:B0-----:R-:W-:-:S06]  /*08d0*/  IADD3 R24, PT, PT, R4, 0xffffffe, RZ ;  /* 0x0ffffffe04187810 */ /* 0x001fcc0007ffe0ff */
        /* <DEDUP_REMOVED lines=19> */
.L_x_9859:
[----:B------:R-:W-:Y:S05]  /*0a10*/  BSYNC.RECONVERGENT B0 ;  /* 0x0000000000007941 */ /* 0x000fea0003800200 */
.L_x_9858:
[----:B------:R-:W-:Y:S01]  /*0a20*/  IMAD.WIDE.U32 R6, R6, -0x326172a9, RZ ;  /* 0xcd9e8d5706067825 */ /* 0x000fe200078e00ff */
[----:B------:R-:W-:Y:S01]  /*0a30*/  BSSY.RECONVERGENT B0, `(.L_x_9860) ;  /* 0x0000025000007945 */ /* 0x000fe20003800200 */
[----:B------:R-:W-:Y:S02]  /*0a40*/  ISETP.GT.AND P4, PT, R0, 0x3, PT ;  /* 0x000000030000780c */ /* 0x000fe40003f84270 */
[----:B------:R-:W-:Y:S01]  /*0a50*/  CS2R R26, SRZ ;  /* 0x00000000001a7805 */ /* 0x000fe2000001ff00 */
[----:B------:R-:W-:Y:S01]  /*0a60*/  IMAD.WIDE.U32 R4, R5, -0x2daee0ad, RZ ;  /* 0xd2511f5305047825 */ /* 0x000fe200078e00ff */
[----:B------:R-:W-:Y:S02]  /*0a70*/  LOP3.LUT R14, R21, R14, R7, 0x96, !PT ;  /* 0x0000000e150e7212 */ /* 0x000fe400078e9607 */
[----:B------:R-:W-:Y:S01]  /*0a80*/  IADD3 R28, PT, PT, R30, UR47, RZ ;  /* 0x0000002f1e1c7c10 */ /* 0x000fe2000fffe0ff */
[----:B------:R-:W-:Y:S01]  /*0a90*/  IMAD.WIDE.U32 R8, R8, -0x326172a9, RZ ;  /* 0xcd9e8d5708087825 */ /* 0x000fe200078e00ff */
[----:B------:R-:W-:-:S03]  /*0aa0*/  LOP3.LUT R20, R20, 0x3, RZ, 0xc0, !PT ;  /* 0x0000000314147812 */ /* 0x000fc600078ec0ff */
[----:B------:R-:W-:Y:S01]  /*0ab0*/  IMAD.HI.U32 R11, R3, -0x2daee0ad, RZ ;  /* 0xd2511f53030b7827 */ /* 0x000fe200078e00ff */
[----:B------:R-:W-:Y:S02]  /*0ac0*/  LOP3.LUT R3, R23, R16, R5, 0x96, !PT ;  /* 0x0000001017037212 */ /* 0x000fe400078e9605 */
[----:B------:R-:W-:Y:S02]  /*0ad0*/  LOP3.LUT R21, R21, R10, R9, 0x96, !PT ;  /* 0x0000000a15157212 */ /* 0x000fe400078e9609 */
[----:B------:R-:W-:Y:S01]  /*0ae0*/  LOP3.LUT R12, R23, R12, R11, 0x96, !PT ;  /* 0x0000000c170c7212 */ /* 0x000fe200078e960b */
[----:B------:R-:W-:Y:S06]  /*0af0*/  @!P3 BRA `(.L_x_9861) ;  /* 0x000000000060b947 */ /* 0x000fec0003800000 */
        /* <DEDUP_REMOVED lines=24> */
.L_x_9861:
[----:B------:R-:W-:Y:S05]  /*0c80*/  BSYNC.RECONVERGENT B0 ;  /* 0x0000000000007941 */ /* 0x000fea0003800200 */
.L_x_9860:
[----:B------:R-:W-:Y:S01]  /*0c90*/  VIADD R31, R28, UR47 ;  /* 0x0000002f1c1f7c36 */ /* 0x000fe20008000000 */
[C---:B------:R-:W-:Y:S01]  /*0ca0*/  ISETP.GT.AND P5, PT, R0.reuse, 0x1, PT ;  /* 0x000000010000780c */ /* 0x040fe20003fa4270 */
[----:B------:R-:W-:Y:S01]  /*0cb0*/  BSSY.RECONVERGENT B0, `(.L_x_9862) ;  /* 0x0000021000007945 */ /* 0x000fe20003800200 */
[----:B------:R-:W-:Y:S02]  /*0cc0*/  ISETP.GT.AND P6, PT, R0, RZ, PT ;  /* 0x000000ff0000720c */ /* 0x000fe40003fc4270 */
[----:B------:R-:W-:Y:S02]  /*0cd0*/  CS2R R22, SRZ ;  /* 0x0000000000167805 */ /* 0x000fe4000001ff00 */
[----:B------:R-:W-:Y:S02]  /*0ce0*/  ISETP.GT.AND P3, PT, R20, 0x1, PT ;  /* 0x000000011400780c */ /* 0x000fe40003f64270 */
[----:B------:R-:W-:Y:S02]  /*0cf0*/  CS2R R24, SRZ ;  /* 0x0000000000187805 */ /* 0x000fe4000001ff00 */
[----:B------:R-:W-:-:S02]  /*0d00*/  SEL R28, R28, RZ, P5 ;  /* 0x000000ff1c1c7207 */ /* 0x000fc40002800000 */
[----:B------:R-:W-:Y:S02]  /*0d10*/  SEL R30, R30, RZ, P6 ;  /* 0x000000ff1e1e7207 */ /* 0x000fe40003000000 */
[----:B------:R-:W-:Y:S01]  /*0d20*/  IADD3 R13, PT, PT, R31, UR47, RZ ;  /* 0x0000002f1f0d7c10 */ /* 0x000fe2000fffe0ff */
[----:B------:R-:W-:Y:S06]  /*0d30*/  @!P0 BRA `(.L_x_9863) ;  /* 0x0000000000608947 */ /* 0x000fec0003800000 */
[----:B------:R-:W0:Y:S01]  /*0d40*/  I2F.U32.RP R15, UR39 ;  /* 0x00000027000f7d06 */ /* 0x000e220008209000 */
[----:B------:R-:W-:Y:S02]  /*0d50*/  MOV R10, RZ ;  /* 0x000000ff000a7202 */ /* 0x000fe40000000f00 */
[----:B------:R-:W-:-:S05]  /*0d60*/  ISETP.NE.U32.AND P6, PT, RZ, UR39, PT ;  /* 0x00000027ff007c0c */ /* 0x000fca000bfc5070 */
        /* <DEDUP_REMOVED lines=21> */
.L_x_9863:
[----:B------:R-:W-:Y:S05]  /*0ec0*/  BSYNC.RECONVERGENT B0 ;  /* 0x0000000000007941 */ /* 0x000fea0003800200 */
.L_x_9862:
        /* <DEDUP_REMOVED lines=26> */
.L_x_9865:
[----:B------:R-:W-:Y:S05]  /*1070*/  BSYNC.RECONVERGENT B0 ;  /* 0x0000000000007941 */ /* 0x000fea0003800200 */
.L_x_9864:
        /* <DEDUP_REMOVED lines=12> */
.L_x_9866:
        /* <DEDUP_REMOVED lines=8> */
.L_x_9867:
        /* <DEDUP_REMOVED lines=19> */
.L_x_10460:
[----:B------:R-:W-:Y:S05]  /*12f0*/  BRX R4 -0x1300                                                                                                                                                                                                                                                                                                                                                                                                                                                                               (*"BRANCH_TARGETS .L_x_10461,.L_x_10462,.L_x_10463"*) ;  /* 0xffffffec04407949 */ /* 0x000fea000383ffff */
.L_x_9870:
        /* <DEDUP_REMOVED lines=17> */
[----:B------:R-:W-:Y:S01]  /*1410*/  MOV R13, RZ ;  /* 0x000000ff000d7202 */ /* 0x000fe20000000f00 */
[----:B------:R-:W-:Y:S01]  /*1420*/  IMAD.MOV.U32 R12, RZ, RZ, 0x1 ;  /* 0x00000001ff0c7424 */ /* 0x000fe200078e00ff */
[----:B------:R-:W1:Y:S01]  /*1430*/  LDCU.64 UR6, c[0x4][0x178] ;  /* 0x01002f00ff0677ac */ /* 0x000e620008000a00 */
[----:B------:R-:W2:Y:S01]  /*1440*/  LDC.64 R14, c[0x4][R14] ;  /* 0x010000000e0e7b82 */ /* 0x000ea20000000a00 */
        /* <DEDUP_REMOVED lines=9> */
.L_x_9876:
[----:B------:R0:W5:Y:S02]  /*14e0*/  LDG.E.64 R4, desc[UR36][R16.64] ;  /* 0x0000002410047981 */ /* 0x000164000c1e1b00 */
.L_x_9875:
[----:B------:R-:W-:Y:S05]  /*14f0*/  BSYNC.RECONVERGENT B6 ;  /* 0x0000000000067941 */ /* 0x000fea0003800200 */
.L_x_9874:
        /* <DEDUP_REMOVED lines=8> */
.L_x_9872:
[----:B------:R-:W-:Y:S05]  /*1580*/  BSYNC.RELIABLE B7 ;  /* 0x0000000000077941 */ /* 0x000fea0003800100 */
.L_x_9871:
[----:B0-----:R-:W-:-:S04]  /*1590*/  LEA R16, P0, R31, UR40, 0x3 ;  /* 0x000000281f107c11 */ /* 0x001fc8000f8018ff */
[----:B------:R-:W-:-:S05]  /*15a0*/  LEA.HI.X R17, R31, UR41, RZ, 0x3, P0 ;  /* 0x000000291f117c11 */ /* 0x000fca00080f1cff */
        /* <DEDUP_REMOVED lines=9> */
[----:B------:R-:W-:Y:S01]  /*1640*/  IMAD.MOV.U32 R13, RZ, RZ, RZ ;  /* 0x000000ffff0d7224 */ /* 0x000fe200078e00ff */
[----:B------:R-:W1:Y:S01]  /*1650*/  LDCU.64 UR6, c[0x4][0x178] ;  /* 0x01002f00ff0677ac */ /* 0x000e620008000a00 */
[----:B------:R-:W2:Y:S01]  /*1660*/  LDC.64 R14, c[0x4][R14] ;  /* 0x010000000e0e7b82 */ /* 0x000ea20000000a00 */
        /* <DEDUP_REMOVED lines=9> */
.L_x_9879:
[----:B------:R0:W5:Y:S02]  /*1700*/  LDG.E.64 R4, desc[UR36][R16.64] ;  /* 0x0000002410047981 */ /* 0x000164000c1e1b00 */
.L_x_9878:
[----:B------:R-:W-:Y:S05]  /*1710*/  BSYNC.RECONVERGENT B6 ;  /* 0x0000000000067941 */ /* 0x000fea0003800200 */
.L_x_9877:
        /* <DEDUP_REMOVED lines=8> */
.L_x_10462:
        /* <DEDUP_REMOVED lines=11> */
[----:B------:R-:W1:Y:S02]  /*1850*/  LDCU.64 UR6, c[0x4][0x178] ;  /* 0x01002f00ff0677ac */ /* 0x000e640008000a00 */
        /* <DEDUP_REMOVED lines=11> */
.L_x_9882:
[----:B------:R0:W5:Y:S02]  /*1910*/  LDG.E.64 R4, desc[UR36][R16.64] ;  /* 0x0000002410047981 */ /* 0x000164000c1e1b00 */
.L_x_9881:
[----:B------:R-:W-:Y:S05]  /*1920*/  BSYNC.RECONVERGENT B6 ;  /* 0x0000000000067941 */ /* 0x000fea0003800200 */
.L_x_9880:
[----:B------:R-:W-:-:S04]  /*1930*/  FMUL.FTZ R33, R33, 1 ;  /* 0x3f80000021217820 */ /* 0x000fc80000410000 */
[----:B------:R-:W1:Y:S02]  /*1940*/  F2F.F64.F32 R6, R33 ;  /* 0x0000002100067310 */ /* 0x000e640000201800 */
[----:B-1---5:R-:W-:Y:S01]  /*1950*/  DSETP.GE.AND P0, PT, R4, R6, PT ;  /* 0x000000060400722a */ /* 0x022fe20003f06000 */
[C---:B------:R-:W-:Y:S02]  /*1960*/  LEA R6, P1, R26.reuse, UR42, 0x3 ;  /* 0x0000002a1a067c11 */ /* 0x040fe4000f8218ff */
[----:B------:R-:W-:Y:S02]  /*1970*/  MOV R4, RZ ;  /* 0x000000ff00047202 */ /* 0x000fe40000000f00 */
[----:B------:R-:W-:Y:S02]  /*1980*/  LEA.HI.X R7, R26, UR43, R27, 0x3, P1 ;  /* 0x0000002b1a077c11 */ /* 0x000fe400088f1c1b */
[----:B------:R-:W-:-:S05]  /*1990*/  FSEL R5, RZ, 1.875, !P0 ;  /* 0x3ff00000ff057808 */ /* 0x000fca0004000000 */
[----:B------:R1:W-:Y:S02]  /*19a0*/  STG.E.64 desc[UR36][R6.64], R4 ;  /* 0x0000000406007986 */ /* 0x0003e4000c101b24 */
.L_x_10461:
[----:B------:R-:W-:Y:S05]  /*19b0*/  BSYNC.RELIABLE B8 ;  /* 0x0000000000087941 */ /* 0x000fea0003800100 */
.L_x_9869:
        /* <DEDUP_REMOVED lines=23> */
.L_x_9885:
[----:B------:R0:W5:Y:S02]  /*1b30*/  LDG.E.64 R4, desc[UR36][R16.64] ;  /* 0x0000002410047981 */ /* 0x000164000c1e1b00 */
.L_x_9884:
[----:B------:R-:W-:Y:S05]  /*1b40*/  BSYNC.RECONVERGENT B6 ;  /* 0x0000000000067941 */ /* 0x000fea0003800200 */
.L_x_9883:
[----:B------:R-:W-:-:S04]  /*1b50*/  FMUL.FTZ R32, R32, 1 ;  /* 0x3f80000020207820 */ /* 0x000fc80000410000 */
[----:B------:R-:W1:Y:S02]  /*1b60*/  F2F.F64.F32 R6, R32 ;  /* 0x0000002000067310 */ /* 0x000e640000201800 */
[----:B-1---5:R-:W-:Y:S01]  /*1b70*/  DSETP.GE.AND P0, PT, R4, R6, PT ;  /* 0x000000060400722a */ /* 0x022fe20003f06000 */
[----:B------:R-:W-:Y:S01]  /*1b80*/  LEA R6, P1, R36, UR42, 0x3 ;  /* 0x0000002a24067c11 */ /* 0x000fe2000f8218ff */
[----:B------:R-:W-:-:S03]  /*1b90*/  IMAD.MOV.U32 R4, RZ, RZ, RZ ;  /* 0x000000ffff047224 */ /* 0x000fc600078e00ff */
[----:B------:R-:W-:Y:S02]  /*1ba0*/  LEA.HI.X R7, R36, UR43, R37, 0x3, P1 ;  /* 0x0000002b24077c11 */ /* 0x000fe400088f1c25 */
[----:B------:R-:W-:-:S05]  /*1bb0*/  FSEL R5, RZ, 1.875, !P0 ;  /* 0x3ff00000ff057808 */ /* 0x000fca0004000000 */
[----:B------:R1:W-:Y:S01]  /*1bc0*/  STG.E.64 desc[UR36][R6.64], R4 ;  /* 0x0000000406007986 */ /* 0x0003e2000c101b24 */
[----:B------:R-:W-:Y:S05]  /*1bd0*/  BRA `(.L_x_9873) ;  /* 0x0000000000047947 */ /* 0x000fea0003800000 */
.L_x_10463:
[----:B------:R-:W-:Y:S05]  /*1be0*/  BREAK.RELIABLE B8 ;  /* 0x0000000000087942 */ /* 0x000fea0003800100 */
.L_x_9873:
[----:B------:R-:W-:Y:S05]  /*1bf0*/  BSYNC.RECONVERGENT B9 ;  /* 0x0000000000097941 */ /* 0x000fea0003800200 */
.L_x_9868:
[----:B------:R-:W-:-:S04]  /*1c00*/  LEA R29, R2, R29, 0x2 ;  /* 0x0000001d021d7211 */ /* 0x000fc800078e10ff */
[----:B------:R-:W-:-:S13]  /*1c10*/  ISETP.GE.U32.AND P0, PT, R29, UR46, PT ;  /* 0x0000002e1d007c0c */ /* 0x000fda000bf06070 */
[----:B------:R-:W-:Y:S05]  /*1c20*/  @!P0 BRA `(.L_x_9886) ;  /* 0xffffffe400508947 */ /* 0x000fea000383ffff */
[----:B------:R-:W-:Y:S05]  /*1c30*/  BSYNC.RECONVERGENT B10 ;  /* 0x00000000000a7941 */ /* 0x000fea0003800200 */
.L_x_9857:
[----:B------:R-:W-:Y:S05]  /*1c40*/  EXIT ;  /* 0x000000000000794d */ /* 0x000fea0003800000 */
.L_x_9887:
        /* <DEDUP_REMOVED lines=11> */
.L_x_10684:


//--------------------- .text._ZN2at4cuda57_GLOBAL__N__cd6b329d_24_DistributionBernoulli_cu_7537a20d21kernelPointwiseApply2IZNS_6native9templates4cuda28bernoulli_tensor_cuda_kernelIddEEvRKNS_10TensorBaseES9_NS_15PhiloxCudaStateEEUliRdSB_SB_SB_RKdSD_SD_SD_E_dSC_jLi1ELin1ELi4ELi512ELi2EEEvNS0_6detail10TensorInfoIT0_T2_EENSG_IT1_SI_EESI_T_ --------------------------
	.section	.text._ZN2at4cuda57_GLOBAL__N__cd6b329d_24_DistributionBernoulli_cu_7537a20d21kernelPointwiseApply2IZNS_6native9templates4cuda28bernoulli_tensor_cuda_kernelIddEEvRKNS_10TensorBaseES9_NS_15PhiloxCudaStateEEUliRdSB_SB_SB_RKdSD_SD_SD_E_dSC_jLi1ELin1ELi4ELi512ELi2EEEvNS0_6detail10TensorInfoIT0_T2_EENSG_IT1_SI_EESI_T_,"ax",@progbits
	.align	128
.text._ZN2at4cuda57_GLOBAL__N__cd6b329d_24_DistributionBernoulli_cu_7537a20d21kernelPointwiseApply2IZNS_6native9templates4cuda28bernoulli_tensor_cuda_kernelIddEEvRKNS_10TensorBaseES9_NS_15PhiloxCudaStateEEUliRdSB_SB_SB_RKdSD_SD_SD_E_dSC_jLi1ELin1ELi4ELi512ELi2EEEvNS0_6detail10TensorInfoIT0_T2_EENSG_IT1_SI_EESI_T_:
        .type           _ZN2at4cuda57_GLOBAL__N__cd6b329d_24_DistributionBernoulli_cu_7537a20d21kernelPointwiseApply2IZNS_6native9templates4cuda28bernoulli_tensor_cuda_kernelIddEEvRKNS_10TensorBaseES9_NS_15PhiloxCudaStateEEUliRdSB_SB_SB_RKdSD_SD_SD_E_dSC_jLi1ELin1ELi4ELi512ELi2EEEvNS0_6detail10TensorInfoIT0_T2_EENSG_IT1_SI_EESI_T_,@function
        .size           _ZN2at4cuda57_GLOBAL__N__cd6b329d_24_DistributionBernoulli_cu_7537a20d21kernelPointwiseApply2IZNS_6native9templates4cuda28bernoulli_tensor_cuda_kernelIddEEvRKNS_10TensorBaseES9_NS_15PhiloxCudaStateEEUliRdSB_SB_SB_RKdSD_SD_SD_E_dSC_jLi1ELin1ELi4ELi512ELi2EEEvNS0_6detail10TensorInfoIT0_T2_EENSG_IT1_SI_EESI_T_,(.L_x_10685 - _ZN2at4cuda57_GLOBAL__N__cd6b329d_24_DistributionBernoulli_cu_7537a20d21kernelPointwiseApply2IZNS_6native9templates4cuda28bernoulli_tensor_cuda_kernelIddEEvRKNS_10TensorBaseES9_NS_15PhiloxCudaStateEEUliRdSB_SB_SB_RKdSD_SD_SD_E_dSC_jLi1ELin1ELi4ELi512ELi2EEEvNS0_6detail10TensorInfoIT0_T2_EENSG_IT1_SI_EESI_T_)
        .other          _ZN2at4cuda57_GLOBAL__N__cd6b329d_24_DistributionBernoulli_cu_7537a20d21kernelPointwiseApply2IZNS_6native9templates4cuda28bernoulli_tensor_cuda_kernelIddEEvRKNS_10TensorBaseES9_NS_15PhiloxCudaStateEEUliRdSB_SB_SB_RKdSD_SD_SD_E_dSC_jLi1ELin1ELi4ELi512ELi2EEEvNS0_6detail10TensorInfoIT0_T2_EENSG_IT1_SI_EESI_T_,@"STO_CUDA_ENTRY STV_DEFAULT"
_ZN2at4cuda57_GLOBAL__N__cd6b329d_24_DistributionBernoulli_cu_7537a20d21kernelPointwiseApply2IZNS_6native9templates4cuda28bernoulli_tensor_cuda_kernelIddEEvRKNS_10TensorBaseES9_NS_15PhiloxCudaStateEEUliRdSB_SB_SB_RKdSD_SD_SD_E_dSC_jLi1ELin1ELi4ELi512ELi2EEEvNS0_6detail10TensorInfoIT0_T2_EENSG_IT1_SI_EESI_T_:
        /* <DEDUP_REMOVED lines=24> */
.L_x_9937:
[----:B0-----:R-:W0:Y:S01]  /*0180*/  LDCU UR4, c[0x0][0x530] ;  /* 0x0000a600ff0477ac */ /* 0x001e220008000800 */
[----:B-1----:R-:W1:Y:S01]  /*0190*/  LDC R14, c[0x0][0x528] ;  /* 0x00014a00ff0e7b82 */ /* 0x002e620000000800 */
[----:B------:R-:W-:Y:S01]  /*01a0*/  BSSY.RECONVERGENT B0, `(.L_x_9888) ;  /* 0x00001ab000007945 */ /* 0x000fe20003800200 */
[----:B------:R-:W-:Y:S02]  /*01b0*/  CS2R R18, SRZ ;  /* 0x0000000000127805 */ /* 0x000fe4000001ff00 */
[----:B0-----:R-:W-:-:S05]  /*01c0*/  MOV R3, UR4 ;  /* 0x0000000400037c02 */ /* 0x001fca0008000f00 */
[----:B------:R-:W-:Y:S01]  /*01d0*/  IMAD.IADD R15, R3, 0x1, -R28 ;  /* 0x00000001030f7824 */ /* 0x000fe200078e0a1c */
[C---:B-1----:R-:W-:Y:S01]  /*01e0*/  IADD3 R4, PT, PT, R14.reuse, -0x1, RZ ;  /* 0xffffffff0e047810 */ /* 0x042fe20007ffe0ff */
[----:B------:R-:W-:-:S03]  /*01f0*/  VIADD R20, R14, 0xfffffffe ;  /* 0xfffffffe0e147836 */ /* 0x000fc60000000000 */
[C---:B------:R-:W-:Y:S02]  /*0200*/  ISETP.GE.AND P0, PT, R15.reuse, 0x1, PT ;  /* 0x000000010f00780c */ /* 0x040fe40003f06270 */
[----:B------:R-:W-:Y:S02]  /*0210*/  LOP3.LUT R21, R4, 0x3, RZ, 0xc0, !PT ;  /* 0x0000000304157812 */ /* 0x000fe400078ec0ff */
[----:B------:R-:W-:-:S09]  /*0220*/  VIMNMX R0, PT, PT, R15, 0x4, PT ;  /* 0x000000040f007848 */ /* 0x000fd20003fe0100 */
[----:B------:R-:W-:Y:S05]  /*0230*/  @!P0 BRA `(.L_x_9889) ;  /* 0x0000001800848947 */ /* 0x000fea0003800000 */
        /* <DEDUP_REMOVED lines=16> */
.L_x_9893:
[C---:B------:R-:W-:Y:S01]  /*0340*/  VIADD R31, R2.reuse, 0x3 ;  /* 0x00000003021f7836 */ /* 0x040fe20000000000 */
[----:B------:R-:W-:Y:S01]  /*0350*/  UMOV UR4, 0xd8 ;  /* 0x000000d800047882 */ /* 0x000fe20000000000 */
[C---:B------:R-:W-:Y:S01]  /*0360*/  IADD3 R27, PT, PT, R2.reuse, 0x2, RZ ;  /* 0x00000002021b7810 */ /* 0x040fe20007ffe0ff */
[C---:B------:R-:W-:Y:S01]  /*0370*/  VIADD R26, R2.reuse, 0x1 ;  /* 0x00000001021a7836 */ /* 0x040fe20000000000 */
[C---:B------:R-:W-:Y:S01]  /*0380*/  LEA R33, R2.reuse, UR4, 0x2 ;  /* 0x0000000402217c11 */ /* 0x040fe2000f8e10ff */
[----:B------:R-:W-:Y:S01]  /*0390*/  VIADD R38, R2, 0xfffffffd ;  /* 0xfffffffd02267836 */ /* 0x000fe20000000000 */
[----:B------:R-:W-:Y:S01]  /*03a0*/  LEA R31, R31, UR4, 0x2 ;  /* 0x000000041f1f7c11 */ /* 0x000fe2000f8e10ff */
[----:B------:R-:W-:Y:S01]  /*03b0*/  VIADD R40, R40, 0x8 ;  /* 0x0000000828287836 */ /* 0x000fe20000000000 */
[----:B------:R-:W-:Y:S02]  /*03c0*/  LEA R27, R27, UR4, 0x2 ;  /* 0x000000041b1b7c11 */ /* 0x000fe4000f8e10ff */
        /* <DEDUP_REMOVED lines=16> */
[----:B-1----:R-:W1:Y:S08]  /*04d0*/  MUFU.RCP R8, R8 ;  /* 0x0000000800087308 */ /* 0x002e700000001000 */
[----:B---3--:R-:W-:Y:S08]  /*04e0*/  MUFU.RCP R13, R13 ;  /* 0x0000000d000d7308 */ /* 0x008ff00000001000 */
[----:B-----5:R-:W3:Y:S01]  /*04f0*/  I2F.U32.RP R19, R10 ;  /* 0x0000000a00137306 */ /* 0x020ee20000209000 */
[----:B-1----:R-:W-:-:S02]  /*0500*/  VIADD R4, R8, 0xffffffe ;  /* 0x0ffffffe08047836 */ /* 0x002fc40000000000 */
        /* <DEDUP_REMOVED lines=177> */
.L_x_9892:
[----:B------:R-:W-:-:S07]  /*1020*/  VIADD R2, R2, 0x4 ;  /* 0x0000000402027836 */ /* 0x000fce0000000000 */
.L_x_9891:
        /* <DEDUP_REMOVED lines=107> */
.L_x_9894:
        /* <DEDUP_REMOVED lines=56> */
.L_x_9895:
        /* <DEDUP_REMOVED lines=28> */
.L_x_9890:
[----:B------:R-:W0:Y:S01]  /*1c20*/  LDCU UR4, c[0x0][0x4c4] ;  /* 0x00009880ff0477ac */ /* 0x000e220008000800 */
[----:B------:R-:W-:Y:S01]  /*1c30*/  MOV R19, RZ ;  /* 0x000000ff00137202 */ /* 0x000fe20000000f00 */
[----:B0-----:R-:W-:-:S07]  /*1c40*/  IMAD R18, R7, UR4, R18 ;  /* 0x0000000407127c24 */ /* 0x001fce000f8e0212 */
.L_x_9889:
[----:B------:R-:W-:Y:S05]  /*1c50*/  BSYNC.RECONVERGENT B0 ;  /* 0x0000000000007941 */ /* 0x000fea0003800200 */
.L_x_9888:
[----:B------:R-:W-:Y:S01]  /*1c60*/  ISETP.GE.AND P0, PT, R15, 0x2, PT ;  /* 0x000000020f00780c */ /* 0x000fe20003f06270 */
[----:B------:R-:W-:Y:S01]  /*1c70*/  BSSY.RECONVERGENT B0, `(.L_x_9896) ;  /* 0x00001a1000007945 */ /* 0x000fe20003800200 */
[----:B------:R-:W-:Y:S02]  /*1c80*/  LOP3.LUT R26, R14, 0x3, RZ, 0xc0, !PT ;  /* 0x000000030e1a7812 */ /* 0x000fe400078ec0ff */
[----:B------:R-:W-:-:S09]  /*1c90*/  CS2R R22, SRZ ;  /* 0x0000000000167805 */ /* 0x000fd2000001ff00 */
[----:B------:R-:W-:Y:S05]  /*1ca0*/  @!P0 BRA `(.L_x_9897) ;  /* 0x0000001800748947 */ /* 0x000fea0003800000 */
[----:B------:R-:W-:Y:S01]  /*1cb0*/  ISETP.GE.AND P0, PT, R14, 0x2, PT ;  /* 0x000000020e00780c */ /* 0x000fe20003f06270 */
[----:B------:R-:W-:Y:S02]  /*1cc0*/  HFMA2 R23, -RZ, RZ, 0, 0 ;  /* 0x00000000ff177431 */ /* 0x000fe400000001ff */
[----:B------:R-:W-:-:S10]  /*1cd0*/  VIADD R22, R28, 0x1 ;  /* 0x000000011c167836 */ /* 0x000fd40000000000 */
        /* <DEDUP_REMOVED lines=10> */
.L_x_9900:
        /* <DEDUP_REMOVED lines=206> */
.L_x_9899:
        /* <DEDUP_REMOVED lines=107> */
.L_x_9901:
        /* <DEDUP_REMOVED lines=56> */
.L_x_9902:
        /* <DEDUP_REMOVED lines=28> */
.L_x_9898:
[----:B------:R-:W0:Y:S02]  /*3650*/  LDCU UR4, c[0x0][0x4c4] ;  /* 0x00009880ff0477ac */ /* 0x000e240008000800 */
[----:B0-----:R-:W-:Y:S01]  /*3660*/  IMAD R22, R22, UR4, R23 ;  /* 0x0000000416167c24 */ /* 0x001fe2000f8e0217 */
[----:B------:R-:W-:-:S07]  /*3670*/  MOV R23, RZ ;  /* 0x000000ff00177202 */ /* 0x000fce0000000f00 */
.L_x_9897:
[----:B------:R-:W-:Y:S05]  /*3680*/  BSYNC.RECONVERGENT B0 ;  /* 0x0000000000007941 */ /* 0x000fea0003800200 */
.L_x_9896:
[----:B------:R-:W-:Y:S01]  /*3690*/  ISETP.GE.AND P0, PT, R15, 0x3, PT ;  /* 0x000000030f00780c */ /* 0x000fe20003f06270 */
[----:B------:R-:W-:Y:S01]  /*36a0*/  BSSY.RECONVERGENT B0, `(.L_x_9903) ;  /* 0x00001a0000007945 */ /* 0x000fe20003800200 */
[----:B------:R-:W-:-:S11]  /*36b0*/  CS2R R24, SRZ ;  /* 0x0000000000187805 */ /* 0x000fd6000001ff00 */
        /* <DEDUP_REMOVED lines=14> */
.L_x_9907:
        /* <DEDUP_REMOVED lines=206> */
.L_x_9906:
        /* <DEDUP_REMOVED lines=107> */
.L_x_9908:
        /* <DEDUP_REMOVED lines=56> */
.L_x_9909:
        /* <DEDUP_REMOVED lines=28> */
.L_x_9905:
[----:B------:R-:W0:Y:S02]  /*5070*/  LDCU UR4, c[0x0][0x4c4] ;  /* 0x00009880ff0477ac */ /* 0x000e240008000800 */
[----:B0-----:R-:W-:Y:S01]  /*5080*/  IMAD R24, R25, UR4, R24 ;  /* 0x0000000419187c24 */ /* 0x001fe2000f8e0218 */
[----:B------:R-:W-:-:S07]  /*5090*/  MOV R25, RZ ;  /* 0x000000ff00197202 */ /* 0x000fce0000000f00 */
.L_x_9904:
[----:B------:R-:W-:Y:S05]  /*50a0*/  BSYNC.RECONVERGENT B0 ;  /* 0x0000000000007941 */ /* 0x000fea0003800200 */
.L_x_9903:
        /* <DEDUP_REMOVED lines=17> */
.L_x_9914:
        /* <DEDUP_REMOVED lines=206> */
.L_x_9913:
        /* <DEDUP_REMOVED lines=107> */
.L_x_9915:
        /* <DEDUP_REMOVED lines=56> */
.L_x_9916:
        /* <DEDUP_REMOVED lines=28> */
.L_x_9912:
[----:B------:R-:W0:Y:S01]  /*6a90*/  LDCU UR4, c[0x0][0x4c4] ;  /* 0x00009880ff0477ac */ /* 0x000e220008000800 */
[----:B------:R-:W-:Y:S01]  /*6aa0*/  MOV R5, RZ ;  /* 0x000000ff00057202 */ /* 0x000fe20000000f00 */
[----:B0-----:R-:W-:-:S07]  /*6ab0*/  IMAD R4, R2, UR4, R7 ;  /* 0x0000000402047c24 */ /* 0x001fce000f8e0207 */
.L_x_9911:
[----:B------:R-:W-:Y:S05]  /*6ac0*/  BSYNC.RECONVERGENT B0 ;  /* 0x0000000000007941 */ /* 0x000fea0003800200 */
.L_x_9910:
        /* <DEDUP_REMOVED lines=125> */
.L_x_9917:
        /* <DEDUP_REMOVED lines=8> */
.L_x_9918:
        /* <DEDUP_REMOVED lines=18> */
.L_x_10464:
[----:B------:R-:W-:Y:S05]  /*7440*/  BRX R4 -0x7450                                                                                                                                                                                                                                                                                                                                                                                                                                                                               (*"BRANCH_TARGETS .L_x_10465,.L_x_10466,.L_x_10467"*) ;  /* 0xffffff8804ec7949 */ /* 0x000fea000383ffff */
.L_x_9921:
        /* <DEDUP_REMOVED lines=31> */
.L_x_9927:
[----:B------:R0:W5:Y:S02]  /*7640*/  LDG.E.64 R2, desc[UR36][R26.64] ;  /* 0x000000241a027981 */ /* 0x000164000c1e1b00 */
.L_x_9926:
[----:B------:R-:W-:Y:S05]  /*7650*/  BSYNC.RECONVERGENT B6 ;  /* 0x0000000000067941 */ /* 0x000fea0003800200 */
.L_x_9925:
[----:B------:R-:W1:Y:S01]  /*7660*/  LDC R9, c[0x0][0x3ec] ;  /* 0x0000fb00ff097b82 */ /* 0x000e620000000800 */
[----:B------:R-:W2:Y:S01]  /*7670*/  LDCU UR4, c[0x0][0x530] ;  /* 0x0000a600ff0477ac */ /* 0x000ea20008000800 */
[----:B------:R-:W-:-:S04]  /*7680*/  FMUL.FTZ R0, R34, 1 ;  /* 0x3f80000022007820 */ /* 0x000fc80000410000 */
[----:B------:R-:W3:Y:S02]  /*7690*/  F2F.F64.F32 R4, R0 ;  /* 0x0000000000047310 */ /* 0x000ee40000201800 */
[----:B------:R-:W4:Y:S01]  /*76a0*/  LDC.64 R6, c[0x0][0x380] ;  /* 0x0000e000ff067b82 */ /* 0x000f220000000a00 */
[----:B--2---:R-:W-:Y:S01]  /*76b0*/  IADD3 R10, PT, PT, -R28, UR4, RZ ;  /* 0x000000041c0a7c10 */ /* 0x004fe2000fffe1ff */
[----:B---3-5:R-:W-:-:S03]  /*76c0*/  DSETP.GE.AND P0, PT, R2, R4, PT ;  /* 0x000000040200722a */ /* 0x028fc60003f06000 */
[----:B------:R-:W-:Y:S01]  /*76d0*/  ISETP.GT.AND P1, PT, R10, 0x3, PT ;  /* 0x000000030a00780c */ /* 0x000fe20003f24270 */
[----:B-1----:R-:W-:Y:S01]  /*76e0*/  IMAD R8, R28, R9, R9 ;  /* 0x000000091c087224 */ /* 0x002fe200078e0209 */
[----:B------:R-:W-:Y:S02]  /*76f0*/  MOV R4, RZ ;  /* 0x000000ff00047202 */ /* 0x000fe40000000f00 */
[----:B------:R-:W-:Y:S01]  /*7700*/  FSEL R5, RZ, 1.875, !P0 ;  /* 0x3ff00000ff057808 */ /* 0x000fe20004000000 */
[----:B------:R-:W-:-:S05]  /*7710*/  IMAD R8, R9, 0x2, R8 ;  /* 0x0000000209087824 */ /* 0x000fca00078e0208 */
[----:B------:R-:W-:-:S05]  /*7720*/  SEL R3, R8, RZ, P1 ;  /* 0x000000ff08037207 */ /* 0x000fca0000800000 */
[----:B----4-:R-:W-:-:S05]  /*7730*/  IMAD.WIDE.U32 R2, R3, 0x8, R6 ;  /* 0x0000000803027825 */ /* 0x010fca00078e0006 */
[----:B------:R1:W-:Y:S02]  /*7740*/  STG.E.64 desc[UR36][R2.64], R4 ;  /* 0x0000000402007986 */ /* 0x0003e4000c101b24 */
.L_x_9923:
[----:B------:R-:W-:Y:S05]  /*7750*/  BSYNC.RELIABLE B7 ;  /* 0x0000000000077941 */ /* 0x000fea0003800100 */
.L_x_9922:
        /* <DEDUP_REMOVED lines=24> */
.L_x_9930:
[----:B------:R0:W5:Y:S02]  /*78e0*/  LDG.E.64 R2, desc[UR36][R26.64] ;  /* 0x000000241a027981 */ /* 0x000164000c1e1b00 */
.L_x_9929:
[----:B------:R-:W-:Y:S05]  /*78f0*/  BSYNC.RECONVERGENT B6 ;  /* 0x0000000000067941 */ /* 0x000fea0003800200 */
.L_x_9928:
        /* <DEDUP_REMOVED lines=8> */
[-C--:B-1----:R-:W-:Y:S02]  /*7980*/  IMAD R8, R28, R9.reuse, R9 ;  /* 0x000000091c087224 */ /* 0x082fe400078e0209 */
[----:B------:R-:W-:Y:S01]  /*7990*/  IMAD.MOV.U32 R4, RZ, RZ, RZ ;  /* 0x000000ffff047224 */ /* 0x000fe200078e00ff */
[----:B------:R-:W-:Y:S02]  /*79a0*/  FSEL R5, RZ, 1.875, !P0 ;  /* 0x3ff00000ff057808 */ /* 0x000fe40004000000 */
[----:B------:R-:W-:-:S04]  /*79b0*/  IADD3 R8, PT, PT, R8, R9, RZ ;  /* 0x0000000908087210 */ /* 0x000fc80007ffe0ff */
[----:B------:R-:W-:-:S05]  /*79c0*/  SEL R3, R8, RZ, P1 ;  /* 0x000000ff08037207 */ /* 0x000fca0000800000 */
[----:B----4-:R-:W-:-:S05]  /*79d0*/  IMAD.WIDE.U32 R2, R3, 0x8, R6 ;  /* 0x0000000803027825 */ /* 0x010fca00078e0006 */
[----:B------:R1:W-:Y:S02]  /*79e0*/  STG.E.64 desc[UR36][R2.64], R4 ;  /* 0x0000000402007986 */ /* 0x0003e4000c101b24 */
.L_x_10466:
        /* <DEDUP_REMOVED lines=24> */
.L_x_9933:
[----:B------:R1:W5:Y:S02]  /*7b70*/  LDG.E.64 R2, desc[UR36][R24.64] ;  /* 0x0000002418027981 */ /* 0x000364000c1e1b00 */
.L_x_9932:
[----:B------:R-:W-:Y:S05]  /*7b80*/  BSYNC.RECONVERGENT B6 ;  /* 0x0000000000067941 */ /* 0x000fea0003800200 */
.L_x_9931:
[----:B------:R-:W2:Y:S01]  /*7b90*/  LDC R9, c[0x0][0x3ec] ;  /* 0x0000fb00ff097b82 */ /* 0x000ea20000000800 */
[----:B------:R-:W3:Y:S01]  /*7ba0*/  LDCU UR4, c[0x0][0x530] ;  /* 0x0000a600ff0477ac */ /* 0x000ee20008000800 */
[----:B------:R-:W-:-:S04]  /*7bb0*/  FMUL.FTZ R32, R32, 1 ;  /* 0x3f80000020207820 */ /* 0x000fc80000410000 */
[----:B------:R-:W4:Y:S02]  /*7bc0*/  F2F.F64.F32 R4, R32 ;  /* 0x0000002000047310 */ /* 0x000f240000201800 */
[----:B------:R-:W0:Y:S01]  /*7bd0*/  LDC.64 R6, c[0x0][0x380] ;  /* 0x0000e000ff067b82 */ /* 0x000e220000000a00 */
[----:B---3--:R-:W-:Y:S01]  /*7be0*/  IADD3 R0, PT, PT, -R28, UR4, RZ ;  /* 0x000000041c007c10 */ /* 0x008fe2000fffe1ff */
[----:B----45:R-:W-:-:S03]  /*7bf0*/  DSETP.GE.AND P0, PT, R2, R4, PT ;  /* 0x000000040200722a */ /* 0x030fc60003f06000 */
[----:B------:R-:W-:Y:S01]  /*7c00*/  ISETP.GT.AND P1, PT, R0, 0x1, PT ;  /* 0x000000010000780c */ /* 0x000fe20003f24270 */
[----:B--2---:R-:W-:Y:S02]  /*7c10*/  IMAD R9, R28, R9, R9 ;  /* 0x000000091c097224 */ /* 0x004fe400078e0209 */
[----:B------:R-:W-:Y:S01]  /*7c20*/  IMAD.MOV.U32 R4, RZ, RZ, RZ ;  /* 0x000000ffff047224 */ /* 0x000fe200078e00ff */
[----:B------:R-:W-:Y:S02]  /*7c30*/  FSEL R5, RZ, 1.875, !P0 ;  /* 0x3ff00000ff057808 */ /* 0x000fe40004000000 */
[----:B------:R-:W-:-:S05]  /*7c40*/  SEL R3, R9, RZ, P1 ;  /* 0x000000ff09037207 */ /* 0x000fca0000800000 */
[----:B0-----:R-:W-:-:S05]  /*7c50*/  IMAD.WIDE.U32 R2, R3, 0x8, R6 ;  /* 0x0000000803027825 */ /* 0x001fca00078e0006 */
[----:B------:R0:W-:Y:S02]  /*7c60*/  STG.E.64 desc[UR36][R2.64], R4 ;  /* 0x0000000402007986 */ /* 0x0001e4000c101b24 */
.L_x_10465:
[----:B------:R-:W-:Y:S05]  /*7c70*/  BSYNC.RELIABLE B8 ;  /* 0x0000000000087941 */ /* 0x000fea0003800100 */
.L_x_9920:
[----:B------:R-:W2:Y:S02]  /*7c80*/  LDCU.64 UR4, c[0x0][0x458] ;  /* 0x00008b00ff0477ac */ /* 0x000ea40008000a00 */
[----:B--2---:R-:W-:-:S04]  /*7c90*/  LEA R22, P0, R18, UR4, 0x3 ;  /* 0x0000000412167c11 */ /* 0x004fc8000f8018ff */
[----:B------:R-:W-:-:S05]  /*7ca0*/  LEA.HI.X R23, R18, UR5, R19, 0x3, P0 ;  /* 0x0000000512177c11 */ /* 0x000fca00080f1c13 */
[----:B0-----:R-:W2:Y:S01]  /*7cb0*/  LDG.E.64 R4, desc[UR36][R22.64] ;  /* 0x0000002416047981 */ /* 0x001ea2000c1e1b00 */
        /* <DEDUP_REMOVED lines=8> */
[----:B------:R2:W3:Y:S01]  /*7d40*/  LDC.64 R2, c[0x4][R0] ;  /* 0x0100000000027b82 */ /* 0x0004e20000000a00 */
[----:B------:R-:W4:Y:S01]  /*7d50*/  LDCU.64 UR6, c[0x4][0x178] ;  /* 0x01002f00ff0677ac */ /* 0x000f220008000a00 */
[----:B------:R-:W-:Y:S01]  /*7d60*/  MOV R13, RZ ;  /* 0x000000ff000d7202 */ /* 0x000fe20000000f00 */
[----:B------:R-:W5:Y:S01]  /*7d70*/  LDCU.64 UR8, c[0x4][0x40] ;  /* 0x01000800ff0877ac */ /* 0x000f620008000a00 */
[----:B0-----:R-:W-:Y:S01]  /*7d80*/  MOV R4, UR4 ;  /* 0x0000000400047c02 */ /* 0x001fe20008000f00 */
[----:B------:R-:W-:Y:S01]  /*7d90*/  IMAD.U32 R5, RZ, RZ, UR5 ;  /* 0x00000005ff057e24 */ /* 0x000fe2000f8e00ff */
[----:B----4-:R-:W-:Y:S01]  /*7da0*/  MOV R6, UR6 ;  /* 0x0000000600067c02 */ /* 0x010fe20008000f00 */
[----:B------:R-:W-:Y:S01]  /*7db0*/  IMAD.U32 R7, RZ, RZ, UR7 ;  /* 0x00000007ff077e24 */ /* 0x000fe2000f8e00ff */
[----:B-----5:R-:W-:Y:S01]  /*7dc0*/  MOV R10, UR8 ;  /* 0x00000008000a7c02 */ /* 0x020fe20008000f00 */
[----:B--2---:R-:W-:-:S07]  /*7dd0*/  IMAD.U32 R11, RZ, RZ, UR9 ;  /* 0x00000009ff0b7e24 */ /* 0x004fce000f8e00ff */
[----:B------:R-:W-:-:S07]  /*7de0*/  LEPC R20, `(.L_x_9936) ;  /* 0x000000001014794e */ /* 0x000fce0000000000 */
[----:B-1-3--:R-:W-:Y:S05]  /*7df0*/  CALL.ABS.NOINC R2 ;  /* 0x0000000002007343 */ /* 0x00afea0003c00000 */
.L_x_9936:
[----:B------:R0:W5:Y:S02]  /*7e00*/  LDG.E.64 R4, desc[UR36][R22.64] ;  /* 0x0000002416047981 */ /* 0x000164000c1e1b00 */
.L_x_9935:
[----:B------:R-:W-:Y:S05]  /*7e10*/  BSYNC.RECONVERGENT B6 ;  /* 0x0000000000067941 */ /* 0x000fea0003800200 */
.L_x_9934:
[----:B------:R-:W2:Y:S01]  /*7e20*/  LDCU UR5, c[0x0][0x530] ;  /* 0x0000a600ff0577ac */ /* 0x000ea20008000800 */
[----:B------:R-:W-:Y:S01]  /*7e30*/  FMUL.FTZ R31, R31, 1 ;  /* 0x3f8000001f1f7820 */ /* 0x000fe20000410000 */
[----:B------:R-:W3:Y:S01]  /*7e40*/  LDC.64 R8, c[0x0][0x380] ;  /* 0x0000e000ff087b82 */ /* 0x000ee20000000a00 */
[----:B------:R-:W4:Y:S02]  /*7e50*/  LDCU UR4, c[0x0][0x3ec] ;  /* 0x00007d80ff0477ac */ /* 0x000f240008000800 */
[----:B------:R-:W1:Y:S01]  /*7e60*/  F2F.F64.F32 R6, R31 ;  /* 0x0000001f00067310 */ /* 0x000e620000201800 */
[----:B--2---:R-:W-:Y:S01]  /*7e70*/  MOV R3, UR5 ;  /* 0x0000000500037c02 */ /* 0x004fe20008000f00 */
[----:B-1---5:R-:W-:Y:S01]  /*7e80*/  DSETP.GE.AND P0, PT, R4, R6, PT ;  /* 0x000000060400722a */ /* 0x022fe20003f06000 */
[----:B----4-:R-:W-:Y:S01]  /*7e90*/  IMAD R0, R28, UR4, RZ ;  /* 0x000000041c007c24 */ /* 0x010fe2000f8e02ff */
[----:B------:R-:W-:Y:S02]  /*7ea0*/  MOV R6, RZ ;  /* 0x000000ff00067202 */ /* 0x000fe40000000f00 */
[----:B------:R-:W-:-:S02]  /*7eb0*/  IMAD.IADD R2, R3, 0x1, -R28 ;  /* 0x0000000103027824 */ /* 0x000fc400078e0a1c */
[----:B------:R-:W-:-:S03]  /*7ec0*/  FSEL R7, RZ, 1.875, !P0 ;  /* 0x3ff00000ff077808 */ /* 0x000fc60004000000 */
[----:B------:R-:W-:-:S04]  /*7ed0*/  ISETP.GT.AND P1, PT, R2, RZ, PT ;  /* 0x000000ff0200720c */ /* 0x000fc80003f24270 */
[----:B------:R-:W-:-:S05]  /*7ee0*/  SEL R5, R0, RZ, P1 ;  /* 0x000000ff00057207 */ /* 0x000fca0000800000 */
[----:B---3--:R-:W-:-:S05]  /*7ef0*/  IMAD.WIDE.U32 R4, R5, 0x8, R8 ;  /* 0x0000000805047825 */ /* 0x008fca00078e0008 */
[----:B------:R1:W-:Y:S01]  /*7f00*/  STG.E.64 desc[UR36][R4.64], R6 ;  /* 0x0000000604007986 */ /* 0x0003e2000c101b24 */
[----:B------:R-:W-:Y:S05]  /*7f10*/  BRA `(.L_x_9924) ;  /* 0x0000000000047947 */ /* 0x000fea0003800000 */
.L_x_10467:
[----:B------:R-:W-:Y:S05]  /*7f20*/  BREAK.RELIABLE B8 ;  /* 0x0000000000087942 */ /* 0x000fea0003800100 */
.L_x_9924:
[----:B------:R-:W-:Y:S05]  /*7f30*/  BSYNC.RECONVERGENT B9 ;  /* 0x0000000000097941 */ /* 0x000fea0003800200 */
.L_x_9919:
[----:B------:R-:W-:-:S04]  /*7f40*/  LEA R28, R29, R28, 0x2 ;  /* 0x0000001c1d1c7211 */ /* 0x000fc800078e10ff */
[----:B------:R-:W-:-:S13]  /*7f50*/  ISETP.GE.U32.AND P0, PT, R28, R3, PT ;  /* 0x000000031c00720c */ /* 0x000fda0003f06070 */
[----:B------:R-:W-:Y:S05]  /*7f60*/  @!P0 BRA `(.L_x_9937) ;  /* 0xffffff8000848947 */ /* 0x000fea000383ffff */
[----:B------:R-:W-:Y:S05]  /*7f70*/  EXIT ;  /* 0x000000000000794d */ /* 0x000fea0003800000 */
.L_x_9938:
        /* <DEDUP_REMOVED lines=16> */
.L_x_10685:


//--------------------- .text._ZN2at4cuda57_GLOBAL__N__cd6b329d_24_DistributionBernoulli_cu_7537a20d21kernelPointwiseApply2IZNS_6native9templates4cuda28bernoulli_tensor_cuda_kernelIddEEvRKNS_10TensorBaseES9_NS_15PhiloxCudaStateEEUliRdSB_SB_SB_RKdSD_SD_SD_E_dSC_jLi1ELi2ELi4ELi512ELi2EEEvNS0_6detail10TensorInfoIT0_T2_EENSG_IT1_SI_EESI_T_ --------------------------
	.section	.text._ZN2at4cuda57_GLOBAL__N__cd6b329d_24_DistributionBernoulli_cu_7537a20d21kernelPointwiseApply2IZNS_6native9templates4cuda28bernoulli_tensor_cuda_kernelIddEEvRKNS_10TensorBaseES9_NS_15PhiloxCudaStateEEUliRdSB_SB_SB_RKdSD_SD_SD_E_dSC_jLi1ELi2ELi4ELi512ELi2EEEvNS0_6detail10TensorInfoIT0_T2_EENSG_IT1_SI_EESI_T_,"ax",@progbits
	.align	128
.text._ZN2at4cuda57_GLOBAL__N__cd6b329d_24_DistributionBernoulli_cu_7537a20d21kernelPointwiseApply2IZNS_6native9templates4cuda28bernoulli_tensor_cuda_kernelIddEEvRKNS_10TensorBaseES9_NS_15PhiloxCudaStateEEUliRdSB_SB_SB_RKdSD_SD_SD_E_dSC_jLi1ELi2ELi4ELi512ELi2EEEvNS0_6detail10TensorInfoIT0_T2_EENSG_IT1_SI_EESI_T_:
        .type           _ZN2at4cuda57_GLOBAL__N__cd6b329d_24_DistributionBernoulli_cu_7537a20d21kernelPointwiseApply2IZNS_6native9templates4cuda28bernoulli_tensor_cuda_kernelIddEEvRKNS_10TensorBaseES9_NS_15PhiloxCudaStateEEUliRdSB_SB_SB_RKdSD_SD_SD_E_dSC_jLi1ELi2ELi4ELi512ELi2EEEvNS0_6detail10TensorInfoIT0_T2_EENSG_IT1_SI_EESI_T_,@function
        .size           _ZN2at4cuda57_GLOBAL__N__cd6b329d_24_DistributionBernoulli_cu_7537a20d21kernelPointwiseApply2IZNS_6native9templates4cuda28bernoulli_tensor_cuda_kernelIddEEvRKNS_10TensorBaseES9_NS_15PhiloxCudaStateEEUliRdSB_SB_SB_RKdSD_SD_SD_E_dSC_jLi1ELi2ELi4ELi512ELi2EEEvNS0_6detail10TensorInfoIT0_T2_EENSG_IT1_SI_EESI_T_,(.L_x_10686 - _ZN2at4cuda57_GLOBAL__N__cd6b329d_24_DistributionBernoulli_cu_7537a20d21kernelPointwiseApply2IZNS_6native9templates4cuda28bernoulli_tensor_cuda_kernelIddEEvRKNS_10TensorBaseES9_NS_15PhiloxCudaStateEEUliRdSB_SB_SB_RKdSD_SD_SD_E_dSC_jLi1ELi2ELi4ELi512ELi2EEEvNS0_6detail10TensorInfoIT0_T2_EENSG_IT1_SI_EESI_T_)
        .other          _ZN2at4cuda57_GLOBAL__N__cd6b329d_24_DistributionBernoulli_cu_7537a20d21kernelPointwiseApply2IZNS_6native9templates4cuda28bernoulli_tensor_cuda_kernelIddEEvRKNS_10TensorBaseES9_NS_15PhiloxCudaStateEEUliRdSB_SB_SB_RKdSD_SD_SD_E_dSC_jLi1ELi2ELi4ELi512ELi2EEEvNS0_6detail10TensorInfoIT0_T2_EENSG_IT1_SI_EESI_T_,@"STO_CUDA_ENTRY STV_DEFAULT"
_ZN2at4cuda57_GLOBAL__N__cd6b329d_24_DistributionBernoulli_cu_7537a20d21kernelPointwiseApply2IZNS_6native9templates4cuda28bernoulli_tensor_cuda_kernelIddEEvRKNS_10TensorBaseES9_NS_15PhiloxCudaStateEEUliRdSB_SB_SB_RKdSD_SD_SD_E_dSC_jLi1ELi2ELi4ELi512ELi2EEEvNS0_6detail10TensorInfoIT0_T2_EENSG_IT1_SI_EESI_T_:
        /* <DEDUP_REMOVED lines=23> */
.L_x_9968:
        /* <DEDUP_REMOVED lines=12> */
[----:B------:R-:W-:-:S04]  /*0230*/  SHF.R.U64 R10, R20, 0x2, R7 ;  /* 0x00000002140a7819 */ /* 0x000fc80000001207 */
[----:B------:R-:W-:-:S04]  /*0240*/  IADD3 R0, PT, PT, R10, 0x1, RZ ;  /* 0x000000010a007810 */ /* 0x000fc80007ffe0ff */
[----:B------:R-:W-:Y:S02]  /*0250*/  ISETP.NE.AND P0, PT, R0, RZ, PT ;  /* 0x000000ff0000720c */ /* 0x000fe40003f05270 */
[----:B------:R-:W-:Y:S01]  /*0260*/  SHF.R.U32.HI R7, RZ, 0x2, R7 ;  /* 0x00000002ff077819 */ /* 0x000fe20000011607 */
[----:B------:R-:W-:-:S04]  /*0270*/  IMAD.WIDE.U32 R10, R10, -0x2daee0ad, RZ ;  /* 0xd2511f530a0a7825 */ /* 0x000fc800078e00ff */
[----:B------:R-:W-:Y:S01]  /*0280*/  IMAD.HI.U32 R5, R0, -0x2daee0ad, RZ ;  /* 0xd2511f5300057827 */ /* 0x000fe200078e00ff */
[----:B----4-:R-:W-:-:S03]  /*0290*/  LOP3.LUT R2, R7, R19, R24, 0x96, !PT ;  /* 0x0000001307027212 */ /* 0x010fc600078e9618 */
[C---:B------:R-:W-:Y:S02]  /*02a0*/  VIADD R3, R7.reuse, 0x1 ;  /* 0x0000000107037836 */ /* 0x040fe40000000000 */
[----:B------:R-:W-:Y:S02]  /*02b0*/  @P0 IADD3 R3, PT, PT, R7, RZ, RZ ;  /* 0x000000ff07030210 */ /* 0x000fe40007ffe0ff */
[-C--:B------:R-:W-:Y:S02]  /*02c0*/  LOP3.LUT R8, R11, R25.reuse, RZ, 0x3c, !PT ;  /* 0x000000190b087212 */ /* 0x080fe400078e3cff */
[----:B------:R-:W-:Y:S02]  /*02d0*/  LOP3.LUT R6, R5, R25, RZ, 0x3c, !PT ;  /* 0x0000001905067212 */ /* 0x000fe400078e3cff */
[----:B------:R-:W-:Y:S01]  /*02e0*/  LOP3.LUT R4, R19, R3, R24, 0x96, !PT ;  /* 0x0000000313047212 */ /* 0x000fe200078e9618 */
[----:B------:R-:W-:Y:S02]  /*02f0*/  VIADD R15, R25, 0xbb67ae85 ;  /* 0xbb67ae85190f7836 */ /* 0x000fe40000000000 */
[----:B------:R-:W-:-:S04]  /*0300*/  IMAD.WIDE.U32 R2, R2, -0x2daee0ad, RZ ;  /* 0xd2511f5302027825 */ /* 0x000fc800078e00ff */
[----:B------:R-:W-:Y:S02]  /*0310*/  VIADD R13, R24, 0x9e3779b9 ;  /* 0x9e3779b9180d7836 */ /* 0x000fe40000000000 */
        /* <DEDUP_REMOVED lines=49> */
[----:B------:R-:W-:Y:S01]  /*0630*/  LOP3.LUT R11, R11, R14, R23, 0x96, !PT ;  /* 0x0000000e0b0b7212 */ /* 0x000fe200078e9617 */
[----:B------:R-:W1:Y:S02]  /*0640*/  LDC R16, c[0x0][0x3ec] ;  /* 0x0000fb00ff107b82 */ /* 0x000e640000000800 */
        /* <DEDUP_REMOVED lines=9> */
[----:B------:R-:W-:Y:S02]  /*06e0*/  VIADD R11, R25, 0x1fd5c5a3 ;  /* 0x1fd5c5a3190b7836 */ /* 0x000fe40000000000 */
[----:B------:R-:W-:Y:S02]  /*06f0*/  IMAD.IADD R17, R0, 0x1, -R33 ;  /* 0x0000000100117824 */ /* 0x000fe400078e0a21 */
[----:B------:R-:W-:Y:S01]  /*0700*/  IMAD.WIDE.U32 R2, R6, -0x2daee0ad, RZ ;  /* 0xd2511f5306027825 */ /* 0x000fe200078e00ff */
[----:B------:R-:W-:-:S03]  /*0710*/  IADD3 R5, PT, PT, R24, 0x5384540f, RZ ;  /* 0x5384540f18057810 */ /* 0x000fc60007ffe0ff */
[----:B------:R-:W-:Y:S01]  /*0720*/  IMAD.WIDE.U32 R6, R9, -0x326172a9, RZ ;  /* 0xcd9e8d5709067825 */ /* 0x000fe200078e00ff */
[----:B------:R-:W-:-:S03]  /*0730*/  ISETP.GE.AND P4, PT, R17, 0x1, PT ;  /* 0x000000011100780c */ /* 0x000fc60003f86270 */
        /* <DEDUP_REMOVED lines=46> */
.L_x_9941:
[----:B------:R-:W-:Y:S05]  /*0a20*/  BSYNC.RECONVERGENT B0 ;  /* 0x0000000000007941 */ /* 0x000fea0003800200 */
.L_x_9940:
        /* <DEDUP_REMOVED lines=38> */
.L_x_9943:
[----:B------:R-:W-:Y:S05]  /*0c90*/  BSYNC.RECONVERGENT B0 ;  /* 0x0000000000007941 */ /* 0x000fea0003800200 */
.L_x_9942:
        /* <DEDUP_REMOVED lines=34> */
.L_x_9945:
[----:B------:R-:W-:Y:S05]  /*0ec0*/  BSYNC.RECONVERGENT B0 ;  /* 0x0000000000007941 */ /* 0x000fea0003800200 */
.L_x_9944:
        /* <DEDUP_REMOVED lines=26> */
.L_x_9947:
[----:B------:R-:W-:Y:S05]  /*1070*/  BSYNC.RECONVERGENT B0 ;  /* 0x0000000000007941 */ /* 0x000fea0003800200 */
.L_x_9946:
        /* <DEDUP_REMOVED lines=12> */
.L_x_9948:
        /* <DEDUP_REMOVED lines=8> */
.L_x_9949:
[----:B------:R-:W-:Y:S01]  /*11c0*/  ISETP.GT.AND P0, PT, R17, 0x2, PT ;  /* 0x000000021100780c */ /* 0x000fe20003f04270 */
[----:B------:R-:W-:Y:S01]  /*11d0*/  HFMA2 R34, -RZ, RZ, 0.1171875, 0 ;  /* 0x2f800000ff227431 */ /* 0x000fe200000001ff */
[----:B------:R-:W-:Y:S01]  /*11e0*/  I2FP.F32.U32 R29, R12 ;  /* 0x0000000c001d7245 */ /* 0x000fe20000201000 */
[----:B------:R-:W-:Y:S01]  /*11f0*/  BSSY.RECONVERGENT B9, `(.L_x_9950) ;  /* 0x00000a4000097945 */ /* 0x000fe20003800200 */
[----:B------:R-:W-:-:S03]  /*1200*/  I2FP.F32.U32 R28, R6 ;  /* 0x00000006001c7245 */ /* 0x000fc60000201000 */
[----:B------:R-:W-:Y:S01]  /*1210*/  BSSY.RELIABLE B8, `(.L_x_9951) ;  /* 0x0000079000087945 */ /* 0x000fe20003800100 */
        /* <DEDUP_REMOVED lines=12> */
.L_x_10468:
[----:B------:R-:W-:Y:S05]  /*12e0*/  BRX R2 -0x12f0                                                                                                                                                                                                                                                                                                                                                                                                                                                                               (*"BRANCH_TARGETS .L_x_10469,.L_x_10470,.L_x_10471"*) ;  /* 0xffffffec02447949 */ /* 0x000fea000383ffff */
.L_x_9952:
        /* <DEDUP_REMOVED lines=30> */
.L_x_9958:
[----:B------:R0:W5:Y:S02]  /*14d0*/  LDG.E.64 R4, desc[UR36][R16.64] ;  /* 0x0000002410047981 */ /* 0x000164000c1e1b00 */
.L_x_9957:
[----:B------:R-:W-:Y:S05]  /*14e0*/  BSYNC.RECONVERGENT B6 ;  /* 0x0000000000067941 */ /* 0x000fea0003800200 */
.L_x_9956:
[----:B------:R-:W-:-:S04]  /*14f0*/  FMUL.FTZ R34, R34, 1 ;  /* 0x3f80000022227820 */ /* 0x000fc80000410000 */
[----:B------:R-:W1:Y:S02]  /*1500*/  F2F.F64.F32 R6, R34 ;  /* 0x0000002200067310 */ /* 0x000e640000201800 */
[----:B-1---5:R-:W-:Y:S01]  /*1510*/  DSETP.GE.AND P0, PT, R4, R6, PT ;  /* 0x000000060400722a */ /* 0x022fe20003f06000 */
[C---:B------:R-:W-:Y:S02]  /*1520*/  LEA R6, P1, R35.reuse, UR42, 0x3 ;  /* 0x0000002a23067c11 */ /* 0x040fe4000f8218ff */
[----:B------:R-:W-:Y:S02]  /*1530*/  MOV R4, RZ ;  /* 0x000000ff00047202 */ /* 0x000fe40000000f00 */
[----:B------:R-:W-:Y:S02]  /*1540*/  LEA.HI.X R7, R35, UR43, RZ, 0x3, P1 ;  /* 0x0000002b23077c11 */ /* 0x000fe400088f1cff */
[----:B------:R-:W-:-:S05]  /*1550*/  FSEL R5, RZ, 1.875, !P0 ;  /* 0x3ff00000ff057808 */ /* 0x000fca0004000000 */
[----:B------:R1:W-:Y:S02]  /*1560*/  STG.E.64 desc[UR36][R6.64], R4 ;  /* 0x0000000406007986 */ /* 0x0003e4000c101b24 */
.L_x_9954:
[----:B------:R-:W-:Y:S05]  /*1570*/  BSYNC.RELIABLE B7 ;  /* 0x0000000000077941 */ /* 0x000fea0003800100 */
.L_x_9953:
        /* <DEDUP_REMOVED lines=23> */
.L_x_9961:
[----:B------:R0:W5:Y:S02]  /*16f0*/  LDG.E.64 R4, desc[UR36][R16.64] ;  /* 0x0000002410047981 */ /* 0x000164000c1e1b00 */
.L_x_9960:
[----:B------:R-:W-:Y:S05]  /*1700*/  BSYNC.RECONVERGENT B6 ;  /* 0x0000000000067941 */ /* 0x000fea0003800200 */
.L_x_9959:
[----:B------:R-:W-:-:S04]  /*1710*/  FMUL.FTZ R0, R2, 1 ;  /* 0x3f80000002007820 */ /* 0x000fc80000410000 */
[----:B------:R-:W1:Y:S02]  /*1720*/  F2F.F64.F32 R2, R0 ;  /* 0x0000000000027310 */ /* 0x000e640000201800 */
[----:B-1---5:R-:W-:Y:S01]  /*1730*/  DSETP.GE.AND P0, PT, R4, R2, PT ;  /* 0x000000020400722a */ /* 0x022fe20003f06000 */
[----:B------:R-:W-:Y:S01]  /*1740*/  LEA R4, P1, R30, UR42, 0x3 ;  /* 0x0000002a1e047c11 */ /* 0x000fe2000f8218ff */
[----:B------:R-:W-:-:S03]  /*1750*/  IMAD.MOV.U32 R2, RZ, RZ, RZ ;  /* 0x000000ffff027224 */ /* 0x000fc600078e00ff */
[----:B------:R-:W-:Y:S02]  /*1760*/  LEA.HI.X R5, R30, UR43, RZ, 0x3, P1 ;  /* 0x0000002b1e057c11 */ /* 0x000fe400088f1cff */
[----:B------:R-:W-:-:S05]  /*1770*/  FSEL R3, RZ, 1.875, !P0 ;  /* 0x3ff00000ff037808 */ /* 0x000fca0004000000 */
[----:B------:R1:W-:Y:S02]  /*1780*/  STG.E.64 desc[UR36][R4.64], R2 ;  /* 0x0000000204007986 */ /* 0x0003e4000c101b24 */
.L_x_10470:
        /* <DEDUP_REMOVED lines=23> */
.L_x_9964:
[----:B------:R0:W5:Y:S02]  /*1900*/  LDG.E.64 R2, desc[UR36][R16.64] ;  /* 0x0000002410027981 */ /* 0x000164000c1e1b00 */
.L_x_9963:
[----:B------:R-:W-:Y:S05]  /*1910*/  BSYNC.RECONVERGENT B6 ;  /* 0x0000000000067941 */ /* 0x000fea0003800200 */
.L_x_9962:
        /* <DEDUP_REMOVED lines=8> */
.L_x_10469:
[----:B------:R-:W-:Y:S05]  /*19a0*/  BSYNC.RELIABLE B8 ;  /* 0x0000000000087941 */ /* 0x000fea0003800100 */
.L_x_9951:
        /* <DEDUP_REMOVED lines=23> */
.L_x_9967:
[----:B------:R0:W5:Y:S02]  /*1b20*/  LDG.E.64 R2, desc[UR36][R16.64] ;  /* 0x0000002410027981 */ /* 0x000164000c1e1b00 */
.L_x_9966:
[----:B------:R-:W-:Y:S05]  /*1b30*/  BSYNC.RECONVERGENT B6 ;  /* 0x0000000000067941 */ /* 0x000fea0003800200 */
.L_x_9965:
[----:B------:R-:W-:Y:S01]  /*1b40*/  FMUL.FTZ R29, R29, 1 ;  /* 0x3f8000001d1d7820 */ /* 0x000fe20000410000 */
[----:B------:R-:W1:Y:S01]  /*1b50*/  LDC.64 R6, c[0x0][0x380] ;  /* 0x0000e000ff067b82 */ /* 0x000e620000000a00 */
[----:B------:R-:W-:Y:S02]  /*1b60*/  IMAD.U32 R0, RZ, RZ, UR46 ;  /* 0x0000002eff007e24 */ /* 0x000fe4000f8e00ff */
[----:B------:R-:W2:Y:S01]  /*1b70*/  F2F.F64.F32 R4, R29 ;  /* 0x0000001d00047310 */ /* 0x000ea20000201800 */
[C---:B------:R-:W-:Y:S02]  /*1b80*/  IMAD R8, R33.reuse, UR47, RZ ;  /* 0x0000002f21087c24 */ /* 0x040fe4000f8e02ff */
[----:B------:R-:W-:-:S04]  /*1b90*/  IADD3 R9, PT, PT, -R33, R0, RZ ;  /* 0x0000000021097210 */ /* 0x000fc80007ffe1ff */
[----:B------:R-:W-:Y:S01]  /*1ba0*/  ISETP.GT.AND P1, PT, R9, RZ, PT ;  /* 0x000000ff0900720c */ /* 0x000fe20003f24270 */
[----:B--2--5:R-:W-:-:S03]  /*1bb0*/  DSETP.GE.AND P0, PT, R2, R4, PT ;  /* 0x000000040200722a */ /* 0x024fc60003f06000 */
[----:B------:R-:W-:Y:S01]  /*1bc0*/  SEL R3, R8, RZ, P1 ;  /* 0x000000ff08037207 */ /* 0x000fe20000800000 */
[----:B------:R-:W-:Y:S02]  /*1bd0*/  IMAD.MOV.U32 R4, RZ, RZ, RZ ;  /* 0x000000ffff047224 */ /* 0x000fe400078e00ff */
[----:B------:R-:W-:Y:S02]  /*1be0*/  FSEL R5, RZ, 1.875, !P0 ;  /* 0x3ff00000ff057808 */ /* 0x000fe40004000000 */
[----:B-1----:R-:W-:-:S05]  /*1bf0*/  IMAD.WIDE.U32 R2, R3, 0x8, R6 ;  /* 0x0000000803027825 */ /* 0x002fca00078e0006 */
[----:B------:R1:W-:Y:S01]  /*1c00*/  STG.E.64 desc[UR36][R2.64], R4 ;  /* 0x0000000402007986 */ /* 0x0003e2000c101b24 */
[----:B------:R-:W-:Y:S05]  /*1c10*/  BRA `(.L_x_9955) ;  /* 0x0000000000047947 */ /* 0x000fea0003800000 */
.L_x_10471:
[----:B------:R-:W-:Y:S05]  /*1c20*/  BREAK.RELIABLE B8 ;  /* 0x0000000000087942 */ /* 0x000fea0003800100 */
.L_x_9955:
[----:B------:R-:W-:Y:S05]  /*1c30*/  BSYNC.RECONVERGENT B9 ;  /* 0x0000000000097941 */ /* 0x000fea0003800200 */
.L_x_9950:
[----:B------:R-:W-:-:S04]  /*1c40*/  LEA R33, R32, R33, 0x2 ;  /* 0x0000002120217211 */ /* 0x000fc800078e10ff */
[----:B------:R-:W-:-:S13]  /*1c50*/  ISETP.GE.U32.AND P0, PT, R33, R0, PT ;  /* 0x000000002100720c */ /* 0x000fda0003f06070 */
[----:B------:R-:W-:Y:S05]  /*1c60*/  @!P0 BRA `(.L_x_9968) ;  /* 0xffffffe400408947 */ /* 0x000fea000383ffff */
[----:B------:R-:W-:Y:S05]  /*1c70*/  BSYNC.RECONVERGENT B10 ;  /* 0x00000000000a7941 */ /* 0x000fea0003800200 */
.L_x_9939:
[----:B------:R-:W-:Y:S05]  /*1c80*/  EXIT ;  /* 0x000000000000794d */ /* 0x000fea0003800000 */
.L_x_9969:
        /* <DEDUP_REMOVED lines=15> */
.L_x_10686:


//--------------------- .text._ZN2at4cuda57_GLOBAL__N__cd6b329d_24_DistributionBernoulli_cu_7537a20d21kernelPointwiseApply2IZNS_6native9templates4cuda28bernoulli_tensor_cuda_kernelIddEEvRKNS_10TensorBaseES9_NS_15PhiloxCudaStateEEUliRdSB_SB_SB_RKdSD_SD_SD_E_dSC_jLi1ELi1ELi4ELi512ELi2EEEvNS0_6detail10TensorInfoIT0_T2_EENSG_IT1_SI_EESI_T_ --------------------------
	.section	.text._ZN2at4cuda57_GLOBAL__N__cd6b329d_24_DistributionBernoulli_cu_7537a20d21kernelPointwiseApply2IZNS_6native9templates4cuda28bernoulli_tensor_cuda_kernelIddEEvRKNS_10TensorBaseES9_NS_15PhiloxCudaStateEEUliRdSB_SB_SB_RKdSD_SD_SD_E_dSC_jLi1ELi1ELi4ELi512ELi2EEEvNS0_6detail10TensorInfoIT0_T2_EENSG_IT1_SI_EESI_T_,"ax",@progbits
	.align	128
.text._ZN2at4cuda57_GLOBAL__N__cd6b329d_24_DistributionBernoulli_cu_7537a20d21kernelPointwiseApply2IZNS_6native9templates4cuda28bernoulli_tensor_cuda_kernelIddEEvRKNS_10TensorBaseES9_NS_15PhiloxCudaStateEEUliRdSB_SB_SB_RKdSD_SD_SD_E_dSC_jLi1ELi1ELi4ELi512ELi2EEEvNS0_6detail10TensorInfoIT0_T2_EENSG_IT1_SI_EESI_T_:
        .type           _ZN2at4cuda57_GLOBAL__N__cd6b329d_24_DistributionBernoulli_cu_7537a20d21kernelPointwiseApply2IZNS_6native9templates4cuda28bernoulli_tensor_cuda_kernelIddEEvRKNS_10TensorBaseES9_NS_15PhiloxCudaStateEEUliRdSB_SB_SB_RKdSD_SD_SD_E_dSC_jLi1ELi1ELi4ELi512ELi2EEEvNS0_6detail10TensorInfoIT0_T2_EENSG_IT1_SI_EESI_T_,@function
        .size           _ZN2at4cuda57_GLOBAL__N__cd6b329d_24_DistributionBernoulli_cu_7537a20d21kernelPointwiseApply2IZNS_6native9templates4cuda28bernoulli_tensor_cuda_kernelIddEEvRKNS_10TensorBaseES9_NS_15PhiloxCudaStateEEUliRdSB_SB_SB_RKdSD_SD_SD_E_dSC_jLi1ELi1ELi4ELi512ELi2EEEvNS0_6detail10TensorInfoIT0_T2_EENSG_IT1_SI_EESI_T_,(.L_x_10687 - _ZN2at4cuda57_GLOBAL__N__cd6b329d_24_DistributionBernoulli_cu_7537a20d21kernelPointwiseApply2IZNS_6native9templates4cuda28bernoulli_tensor_cuda_kernelIddEEvRKNS_10TensorBaseES9_NS_15PhiloxCudaStateEEUliRdSB_SB_SB_RKdSD_SD_SD_E_dSC_jLi1ELi1ELi4ELi512ELi2EEEvNS0_6detail10TensorInfoIT0_T2_EENSG_IT1_SI_EESI_T_)
        .other          _ZN2at4cuda57_GLOBAL__N__cd6b329d_24_DistributionBernoulli_cu_7537a20d21kernelPointwiseApply2IZNS_6native9templates4cuda28bernoulli_tensor_cuda_kernelIddEEvRKNS_10TensorBaseES9_NS_15PhiloxCudaStateEEUliRdSB_SB_SB_RKdSD_SD_SD_E_dSC_jLi1ELi1ELi4ELi512ELi2EEEvNS0_6detail10TensorInfoIT0_T2_EENSG_IT1_SI_EESI_T_,@"STO_CUDA_ENTRY STV_DEFAULT"
_ZN2at4cuda57_GLOBAL__N__cd6b329d_24_DistributionBernoulli_cu_7537a20d21kernelPointwiseApply2IZNS_6native9templates4cuda28bernoulli_tensor_cuda_kernelIddEEvRKNS_10TensorBaseES9_NS_15PhiloxCudaStateEEUliRdSB_SB_SB_RKdSD_SD_SD_E_dSC_jLi1ELi1ELi4ELi512ELi2EEEvNS0_6detail10TensorInfoIT0_T2_EENSG_IT1_SI_EESI_T_:
        /* <DEDUP_REMOVED lines=20> */
.L_x_9990:
        /* <DEDUP_REMOVED lines=22> */
[----:B------:R-:W-:Y:S02]  /*02a0*/  LOP3.LUT R8, R7, R3, RZ, 0x3c, !PT ;  /* 0x0000000307087212 */ /* 0x000fe400078e3cff */
[----:B------:R-:W-:Y:S01]  /*02b0*/  LOP3.LUT R6, R19, R5, R2, 0x96, !PT ;  /* 0x0000000513067212 */ /* 0x000fe200078e9602 */
[----:B------:R-:W-:Y:S01]  /*02c0*/  IMAD.WIDE.U32 R4, R4, -0x2daee0ad, RZ ;  /* 0xd2511f5304047825 */ /* 0x000fe200078e00ff */
[----:B------:R-:W-:-:S03]  /*02d0*/  IADD3 R17, PT, PT, R3, -0x4498517b, RZ ;  /* 0xbb67ae8503117810 */ /* 0x000fc60007ffe0ff */
[----:B------:R-:W-:Y:S02]  /*02e0*/  VIADD R15, R2, 0x9e3779b9 ;  /* 0x9e3779b9020f7836 */ /* 0x000fe40000000000 */
[----:B------:R-:W-:-:S04]  /*02f0*/  IMAD.WIDE.U32 R10, R10, -0x326172a9, RZ ;  /* 0xcd9e8d570a0a7825 */ /* 0x000fc800078e00ff */
[----:B------:R-:W-:Y:S01]  /*0300*/  IMAD.WIDE.U32 R8, R8, -0x326172a9, RZ ;  /* 0xcd9e8d5708087825 */ /* 0x000fe200078e00ff */
[----:B------:R-:W-:-:S03]  /*0310*/  LOP3.LUT R14, R15, R18, R11, 0x96, !PT ;  /* 0x000000120f0e7212 */ /* 0x000fc600078e960b */
[----:B------:R-:W-:Y:S01]  /*0320*/  VIADD R13, R12, 0xd2511f53 ;  /* 0xd2511f530c0d7836 */ /* 0x000fe20000000000 */
[----:B------:R-:W-:Y:S01]  /*0330*/  LOP3.LUT R12, R17, R12, R5, 0x96, !PT ;  /* 0x0000000c110c7212 */ /* 0x000fe200078e9605 */
        /* <DEDUP_REMOVED lines=51> */
[----:B------:R-:W-:Y:S02]  /*0670*/  LOP3.LUT R6, R9, R10, R17, 0x96, !PT ;  /* 0x0000000a09067212 */ /* 0x000fe400078e9611 */
[----:B------:R-:W-:Y:S01]  /*0680*/  IADD3 R11, PT, PT, R2, 0x5384540f, RZ ;  /* 0x5384540f020b7810 */ /* 0x000fe20007ffe0ff */
[----:B------:R-:W-:Y:S01]  /*0690*/  IMAD.WIDE.U32 R22, R22, -0x326172a9, RZ ;  /* 0xcd9e8d5716167825 */ /* 0x000fe200078e00ff */
[----:B------:R-:W-:-:S03]  /*06a0*/  LOP3.LUT R8, R7, R8, R21, 0x96, !PT ;  /* 0x0000000807087212 */ /* 0x000fc600078e9615 */
        /* <DEDUP_REMOVED lines=42> */
[----:B------:R-:W-:-:S02]  /*0950*/  ISETP.GT.AND P0, PT, R11, 0x2, PT ;  /* 0x000000020b00780c */ /* 0x000fc40003f04270 */
[----:B------:R-:W-:Y:S01]  /*0960*/  ISETP.GT.AND P1, PT, R11, 0x3, PT ;  /* 0x000000030b00780c */ /* 0x000fe20003f24270 */
[C---:B------:R-:W-:Y:S01]  /*0970*/  VIADD R0, R13.reuse, UR45 ;  /* 0x0000002d0d007c36 */ /* 0x040fe20008000000 */
[----:B------:R-:W-:Y:S02]  /*0980*/  ISETP.GE.U32.AND P3, PT, R28, UR39, PT ;  /* 0x000000271c007c0c */ /* 0x000fe4000bf66070 */
[C---:B------:R-:W-:Y:S02]  /*0990*/  IADD3 R34, PT, PT, R2.reuse, UR44, RZ ;  /* 0x0000002c02227c10 */ /* 0x040fe4000fffe0ff */
[----:B------:R-:W-:Y:S02]  /*09a0*/  SEL R22, R2, RZ, P0 ;  /* 0x000000ff02167207 */ /* 0x000fe40000000000 */
[----:B------:R-:W-:Y:S02]  /*09b0*/  P2R R32, PR, RZ, 0x8 ;  /* 0x00000008ff207803 */ /* 0x000fe40000000000 */
[----:B------:R-:W-:-:S02]  /*09c0*/  SEL R2, R13, RZ, P0 ;  /* 0x000000ff0d027207 */ /* 0x000fc40000000000 */
[----:B------:R-:W-:Y:S02]  /*09d0*/  SEL R34, R34, RZ, P1 ;  /* 0x000000ff22227207 */ /* 0x000fe40000800000 */
[----:B------:R-:W-:Y:S01]  /*09e0*/  SEL R0, R0, RZ, P1 ;  /* 0x000000ff00007207 */ /* 0x000fe20000800000 */
[----:B------:R-:W-:Y:S06]  /*09f0*/  @P2 BRA `(.L_x_9970) ;  /* 0x0000000000242947 */ /* 0x000fec0003800000 */
[----:B------:R-:W-:Y:S01]  /*0a00*/  ISETP.NE.AND P0, PT, R15, RZ, PT ;  /* 0x000000ff0f00720c */ /* 0x000fe20003f05270 */
[----:B------:R-:W-:Y:S02]  /*0a10*/  IMAD.MOV.U32 R7, RZ, RZ, R3 ;  /* 0x000000ffff077224 */ /* 0x000fe400078e0003 */
[----:B------:R-:W-:-:S10]  /*0a20*/  IMAD.MOV.U32 R10, RZ, RZ, R8 ;  /* 0x000000ffff0a7224 */ /* 0x000fd400078e0008 */
[----:B------:R-:W-:Y:S05]  /*0a30*/  @!P0 BRA `(.L_x_9971) ;  /* 0x0000000000348947 */ /* 0x000fea0003800000 */
[----:B------:R-:W-:Y:S01]  /*0a40*/  MOV R12, R6 ;  /* 0x00000006000c7202 */ /* 0x000fe20000000f00 */
[----:B------:R-:W-:Y:S02]  /*0a50*/  IMAD.MOV.U32 R7, RZ, RZ, R8 ;  /* 0x000000ffff077224 */ /* 0x000fe400078e0008 */
[----:B------:R-:W-:Y:S02]  /*0a60*/  IMAD.MOV.U32 R10, RZ, RZ, R14 ;  /* 0x000000ffff0a7224 */ /* 0x000fe400078e000e */
[----:B------:R-:W-:Y:S01]  /*0a70*/  IMAD.MOV.U32 R6, RZ, RZ, R3 ;  /* 0x000000ffff067224 */ /* 0x000fe200078e0003 */
[----:B------:R-:W-:Y:S06]  /*0a80*/  BRA `(.L_x_9971) ;  /* 0x0000000000207947 */ /* 0x000fec0003800000 */
.L_x_9970:
        /* <DEDUP_REMOVED lines=8> */
.L_x_9971:
        /* <DEDUP_REMOVED lines=19> */
.L_x_10472:
[----:B------:R-:W-:Y:S05]  /*0c40*/  BRX R2 -0xc50                                                                                                                                                                                                                                                                                                                                                                                                                                                                                (*"BRANCH_TARGETS .L_x_10473,.L_x_10474,.L_x_10475"*) ;  /* 0xfffffff002ec7949 */ /* 0x000fea000383ffff */
.L_x_9974:
        /* <DEDUP_REMOVED lines=30> */
.L_x_9980:
[----:B------:R0:W5:Y:S02]  /*0e30*/  LDG.E.64 R4, desc[UR36][R16.64] ;  /* 0x0000002410047981 */ /* 0x000164000c1e1b00 */
.L_x_9979:
[----:B------:R-:W-:Y:S05]  /*0e40*/  BSYNC.RECONVERGENT B6 ;  /* 0x0000000000067941 */ /* 0x000fea0003800200 */
.L_x_9978:
        /* <DEDUP_REMOVED lines=8> */
.L_x_9976:
[----:B------:R-:W-:Y:S05]  /*0ed0*/  BSYNC.RELIABLE B7 ;  /* 0x0000000000077941 */ /* 0x000fea0003800100 */
.L_x_9975:
        /* <DEDUP_REMOVED lines=8> */
[----:B------:R-:W1:Y:S01]  /*0f60*/  LDCU.64 UR4, c[0x4][0x188] ;  /* 0x01003100ff0477ac */ /* 0x000e620008000a00 */
[----:B------:R-:W-:Y:S01]  /*0f70*/  IMAD.MOV.U32 R8, RZ, RZ, 0x275 ;  /* 0x00000275ff087424 */ /* 0x000fe200078e00ff */
[----:B------:R-:W-:Y:S01]  /*0f80*/  MOV R12, 0x1 ;  /* 0x00000001000c7802 */ /* 0x000fe20000000f00 */
[----:B------:R-:W-:Y:S01]  /*0f90*/  IMAD.MOV.U32 R13, RZ, RZ, RZ ;  /* 0x000000ffff0d7224 */ /* 0x000fe200078e00ff */
[----:B------:R-:W0:Y:S01]  /*0fa0*/  LDCU.64 UR6, c[0x4][0x178] ;  /* 0x01002f00ff0677ac */ /* 0x000e220008000a00 */
[----:B------:R-:W2:Y:S01]  /*0fb0*/  LDC.64 R2, c[0x4][R2] ;  /* 0x0100000002027b82 */ /* 0x000ea20000000a00 */
[----:B------:R-:W3:Y:S01]  /*0fc0*/  LDCU.64 UR8, c[0x4][0x40] ;  /* 0x01000800ff0877ac */ /* 0x000ee20008000a00 */
[----:B-1----:R-:W-:Y:S02]  /*0fd0*/  IMAD.U32 R4, RZ, RZ, UR4 ;  /* 0x00000004ff047e24 */ /* 0x002fe4000f8e00ff */
[----:B------:R-:W-:Y:S01]  /*0fe0*/  IMAD.U32 R5, RZ, RZ, UR5 ;  /* 0x00000005ff057e24 */ /* 0x000fe2000f8e00ff */
[----:B0-----:R-:W-:Y:S01]  /*0ff0*/  MOV R6, UR6 ;  /* 0x0000000600067c02 */ /* 0x001fe20008000f00 */
[----:B------:R-:W-:-:S02]  /*1000*/  IMAD.U32 R7, RZ, RZ, UR7 ;  /* 0x00000007ff077e24 */ /* 0x000fc4000f8e00ff */
[----:B---3--:R-:W-:Y:S02]  /*1010*/  IMAD.U32 R10, RZ, RZ, UR8 ;  /* 0x00000008ff0a7e24 */ /* 0x008fe4000f8e00ff */
[----:B------:R-:W-:-:S07]  /*1020*/  IMAD.U32 R11, RZ, RZ, UR9 ;  /* 0x00000009ff0b7e24 */ /* 0x000fce000f8e00ff */
[----:B------:R-:W-:-:S07]  /*1030*/  LEPC R20, `(.L_x_9983) ;  /* 0x000000001014794e */ /* 0x000fce0000000000 */
[----:B--2---:R-:W-:Y:S05]  /*1040*/  CALL.ABS.NOINC R2 ;  /* 0x0000000002007343 */ /* 0x004fea0003c00000 */
.L_x_9983:
[----:B------:R0:W5:Y:S02]  /*1050*/  LDG.E.64 R2, desc[UR36][R16.64] ;  /* 0x0000002410027981 */ /* 0x000164000c1e1b00 */
.L_x_9982:
[----:B------:R-:W-:Y:S05]  /*1060*/  BSYNC.RECONVERGENT B6 ;  /* 0x0000000000067941 */ /* 0x000fea0003800200 */
.L_x_9981:
[----:B------:R-:W-:-:S04]  /*1070*/  FMUL.FTZ R31, R31, 1 ;  /* 0x3f8000001f1f7820 */ /* 0x000fc80000410000 */
[----:B-1----:R-:W1:Y:S02]  /*1080*/  F2F.F64.F32 R4, R31 ;  /* 0x0000001f00047310 */ /* 0x002e640000201800 */
[----:B-1---5:R-:W-:Y:S01]  /*1090*/  DSETP.GE.AND P0, PT, R2, R4, PT ;  /* 0x000000040200722a */ /* 0x022fe20003f06000 */
[----:B------:R-:W-:Y:S01]  /*10a0*/  LEA R4, P1, R22, UR42, 0x3 ;  /* 0x0000002a16047c11 */ /* 0x000fe2000f8218ff */
[----:B------:R-:W-:-:S03]  /*10b0*/  IMAD.MOV.U32 R2, RZ, RZ, RZ ;  /* 0x000000ffff027224 */ /* 0x000fc600078e00ff */
[----:B------:R-:W-:Y:S02]  /*10c0*/  LEA.HI.X R5, R22, UR43, RZ, 0x3, P1 ;  /* 0x0000002b16057c11 */ /* 0x000fe400088f1cff */
[----:B------:R-:W-:-:S05]  /*10d0*/  FSEL R3, RZ, 1.875, !P0 ;  /* 0x3ff00000ff037808 */ /* 0x000fca0004000000 */
[----:B------:R1:W-:Y:S02]  /*10e0*/  STG.E.64 desc[UR36][R4.64], R2 ;  /* 0x0000000204007986 */ /* 0x0003e4000c101b24 */
.L_x_10474:
        /* <DEDUP_REMOVED lines=23> */
.L_x_9986:
[----:B------:R0:W5:Y:S02]  /*1260*/  LDG.E.64 R2, desc[UR36][R16.64] ;  /* 0x0000002410027981 */ /* 0x000164000c1e1b00 */
.L_x_9985:
[----:B------:R-:W-:Y:S05]  /*1270*/  BSYNC.RECONVERGENT B6 ;  /* 0x0000000000067941 */ /* 0x000fea0003800200 */
.L_x_9984:
        /* <DEDUP_REMOVED lines=8> */
.L_x_10473:
[----:B------:R-:W-:Y:S05]  /*1300*/  BSYNC.RELIABLE B8 ;  /* 0x0000000000087941 */ /* 0x000fea0003800100 */
.L_x_9973:
        /* <DEDUP_REMOVED lines=23> */
.L_x_9989:
[----:B------:R0:W5:Y:S02]  /*1480*/  LDG.E.64 R2, desc[UR36][R16.64] ;  /* 0x0000002410027981 */ /* 0x000164000c1e1b00 */
.L_x_9988:
[----:B------:R-:W-:Y:S05]  /*1490*/  BSYNC.RECONVERGENT B6 ;  /* 0x0000000000067941 */ /* 0x000fea0003800200 */
.L_x_9987:
[----:B------:R-:W-:-:S04]  /*14a0*/  FMUL.FTZ R29, R29, 1 ;  /* 0x3f8000001d1d7820 */ /* 0x000fc80000410000 */
[----:B------:R-:W1:Y:S02]  /*14b0*/  F2F.F64.F32 R4, R29 ;  /* 0x0000001d00047310 */ /* 0x000e640000201800 */
[----:B-1---5:R-:W-:Y:S01]  /*14c0*/  DSETP.GE.AND P0, PT, R2, R4, PT ;  /* 0x000000040200722a */ /* 0x022fe20003f06000 */
[----:B------:R-:W-:Y:S01]  /*14d0*/  LEA R4, P1, R26, UR42, 0x3 ;  /* 0x0000002a1a047c11 */ /* 0x000fe2000f8218ff */
[----:B------:R-:W-:-:S03]  /*14e0*/  IMAD.MOV.U32 R2, RZ, RZ, RZ ;  /* 0x000000ffff027224 */ /* 0x000fc600078e00ff */
[----:B------:R-:W-:Y:S02]  /*14f0*/  LEA.HI.X R5, R26, UR43, RZ, 0x3, P1 ;  /* 0x0000002b1a057c11 */ /* 0x000fe400088f1cff */
[----:B------:R-:W-:-:S05]  /*1500*/  FSEL R3, RZ, 1.875, !P0 ;  /* 0x3ff00000ff037808 */ /* 0x000fca0004000000 */
[----:B------:R1:W-:Y:S01]  /*1510*/  STG.E.64 desc[UR36][R4.64], R2 ;  /* 0x0000000204007986 */ /* 0x0003e2000c101b24 */
[----:B------:R-:W-:Y:S05]  /*1520*/  BRA `(.L_x_9977) ;  /* 0x0000000000047947 */ /* 0x000fea0003800000 */
.L_x_10475:
[----:B------:R-:W-:Y:S05]  /*1530*/  BREAK.RELIABLE B8 ;  /* 0x0000000000087942 */ /* 0x000fea0003800100 */
.L_x_9977:
[----:B------:R-:W-:Y:S05]  /*1540*/  BSYNC.RECONVERGENT B9 ;  /* 0x0000000000097941 */ /* 0x000fea0003800200 */
.L_x_9972:
[----:B------:R-:W-:-:S13]  /*1550*/  ISETP.NE.AND P0, PT, R32, RZ, PT ;  /* 0x000000ff2000720c */ /* 0x000fda0003f05270 */
[----:B------:R-:W-:Y:S05]  /*1560*/  @!P0 BRA `(.L_x_9990) ;  /* 0xffffffe800f48947 */ /* 0x000fea000383ffff */
[----:B------:R-:W-:Y:S05]  /*1570*/  EXIT ;  /* 0x000000000000794d */ /* 0x000fea0003800000 */
.L_x_9991:
        /* <DEDUP_REMOVED lines=16> */
.L_x_10687:


//--------------------- .nv.global.init           --------------------------
	.section	.nv.global.init,"aw",@progbits
	.align	4
.nv.global.init:
	.type		mrg32k3aM1SubSeq,@object
	.size		mrg32k3aM1SubSeq,(mrg32k3aM2SubSeq - mrg32k3aM1SubSeq)
mrg32k3aM1SubSeq:
        /*0000*/ 	.byte	0x0b, 0xcc, 0xee, 0x04, 0x73, 0x29, 0x8b, 0x6f, 0xf6, 0x53, 0x03, 0xf6, 0x23, 0xf6, 0xea, 0xda
        /* <DEDUP_REMOVED lines=125> */
	.type		mrg32k3aM2SubSeq,@object
	.size		mrg32k3aM2SubSeq,(mrg32k3aM1 - mrg32k3aM2SubSeq)
mrg32k3aM2SubSeq:
        /* <DEDUP_REMOVED lines=126> */
	.type		mrg32k3aM1,@object
	.size		mrg32k3aM1,(mrg32k3aM1Seq - mrg32k3aM1)
mrg32k3aM1:
        /* <DEDUP_REMOVED lines=144> */
	.type		mrg32k3aM1Seq,@object
	.size		mrg32k3aM1Seq,(mrg32k3aM2 - mrg32k3aM1Seq)
mrg32k3aM1Seq:
        /* <DEDUP_REMOVED lines=144> */
	.type		mrg32k3aM2,@object
	.size		mrg32k3aM2,(mrg32k3aM2Seq - mrg32k3aM2)
mrg32k3aM2:
        /* <DEDUP_REMOVED lines=144> */
	.type		mrg32k3aM2Seq,@object
	.size		mrg32k3aM2Seq,(precalc_xorwow_matrix - mrg32k3aM2Seq)
mrg32k3aM2Seq:
        /* <DEDUP_REMOVED lines=144> */
	.type		precalc_xorwow_matrix,@object
	.size		precalc_xorwow_matrix,(precalc_xorwow_offset_matrix - precalc_xorwow_matrix)
precalc_xorwow_matrix:
        /* <DEDUP_REMOVED lines=6400> */
	.type		precalc_xorwow_offset_matrix,@object
	.size		precalc_xorwow_offset_matrix,(__unnamed_11 - precalc_xorwow_offset_matrix)
precalc_xorwow_offset_matrix:
        /* <DEDUP_REMOVED lines=6400> */
	.type		__unnamed_11,@object
	.size		__unnamed_11,(__unnamed_3 - __unnamed_11)
__unnamed_11:
        /*353c0*/ 	.byte	0x6f, 0x70, 0x65, 0x72, 0x61, 0x74, 0x6f, 0x72, 0x28, 0x29, 0x00
	.type		__unnamed_3,@object
	.size		__unnamed_3,(__unnamed_7 - __unnamed_3)
__unnamed_3:
        /*353cb*/ 	.byte	0x6f, 0x70, 0x65, 0x72, 0x61, 0x74, 0x6f, 0x72, 0x28, 0x29, 0x00
	.type		__unnamed_7,@object
	.size		__unnamed_7,(__unnamed_9 - __unnamed_7)
__unnamed_7:
        /*353d6*/ 	.byte	0x6f, 0x70, 0x65, 0x72, 0x61, 0x74, 0x6f, 0x72, 0x28, 0x29, 0x00
	.type		__unnamed_9,@object
	.size		__unnamed_9,(__unnamed_1 - __unnamed_9)
__unnamed_9:
        /*353e1*/ 	.byte	0x6f, 0x70, 0x65, 0x72, 0x61, 0x74, 0x6f, 0x72, 0x28, 0x29, 0x00
	.type		__unnamed_1,@object
	.size		__unnamed_1,(__unnamed_5 - __unnamed_1)
__unnamed_1:
        /*353ec*/ 	.byte	0x6f, 0x70, 0x65, 0x72, 0x61, 0x74, 0x6f, 0x72, 0x28, 0x29, 0x00
	.type		__unnamed_5,@object
	.size		__unnamed_5,(__unnamed_4 - __unnamed_5)
__unnamed_5:
        /*353f7*/ 	.byte	0x6f, 0x70, 0x65, 0x72, 0x61, 0x74, 0x6f, 0x72, 0x28, 0x29, 0x00
	.type		__unnamed_4,@object
	.size		__unnamed_4,(__unnamed_8 - __unnamed_4)
__unnamed_4:
        /*35402*/ 	.byte	0x6f, 0x70, 0x65, 0x72, 0x61, 0x74, 0x6f, 0x72, 0x28, 0x29, 0x00
	.type		__unnamed_8,@object
	.size		__unnamed_8,(__unnamed_10 - __unnamed_8)
__unnamed_8:
        /*3540d*/ 	.byte	0x6f, 0x70, 0x65, 0x72, 0x61, 0x74, 0x6f, 0x72, 0x28, 0x29, 0x00
	.type		__unnamed_10,@object
	.size		__unnamed_10,(__unnamed_2 - __unnamed_10)
__unnamed_10:
        /*35418*/ 	.byte	0x6f, 0x70, 0x65, 0x72, 0x61, 0x74, 0x6f, 0x72, 0x28, 0x29, 0x00
	.type		__unnamed_2,@object
	.size		__unnamed_2,(__unnamed_6 - __unnamed_2)
__unnamed_2:
        /*35423*/ 	.byte	0x6f, 0x70, 0x65, 0x72, 0x61, 0x74, 0x6f, 0x72, 0x28, 0x29, 0x00
	.type		__unnamed_6,@object
	.size		__unnamed_6,($str$7 - __unnamed_6)
__unnamed_6:
        /*3542e*/ 	.byte	0x6f, 0x70, 0x65, 0x72, 0x61, 0x74, 0x6f, 0x72, 0x28, 0x29, 0x00
	.type		$str$7,@object
	.size		$str$7,($str$5 - $str$7)
$str$7:
        /*35439*/ 	.byte	0x30, 0x20, 0x3c, 0x3d, 0x20, 0x70, 0x32, 0x20, 0x26, 0x26, 0x20, 0x70, 0x32, 0x20, 0x3c, 0x3d
        /*35449*/ 	.byte	0x20, 0x31, 0x00
	.type		$str$5,@object
	.size		$str$5,($str$8 - $str$5)
$str$5:
        /*3544c*/ 	.byte	0x30, 0x20, 0x3c, 0x3d, 0x20, 0x70, 0x34, 0x20, 0x26, 0x26, 0x20, 0x70, 0x34, 0x20, 0x3c, 0x3d
        /*3545c*/ 	.byte	0x20, 0x31, 0x00
	.type		$str$8,@object
	.size		$str$8,($str$6 - $str$8)
$str$8:
        /*3545f*/ 	.byte	0x30, 0x20, 0x3c, 0x3d, 0x20, 0x70, 0x31, 0x20, 0x26, 0x26, 0x20, 0x70, 0x31, 0x20, 0x3c, 0x3d
        /*3546f*/ 	.byte	0x20, 0x31, 0x00
	.type		$str$6,@object
	.size		$str$6,($str$1 - $str$6)
$str$6:
        /*35472*/ 	.byte	0x30, 0x20, 0x3c, 0x3d, 0x20, 0x70, 0x33, 0x20, 0x26, 0x26, 0x20, 0x70, 0x33, 0x20, 0x3c, 0x3d
        /*35482*/ 	.byte	0x20, 0x31, 0x00
	.type		$str$1,@object
	.size		$str$1,(.L_48 - $str$1)
$str$1:
        /*35485*/ 	.byte	0x2f, 0x72, 0x6f, 0x6f, 0x74, 0x2f, 0x2e, 0x70, 0x79, 0x65, 0x6e, 0x76, 0x2f, 0x76, 0x65, 0x72
        /*35495*/ 	.byte	0x73, 0x69, 0x6f, 0x6e, 0x73, 0x2f, 0x33, 0x2e, 0x31, 0x33, 0x2e, 0x31, 0x32, 0x2f, 0x6c, 0x69
        /*354a5*/ 	.byte	0x62, 0x2f, 0x70, 0x79, 0x74, 0x68, 0x6f, 0x6e, 0x33, 0x2e, 0x31, 0x33, 0x2f, 0x73, 0x69, 0x74
        /*354b5*/ 	.byte	0x65, 0x2d, 0x70, 0x61, 0x63, 0x6b, 0x61, 0x67, 0x65, 0x73, 0x2f, 0x74, 0x6f, 0x72, 0x63, 0x68
        /*354c5*/ 	.byte	0x2f, 0x69, 0x6e, 0x63, 0x6c, 0x75, 0x64, 0x65, 0x2f, 0x41, 0x54, 0x65, 0x6e, 0x2f, 0x6e, 0x61
        /*354d5*/ 	.byte	0x74, 0x69, 0x76, 0x65, 0x2f, 0x63, 0x75, 0x64, 0x61, 0x2f, 0x44, 0x69, 0x73, 0x74, 0x72, 0x69
        /*354e5*/ 	.byte	0x62, 0x75, 0x74, 0x69, 0x6f, 0x6e, 0x54, 0x65, 0x6d, 0x70, 0x6c, 0x61, 0x74, 0x65, 0x73, 0x2e
        /*354f5*/ 	.byte	0x68, 0x00
.L_48:


//--------------------- .nv.shared.reserved.0     --------------------------
	.section	.nv.shared.reserved.0,"aw",@nobits
	.weak		__nv_reservedSMEM_offset_0_alias
	.size		__nv_reservedSMEM_offset_0_alias, 0, 64
	.other		__nv_reservedSMEM_offset_0_alias,@"STO_CUDA_RESERVED_SHARED STV_DEFAULT"
__nv_reservedSMEM_offset_0_alias:
	.zero		0
	.zero		64


//--------------------- .nv.global                --------------------------
	.section	.nv.global,"aw",@nobits
.nv.global:
	.type		_ZN55_INTERNAL_cd6b329d_24_DistributionBernoulli_cu_7537a20d4cuda3std3__48in_placeE,@object
	.size		_ZN55_INTERNAL_cd6b329d_24_DistributionBernoulli_cu_7537a20d4cuda3std3__48in_placeE,(_ZN55_INTERNAL_cd6b329d_24_DistributionBernoulli_cu_7537a20d4cuda3std6ranges3__45__cpo8distanceE - _ZN55_INTERNAL_cd6b329d_24_DistributionBernoulli_cu_7537a20d4cuda3std3__48in_placeE)
_ZN55_INTERNAL_cd6b329d_24_DistributionBernoulli_cu_7537a20d4cuda3std3__48in_placeE:
	.zero		1
	.type		_ZN55_INTERNAL_cd6b329d_24_DistributionBernoulli_cu_7537a20d4cuda3std6ranges3__45__cpo8distanceE,@object
	.size		_ZN55_INTERNAL_cd6b329d_24_DistributionBernoulli_cu_7537a20d4cuda3std6ranges3__45__cpo8distanceE,(_ZN55_INTERNAL_cd6b329d_24_DistributionBernoulli_cu_7537a20d4cuda3std3__45__cpo6cbeginE - _ZN55_INTERNAL_cd6b329d_24_DistributionBernoulli_cu_7537a20d4cuda3std6ranges3__45__cpo8distanceE)
_ZN55_INTERNAL_cd6b329d_24_DistributionBernoulli_cu_7537a20d4cuda3std6ranges3__45__cpo8distanceE:
	.zero		1
	.type		_ZN55_INTERNAL_cd6b329d_24_DistributionBernoulli_cu_7537a20d4cuda3std3__45__cpo6cbeginE,@object
	.size		_ZN55_INTERNAL_cd6b329d_24_DistributionBernoulli_cu_7537a20d4cuda3std3__45__cpo6cbeginE,(_ZN55_INTERNAL_cd6b329d_24_DistributionBernoulli_cu_7537a20d4cuda3std6ranges3__45__cpo7advanceE - _ZN55_INTERNAL_cd6b329d_24_DistributionBernoulli_cu_7537a20d4cuda3std3__45__cpo6cbeginE)
_ZN55_INTERNAL_cd6b329d_24_DistributionBernoulli_cu_7537a20d4cuda3std3__45__cpo6cbeginE:
	.zero		1
	.type		_ZN55_INTERNAL_cd6b329d_24_DistributionBernoulli_cu_7537a20d4cuda3std6ranges3__45__cpo7advanceE,@object
	.size		_ZN55_INTERNAL_cd6b329d_24_DistributionBernoulli_cu_7537a20d4cuda3std6ranges3__45__cpo7advanceE,(_ZN55_INTERNAL_cd6b329d_24_DistributionBernoulli_cu_7537a20d4cuda3std3__45__cpo7crbeginE - _ZN55_INTERNAL_cd6b329d_24_DistributionBernoulli_cu_7537a20d4cuda3std6ranges3__45__cpo7advanceE)
_ZN55_INTERNAL_cd6b329d_24_DistributionBernoulli_cu_7537a20d4cuda3std6ranges3__45__cpo7advanceE:
	.zero		1
	.type		_ZN55_INTERNAL_cd6b329d_24_DistributionBernoulli_cu_7537a20d4cuda3std3__45__cpo7crbeginE,@object
	.size		_ZN55_INTERNAL_cd6b329d_24_DistributionBernoulli_cu_7537a20d4cuda3std3__45__cpo7crbeginE,(_ZN55_INTERNAL_cd6b329d_24_DistributionBernoulli_cu_7537a20d4cuda3std6ranges3__45__cpo4dataE - _ZN55_INTERNAL_cd6b329d_24_DistributionBernoulli_cu_7537a20d4cuda3std3__45__cpo7crbeginE)
_ZN55_INTERNAL_cd6b329d_24_DistributionBernoulli_cu_7537a20d4cuda3std3__45__cpo7crbeginE:
	.zero		1
	.type		_ZN55_INTERNAL_cd6b329d_24_DistributionBernoulli_cu_7537a20d4cuda3std6ranges3__45__cpo4dataE,@object
	.size		_ZN55_INTERNAL_cd6b329d_24_DistributionBernoulli_cu_7537a20d4cuda3std6ranges3__45__cpo4dataE,(_ZN55_INTERNAL_cd6b329d_24_DistributionBernoulli_cu_7537a20d4cuda3std6ranges3__45__cpo5beginE - _ZN55_INTERNAL_cd6b329d_24_DistributionBernoulli_cu_7537a20d4cuda3std6ranges3__45__cpo4dataE)
_ZN55_INTERNAL_cd6b329d_24_DistributionBernoulli_cu_7537a20d4cuda3std6ranges3__45__cpo4dataE:
	.zero		1
	.type		_ZN55_INTERNAL_cd6b329d_24_DistributionBernoulli_cu_7537a20d4cuda3std6ranges3__45__cpo5beginE,@object
	.size		_ZN55_INTERNAL_cd6b329d_24_DistributionBernoulli_cu_7537a20d4cuda3std6ranges3__45__cpo5beginE,(_ZN55_INTERNAL_cd6b329d_24_DistributionBernoulli_cu_7537a20d4cuda3std3__457_GLOBAL__N__cd6b329d_24_DistributionBernoulli_cu_7537a20d6ignoreE - _ZN55_INTERNAL_cd6b329d_24_DistributionBernoulli_cu_7537a20d4cuda3std6ranges3__45__cpo5beginE)
_ZN55_INTERNAL_cd6b329d_24_DistributionBernoulli_cu_7537a20d4cuda3std6ranges3__45__cpo5beginE:
	.zero		1
	.type		_ZN55_INTERNAL_cd6b329d_24_DistributionBernoulli_cu_7537a20d4cuda3std3__457_GLOBAL__N__cd6b329d_24_DistributionBernoulli_cu_7537a20d6ignoreE,@object
	.size		_ZN55_INTERNAL_cd6b329d_24_DistributionBernoulli_cu_7537a20d4cuda3std3__457_GLOBAL__N__cd6b329d_24_DistributionBernoulli_cu_7537a20d6ignoreE,(_ZN55_INTERNAL_cd6b329d_24_DistributionBernoulli_cu_7537a20d4cuda3std6ranges3__45__cpo4sizeE - _ZN55_INTERNAL_cd6b329d_24_DistributionBernoulli_cu_7537a20d4cuda3std3__457_GLOBAL__N__cd6b329d_24_DistributionBernoulli_cu_7537a20d6ignoreE)
_ZN55_INTERNAL_cd6b329d_24_DistributionBernoulli_cu_7537a20d4cuda3std3__457_GLOBAL__N__cd6b329d_24_DistributionBernoulli_cu_7537a20d6ignoreE:
	.zero		1
	.type		_ZN55_INTERNAL_cd6b329d_24_DistributionBernoulli_cu_7537a20d4cuda3std6ranges3__45__cpo4sizeE,@object
	.size		_ZN55_INTERNAL_cd6b329d_24_DistributionBernoulli_cu_7537a20d4cuda3std6ranges3__45__cpo4sizeE,(_ZN55_INTERNAL_cd6b329d_24_DistributionBernoulli_cu_7537a20d4cuda3std3__45__cpo5beginE - _ZN55_INTERNAL_cd6b329d_24_DistributionBernoulli_cu_7537a20d4cuda3std6ranges3__45__cpo4sizeE)
_ZN55_INTERNAL_cd6b329d_24_DistributionBernoulli_cu_7537a20d4cuda3std6ranges3__45__cpo4sizeE:
	.zero		1
	.type		_ZN55_INTERNAL_cd6b329d_24_DistributionBernoulli_cu_7537a20d4cuda3std3__45__cpo5beginE,@object
	.size		_ZN55_INTERNAL_cd6b329d_24_DistributionBernoulli_cu_7537a20d4cuda3std3__45__cpo5beginE,(_ZN55_INTERNAL_cd6b329d_24_DistributionBernoulli_cu_7537a20d4cuda3std6ranges3__45__cpo6cbeginE - _ZN55_INTERNAL_cd6b329d_24_DistributionBernoulli_cu_7537a20d4cuda3std3__45__cpo5beginE)
_ZN55_INTERNAL_cd6b329d_24_DistributionBernoulli_cu_7537a20d4cuda3std3__45__cpo5beginE:
	.zero		1
	.type		_ZN55_INTERNAL_cd6b329d_24_DistributionBernoulli_cu_7537a20d4cuda3std6ranges3__45__cpo6cbeginE,@object
	.size		_ZN55_INTERNAL_cd6b329d_24_DistributionBernoulli_cu_7537a20d4cuda3std6ranges3__45__cpo6cbeginE,(_ZN55_INTERNAL_cd6b329d_24_DistributionBernoulli_cu_7537a20d4cuda3std3__45__cpo6rbeginE - _ZN55_INTERNAL_cd6b329d_24_DistributionBernoulli_cu_7537a20d4cuda3std6ranges3__45__cpo6cbeginE)
_ZN55_INTERNAL_cd6b329d_24_DistributionBernoulli_cu_7537a20d4cuda3std6ranges3__45__cpo6cbeginE:
	.zero		1
	.type		_ZN55_INTERNAL_cd6b329d_24_DistributionBernoulli_cu_7537a20d4cuda3std3__45__cpo6rbeginE,@object
	.size		_ZN55_INTERNAL_cd6b329d_24_DistributionBernoulli_cu_7537a20d4cuda3std3__45__cpo6rbeginE,(_ZN55_INTERNAL_cd6b329d_24_DistributionBernoulli_cu_7537a20d4cuda3std6ranges3__45__cpo4nextE - _ZN55_INTERNAL_cd6b329d_24_DistributionBernoulli_cu_7537a20d4cuda3std3__45__cpo6rbeginE)
_ZN55_INTERNAL_cd6b329d_24_DistributionBernoulli_cu_7537a20d4cuda3std3__45__cpo6rbeginE:
	.zero		1
	.type		_ZN55_INTERNAL_cd6b329d_24_DistributionBernoulli_cu_7537a20d4cuda3std6ranges3__45__cpo4nextE,@object
	.size		_ZN55_INTERNAL_cd6b329d_24_DistributionBernoulli_cu_7537a20d4cuda3std6ranges3__45__cpo4nextE,(_ZN55_INTERNAL_cd6b329d_24_DistributionBernoulli_cu_7537a20d4cuda3std6ranges3__45__cpo4swapE - _ZN55_INTERNAL_cd6b329d_24_DistributionBernoulli_cu_7537a20d4cuda3std6ranges3__45__cpo4nextE)
_ZN55_INTERNAL_cd6b329d_24_DistributionBernoulli_cu_7537a20d4cuda3std6ranges3__45__cpo4nextE:
	.zero		1
	.type		_ZN55_INTERNAL_cd6b329d_24_DistributionBernoulli_cu_7537a20d4cuda3std6ranges3__45__cpo4swapE,@object
	.size		_ZN55_INTERNAL_cd6b329d_24_DistributionBernoulli_cu_7537a20d4cuda3std6ranges3__45__cpo4swapE,(_ZN55_INTERNAL_cd6b329d_24_DistributionBernoulli_cu_7537a20d4cuda3std3__420unreachable_sentinelE - _ZN55_INTERNAL_cd6b329d_24_DistributionBernoulli_cu_7537a20d4cuda3std6ranges3__45__cpo4swapE)
_ZN55_INTERNAL_cd6b329d_24_DistributionBernoulli_cu_7537a20d4cuda3std6ranges3__45__cpo4swapE:
	.zero		1
	.type		_ZN55_INTERNAL_cd6b329d_24_DistributionBernoulli_cu_7537a20d4cuda3std3__420unreachable_sentinelE,@object
	.size		_ZN55_INTERNAL_cd6b329d_24_DistributionBernoulli_cu_7537a20d4cuda3std3__420unreachable_sentinelE,(_ZN55_INTERNAL_cd6b329d_24_DistributionBernoulli_cu_7537a20d6thrust24THRUST_300001_SM_1000_NS6system6detail10sequential3seqE - _ZN55_INTERNAL_cd6b329d_24_DistributionBernoulli_cu_7537a20d4cuda3std3__420unreachable_sentinelE)
_ZN55_INTERNAL_cd6b329d_24_DistributionBernoulli_cu_7537a20d4cuda3std3__420unreachable_sentinelE:
	.zero		1
	.type		_ZN55_INTERNAL_cd6b329d_24_DistributionBernoulli_cu_7537a20d6thrust24THRUST_300001_SM_1000_NS6system6detail10sequential3seqE,@object
	.size		_ZN55_INTERNAL_cd6b329d_24_DistributionBernoulli_cu_7537a20d6thrust24THRUST_300001_SM_1000_NS6system6detail10sequential3seqE,(_ZN55_INTERNAL_cd6b329d_24_DistributionBernoulli_cu_7537a20d4cuda3std3__45__cpo4cendE - _ZN55_INTERNAL_cd6b329d_24_DistributionBernoulli_cu_7537a20d6thrust24THRUST_300001_SM_1000_NS6system6detail10sequential3seqE)
_ZN55_INTERNAL_cd6b329d_24_DistributionBernoulli_cu_7537a20d6thrust24THRUST_300001_SM_1000_NS6system6detail10sequential3seqE:
	.zero		1
	.type		_ZN55_INTERNAL_cd6b329d_24_DistributionBernoulli_cu_7537a20d4cuda3std3__45__cpo4cendE,@object
	.size		_ZN55_INTERNAL_cd6b329d_24_DistributionBernoulli_cu_7537a20d4cuda3std3__45__cpo4cendE,(_ZN55_INTERNAL_cd6b329d_24_DistributionBernoulli_cu_7537a20d4cuda3std6ranges3__45__cpo9iter_swapE - _ZN55_INTERNAL_cd6b329d_24_DistributionBernoulli_cu_7537a20d4cuda3std3__45__cpo4cendE)
_ZN55_INTERNAL_cd6b329d_24_DistributionBernoulli_cu_7537a20d4cuda3std3__45__cpo4cendE:
	.zero		1
	.type		_ZN55_INTERNAL_cd6b329d_24_DistributionBernoulli_cu_7537a20d4cuda3std6ranges3__45__cpo9iter_swapE,@object
	.size		_ZN55_INTERNAL_cd6b329d_24_DistributionBernoulli_cu_7537a20d4cuda3std6ranges3__45__cpo9iter_swapE,(_ZN55_INTERNAL_cd6b329d_24_DistributionBernoulli_cu_7537a20d4cuda3std3__45__cpo5crendE - _ZN55_INTERNAL_cd6b329d_24_DistributionBernoulli_cu_7537a20d4cuda3std6ranges3__45__cpo9iter_swapE)
_ZN55_INTERNAL_cd6b329d_24_DistributionBernoulli_cu_7537a20d4cuda3std6ranges3__45__cpo9iter_swapE:
	.zero		1
	.type		_ZN55_INTERNAL_cd6b329d_24_DistributionBernoulli_cu_7537a20d4cuda3std3__45__cpo5crendE,@object
	.size		_ZN55_INTERNAL_cd6b329d_24_DistributionBernoulli_cu_7537a20d4cuda3std3__45__cpo5crendE,(_ZN55_INTERNAL_cd6b329d_24_DistributionBernoulli_cu_7537a20d4cuda3std6ranges3__45__cpo5cdataE - _ZN55_INTERNAL_cd6b329d_24_DistributionBernoulli_cu_7537a20d4cuda3std3__45__cpo5crendE)
_ZN55_INTERNAL_cd6b329d_24_DistributionBernoulli_cu_7537a20d4cuda3std3__45__cpo5crendE:
	.zero		1
	.type		_ZN55_INTERNAL_cd6b329d_24_DistributionBernoulli_cu_7537a20d4cuda3std6ranges3__45__cpo5cdataE,@object
	.size		_ZN55_INTERNAL_cd6b329d_24_DistributionBernoulli_cu_7537a20d4cuda3std6ranges3__45__cpo5cdataE,(_ZN55_INTERNAL_cd6b329d_24_DistributionBernoulli_cu_7537a20d4cuda3std6ranges3__45__cpo3endE - _ZN55_INTERNAL_cd6b329d_24_DistributionBernoulli_cu_7537a20d4cuda3std6ranges3__45__cpo5cdataE)
_ZN55_INTERNAL_cd6b329d_24_DistributionBernoulli_cu_7537a20d4cuda3std6ranges3__45__cpo5cdataE:
	.zero		1
	.type		_ZN55_INTERNAL_cd6b329d_24_DistributionBernoulli_cu_7537a20d4cuda3std6ranges3__45__cpo3endE,@object
	.size		_ZN55_INTERNAL_cd6b329d_24_DistributionBernoulli_cu_7537a20d4cuda3std6ranges3__45__cpo3endE,(_ZN55_INTERNAL_cd6b329d_24_DistributionBernoulli_cu_7537a20d4cuda3std3__419piecewise_constructE - _ZN55_INTERNAL_cd6b329d_24_DistributionBernoulli_cu_7537a20d4cuda3std6ranges3__45__cpo3endE)
_ZN55_INTERNAL_cd6b329d_24_DistributionBernoulli_cu_7537a20d4cuda3std6ranges3__45__cpo3endE:
	.zero		1
	.type		_ZN55_INTERNAL_cd6b329d_24_DistributionBernoulli_cu_7537a20d4cuda3std3__419piecewise_constructE,@object
	.size		_ZN55_INTERNAL_cd6b329d_24_DistributionBernoulli_cu_7537a20d4cuda3std3__419piecewise_constructE,(_ZN55_INTERNAL_cd6b329d_24_DistributionBernoulli_cu_7537a20d4cuda3std6ranges3__45__cpo5ssizeE - _ZN55_INTERNAL_cd6b329d_24_DistributionBernoulli_cu_7537a20d4cuda3std3__419piecewise_constructE)
_ZN55_INTERNAL_cd6b329d_24_DistributionBernoulli_cu_7537a20d4cuda3std3__419piecewise_constructE:
	.zero		1
	.type		_ZN55_INTERNAL_cd6b329d_24_DistributionBernoulli_cu_7537a20d4cuda3std6ranges3__45__cpo5ssizeE,@object
	.size		_ZN55_INTERNAL_cd6b329d_24_DistributionBernoulli_cu_7537a20d4cuda3std6ranges3__45__cpo5ssizeE,(_ZN55_INTERNAL_cd6b329d_24_DistributionBernoulli_cu_7537a20d4cuda3std3__45__cpo3endE - _ZN55_INTERNAL_cd6b329d_24_DistributionBernoulli_cu_7537a20d4cuda3std6ranges3__45__cpo5ssizeE)
_ZN55_INTERNAL_cd6b329d_24_DistributionBernoulli_cu_7537a20d4cuda3std6ranges3__45__cpo5ssizeE:
	.zero		1
	.type		_ZN55_INTERNAL_cd6b329d_24_DistributionBernoulli_cu_7537a20d4cuda3std3__45__cpo3endE,@object
	.size		_ZN55_INTERNAL_cd6b329d_24_DistributionBernoulli_cu_7537a20d4cuda3std3__45__cpo3endE,(_ZN55_INTERNAL_cd6b329d_24_DistributionBernoulli_cu_7537a20d4cuda3std6ranges3__45__cpo4cendE - _ZN55_INTERNAL_cd6b329d_24_DistributionBernoulli_cu_7537a20d4cuda3std3__45__cpo3endE)
_ZN55_INTERNAL_cd6b329d_24_DistributionBernoulli_cu_7537a20d4cuda3std3__45__cpo3endE:
	.zero		1
	.type		_ZN55_INTERNAL_cd6b329d_24_DistributionBernoulli_cu_7537a20d4cuda3std6ranges3__45__cpo4cendE,@object
	.size		_ZN55_INTERNAL_cd6b329d_24_DistributionBernoulli_cu_7537a20d4cuda3std6ranges3__45__cpo4cendE,(_ZN55_INTERNAL_cd6b329d_24_DistributionBernoulli_cu_7537a20d4cuda3std3__45__cpo4rendE - _ZN55_INTERNAL_cd6b329d_24_DistributionBernoulli_cu_7537a20d4cuda3std6ranges3__45__cpo4cendE)
_ZN55_INTERNAL_cd6b329d_24_DistributionBernoulli_cu_7537a20d4cuda3std6ranges3__45__cpo4cendE:
	.zero		1
	.type		_ZN55_INTERNAL_cd6b329d_24_DistributionBernoulli_cu_7537a20d4cuda3std3__45__cpo4rendE,@object
	.size		_ZN55_INTERNAL_cd6b329d_24_DistributionBernoulli_cu_7537a20d4cuda3std3__45__cpo4rendE,(_ZN55_INTERNAL_cd6b329d_24_DistributionBernoulli_cu_7537a20d4cuda3std6ranges3__45__cpo4prevE - _ZN55_INTERNAL_cd6b329d_24_DistributionBernoulli_cu_7537a20d4cuda3std3__45__cpo4rendE)
_ZN55_INTERNAL_cd6b329d_24_DistributionBernoulli_cu_7537a20d4cuda3std3__45__cpo4rendE:
	.zero		1
	.type		_ZN55_INTERNAL_cd6b329d_24_DistributionBernoulli_cu_7537a20d4cuda3std6ranges3__45__cpo4prevE,@object
	.size		_ZN55_INTERNAL_cd6b329d_24_DistributionBernoulli_cu_7537a20d4cuda3std6ranges3__45__cpo4prevE,(_ZN55_INTERNAL_cd6b329d_24_DistributionBernoulli_cu_7537a20d4cuda3std6ranges3__45__cpo9iter_moveE - _ZN55_INTERNAL_cd6b329d_24_DistributionBernoulli_cu_7537a20d4cuda3std6ranges3__45__cpo4prevE)
_ZN55_INTERNAL_cd6b329d_24_DistributionBernoulli_cu_7537a20d4cuda3std6ranges3__45__cpo4prevE:
	.zero		1
	.type		_ZN55_INTERNAL_cd6b329d_24_DistributionBernoulli_cu_7537a20d4cuda3std6ranges3__45__cpo9iter_moveE,@object
	.size		_ZN55_INTERNAL_cd6b329d_24_DistributionBernoulli_cu_7537a20d4cuda3std6ranges3__45__cpo9iter_moveE,(.L_33 - _ZN55_INTERNAL_cd6b329d_24_DistributionBernoulli_cu_7537a20d4cuda3std6ranges3__45__cpo9iter_moveE)
_ZN55_INTERNAL_cd6b329d_24_DistributionBernoulli_cu_7537a20d4cuda3std6ranges3__45__cpo9iter_moveE:
	.zero		1
.L_33:


//--------------------- .nv.constant0._ZN2at6native57_GLOBAL__N__cd6b329d_24_DistributionBernoulli_cu_7537a20d43distribution_elementwise_grid_stride_kernelIfLi4EZNS0_9templates4cuda21uniform_and_transformIbfPNS_17CUDAGeneratorImplEZZZNS4_16bernoulli_kernelIS7_EEvRNS_18TensorIteratorBaseEdT_ENKUlvE_clEvENKUlvE8_clEvEUlfE_EEvSA_T1_T2_EUlP24curandStatePhilox4_32_10E0_ZNS1_27distribution_nullary_kernelIbf6float4S7_SJ_SE_EEvSA_SG_RKT3_T4_EUlifE0_EEvlNS_15PhiloxCudaStateESF_SG_ --------------------------
	.section	.nv.constant0._ZN2at6native57_GLOBAL__N__cd6b329d_24_DistributionBernoulli_cu_7537a20d43distribution_elementwise_grid_stride_kernelIfLi4EZNS0_9templates4cuda21uniform_and_transformIbfPNS_17CUDAGeneratorImplEZZZNS4_16bernoulli_kernelIS7_EEvRNS_18TensorIteratorBaseEdT_ENKUlvE_clEvENKUlvE8_clEvEUlfE_EEvSA_T1_T2_EUlP24curandStatePhilox4_32_10E0_ZNS1_27distribution_nullary_kernelIbf6float4S7_SJ_SE_EEvSA_SG_RKT3_T4_EUlifE0_EEvlNS_15PhiloxCudaStateESF_SG_,"a",@progbits
	.sectionflags	@""
	.align	4
.nv.constant0._ZN2at6native57_GLOBAL__N__cd6b329d_24_DistributionBernoulli_cu_7537a20d43distribution_elementwise_grid_stride_kernelIfLi4EZNS0_9templates4cuda21uniform_and_transformIbfPNS_17CUDAGeneratorImplEZZZNS4_16bernoulli_kernelIS7_EEvRNS_18TensorIteratorBaseEdT_ENKUlvE_clEvENKUlvE8_clEvEUlfE_EEvSA_T1_T2_EUlP24curandStatePhilox4_32_10E0_ZNS1_27distribution_nullary_kernelIbf6float4S7_SJ_SE_EEvSA_SG_RKT3_T4_EUlifE0_EEvlNS_15PhiloxCudaStateESF_SG_:
	.zero		1360


//--------------------- .nv.constant0._ZN2at6native57_GLOBAL__N__cd6b329d_24_DistributionBernoulli_cu_7537a20d43distribution_elementwise_grid_stride_kernelIfLi4EZNS0_9templates4cuda21uniform_and_transformIbfPNS_17CUDAGeneratorImplEZZZNS4_16bernoulli_kernelIS7_EEvRNS_18TensorIteratorBaseEdT_ENKUlvE_clEvENKUlvE8_clEvEUlfE_EEvSA_T1_T2_EUlP24curandStatePhilox4_32_10E0_ZNS1_27distribution_nullary_kernelIbf6float4S7_SJ_SE_EEvSA_SG_RKT3_T4_EUlifE_EEvlNS_15PhiloxCudaStateESF_SG_ --------------------------
	.section	.nv.constant0._ZN2at6native57_GLOBAL__N__cd6b329d_24_DistributionBernoulli_cu_7537a20d43distribution_elementwise_grid_stride_kernelIfLi4EZNS0_9templates4cuda21uniform_and_transformIbfPNS_17CUDAGeneratorImplEZZZNS4_16bernoulli_kernelIS7_EEvRNS_18TensorIteratorBaseEdT_ENKUlvE_clEvENKUlvE8_clEvEUlfE_EEvSA_T1_T2_EUlP24curandStatePhilox4_32_10E0_ZNS1_27distribution_nullary_kernelIbf6float4S7_SJ_SE_EEvSA_SG_RKT3_T4_EUlifE_EEvlNS_15PhiloxCudaStateESF_SG_,"a",@progbits
	.sectionflags	@""
	.align	4
.nv.constant0._ZN2at6native57_GLOBAL__N__cd6b329d_24_DistributionBernoulli_cu_7537a20d43distribution_elementwise_grid_stride_kernelIfLi4EZNS0_9templates4cuda21uniform_and_transformIbfPNS_17CUDAGeneratorImplEZZZNS4_16bernoulli_kernelIS7_EEvRNS_18TensorIteratorBaseEdT_ENKUlvE_clEvENKUlvE8_clEvEUlfE_EEvSA_T1_T2_EUlP24curandStatePhilox4_32_10E0_ZNS1_27distribution_nullary_kernelIbf6float4S7_SJ_SE_EEvSA_SG_RKT3_T4_EUlifE_EEvlNS_15PhiloxCudaStateESF_SG_:
	.zero		960


//--------------------- .nv.constant0._ZN2at6native57_GLOBAL__N__cd6b329d_24_DistributionBernoulli_cu_7537a20d43distribution_elementwise_grid_stride_kernelIfLi4EZNS0_9templates4cuda21uniform_and_transformIbfPNS_17CUDAGeneratorImplEZZZNS4_16bernoulli_kernelIS7_EEvRNS_18TensorIteratorBaseEdT_ENKUlvE_clEvENKUlvE8_clEvEUlfE_EEvSA_T1_T2_EUlP24curandStatePhilox4_32_10E_ZNS1_27distribution_nullary_kernelIbf7double2S7_SJ_SE_EEvSA_SG_RKT3_T4_EUlifE0_EEvlNS_15PhiloxCudaStateESF_SG_ --------------------------
	.section	.nv.constant0._ZN2at6native57_GLOBAL__N__cd6b329d_24_DistributionBernoulli_cu_7537a20d43distribution_elementwise_grid_stride_kernelIfLi4EZNS0_9templates4cuda21uniform_and_transformIbfPNS_17CUDAGeneratorImplEZZZNS4_16bernoulli_kernelIS7_EEvRNS_18TensorIteratorBaseEdT_ENKUlvE_clEvENKUlvE8_clEvEUlfE_EEvSA_T1_T2_EUlP24curandStatePhilox4_32_10E_ZNS1_27distribution_nullary_kernelIbf7double2S7_SJ_SE_EEvSA_SG_RKT3_T4_EUlifE0_EEvlNS_15PhiloxCudaStateESF_SG_,"a",@progbits
	.sectionflags	@""
	.align	4
.nv.constant0._ZN2at6native57_GLOBAL__N__cd6b329d_24_DistributionBernoulli_cu_7537a20d43distribution_elementwise_grid_stride_kernelIfLi4EZNS0_9templates4cuda21uniform_and_transformIbfPNS_17CUDAGeneratorImplEZZZNS4_16bernoulli_kernelIS7_EEvRNS_18TensorIteratorBaseEdT_ENKUlvE_clEvENKUlvE8_clEvEUlfE_EEvSA_T1_T2_EUlP24curandStatePhilox4_32_10E_ZNS1_27distribution_nullary_kernelIbf7double2S7_SJ_SE_EEvSA_SG_RKT3_T4_EUlifE0_EEvlNS_15PhiloxCudaStateESF_SG_:
	.zero		1360


//--------------------- .nv.constant0._ZN2at6native57_GLOBAL__N__cd6b329d_24_DistributionBernoulli_cu_7537a20d43distribution_elementwise_grid_stride_kernelIfLi4EZNS0_9templates4cuda21uniform_and_transformIbfPNS_17CUDAGeneratorImplEZZZNS4_16bernoulli_kernelIS7_EEvRNS_18TensorIteratorBaseEdT_ENKUlvE_clEvENKUlvE8_clEvEUlfE_EEvSA_T1_T2_EUlP24curandStatePhilox4_32_10E_ZNS1_27distribution_nullary_kernelIbf7double2S7_SJ_SE_EEvSA_SG_RKT3_T4_EUlifE_EEvlNS_15PhiloxCudaStateESF_SG_ --------------------------
	.section	.nv.constant0._ZN2at6native57_GLOBAL__N__cd6b329d_24_DistributionBernoulli_cu_7537a20d43distribution_elementwise_grid_stride_kernelIfLi4EZNS0_9templates4cuda21uniform_and_transformIbfPNS_17CUDAGeneratorImplEZZZNS4_16bernoulli_kernelIS7_EEvRNS_18TensorIteratorBaseEdT_ENKUlvE_clEvENKUlvE8_clEvEUlfE_EEvSA_T1_T2_EUlP24curandStatePhilox4_32_10E_ZNS1_27distribution_nullary_kernelIbf7double2S7_SJ_SE_EEvSA_SG_RKT3_T4_EUlifE_EEvlNS_15PhiloxCudaStateESF_SG_,"a",@progbits
	.sectionflags	@""
	.align	4
.nv.constant0._ZN2at6native57_GLOBAL__N__cd6b329d_24_DistributionBernoulli_cu_7537a20d43distribution_elementwise_grid_stride_kernelIfLi4EZNS0_9templates4cuda21uniform_and_transformIbfPNS_17CUDAGeneratorImplEZZZNS4_16bernoulli_kernelIS7_EEvRNS_18TensorIteratorBaseEdT_ENKUlvE_clEvENKUlvE8_clEvEUlfE_EEvSA_T1_T2_EUlP24curandStatePhilox4_32_10E_ZNS1_27distribution_nullary_kernelIbf7double2S7_SJ_SE_EEvSA_SG_RKT3_T4_EUlifE_EEvlNS_15PhiloxCudaStateESF_SG_:
	.zero		960


//--------------------- .nv.constant0._ZN2at6native57_GLOBAL__N__cd6b329d_24_DistributionBernoulli_cu_7537a20d43distribution_elementwise_grid_stride_kernelIfLi4EZNS0_9templates4cuda21uniform_and_transformIN3c108BFloat16EfPNS_17CUDAGeneratorImplEZZZNS4_16bernoulli_kernelIS9_EEvRNS_18TensorIteratorBaseEdT_ENKUlvE_clEvENKUlvE7_clEvEUlfE_EEvSC_T1_T2_EUlP24curandStatePhilox4_32_10E0_ZNS1_27distribution_nullary_kernelIS7_f6float4S9_SL_SG_EEvSC_SI_RKT3_T4_EUlifE0_EEvlNS_15PhiloxCudaStateESH_SI_ --------------------------
	.section	.nv.constant0._ZN2at6native57_GLOBAL__N__cd6b329d_24_DistributionBernoulli_cu_7537a20d43distribution_elementwise_grid_stride_kernelIfLi4EZNS0_9templates4cuda21uniform_and_transformIN3c108BFloat16EfPNS_17CUDAGeneratorImplEZZZNS4_16bernoulli_kernelIS9_EEvRNS_18TensorIteratorBaseEdT_ENKUlvE_clEvENKUlvE7_clEvEUlfE_EEvSC_T1_T2_EUlP24curandStatePhilox4_32_10E0_ZNS1_27distribution_nullary_kernelIS7_f6float4S9_SL_SG_EEvSC_SI_RKT3_T4_EUlifE0_EEvlNS_15PhiloxCudaStateESH_SI_,"a",@progbits
	.sectionflags	@""
	.align	4
.nv.constant0._ZN2at6native57_GLOBAL__N__cd6b329d_24_DistributionBernoulli_cu_7537a20d43distribution_elementwise_grid_stride_kernelIfLi4EZNS0_9templates4cuda21uniform_and_transformIN3c108BFloat16EfPNS_17CUDAGeneratorImplEZZZNS4_16bernoulli_kernelIS9_EEvRNS_18TensorIteratorBaseEdT_ENKUlvE_clEvENKUlvE7_clEvEUlfE_EEvSC_T1_T2_EUlP24curandStatePhilox4_32_10E0_ZNS1_27distribution_nullary_kernelIS7_f6float4S9_SL_SG_EEvSC_SI_RKT3_T4_EUlifE0_EEvlNS_15PhiloxCudaStateESH_SI_:
	.zero		1360


//--------------------- .nv.constant0._ZN2at6native57_GLOBAL__N__cd6b329d_24_DistributionBernoulli_cu_7537a20d43distribution_elementwise_grid_stride_kernelIfLi4EZNS0_9templates4cuda21uniform_and_transformIN3c108BFloat16EfPNS_17CUDAGeneratorImplEZZZNS4_16bernoulli_kernelIS9_EEvRNS_18TensorIteratorBaseEdT_ENKUlvE_clEvENKUlvE7_clEvEUlfE_EEvSC_T1_T2_EUlP24curandStatePhilox4_32_10E0_ZNS1_27distribution_nullary_kernelIS7_f6float4S9_SL_SG_EEvSC_SI_RKT3_T4_EUlifE_EEvlNS_15PhiloxCudaStateESH_SI_ --------------------------
	.section	.nv.constant0._ZN2at6native57_GLOBAL__N__cd6b329d_24_DistributionBernoulli_cu_7537a20d43distribution_elementwise_grid_stride_kernelIfLi4EZNS0_9templates4cuda21uniform_and_transformIN3c108BFloat16EfPNS_17CUDAGeneratorImplEZZZNS4_16bernoulli_kernelIS9_EEvRNS_18TensorIteratorBaseEdT_ENKUlvE_clEvENKUlvE7_clEvEUlfE_EEvSC_T1_T2_EUlP24curandStatePhilox4_32_10E0_ZNS1_27distribution_nullary_kernelIS7_f6float4S9_SL_SG_EEvSC_SI_RKT3_T4_EUlifE_EEvlNS_15PhiloxCudaStateESH_SI_,"a",@progbits
	.sectionflags	@""
	.align	4
.nv.constant0._ZN2at6native57_GLOBAL__N__cd6b329d_24_DistributionBernoulli_cu_7537a20d43distribution_elementwise_grid_stride_kernelIfLi4EZNS0_9templates4cuda21uniform_and_transformIN3c108BFloat16EfPNS_17CUDAGeneratorImplEZZZNS4_16bernoulli_kernelIS9_EEvRNS_18TensorIteratorBaseEdT_ENKUlvE_clEvENKUlvE7_clEvEUlfE_EEvSC_T1_T2_EUlP24curandStatePhilox4_32_10E0_ZNS1_27distribution_nullary_kernelIS7_f6float4S9_SL_SG_EEvSC_SI_RKT3_T4_EUlifE_EEvlNS_15PhiloxCudaStateESH_SI_:
	.zero		960


//--------------------- .nv.constant0._ZN2at6native57_GLOBAL__N__cd6b329d_24_DistributionBernoulli_cu_7537a20d43distribution_elementwise_grid_stride_kernelIfLi4EZNS0_9templates4cuda21uniform_and_transformIN3c108BFloat16EfPNS_17CUDAGeneratorImplEZZZNS4_16bernoulli_kernelIS9_EEvRNS_18TensorIteratorBaseEdT_ENKUlvE_clEvENKUlvE7_clEvEUlfE_EEvSC_T1_T2_EUlP24curandStatePhilox4_32_10E_ZNS1_27distribution_nullary_kernelIS7_f7double2S9_SL_SG_EEvSC_SI_RKT3_T4_EUlifE0_EEvlNS_15PhiloxCudaStateESH_SI_ --------------------------
	.section	.nv.constant0._ZN2at6native57_GLOBAL__N__cd6b329d_24_DistributionBernoulli_cu_7537a20d43distribution_elementwise_grid_stride_kernelIfLi4EZNS0_9templates4cuda21uniform_and_transformIN3c108BFloat16EfPNS_17CUDAGeneratorImplEZZZNS4_16bernoulli_kernelIS9_EEvRNS_18TensorIteratorBaseEdT_ENKUlvE_clEvENKUlvE7_clEvEUlfE_EEvSC_T1_T2_EUlP24curandStatePhilox4_32_10E_ZNS1_27distribution_nullary_kernelIS7_f7double2S9_SL_SG_EEvSC_SI_RKT3_T4_EUlifE0_EEvlNS_15PhiloxCudaStateESH_SI_,"a",@progbits
	.sectionflags	@""
	.align	4
.nv.constant0._ZN2at6native57_GLOBAL__N__cd6b329d_24_DistributionBernoulli_cu_7537a20d43distribution_elementwise_grid_stride_kernelIfLi4EZNS0_9templates4cuda21uniform_and_transformIN3c108BFloat16EfPNS_17CUDAGeneratorImplEZZZNS4_16bernoulli_kernelIS9_EEvRNS_18TensorIteratorBaseEdT_ENKUlvE_clEvENKUlvE7_clEvEUlfE_EEvSC_T1_T2_EUlP24curandStatePhilox4_32_10E_ZNS1_27distribution_nullary_kernelIS7_f7double2S9_SL_SG_EEvSC_SI_RKT3_T4_EUlifE0_EEvlNS_15PhiloxCudaStateESH_SI_:
	.zero		1360


//--------------------- .nv.constant0._ZN2at6native57_GLOBAL__N__cd6b329d_24_DistributionBernoulli_cu_7537a20d43distribution_elementwise_grid_stride_kernelIfLi4EZNS0_9templates4cuda21uniform_and_transformIN3c108BFloat16EfPNS_17CUDAGeneratorImplEZZZNS4_16bernoulli_kernelIS9_EEvRNS_18TensorIteratorBaseEdT_ENKUlvE_clEvENKUlvE7_clEvEUlfE_EEvSC_T1_T2_EUlP24curandStatePhilox4_32_10E_ZNS1_27distribution_nullary_kernelIS7_f7double2S9_SL_SG_EEvSC_SI_RKT3_T4_EUlifE_EEvlNS_15PhiloxCudaStateESH_SI_ --------------------------
	.section	.nv.constant0._ZN2at6native57_GLOBAL__N__cd6b329d_24_DistributionBernoulli_cu_7537a20d43distribution_elementwise_grid_stride_kernelIfLi4EZNS0_9templates4cuda21uniform_and_transformIN3c108BFloat16EfPNS_17CUDAGeneratorImplEZZZNS4_16bernoulli_kernelIS9_EEvRNS_18TensorIteratorBaseEdT_ENKUlvE_clEvENKUlvE7_clEvEUlfE_EEvSC_T1_T2_EUlP24curandStatePhilox4_32_10E_ZNS1_27distribution_nullary_kernelIS7_f7double2S9_SL_SG_EEvSC_SI_RKT3_T4_EUlifE_EEvlNS_15PhiloxCudaStateESH_SI_,"a",@progbits
	.sectionflags	@""
	.align	4
.nv.constant0._ZN2at6native57_GLOBAL__N__cd6b329d_24_DistributionBernoulli_cu_7537a20d43distribution_elementwise_grid_stride_kernelIfLi4EZNS0_9templates4cuda21uniform_and_transformIN3c108BFloat16EfPNS_17CUDAGeneratorImplEZZZNS4_16bernoulli_kernelIS9_EEvRNS_18TensorIteratorBaseEdT_ENKUlvE_clEvENKUlvE7_clEvEUlfE_EEvSC_T1_T2_EUlP24curandStatePhilox4_32_10E_ZNS1_27distribution_nullary_kernelIS7_f7double2S9_SL_SG_EEvSC_SI_RKT3_T4_EUlifE_EEvlNS_15PhiloxCudaStateESH_SI_:
	.zero		960


//--------------------- .nv.constant0._ZN2at6native57_GLOBAL__N__cd6b329d_24_DistributionBernoulli_cu_7537a20d43distribution_elementwise_grid_stride_kernelIfLi4EZNS0_9templates4cuda21uniform_and_transformIN3c104HalfEfPNS_17CUDAGeneratorImplEZZZNS4_16bernoulli_kernelIS9_EEvRNS_18TensorIteratorBaseEdT_ENKUlvE_clEvENKUlvE6_clEvEUlfE_EEvSC_T1_T2_EUlP24curandStatePhilox4_32_10E0_ZNS1_27distribution_nullary_kernelIS7_f6float4S9_SL_SG_EEvSC_SI_RKT3_T4_EUlifE0_EEvlNS_15PhiloxCudaStateESH_SI_ --------------------------
	.section	.nv.constant0._ZN2at6native57_GLOBAL__N__cd6b329d_24_DistributionBernoulli_cu_7537a20d43distribution_elementwise_grid_stride_kernelIfLi4EZNS0_9templates4cuda21uniform_and_transformIN3c104HalfEfPNS_17CUDAGeneratorImplEZZZNS4_16bernoulli_kernelIS9_EEvRNS_18TensorIteratorBaseEdT_ENKUlvE_clEvENKUlvE6_clEvEUlfE_EEvSC_T1_T2_EUlP24curandStatePhilox4_32_10E0_ZNS1_27distribution_nullary_kernelIS7_f6float4S9_SL_SG_EEvSC_SI_RKT3_T4_EUlifE0_EEvlNS_15PhiloxCudaStateESH_SI_,"a",@progbits
	.sectionflags	@""
	.align	4
.nv.constant0._ZN2at6native57_GLOBAL__N__cd6b329d_24_DistributionBernoulli_cu_7537a20d43distribution_elementwise_grid_stride_kernelIfLi4EZNS0_9templates4cuda21uniform_and_transformIN3c104HalfEfPNS_17CUDAGeneratorImplEZZZNS4_16bernoulli_kernelIS9_EEvRNS_18TensorIteratorBaseEdT_ENKUlvE_clEvENKUlvE6_clEvEUlfE_EEvSC_T1_T2_EUlP24curandStatePhilox4_32_10E0_ZNS1_27distribution_nullary_kernelIS7_f6float4S9_SL_SG_EEvSC_SI_RKT3_T4_EUlifE0_EEvlNS_15PhiloxCudaStateESH_SI_:
	.zero		1360


//--------------------- .nv.constant0._ZN2at6native57_GLOBAL__N__cd6b329d_24_DistributionBernoulli_cu_7537a20d43distribution_elementwise_grid_stride_kernelIfLi4EZNS0_9templates4cuda21uniform_and_transformIN3c104HalfEfPNS_17CUDAGeneratorImplEZZZNS4_16bernoulli_kernelIS9_EEvRNS_18TensorIteratorBaseEdT_ENKUlvE_clEvENKUlvE6_clEvEUlfE_EEvSC_T1_T2_EUlP24curandStatePhilox4_32_10E0_ZNS1_27distribution_nullary_kernelIS7_f6float4S9_SL_SG_EEvSC_SI_RKT3_T4_EUlifE_EEvlNS_15PhiloxCudaStateESH_SI_ --------------------------
	.section	.nv.constant0._ZN2at6native57_GLOBAL__N__cd6b329d_24_DistributionBernoulli_cu_7537a20d43distribution_elementwise_grid_stride_kernelIfLi4EZNS0_9templates4cuda21uniform_and_transformIN3c104HalfEfPNS_17CUDAGeneratorImplEZZZNS4_16bernoulli_kernelIS9_EEvRNS_18TensorIteratorBaseEdT_ENKUlvE_clEvENKUlvE6_clEvEUlfE_EEvSC_T1_T2_EUlP24curandStatePhilox4_32_10E0_ZNS1_27distribution_nullary_kernelIS7_f6float4S9_SL_SG_EEvSC_SI_RKT3_T4_EUlifE_EEvlNS_15PhiloxCudaStateESH_SI_,"a",@progbits
	.sectionflags	@""
	.align	4
.nv.constant0._ZN2at6native57_GLOBAL__N__cd6b329d_24_DistributionBernoulli_cu_7537a20d43distribution_elementwise_grid_stride_kernelIfLi4EZNS0_9templates4cuda21uniform_and_transformIN3c104HalfEfPNS_17CUDAGeneratorImplEZZZNS4_16bernoulli_kernelIS9_EEvRNS_18TensorIteratorBaseEdT_ENKUlvE_clEvENKUlvE6_clEvEUlfE_EEvSC_T1_T2_EUlP24curandStatePhilox4_32_10E0_ZNS1_27distribution_nullary_kernelIS7_f6float4S9_SL_SG_EEvSC_SI_RKT3_T4_EUlifE_EEvlNS_15PhiloxCudaStateESH_SI_:
	.zero		960


//--------------------- .nv.constant0._ZN2at6native57_GLOBAL__N__cd6b329d_24_DistributionBernoulli_cu_7537a20d43distribution_elementwise_grid_stride_kernelIfLi4EZNS0_9templates4cuda21uniform_and_transformIN3c104HalfEfPNS_17CUDAGeneratorImplEZZZNS4_16bernoulli_kernelIS9_EEvRNS_18TensorIteratorBaseEdT_ENKUlvE_clEvENKUlvE6_clEvEUlfE_EEvSC_T1_T2_EUlP24curandStatePhilox4_32_10E_ZNS1_27distribution_nullary_kernelIS7_f7double2S9_SL_SG_EEvSC_SI_RKT3_T4_EUlifE0_EEvlNS_15PhiloxCudaStateESH_SI_ --------------------------
	.section	.nv.constant0._ZN2at6native57_GLOBAL__N__cd6b329d_24_DistributionBernoulli_cu_7537a20d43distribution_elementwise_grid_stride_kernelIfLi4EZNS0_9templates4cuda21uniform_and_transformIN3c104HalfEfPNS_17CUDAGeneratorImplEZZZNS4_16bernoulli_kernelIS9_EEvRNS_18TensorIteratorBaseEdT_ENKUlvE_clEvENKUlvE6_clEvEUlfE_EEvSC_T1_T2_EUlP24curandStatePhilox4_32_10E_ZNS1_27distribution_nullary_kernelIS7_f7double2S9_SL_SG_EEvSC_SI_RKT3_T4_EUlifE0_EEvlNS_15PhiloxCudaStateESH_SI_,"a",@progbits
	.sectionflags	@""
	.align	4
.nv.constant0._ZN2at6native57_GLOBAL__N__cd6b329d_24_DistributionBernoulli_cu_7537a20d43distribution_elementwise_grid_stride_kernelIfLi4EZNS0_9templates4cuda21uniform_and_transformIN3c104HalfEfPNS_17CUDAGeneratorImplEZZZNS4_16bernoulli_kernelIS9_EEvRNS_18TensorIteratorBaseEdT_ENKUlvE_clEvENKUlvE6_clEvEUlfE_EEvSC_T1_T2_EUlP24curandStatePhilox4_32_10E_ZNS1_27distribution_nullary_kernelIS7_f7double2S9_SL_SG_EEvSC_SI_RKT3_T4_EUlifE0_EEvlNS_15PhiloxCudaStateESH_SI_:
	.zero		1360


//--------------------- .nv.constant0._ZN2at6native57_GLOBAL__N__cd6b329d_24_DistributionBernoulli_cu_7537a20d43distribution_elementwise_grid_stride_kernelIfLi4EZNS0_9templates4cuda21uniform_and_transformIN3c104HalfEfPNS_17CUDAGeneratorImplEZZZNS4_16bernoulli_kernelIS9_EEvRNS_18TensorIteratorBaseEdT_ENKUlvE_clEvENKUlvE6_clEvEUlfE_EEvSC_T1_T2_EUlP24curandStatePhilox4_32_10E_ZNS1_27distribution_nullary_kernelIS7_f7double2S9_SL_SG_EEvSC_SI_RKT3_T4_EUlifE_EEvlNS_15PhiloxCudaStateESH_SI_ --------------------------
	.section	.nv.constant0._ZN2at6native57_GLOBAL__N__cd6b329d_24_DistributionBernoulli_cu_7537a20d43distribution_elementwise_grid_stride_kernelIfLi4EZNS0_9templates4cuda21uniform_and_transformIN3c104HalfEfPNS_17CUDAGeneratorImplEZZZNS4_16bernoulli_kernelIS9_EEvRNS_18TensorIteratorBaseEdT_ENKUlvE_clEvENKUlvE6_clEvEUlfE_EEvSC_T1_T2_EUlP24curandStatePhilox4_32_10E_ZNS1_27distribution_nullary_kernelIS7_f7double2S9_SL_SG_EEvSC_SI_RKT3_T4_EUlifE_EEvlNS_15PhiloxCudaStateESH_SI_,"a",@progbits
	.sectionflags	@""
	.align	4
.nv.constant0._ZN2at6native57_GLOBAL__N__cd6b329d_24_DistributionBernoulli_cu_7537a20d43distribution_elementwise_grid_stride_kernelIfLi4EZNS0_9templates4cuda21uniform_and_transformIN3c104HalfEfPNS_17CUDAGeneratorImplEZZZNS4_16bernoulli_kernelIS9_EEvRNS_18TensorIteratorBaseEdT_ENKUlvE_clEvENKUlvE6_clEvEUlfE_EEvSC_T1_T2_EUlP24curandStatePhilox4_32_10E_ZNS1_27distribution_nullary_kernelIS7_f7double2S9_SL_SG_EEvSC_SI_RKT3_T4_EUlifE_EEvlNS_15PhiloxCudaStateESH_SI_:
	.zero		960


//--------------------- .nv.constant0._ZN2at6native57_GLOBAL__N__cd6b329d_24_DistributionBernoulli_cu_7537a20d43distribution_elementwise_grid_stride_kernelIfLi4EZNS0_9templates4cuda21uniform_and_transformIffPNS_17CUDAGeneratorImplEZZZNS4_16bernoulli_kernelIS7_EEvRNS_18TensorIteratorBaseEdT_ENKUlvE_clEvENKUlvE5_clEvEUlfE_EEvSA_T1_T2_EUlP24curandStatePhilox4_32_10E0_ZNS1_27distribution_nullary_kernelIff6float4S7_SJ_SE_EEvSA_SG_RKT3_T4_EUlifE0_EEvlNS_15PhiloxCudaStateESF_SG_ --------------------------
	.section	.nv.constant0._ZN2at6native57_GLOBAL__N__cd6b329d_24_DistributionBernoulli_cu_7537a20d43distribution_elementwise_grid_stride_kernelIfLi4EZNS0_9templates4cuda21uniform_and_transformIffPNS_17CUDAGeneratorImplEZZZNS4_16bernoulli_kernelIS7_EEvRNS_18TensorIteratorBaseEdT_ENKUlvE_clEvENKUlvE5_clEvEUlfE_EEvSA_T1_T2_EUlP24curandStatePhilox4_32_10E0_ZNS1_27distribution_nullary_kernelIff6float4S7_SJ_SE_EEvSA_SG_RKT3_T4_EUlifE0_EEvlNS_15PhiloxCudaStateESF_SG_,"a",@progbits
	.sectionflags	@""
	.align	4
.nv.constant0._ZN2at6native57_GLOBAL__N__cd6b329d_24_DistributionBernoulli_cu_7537a20d43distribution_elementwise_grid_stride_kernelIfLi4EZNS0_9templates4cuda21uniform_and_transformIffPNS_17CUDAGeneratorImplEZZZNS4_16bernoulli_kernelIS7_EEvRNS_18TensorIteratorBaseEdT_ENKUlvE_clEvENKUlvE5_clEvEUlfE_EEvSA_T1_T2_EUlP24curandStatePhilox4_32_10E0_ZNS1_27distribution_nullary_kernelIff6float4S7_SJ_SE_EEvSA_SG_RKT3_T4_EUlifE0_EEvlNS_15PhiloxCudaStateESF_SG_:
	.zero		1360


//--------------------- .nv.constant0._ZN2at6native57_GLOBAL__N__cd6b329d_24_DistributionBernoulli_cu_7537a20d43distribution_elementwise_grid_stride_kernelIfLi4EZNS0_9templates4cuda21uniform_and_transformIffPNS_17CUDAGeneratorImplEZZZNS4_16bernoulli_kernelIS7_EEvRNS_18TensorIteratorBaseEdT_ENKUlvE_clEvENKUlvE5_clEvEUlfE_EEvSA_T1_T2_EUlP24curandStatePhilox4_32_10E0_ZNS1_27distribution_nullary_kernelIff6float4S7_SJ_SE_EEvSA_SG_RKT3_T4_EUlifE_EEvlNS_15PhiloxCudaStateESF_SG_ --------------------------
	.section	.nv.constant0._ZN2at6native57_GLOBAL__N__cd6b329d_24_DistributionBernoulli_cu_7537a20d43distribution_elementwise_grid_stride_kernelIfLi4EZNS0_9templates4cuda21uniform_and_transformIffPNS_17CUDAGeneratorImplEZZZNS4_16bernoulli_kernelIS7_EEvRNS_18TensorIteratorBaseEdT_ENKUlvE_clEvENKUlvE5_clEvEUlfE_EEvSA_T1_T2_EUlP24curandStatePhilox4_32_10E0_ZNS1_27distribution_nullary_kernelIff6float4S7_SJ_SE_EEvSA_SG_RKT3_T4_EUlifE_EEvlNS_15PhiloxCudaStateESF_SG_,"a",@progbits
	.sectionflags	@""
	.align	4
.nv.constant0._ZN2at6native57_GLOBAL__N__cd6b329d_24_DistributionBernoulli_cu_7537a20d43distribution_elementwise_grid_stride_kernelIfLi4EZNS0_9templates4cuda21uniform_and_transformIffPNS_17CUDAGeneratorImplEZZZNS4_16bernoulli_kernelIS7_EEvRNS_18TensorIteratorBaseEdT_ENKUlvE_clEvENKUlvE5_clEvEUlfE_EEvSA_T1_T2_EUlP24curandStatePhilox4_32_10E0_ZNS1_27distribution_nullary_kernelIff6float4S7_SJ_SE_EEvSA_SG_RKT3_T4_EUlifE_EEvlNS_15PhiloxCudaStateESF_SG_:
	.zero		960


//--------------------- .nv.constant0._ZN2at6native57_GLOBAL__N__cd6b329d_24_DistributionBernoulli_cu_7537a20d43distribution_elementwise_grid_stride_kernelIfLi4EZNS0_9templates4cuda21uniform_and_transformIffPNS_17CUDAGeneratorImplEZZZNS4_16bernoulli_kernelIS7_EEvRNS_18TensorIteratorBaseEdT_ENKUlvE_clEvENKUlvE5_clEvEUlfE_EEvSA_T1_T2_EUlP24curandStatePhilox4_32_10E_ZNS1_27distribution_nullary_kernelIff7double2S7_SJ_SE_EEvSA_SG_RKT3_T4_EUlifE0_EEvlNS_15PhiloxCudaStateESF_SG_ --------------------------
	.section	.nv.constant0._ZN2at6native57_GLOBAL__N__cd6b329d_24_DistributionBernoulli_cu_7537a20d43distribution_elementwise_grid_stride_kernelIfLi4EZNS0_9templates4cuda21uniform_and_transformIffPNS_17CUDAGeneratorImplEZZZNS4_16bernoulli_kernelIS7_EEvRNS_18TensorIteratorBaseEdT_ENKUlvE_clEvENKUlvE5_clEvEUlfE_EEvSA_T1_T2_EUlP24curandStatePhilox4_32_10E_ZNS1_27distribution_nullary_kernelIff7double2S7_SJ_SE_EEvSA_SG_RKT3_T4_EUlifE0_EEvlNS_15PhiloxCudaStateESF_SG_,"a",@progbits
	.sectionflags	@""
	.align	4
.nv.constant0._ZN2at6native57_GLOBAL__N__cd6b329d_24_DistributionBernoulli_cu_7537a20d43distribution_elementwise_grid_stride_kernelIfLi4EZNS0_9templates4cuda21uniform_and_transformIffPNS_17CUDAGeneratorImplEZZZNS4_16bernoulli_kernelIS7_EEvRNS_18TensorIteratorBaseEdT_ENKUlvE_clEvENKUlvE5_clEvEUlfE_EEvSA_T1_T2_EUlP24curandStatePhilox4_32_10E_ZNS1_27distribution_nullary_kernelIff7double2S7_SJ_SE_EEvSA_SG_RKT3_T4_EUlifE0_EEvlNS_15PhiloxCudaStateESF_SG_:
	.zero		1360


//--------------------- .nv.constant0._ZN2at6native57_GLOBAL__N__cd6b329d_24_DistributionBernoulli_cu_7537a20d43distribution_elementwise_grid_stride_kernelIfLi4EZNS0_9templates4cuda21uniform_and_transformIffPNS_17CUDAGeneratorImplEZZZNS4_16bernoulli_kernelIS7_EEvRNS_18TensorIteratorBaseEdT_ENKUlvE_clEvENKUlvE5_clEvEUlfE_EEvSA_T1_T2_EUlP24curandStatePhilox4_32_10E_ZNS1_27distribution_nullary_kernelIff7double2S7_SJ_SE_EEvSA_SG_RKT3_T4_EUlifE_EEvlNS_15PhiloxCudaStateESF_SG_ --------------------------
	.section	.nv.constant0._ZN2at6native57_GLOBAL__N__cd6b329d_24_DistributionBernoulli_cu_7537a20d43distribution_elementwise_grid_stride_kernelIfLi4EZNS0_9templates4cuda21uniform_and_transformIffPNS_17CUDAGeneratorImplEZZZNS4_16bernoulli_kernelIS7_EEvRNS_18TensorIteratorBaseEdT_ENKUlvE_clEvENKUlvE5_clEvEUlfE_EEvSA_T1_T2_EUlP24curandStatePhilox4_32_10E_ZNS1_27distribution_nullary_kernelIff7double2S7_SJ_SE_EEvSA_SG_RKT3_T4_EUlifE_EEvlNS_15PhiloxCudaStateESF_SG_,"a",@progbits
	.sectionflags	@""
	.align	4
.nv.constant0._ZN2at6native57_GLOBAL__N__cd6b329d_24_DistributionBernoulli_cu_7537a20d43distribution_elementwise_grid_stride_kernelIfLi4EZNS0_9templates4cuda21uniform_and_transformIffPNS_17CUDAGeneratorImplEZZZNS4_16bernoulli_kernelIS7_EEvRNS_18TensorIteratorBaseEdT_ENKUlvE_clEvENKUlvE5_clEvEUlfE_EEvSA_T1_T2_EUlP24curandStatePhilox4_32_10E_ZNS1_27distribution_nullary_kernelIff7double2S7_SJ_SE_EEvSA_SG_RKT3_T4_EUlifE_EEvlNS_15PhiloxCudaStateESF_SG_:
	.zero		960


//--------------------- .nv.constant0._ZN2at6native57_GLOBAL__N__cd6b329d_24_DistributionBernoulli_cu_7537a20d43distribution_elementwise_grid_stride_kernelIdLi2EZNS0_9templates4cuda21uniform_and_transformIddPNS_17CUDAGeneratorImplEZZZNS4_16bernoulli_kernelIS7_EEvRNS_18TensorIteratorBaseEdT_ENKUlvE_clEvENKUlvE4_clEvEUldE_EEvSA_T1_T2_EUlP24curandStatePhilox4_32_10E0_ZNS1_27distribution_nullary_kernelIdd6float4S7_SJ_SE_EEvSA_SG_RKT3_T4_EUlidE0_EEvlNS_15PhiloxCudaStateESF_SG_ --------------------------
	.section	.nv.constant0._ZN2at6native57_GLOBAL__N__cd6b329d_24_DistributionBernoulli_cu_7537a20d43distribution_elementwise_grid_stride_kernelIdLi2EZNS0_9templates4cuda21uniform_and_transformIddPNS_17CUDAGeneratorImplEZZZNS4_16bernoulli_kernelIS7_EEvRNS_18TensorIteratorBaseEdT_ENKUlvE_clEvENKUlvE4_clEvEUldE_EEvSA_T1_T2_EUlP24curandStatePhilox4_32_10E0_ZNS1_27distribution_nullary_kernelIdd6float4S7_SJ_SE_EEvSA_SG_RKT3_T4_EUlidE0_EEvlNS_15PhiloxCudaStateESF_SG_,"a",@progbits
	.sectionflags	@""
	.align	4
.nv.constant0._ZN2at6native57_GLOBAL__N__cd6b329d_24_DistributionBernoulli_cu_7537a20d43distribution_elementwise_grid_stride_kernelIdLi2EZNS0_9templates4cuda21uniform_and_transformIddPNS_17CUDAGeneratorImplEZZZNS4_16bernoulli_kernelIS7_EEvRNS_18TensorIteratorBaseEdT_ENKUlvE_clEvENKUlvE4_clEvEUldE_EEvSA_T1_T2_EUlP24curandStatePhilox4_32_10E0_ZNS1_27distribution_nullary_kernelIdd6float4S7_SJ_SE_EEvSA_SG_RKT3_T4_EUlidE0_EEvlNS_15PhiloxCudaStateESF_SG_:
	.zero		1360


//--------------------- .nv.constant0._ZN2at6native57_GLOBAL__N__cd6b329d_24_DistributionBernoulli_cu_7537a20d43distribution_elementwise_grid_stride_kernelIdLi2EZNS0_9templates4cuda21uniform_and_transformIddPNS_17CUDAGeneratorImplEZZZNS4_16bernoulli_kernelIS7_EEvRNS_18TensorIteratorBaseEdT_ENKUlvE_clEvENKUlvE4_clEvEUldE_EEvSA_T1_T2_EUlP24curandStatePhilox4_32_10E0_ZNS1_27distribution_nullary_kernelIdd6float4S7_SJ_SE_EEvSA_SG_RKT3_T4_EUlidE_EEvlNS_15PhiloxCudaStateESF_SG_ --------------------------
	.section	.nv.constant0._ZN2at6native57_GLOBAL__N__cd6b329d_24_DistributionBernoulli_cu_7537a20d43distribution_elementwise_grid_stride_kernelIdLi2EZNS0_9templates4cuda21uniform_and_transformIddPNS_17CUDAGeneratorImplEZZZNS4_16bernoulli_kernelIS7_EEvRNS_18TensorIteratorBaseEdT_ENKUlvE_clEvENKUlvE4_clEvEUldE_EEvSA_T1_T2_EUlP24curandStatePhilox4_32_10E0_ZNS1_27distribution_nullary_kernelIdd6float4S7_SJ_SE_EEvSA_SG_RKT3_T4_EUlidE_EEvlNS_15PhiloxCudaStateESF_SG_,"a",@progbits
	.sectionflags	@""
	.align	4
.nv.constant0._ZN2at6native57_GLOBAL__N__cd6b329d_24_DistributionBernoulli_cu_7537a20d43distribution_elementwise_grid_stride_kernelIdLi2EZNS0_9templates4cuda21uniform_and_transformIddPNS_17CUDAGeneratorImplEZZZNS4_16bernoulli_kernelIS7_EEvRNS_18TensorIteratorBaseEdT_ENKUlvE_clEvENKUlvE4_clEvEUldE_EEvSA_T1_T2_EUlP24curandStatePhilox4_32_10E0_ZNS1_27distribution_nullary_kernelIdd6float4S7_SJ_SE_EEvSA_SG_RKT3_T4_EUlidE_EEvlNS_15PhiloxCudaStateESF_SG_:
	.zero		960


//--------------------- .nv.constant0._ZN2at6native57_GLOBAL__N__cd6b329d_24_DistributionBernoulli_cu_7537a20d43distribution_elementwise_grid_stride_kernelIdLi2EZNS0_9templates4cuda21uniform_and_transformIddPNS_17CUDAGeneratorImplEZZZNS4_16bernoulli_kernelIS7_EEvRNS_18TensorIteratorBaseEdT_ENKUlvE_clEvENKUlvE4_clEvEUldE_EEvSA_T1_T2_EUlP24curandStatePhilox4_32_10E_ZNS1_27distribution_nullary_kernelIdd7double2S7_SJ_SE_EEvSA_SG_RKT3_T4_EUlidE0_EEvlNS_15PhiloxCudaStateESF_SG_ --------------------------
	.section	.nv.constant0._ZN2at6native57_GLOBAL__N__cd6b329d_24_DistributionBernoulli_cu_7537a20d43distribution_elementwise_grid_stride_kernelIdLi2EZNS0_9templates4cuda21uniform_and_transformIddPNS_17CUDAGeneratorImplEZZZNS4_16bernoulli_kernelIS7_EEvRNS_18TensorIteratorBaseEdT_ENKUlvE_clEvENKUlvE4_clEvEUldE_EEvSA_T1_T2_EUlP24curandStatePhilox4_32_10E_ZNS1_27distribution_nullary_kernelIdd7double2S7_SJ_SE_EEvSA_SG_RKT3_T4_EUlidE0_EEvlNS_15PhiloxCudaStateESF_SG_,"a",@progbits
	.sectionflags	@""
	.align	4
.nv.constant0._ZN2at6native57_GLOBAL__N__cd6b329d_24_DistributionBernoulli_cu_7537a20d43distribution_elementwise_grid_stride_kernelIdLi2EZNS0_9templates4cuda21uniform_and_transformIddPNS_17CUDAGeneratorImplEZZZNS4_16bernoulli_kernelIS7_EEvRNS_18TensorIteratorBaseEdT_ENKUlvE_clEvENKUlvE4_clEvEUldE_EEvSA_T1_T2_EUlP24curandStatePhilox4_32_10E_ZNS1_27distribution_nullary_kernelIdd7double2S7_SJ_SE_EEvSA_SG_RKT3_T4_EUlidE0_EEvlNS_15PhiloxCudaStateESF_SG_:
	.zero		1360


//--------------------- .nv.constant0._ZN2at6native57_GLOBAL__N__cd6b329d_24_DistributionBernoulli_cu_7537a20d43distribution_elementwise_grid_stride_kernelIdLi2EZNS0_9templates4cuda21uniform_and_transformIddPNS_17CUDAGeneratorImplEZZZNS4_16bernoulli_kernelIS7_EEvRNS_18TensorIteratorBaseEdT_ENKUlvE_clEvENKUlvE4_clEvEUldE_EEvSA_T1_T2_EUlP24curandStatePhilox4_32_10E_ZNS1_27distribution_nullary_kernelIdd7double2S7_SJ_SE_EEvSA_SG_RKT3_T4_EUlidE_EEvlNS_15PhiloxCudaStateESF_SG_ --------------------------
	.section	.nv.constant0._ZN2at6native57_GLOBAL__N__cd6b329d_24_DistributionBernoulli_cu_7537a20d43distribution_elementwise_grid_stride_kernelIdLi2EZNS0_9templates4cuda21uniform_and_transformIddPNS_17CUDAGeneratorImplEZZZNS4_16bernoulli_kernelIS7_EEvRNS_18TensorIteratorBaseEdT_ENKUlvE_clEvENKUlvE4_clEvEUldE_EEvSA_T1_T2_EUlP24curandStatePhilox4_32_10E_ZNS1_27distribution_nullary_kernelIdd7double2S7_SJ_SE_EEvSA_SG_RKT3_T4_EUlidE_EEvlNS_15PhiloxCudaStateESF_SG_,"a",@progbits
	.sectionflags	@""
	.align	4
.nv.constant0._ZN2at6native57_GLOBAL__N__cd6b329d_24_DistributionBernoulli_cu_7537a20d43distribution_elementwise_grid_stride_kernelIdLi2EZNS0_9templates4cuda21uniform_and_transformIddPNS_17CUDAGeneratorImplEZZZNS4_16bernoulli_kernelIS7_EEvRNS_18TensorIteratorBaseEdT_ENKUlvE_clEvENKUlvE4_clEvEUldE_EEvSA_T1_T2_EUlP24curandStatePhilox4_32_10E_ZNS1_27distribution_nullary_kernelIdd7double2S7_SJ_SE_EEvSA_SG_RKT3_T4_EUlidE_EEvlNS_15PhiloxCudaStateESF_SG_:
	.zero		960


//--------------------- .nv.constant0._ZN2at6native57_GLOBAL__N__cd6b329d_24_DistributionBernoulli_cu_7537a20d43distribution_elementwise_grid_stride_kernelIfLi4EZNS0_9templates4cuda21uniform_and_transformIsfPNS_17CUDAGeneratorImplEZZZNS4_16bernoulli_kernelIS7_EEvRNS_18TensorIteratorBaseEdT_ENKUlvE_clEvENKUlvE3_clEvEUlfE_EEvSA_T1_T2_EUlP24curandStatePhilox4_32_10E0_ZNS1_27distribution_nullary_kernelIsf6float4S7_SJ_SE_EEvSA_SG_RKT3_T4_EUlifE0_EEvlNS_15PhiloxCudaStateESF_SG_ --------------------------
	.section	.nv.constant0._ZN2at6native57_GLOBAL__N__cd6b329d_24_DistributionBernoulli_cu_7537a20d43distribution_elementwise_grid_stride_kernelIfLi4EZNS0_9templates4cuda21uniform_and_transformIsfPNS_17CUDAGeneratorImplEZZZNS4_16bernoulli_kernelIS7_EEvRNS_18TensorIteratorBaseEdT_ENKUlvE_clEvENKUlvE3_clEvEUlfE_EEvSA_T1_T2_EUlP24curandStatePhilox4_32_10E0_ZNS1_27distribution_nullary_kernelIsf6float4S7_SJ_SE_EEvSA_SG_RKT3_T4_EUlifE0_EEvlNS_15PhiloxCudaStateESF_SG_,"a",@progbits
	.sectionflags	@""
	.align	4
.nv.constant0._ZN2at6native57_GLOBAL__N__cd6b329d_24_DistributionBernoulli_cu_7537a20d43distribution_elementwise_grid_stride_kernelIfLi4EZNS0_9templates4cuda21uniform_and_transformIsfPNS_17CUDAGeneratorImplEZZZNS4_16bernoulli_kernelIS7_EEvRNS_18TensorIteratorBaseEdT_ENKUlvE_clEvENKUlvE3_clEvEUlfE_EEvSA_T1_T2_EUlP24curandStatePhilox4_32_10E0_ZNS1_27distribution_nullary_kernelIsf6float4S7_SJ_SE_EEvSA_SG_RKT3_T4_EUlifE0_EEvlNS_15PhiloxCudaStateESF_SG_:
	.zero		1360


//--------------------- .nv.constant0._ZN2at6native57_GLOBAL__N__cd6b329d_24_DistributionBernoulli_cu_7537a20d43distribution_elementwise_grid_stride_kernelIfLi4EZNS0_9templates4cuda21uniform_and_transformIsfPNS_17CUDAGeneratorImplEZZZNS4_16bernoulli_kernelIS7_EEvRNS_18TensorIteratorBaseEdT_ENKUlvE_clEvENKUlvE3_clEvEUlfE_EEvSA_T1_T2_EUlP24curandStatePhilox4_32_10E0_ZNS1_27distribution_nullary_kernelIsf6float4S7_SJ_SE_EEvSA_SG_RKT3_T4_EUlifE_EEvlNS_15PhiloxCudaStateESF_SG_ --------------------------
	.section	.nv.constant0._ZN2at6native57_GLOBAL__N__cd6b329d_24_DistributionBernoulli_cu_7537a20d43distribution_elementwise_grid_stride_kernelIfLi4EZNS0_9templates4cuda21uniform_and_transformIsfPNS_17CUDAGeneratorImplEZZZNS4_16bernoulli_kernelIS7_EEvRNS_18TensorIteratorBaseEdT_ENKUlvE_clEvENKUlvE3_clEvEUlfE_EEvSA_T1_T2_EUlP24curandStatePhilox4_32_10E0_ZNS1_27distribution_nullary_kernelIsf6float4S7_SJ_SE_EEvSA_SG_RKT3_T4_EUlifE_EEvlNS_15PhiloxCudaStateESF_SG_,"a",@progbits
	.sectionflags	@""
	.align	4
.nv.constant0._ZN2at6native57_GLOBAL__N__cd6b329d_24_DistributionBernoulli_cu_7537a20d43distribution_elementwise_grid_stride_kernelIfLi4EZNS0_9templates4cuda21uniform_and_transformIsfPNS_17CUDAGeneratorImplEZZZNS4_16bernoulli_kernelIS7_EEvRNS_18TensorIteratorBaseEdT_ENKUlvE_clEvENKUlvE3_clEvEUlfE_EEvSA_T1_T2_EUlP24curandStatePhilox4_32_10E0_ZNS1_27distribution_nullary_kernelIsf6float4S7_SJ_SE_EEvSA_SG_RKT3_T4_EUlifE_EEvlNS_15PhiloxCudaStateESF_SG_:
	.zero		960


//--------------------- .nv.constant0._ZN2at6native57_GLOBAL__N__cd6b329d_24_DistributionBernoulli_cu_7537a20d43distribution_elementwise_grid_stride_kernelIfLi4EZNS0_9templates4cuda21uniform_and_transformIsfPNS_17CUDAGeneratorImplEZZZNS4_16bernoulli_kernelIS7_EEvRNS_18TensorIteratorBaseEdT_ENKUlvE_clEvENKUlvE3_clEvEUlfE_EEvSA_T1_T2_EUlP24curandStatePhilox4_32_10E_ZNS1_27distribution_nullary_kernelIsf7double2S7_SJ_SE_EEvSA_SG_RKT3_T4_EUlifE0_EEvlNS_15PhiloxCudaStateESF_SG_ --------------------------
	.section	.nv.constant0._ZN2at6native57_GLOBAL__N__cd6b329d_24_DistributionBernoulli_cu_7537a20d43distribution_elementwise_grid_stride_kernelIfLi4EZNS0_9templates4cuda21uniform_and_transformIsfPNS_17CUDAGeneratorImplEZZZNS4_16bernoulli_kernelIS7_EEvRNS_18TensorIteratorBaseEdT_ENKUlvE_clEvENKUlvE3_clEvEUlfE_EEvSA_T1_T2_EUlP24curandStatePhilox4_32_10E_ZNS1_27distribution_nullary_kernelIsf7double2S7_SJ_SE_EEvSA_SG_RKT3_T4_EUlifE0_EEvlNS_15PhiloxCudaStateESF_SG_,"a",@progbits
	.sectionflags	@""
	.align	4
.nv.constant0._ZN2at6native57_GLOBAL__N__cd6b329d_24_DistributionBernoulli_cu_7537a20d43distribution_elementwise_grid_stride_kernelIfLi4EZNS0_9templates4cuda21uniform_and_transformIsfPNS_17CUDAGeneratorImplEZZZNS4_16bernoulli_kernelIS7_EEvRNS_18TensorIteratorBaseEdT_ENKUlvE_clEvENKUlvE3_clEvEUlfE_EEvSA_T1_T2_EUlP24curandStatePhilox4_32_10E_ZNS1_27distribution_nullary_kernelIsf7double2S7_SJ_SE_EEvSA_SG_RKT3_T4_EUlifE0_EEvlNS_15PhiloxCudaStateESF_SG_:
	.zero		1360


//--------------------- .nv.constant0._ZN2at6native57_GLOBAL__N__cd6b329d_24_DistributionBernoulli_cu_7537a20d43distribution_elementwise_grid_stride_kernelIfLi4EZNS0_9templates4cuda21uniform_and_transformIsfPNS_17CUDAGeneratorImplEZZZNS4_16bernoulli_kernelIS7_EEvRNS_18TensorIteratorBaseEdT_ENKUlvE_clEvENKUlvE3_clEvEUlfE_EEvSA_T1_T2_EUlP24curandStatePhilox4_32_10E_ZNS1_27distribution_nullary_kernelIsf7double2S7_SJ_SE_EEvSA_SG_RKT3_T4_EUlifE_EEvlNS_15PhiloxCudaStateESF_SG_ --------------------------
	.section	.nv.constant0._ZN2at6native57_GLOBAL__N__cd6b329d_24_DistributionBernoulli_cu_7537a20d43distribution_elementwise_grid_stride_kernelIfLi4EZNS0_9templates4cuda21uniform_and_transformIsfPNS_17CUDAGeneratorImplEZZZNS4_16bernoulli_kernelIS7_EEvRNS_18TensorIteratorBaseEdT_ENKUlvE_clEvENKUlvE3_clEvEUlfE_EEvSA_T1_T2_EUlP24curandStatePhilox4_32_10E_ZNS1_27distribution_nullary_kernelIsf7double2S7_SJ_SE_EEvSA_SG_RKT3_T4_EUlifE_EEvlNS_15PhiloxCudaStateESF_SG_,"a",@progbits
	.sectionflags	@""
	.align	4
.nv.constant0._ZN2at6native57_GLOBAL__N__cd6b329d_24_DistributionBernoulli_cu_7537a20d43distribution_elementwise_grid_stride_kernelIfLi4EZNS0_9templates4cuda21uniform_and_transformIsfPNS_17CUDAGeneratorImplEZZZNS4_16bernoulli_kernelIS7_EEvRNS_18TensorIteratorBaseEdT_ENKUlvE_clEvENKUlvE3_clEvEUlfE_EEvSA_T1_T2_EUlP24curandStatePhilox4_32_10E_ZNS1_27distribution_nullary_kernelIsf7double2S7_SJ_SE_EEvSA_SG_RKT3_T4_EUlifE_EEvlNS_15PhiloxCudaStateESF_SG_:
	.zero		960


//--------------------- .nv.constant0._ZN2at6native57_GLOBAL__N__cd6b329d_24_DistributionBernoulli_cu_7537a20d43distribution_elementwise_grid_stride_kernelIfLi4EZNS0_9templates4cuda21uniform_and_transformIlfPNS_17CUDAGeneratorImplEZZZNS4_16bernoulli_kernelIS7_EEvRNS_18TensorIteratorBaseEdT_ENKUlvE_clEvENKUlvE2_clEvEUlfE_EEvSA_T1_T2_EUlP24curandStatePhilox4_32_10E0_ZNS1_27distribution_nullary_kernelIlf6float4S7_SJ_SE_EEvSA_SG_RKT3_T4_EUlifE0_EEvlNS_15PhiloxCudaStateESF_SG_ --------------------------
	.section	.nv.constant0._ZN2at6native57_GLOBAL__N__cd6b329d_24_DistributionBernoulli_cu_7537a20d43distribution_elementwise_grid_stride_kernelIfLi4EZNS0_9templates4cuda21uniform_and_transformIlfPNS_17CUDAGeneratorImplEZZZNS4_16bernoulli_kernelIS7_EEvRNS_18TensorIteratorBaseEdT_ENKUlvE_clEvENKUlvE2_clEvEUlfE_EEvSA_T1_T2_EUlP24curandStatePhilox4_32_10E0_ZNS1_27distribution_nullary_kernelIlf6float4S7_SJ_SE_EEvSA_SG_RKT3_T4_EUlifE0_EEvlNS_15PhiloxCudaStateESF_SG_,"a",@progbits
	.sectionflags	@""
	.align	4
.nv.constant0._ZN2at6native57_GLOBAL__N__cd6b329d_24_DistributionBernoulli_cu_7537a20d43distribution_elementwise_grid_stride_kernelIfLi4EZNS0_9templates4cuda21uniform_and_transformIlfPNS_17CUDAGeneratorImplEZZZNS4_16bernoulli_kernelIS7_EEvRNS_18TensorIteratorBaseEdT_ENKUlvE_clEvENKUlvE2_clEvEUlfE_EEvSA_T1_T2_EUlP24curandStatePhilox4_32_10E0_ZNS1_27distribution_nullary_kernelIlf6float4S7_SJ_SE_EEvSA_SG_RKT3_T4_EUlifE0_EEvlNS_15PhiloxCudaStateESF_SG_:
	.zero		1360


//--------------------- .nv.constant0._ZN2at6native57_GLOBAL__N__cd6b329d_24_DistributionBernoulli_cu_7537a20d43distribution_elementwise_grid_stride_kernelIfLi4EZNS0_9templates4cuda21uniform_and_transformIlfPNS_17CUDAGeneratorImplEZZZNS4_16bernoulli_kernelIS7_EEvRNS_18TensorIteratorBaseEdT_ENKUlvE_clEvENKUlvE2_clEvEUlfE_EEvSA_T1_T2_EUlP24curandStatePhilox4_32_10E0_ZNS1_27distribution_nullary_kernelIlf6float4S7_SJ_SE_EEvSA_SG_RKT3_T4_EUlifE_EEvlNS_15PhiloxCudaStateESF_SG_ --------------------------
	.section	.nv.constant0._ZN2at6native57_GLOBAL__N__cd6b329d_24_DistributionBernoulli_cu_7537a20d43distribution_elementwise_grid_stride_kernelIfLi4EZNS0_9templates4cuda21uniform_and_transformIlfPNS_17CUDAGeneratorImplEZZZNS4_16bernoulli_kernelIS7_EEvRNS_18TensorIteratorBaseEdT_ENKUlvE_clEvENKUlvE2_clEvEUlfE_EEvSA_T1_T2_EUlP24curandStatePhilox4_32_10E0_ZNS1_27distribution_nullary_kernelIlf6float4S7_SJ_SE_EEvSA_SG_RKT3_T4_EUlifE_EEvlNS_15PhiloxCudaStateESF_SG_,"a",@progbits
	.sectionflags	@""
	.align	4
.nv.constant0._ZN2at6native57_GLOBAL__N__cd6b329d_24_DistributionBernoulli_cu_7537a20d43distribution_elementwise_grid_stride_kernelIfLi4EZNS0_9templates4cuda21uniform_and_transformIlfPNS_17CUDAGeneratorImplEZZZNS4_16bernoulli_kernelIS7_EEvRNS_18TensorIteratorBaseEdT_ENKUlvE_clEvENKUlvE2_clEvEUlfE_EEvSA_T1_T2_EUlP24curandStatePhilox4_32_10E0_ZNS1_27distribution_nullary_kernelIlf6float4S7_SJ_SE_EEvSA_SG_RKT3_T4_EUlifE_EEvlNS_15PhiloxCudaStateESF_SG_:
	.zero		960


//--------------------- .nv.constant0._ZN2at6native57_GLOBAL__N__cd6b329d_24_DistributionBernoulli_cu_7537a20d43distribution_elementwise_grid_stride_kernelIfLi4EZNS0_9templates4cuda21uniform_and_transformIlfPNS_17CUDAGeneratorImplEZZZNS4_16bernoulli_kernelIS7_EEvRNS_18TensorIteratorBaseEdT_ENKUlvE_clEvENKUlvE2_clEvEUlfE_EEvSA_T1_T2_EUlP24curandStatePhilox4_32_10E_ZNS1_27distribution_nullary_kernelIlf7double2S7_SJ_SE_EEvSA_SG_RKT3_T4_EUlifE0_EEvlNS_15PhiloxCudaStateESF_SG_ --------------------------
	.section	.nv.constant0._ZN2at6native57_GLOBAL__N__cd6b329d_24_DistributionBernoulli_cu_7537a20d43distribution_elementwise_grid_stride_kernelIfLi4EZNS0_9templates4cuda21uniform_and_transformIlfPNS_17CUDAGeneratorImplEZZZNS4_16bernoulli_kernelIS7_EEvRNS_18TensorIteratorBaseEdT_ENKUlvE_clEvENKUlvE2_clEvEUlfE_EEvSA_T1_T2_EUlP24curandStatePhilox4_32_10E_ZNS1_27distribution_nullary_kernelIlf7double2S7_SJ_SE_EEvSA_SG_RKT3_T4_EUlifE0_EEvlNS_15PhiloxCudaStateESF_SG_,"a",@progbits
	.sectionflags	@""
	.align	4
.nv.constant0._ZN2at6native57_GLOBAL__N__cd6b329d_24_DistributionBernoulli_cu_7537a20d43distribution_elementwise_grid_stride_kernelIfLi4EZNS0_9templates4cuda21uniform_and_transformIlfPNS_17CUDAGeneratorImplEZZZNS4_16bernoulli_kernelIS7_EEvRNS_18TensorIteratorBaseEdT_ENKUlvE_clEvENKUlvE2_clEvEUlfE_EEvSA_T1_T2_EUlP24curandStatePhilox4_32_10E_ZNS1_27distribution_nullary_kernelIlf7double2S7_SJ_SE_EEvSA_SG_RKT3_T4_EUlifE0_EEvlNS_15PhiloxCudaStateESF_SG_:
	.zero		1360


//--------------------- .nv.constant0._ZN2at6native57_GLOBAL__N__cd6b329d_24_DistributionBernoulli_cu_7537a20d43distribution_elementwise_grid_stride_kernelIfLi4EZNS0_9templates4cuda21uniform_and_transformIlfPNS_17CUDAGeneratorImplEZZZNS4_16bernoulli_kernelIS7_EEvRNS_18TensorIteratorBaseEdT_ENKUlvE_clEvENKUlvE2_clEvEUlfE_EEvSA_T1_T2_EUlP24curandStatePhilox4_32_10E_ZNS1_27distribution_nullary_kernelIlf7double2S7_SJ_SE_EEvSA_SG_RKT3_T4_EUlifE_EEvlNS_15PhiloxCudaStateESF_SG_ --------------------------
	.section	.nv.constant0._ZN2at6native57_GLOBAL__N__cd6b329d_24_DistributionBernoulli_cu_7537a20d43distribution_elementwise_grid_stride_kernelIfLi4EZNS0_9templates4cuda21uniform_and_transformIlfPNS_17CUDAGeneratorImplEZZZNS4_16bernoulli_kernelIS7_EEvRNS_18TensorIteratorBaseEdT_ENKUlvE_clEvENKUlvE2_clEvEUlfE_EEvSA_T1_T2_EUlP24curandStatePhilox4_32_10E_ZNS1_27distribution_nullary_kernelIlf7double2S7_SJ_SE_EEvSA_SG_RKT3_T4_EUlifE_EEvlNS_15PhiloxCudaStateESF_SG_,"a",@progbits
	.sectionflags	@""
	.align	4
.nv.constant0._ZN2at6native57_GLOBAL__N__cd6b329d_24_DistributionBernoulli_cu_7537a20d43distribution_elementwise_grid_stride_kernelIfLi4EZNS0_9templates4cuda21uniform_and_transformIlfPNS_17CUDAGeneratorImplEZZZNS4_16bernoulli_kernelIS7_EEvRNS_18TensorIteratorBaseEdT_ENKUlvE_clEvENKUlvE2_clEvEUlfE_EEvSA_T1_T2_EUlP24curandStatePhilox4_32_10E_ZNS1_27distribution_nullary_kernelIlf7double2S7_SJ_SE_EEvSA_SG_RKT3_T4_EUlifE_EEvlNS_15PhiloxCudaStateESF_SG_:
	.zero		960


//--------------------- .nv.constant0._ZN2at6native57_GLOBAL__N__cd6b329d_24_DistributionBernoulli_cu_7537a20d43distribution_elementwise_grid_stride_kernelIfLi4EZNS0_9templates4cuda21uniform_and_transformIifPNS_17CUDAGeneratorImplEZZZNS4_16bernoulli_kernelIS7_EEvRNS_18TensorIteratorBaseEdT_ENKUlvE_clEvENKUlvE1_clEvEUlfE_EEvSA_T1_T2_EUlP24curandStatePhilox4_32_10E0_ZNS1_27distribution_nullary_kernelIif6float4S7_SJ_SE_EEvSA_SG_RKT3_T4_EUlifE0_EEvlNS_15PhiloxCudaStateESF_SG_ --------------------------
	.section	.nv.constant0._ZN2at6native57_GLOBAL__N__cd6b329d_24_DistributionBernoulli_cu_7537a20d43distribution_elementwise_grid_stride_kernelIfLi4EZNS0_9templates4cuda21uniform_and_transformIifPNS_17CUDAGeneratorImplEZZZNS4_16bernoulli_kernelIS7_EEvRNS_18TensorIteratorBaseEdT_ENKUlvE_clEvENKUlvE1_clEvEUlfE_EEvSA_T1_T2_EUlP24curandStatePhilox4_32_10E0_ZNS1_27distribution_nullary_kernelIif6float4S7_SJ_SE_EEvSA_SG_RKT3_T4_EUlifE0_EEvlNS_15PhiloxCudaStateESF_SG_,"a",@progbits
	.sectionflags	@""
	.align	4
.nv.constant0._ZN2at6native57_GLOBAL__N__cd6b329d_24_DistributionBernoulli_cu_7537a20d43distribution_elementwise_grid_stride_kernelIfLi4EZNS0_9templates4cuda21uniform_and_transformIifPNS_17CUDAGeneratorImplEZZZNS4_16bernoulli_kernelIS7_EEvRNS_18TensorIteratorBaseEdT_ENKUlvE_clEvENKUlvE1_clEvEUlfE_EEvSA_T1_T2_EUlP24curandStatePhilox4_32_10E0_ZNS1_27distribution_nullary_kernelIif6float4S7_SJ_SE_EEvSA_SG_RKT3_T4_EUlifE0_EEvlNS_15PhiloxCudaStateESF_SG_:
	.zero		1360


//--------------------- .nv.constant0._ZN2at6native57_GLOBAL__N__cd6b329d_24_DistributionBernoulli_cu_7537a20d43distribution_elementwise_grid_stride_kernelIfLi4EZNS0_9templates4cuda21uniform_and_transformIifPNS_17CUDAGeneratorImplEZZZNS4_16bernoulli_kernelIS7_EEvRNS_18TensorIteratorBaseEdT_ENKUlvE_clEvENKUlvE1_clEvEUlfE_EEvSA_T1_T2_EUlP24curandStatePhilox4_32_10E0_ZNS1_27distribution_nullary_kernelIif6float4S7_SJ_SE_EEvSA_SG_RKT3_T4_EUlifE_EEvlNS_15PhiloxCudaStateESF_SG_ --------------------------
	.section	.nv.constant0._ZN2at6native57_GLOBAL__N__cd6b329d_24_DistributionBernoulli_cu_7537a20d43distribution_elementwise_grid_stride_kernelIfLi4EZNS0_9templates4cuda21uniform_and_transformIifPNS_17CUDAGeneratorImplEZZZNS4_16bernoulli_kernelIS7_EEvRNS_18TensorIteratorBaseEdT_ENKUlvE_clEvENKUlvE1_clEvEUlfE_EEvSA_T1_T2_EUlP24curandStatePhilox4_32_10E0_ZNS1_27distribution_nullary_kernelIif6float4S7_SJ_SE_EEvSA_SG_RKT3_T4_EUlifE_EEvlNS_15PhiloxCudaStateESF_SG_,"a",@progbits
	.sectionflags	@""
	.align	4
.nv.constant0._ZN2at6native57_GLOBAL__N__cd6b329d_24_DistributionBernoulli_cu_7537a20d43distribution_elementwise_grid_stride_kernelIfLi4EZNS0_9templates4cuda21uniform_and_transformIifPNS_17CUDAGeneratorImplEZZZNS4_16bernoulli_kernelIS7_EEvRNS_18TensorIteratorBaseEdT_ENKUlvE_clEvENKUlvE1_clEvEUlfE_EEvSA_T1_T2_EUlP24curandStatePhilox4_32_10E0_ZNS1_27distribution_nullary_kernelIif6float4S7_SJ_SE_EEvSA_SG_RKT3_T4_EUlifE_EEvlNS_15PhiloxCudaStateESF_SG_:
	.zero		960


//--------------------- .nv.constant0._ZN2at6native57_GLOBAL__N__cd6b329d_24_DistributionBernoulli_cu_7537a20d43distribution_elementwise_grid_stride_kernelIfLi4EZNS0_9templates4cuda21uniform_and_transformIifPNS_17CUDAGeneratorImplEZZZNS4_16bernoulli_kernelIS7_EEvRNS_18TensorIteratorBaseEdT_ENKUlvE_clEvENKUlvE1_clEvEUlfE_EEvSA_T1_T2_EUlP24curandStatePhilox4_32_10E_ZNS1_27distribution_nullary_kernelIif7double2S7_SJ_SE_EEvSA_SG_RKT3_T4_EUlifE0_EEvlNS_15PhiloxCudaStateESF_SG_ --------------------------
	.section	.nv.constant0._ZN2at6native57_GLOBAL__N__cd6b329d_24_DistributionBernoulli_cu_7537a20d43distribution_elementwise_grid_stride_kernelIfLi4EZNS0_9templates4cuda21uniform_and_transformIifPNS_17CUDAGeneratorImplEZZZNS4_16bernoulli_kernelIS7_EEvRNS_18TensorIteratorBaseEdT_ENKUlvE_clEvENKUlvE1_clEvEUlfE_EEvSA_T1_T2_EUlP24curandStatePhilox4_32_10E_ZNS1_27distribution_nullary_kernelIif7double2S7_SJ_SE_EEvSA_SG_RKT3_T4_EUlifE0_EEvlNS_15PhiloxCudaStateESF_SG_,"a",@progbits
	.sectionflags	@""
	.align	4
.nv.constant0._ZN2at6native57_GLOBAL__N__cd6b329d_24_DistributionBernoulli_cu_7537a20d43distribution_elementwise_grid_stride_kernelIfLi4EZNS0_9templates4cuda21uniform_and_transformIifPNS_17CUDAGeneratorImplEZZZNS4_16bernoulli_kernelIS7_EEvRNS_18TensorIteratorBaseEdT_ENKUlvE_clEvENKUlvE1_clEvEUlfE_EEvSA_T1_T2_EUlP24curandStatePhilox4_32_10E_ZNS1_27distribution_nullary_kernelIif7double2S7_SJ_SE_EEvSA_SG_RKT3_T4_EUlifE0_EEvlNS_15PhiloxCudaStateESF_SG_:
	.zero		1360


//--------------------- .nv.constant0._ZN2at6native57_GLOBAL__N__cd6b329d_24_DistributionBernoulli_cu_7537a20d43distribution_elementwise_grid_stride_kernelIfLi4EZNS0_9templates4cuda21uniform_and_transformIifPNS_17CUDAGeneratorImplEZZZNS4_16bernoulli_kernelIS7_EEvRNS_18TensorIteratorBaseEdT_ENKUlvE_clEvENKUlvE1_clEvEUlfE_EEvSA_T1_T2_EUlP24curandStatePhilox4_32_10E_ZNS1_27distribution_nullary_kernelIif7double2S7_SJ_SE_EEvSA_SG_RKT3_T4_EUlifE_EEvlNS_15PhiloxCudaStateESF_SG_ --------------------------
	.section	.nv.constant0._ZN2at6native57_GLOBAL__N__cd6b329d_24_DistributionBernoulli_cu_7537a20d43distribution_elementwise_grid_stride_kernelIfLi4EZNS0_9templates4cuda21uniform_and_transformIifPNS_17CUDAGeneratorImplEZZZNS4_16bernoulli_kernelIS7_EEvRNS_18TensorIteratorBaseEdT_ENKUlvE_clEvENKUlvE1_clEvEUlfE_EEvSA_T1_T2_EUlP24curandStatePhilox4_32_10E_ZNS1_27distribution_nullary_kernelIif7double2S7_SJ_SE_EEvSA_SG_RKT3_T4_EUlifE_EEvlNS_15PhiloxCudaStateESF_SG_,"a",@progbits
	.sectionflags	@""
	.align	4
.nv.constant0._ZN2at6native57_GLOBAL__N__cd6b329d_24_DistributionBernoulli_cu_7537a20d43distribution_elementwise_grid_stride_kernelIfLi4EZNS0_9templates4cuda21uniform_and_transformIifPNS_17CUDAGeneratorImplEZZZNS4_16bernoulli_kernelIS7_EEvRNS_18TensorIteratorBaseEdT_ENKUlvE_clEvENKUlvE1_clEvEUlfE_EEvSA_T1_T2_EUlP24curandStatePhilox4_32_10E_ZNS1_27distribution_nullary_kernelIif7double2S7_SJ_SE_EEvSA_SG_RKT3_T4_EUlifE_EEvlNS_15PhiloxCudaStateESF_SG_:
	.zero		960


//--------------------- .nv.constant0._ZN2at6native57_GLOBAL__N__cd6b329d_24_DistributionBernoulli_cu_7537a20d43distribution_elementwise_grid_stride_kernelIfLi4EZNS0_9templates4cuda21uniform_and_transformIafPNS_17CUDAGeneratorImplEZZZNS4_16bernoulli_kernelIS7_EEvRNS_18TensorIteratorBaseEdT_ENKUlvE_clEvENKUlvE0_clEvEUlfE_EEvSA_T1_T2_EUlP24curandStatePhilox4_32_10E0_ZNS1_27distribution_nullary_kernelIaf6float4S7_SJ_SE_EEvSA_SG_RKT3_T4_EUlifE0_EEvlNS_15PhiloxCudaStateESF_SG_ --------------------------
	.section	.nv.constant0._ZN2at6native57_GLOBAL__N__cd6b329d_24_DistributionBernoulli_cu_7537a20d43distribution_elementwise_grid_stride_kernelIfLi4EZNS0_9templates4cuda21uniform_and_transformIafPNS_17CUDAGeneratorImplEZZZNS4_16bernoulli_kernelIS7_EEvRNS_18TensorIteratorBaseEdT_ENKUlvE_clEvENKUlvE0_clEvEUlfE_EEvSA_T1_T2_EUlP24curandStatePhilox4_32_10E0_ZNS1_27distribution_nullary_kernelIaf6float4S7_SJ_SE_EEvSA_SG_RKT3_T4_EUlifE0_EEvlNS_15PhiloxCudaStateESF_SG_,"a",@progbits
	.sectionflags	@""
	.align	4
.nv.constant0._ZN2at6native57_GLOBAL__N__cd6b329d_24_DistributionBernoulli_cu_7537a20d43distribution_elementwise_grid_stride_kernelIfLi4EZNS0_9templates4cuda21uniform_and_transformIafPNS_17CUDAGeneratorImplEZZZNS4_16bernoulli_kernelIS7_EEvRNS_18TensorIteratorBaseEdT_ENKUlvE_clEvENKUlvE0_clEvEUlfE_EEvSA_T1_T2_EUlP24curandStatePhilox4_32_10E0_ZNS1_27distribution_nullary_kernelIaf6float4S7_SJ_SE_EEvSA_SG_RKT3_T4_EUlifE0_EEvlNS_15PhiloxCudaStateESF_SG_:
	.zero		1360


//--------------------- .nv.constant0._ZN2at6native57_GLOBAL__N__cd6b329d_24_DistributionBernoulli_cu_7537a20d43distribution_elementwise_grid_stride_kernelIfLi4EZNS0_9templates4cuda21uniform_and_transformIafPNS_17CUDAGeneratorImplEZZZNS4_16bernoulli_kernelIS7_EEvRNS_18TensorIteratorBaseEdT_ENKUlvE_clEvENKUlvE0_clEvEUlfE_EEvSA_T1_T2_EUlP24curandStatePhilox4_32_10E0_ZNS1_27distribution_nullary_kernelIaf6float4S7_SJ_SE_EEvSA_SG_RKT3_T4_EUlifE_EEvlNS_15PhiloxCudaStateESF_SG_ --------------------------
	.section	.nv.constant0._ZN2at6native57_GLOBAL__N__cd6b329d_24_DistributionBernoulli_cu_7537a20d43distribution_elementwise_grid_stride_kernelIfLi4EZNS0_9templates4cuda21uniform_and_transformIafPNS_17CUDAGeneratorImplEZZZNS4_16bernoulli_kernelIS7_EEvRNS_18TensorIteratorBaseEdT_ENKUlvE_clEvENKUlvE0_clEvEUlfE_EEvSA_T1_T2_EUlP24curandStatePhilox4_32_10E0_ZNS1_27distribution_nullary_kernelIaf6float4S7_SJ_SE_EEvSA_SG_RKT3_T4_EUlifE_EEvlNS_15PhiloxCudaStateESF_SG_,"a",@progbits
	.sectionflags	@""
	.align	4
.nv.constant0._ZN2at6native57_GLOBAL__N__cd6b329d_24_DistributionBernoulli_cu_7537a20d43distribution_elementwise_grid_stride_kernelIfLi4EZNS0_9templates4cuda21uniform_and_transformIafPNS_17CUDAGeneratorImplEZZZNS4_16bernoulli_kernelIS7_EEvRNS_18TensorIteratorBaseEdT_ENKUlvE_clEvENKUlvE0_clEvEUlfE_EEvSA_T1_T2_EUlP24curandStatePhilox4_32_10E0_ZNS1_27distribution_nullary_kernelIaf6float4S7_SJ_SE_EEvSA_SG_RKT3_T4_EUlifE_EEvlNS_15PhiloxCudaStateESF_SG_:
	.zero		960


//--------------------- .nv.constant0._ZN2at6native57_GLOBAL__N__cd6b329d_24_DistributionBernoulli_cu_7537a20d43distribution_elementwise_grid_stride_kernelIfLi4EZNS0_9templates4cuda21uniform_and_transformIafPNS_17CUDAGeneratorImplEZZZNS4_16bernoulli_kernelIS7_EEvRNS_18TensorIteratorBaseEdT_ENKUlvE_clEvENKUlvE0_clEvEUlfE_EEvSA_T1_T2_EUlP24curandStatePhilox4_32_10E_ZNS1_27distribution_nullary_kernelIaf7double2S7_SJ_SE_EEvSA_SG_RKT3_T4_EUlifE0_EEvlNS_15PhiloxCudaStateESF_SG_ --------------------------
	.section	.nv.constant0._ZN2at6native57_GLOBAL__N__cd6b329d_24_DistributionBernoulli_cu_7537a20d43distribution_elementwise_grid_stride_kernelIfLi4EZNS0_9templates4cuda21uniform_and_transformIafPNS_17CUDAGeneratorImplEZZZNS4_16bernoulli_kernelIS7_EEvRNS_18TensorIteratorBaseEdT_ENKUlvE_clEvENKUlvE0_clEvEUlfE_EEvSA_T1_T2_EUlP24curandStatePhilox4_32_10E_ZNS1_27distribution_nullary_kernelIaf7double2S7_SJ_SE_EEvSA_SG_RKT3_T4_EUlifE0_EEvlNS_15PhiloxCudaStateESF_SG_,"a",@progbits
	.sectionflags	@""
	.align	4
.nv.constant0._ZN2at6native57_GLOBAL__N__cd6b329d_24_DistributionBernoulli_cu_7537a20d43distribution_elementwise_grid_stride_kernelIfLi4EZNS0_9templates4cuda21uniform_and_transformIafPNS_17CUDAGeneratorImplEZZZNS4_16bernoulli_kernelIS7_EEvRNS_18TensorIteratorBaseEdT_ENKUlvE_clEvENKUlvE0_clEvEUlfE_EEvSA_T1_T2_EUlP24curandStatePhilox4_32_10E_ZNS1_27distribution_nullary_kernelIaf7double2S7_SJ_SE_EEvSA_SG_RKT3_T4_EUlifE0_EEvlNS_15PhiloxCudaStateESF_SG_:
	.zero		1360


//--------------------- .nv.constant0._ZN2at6native57_GLOBAL__N__cd6b329d_24_DistributionBernoulli_cu_7537a20d43distribution_elementwise_grid_stride_kernelIfLi4EZNS0_9templates4cuda21uniform_and_transformIafPNS_17CUDAGeneratorImplEZZZNS4_16bernoulli_kernelIS7_EEvRNS_18TensorIteratorBaseEdT_ENKUlvE_clEvENKUlvE0_clEvEUlfE_EEvSA_T1_T2_EUlP24curandStatePhilox4_32_10E_ZNS1_27distribution_nullary_kernelIaf7double2S7_SJ_SE_EEvSA_SG_RKT3_T4_EUlifE_EEvlNS_15PhiloxCudaStateESF_SG_ --------------------------
	.section	.nv.constant0._ZN2at6native57_GLOBAL__N__cd6b329d_24_DistributionBernoulli_cu_7537a20d43distribution_elementwise_grid_stride_kernelIfLi4EZNS0_9templates4cuda21uniform_and_transformIafPNS_17CUDAGeneratorImplEZZZNS4_16bernoulli_kernelIS7_EEvRNS_18TensorIteratorBaseEdT_ENKUlvE_clEvENKUlvE0_clEvEUlfE_EEvSA_T1_T2_EUlP24curandStatePhilox4_32_10E_ZNS1_27distribution_nullary_kernelIaf7double2S7_SJ_SE_EEvSA_SG_RKT3_T4_EUlifE_EEvlNS_15PhiloxCudaStateESF_SG_,"a",@progbits
	.sectionflags	@""
	.align	4
.nv.constant0._ZN2at6native57_GLOBAL__N__cd6b329d_24_DistributionBernoulli_cu_7537a20d43distribution_elementwise_grid_stride_kernelIfLi4EZNS0_9templates4cuda21uniform_and_transformIafPNS_17CUDAGeneratorImplEZZZNS4_16bernoulli_kernelIS7_EEvRNS_18TensorIteratorBaseEdT_ENKUlvE_clEvENKUlvE0_clEvEUlfE_EEvSA_T1_T2_EUlP24curandStatePhilox4_32_10E_ZNS1_27distribution_nullary_kernelIaf7double2S7_SJ_SE_EEvSA_SG_RKT3_T4_EUlifE_EEvlNS_15PhiloxCudaStateESF_SG_:
	.zero		960


//--------------------- .nv.constant0._ZN2at6native57_GLOBAL__N__cd6b329d_24_DistributionBernoulli_cu_7537a20d43distribution_elementwise_grid_stride_kernelIfLi4EZNS0_9templates4cuda21uniform_and_transformIhfPNS_17CUDAGeneratorImplEZZZNS4_16bernoulli_kernelIS7_EEvRNS_18TensorIteratorBaseEdT_ENKUlvE_clEvENKUlvE_clEvEUlfE_EEvSA_T1_T2_EUlP24curandStatePhilox4_32_10E0_ZNS1_27distribution_nullary_kernelIhf6float4S7_SJ_SE_EEvSA_SG_RKT3_T4_EUlifE0_EEvlNS_15PhiloxCudaStateESF_SG_ --------------------------
	.section	.nv.constant0._ZN2at6native57_GLOBAL__N__cd6b329d_24_DistributionBernoulli_cu_7537a20d43distribution_elementwise_grid_stride_kernelIfLi4EZNS0_9templates4cuda21uniform_and_transformIhfPNS_17CUDAGeneratorImplEZZZNS4_16bernoulli_kernelIS7_EEvRNS_18TensorIteratorBaseEdT_ENKUlvE_clEvENKUlvE_clEvEUlfE_EEvSA_T1_T2_EUlP24curandStatePhilox4_32_10E0_ZNS1_27distribution_nullary_kernelIhf6float4S7_SJ_SE_EEvSA_SG_RKT3_T4_EUlifE0_EEvlNS_15PhiloxCudaStateESF_SG_,"a",@progbits
	.sectionflags	@""
	.align	4
.nv.constant0._ZN2at6native57_GLOBAL__N__cd6b329d_24_DistributionBernoulli_cu_7537a20d43distribution_elementwise_grid_stride_kernelIfLi4EZNS0_9templates4cuda21uniform_and_transformIhfPNS_17CUDAGeneratorImplEZZZNS4_16bernoulli_kernelIS7_EEvRNS_18TensorIteratorBaseEdT_ENKUlvE_clEvENKUlvE_clEvEUlfE_EEvSA_T1_T2_EUlP24curandStatePhilox4_32_10E0_ZNS1_27distribution_nullary_kernelIhf6float4S7_SJ_SE_EEvSA_SG_RKT3_T4_EUlifE0_EEvlNS_15PhiloxCudaStateESF_SG_:
	.zero		1360


//--------------------- .nv.constant0._ZN2at6native57_GLOBAL__N__cd6b329d_24_DistributionBernoulli_cu_7537a20d43distribution_elementwise_grid_stride_kernelIfLi4EZNS0_9templates4cuda21uniform_and_transformIhfPNS_17CUDAGeneratorImplEZZZNS4_16bernoulli_kernelIS7_EEvRNS_18TensorIteratorBaseEdT_ENKUlvE_clEvENKUlvE_clEvEUlfE_EEvSA_T1_T2_EUlP24curandStatePhilox4_32_10E0_ZNS1_27distribution_nullary_kernelIhf6float4S7_SJ_SE_EEvSA_SG_RKT3_T4_EUlifE_EEvlNS_15PhiloxCudaStateESF_SG_ --------------------------
	.section	.nv.constant0._ZN2at6native57_GLOBAL__N__cd6b329d_24_DistributionBernoulli_cu_7537a20d43distribution_elementwise_grid_stride_kernelIfLi4EZNS0_9templates4cuda21uniform_and_transformIhfPNS_17CUDAGeneratorImplEZZZNS4_16bernoulli_kernelIS7_EEvRNS_18TensorIteratorBaseEdT_ENKUlvE_clEvENKUlvE_clEvEUlfE_EEvSA_T1_T2_EUlP24curandStatePhilox4_32_10E0_ZNS1_27distribution_nullary_kernelIhf6float4S7_SJ_SE_EEvSA_SG_RKT3_T4_EUlifE_EEvlNS_15PhiloxCudaStateESF_SG_,"a",@progbits
	.sectionflags	@""
	.align	4
.nv.constant0._ZN2at6native57_GLOBAL__N__cd6b329d_24_DistributionBernoulli_cu_7537a20d43distribution_elementwise_grid_stride_kernelIfLi4EZNS0_9templates4cuda21uniform_and_transformIhfPNS_17CUDAGeneratorImplEZZZNS4_16bernoulli_kernelIS7_EEvRNS_18TensorIteratorBaseEdT_ENKUlvE_clEvENKUlvE_clEvEUlfE_EEvSA_T1_T2_EUlP24curandStatePhilox4_32_10E0_ZNS1_27distribution_nullary_kernelIhf6float4S7_SJ_SE_EEvSA_SG_RKT3_T4_EUlifE_EEvlNS_15PhiloxCudaStateESF_SG_:
	.zero		960


//--------------------- .nv.constant0._ZN2at6native57_GLOBAL__N__cd6b329d_24_DistributionBernoulli_cu_7537a20d43distribution_elementwise_grid_stride_kernelIfLi4EZNS0_9templates4cuda21uniform_and_transformIhfPNS_17CUDAGeneratorImplEZZZNS4_16bernoulli_kernelIS7_EEvRNS_18TensorIteratorBaseEdT_ENKUlvE_clEvENKUlvE_clEvEUlfE_EEvSA_T1_T2_EUlP24curandStatePhilox4_32_10E_ZNS1_27distribution_nullary_kernelIhf7double2S7_SJ_SE_EEvSA_SG_RKT3_T4_EUlifE0_EEvlNS_15PhiloxCudaStateESF_SG_ --------------------------
	.section	.nv.constant0._ZN2at6native57_GLOBAL__N__cd6b329d_24_DistributionBernoulli_cu_7537a20d43distribution_elementwise_grid_stride_kernelIfLi4EZNS0_9templates4cuda21uniform_and_transformIhfPNS_17CUDAGeneratorImplEZZZNS4_16bernoulli_kernelIS7_EEvRNS_18TensorIteratorBaseEdT_ENKUlvE_clEvENKUlvE_clEvEUlfE_EEvSA_T1_T2_EUlP24curandStatePhilox4_32_10E_ZNS1_27distribution_nullary_kernelIhf7double2S7_SJ_SE_EEvSA_SG_RKT3_T4_EUlifE0_EEvlNS_15PhiloxCudaStateESF_SG_,"a",@progbits
	.sectionflags	@""
	.align	4
.nv.constant0._ZN2at6native57_GLOBAL__N__cd6b329d_24_DistributionBernoulli_cu_7537a20d43distribution_elementwise_grid_stride_kernelIfLi4EZNS0_9templates4cuda21uniform_and_transformIhfPNS_17CUDAGeneratorImplEZZZNS4_16bernoulli_kernelIS7_EEvRNS_18TensorIteratorBaseEdT_ENKUlvE_clEvENKUlvE_clEvEUlfE_EEvSA_T1_T2_EUlP24curandStatePhilox4_32_10E_ZNS1_27distribution_nullary_kernelIhf7double2S7_SJ_SE_EEvSA_SG_RKT3_T4_EUlifE0_EEvlNS_15PhiloxCudaStateESF_SG_:
	.zero		1360


//--------------------- .nv.constant0._ZN2at6native57_GLOBAL__N__cd6b329d_24_DistributionBernoulli_cu_7537a20d43distribution_elementwise_grid_stride_kernelIfLi4EZNS0_9templates4cuda21uniform_and_transformIhfPNS_17CUDAGeneratorImplEZZZNS4_16bernoulli_kernelIS7_EEvRNS_18TensorIteratorBaseEdT_ENKUlvE_clEvENKUlvE_clEvEUlfE_EEvSA_T1_T2_EUlP24curandStatePhilox4_32_10E_ZNS1_27distribution_nullary_kernelIhf7double2S7_SJ_SE_EEvSA_SG_RKT3_T4_EUlifE_EEvlNS_15PhiloxCudaStateESF_SG_ --------------------------
	.section	.nv.constant0._ZN2at6native57_GLOBAL__N__cd6b329d_24_DistributionBernoulli_cu_7537a20d43distribution_elementwise_grid_stride_kernelIfLi4EZNS0_9templates4cuda21uniform_and_transformIhfPNS_17CUDAGeneratorImplEZZZNS4_16bernoulli_kernelIS7_EEvRNS_18TensorIteratorBaseEdT_ENKUlvE_clEvENKUlvE_clEvEUlfE_EEvSA_T1_T2_EUlP24curandStatePhilox4_32_10E_ZNS1_27distribution_nullary_kernelIhf7double2S7_SJ_SE_EEvSA_SG_RKT3_T4_EUlifE_EEvlNS_15PhiloxCudaStateESF_SG_,"a",@progbits
	.sectionflags	@""
	.align	4
.nv.constant0._ZN2at6native57_GLOBAL__N__cd6b329d_24_DistributionBernoulli_cu_7537a20d43distribution_elementwise_grid_stride_kernelIfLi4EZNS0_9templates4cuda21uniform_and_transformIhfPNS_17CUDAGeneratorImplEZZZNS4_16bernoulli_kernelIS7_EEvRNS_18TensorIteratorBaseEdT_ENKUlvE_clEvENKUlvE_clEvEUlfE_EEvSA_T1_T2_EUlP24curandStatePhilox4_32_10E_ZNS1_27distribution_nullary_kernelIhf7double2S7_SJ_SE_EEvSA_SG_RKT3_T4_EUlifE_EEvlNS_15PhiloxCudaStateESF_SG_:
	.zero		960


//--------------------- .nv.constant0._ZN2at4cuda57_GLOBAL__N__cd6b329d_24_DistributionBernoulli_cu_7537a20d21kernelPointwiseApply2IZNS_6native9templates4cuda28bernoulli_tensor_cuda_kernelIbfEEvRKNS_10TensorBaseES9_NS_15PhiloxCudaStateEEUliRbSB_SB_SB_RKfSD_SD_SD_E_bSC_mLin1ELin1ELi4ELi512ELi2EEEvNS0_6detail10TensorInfoIT0_T2_EENSG_IT1_SI_EESI_T_ --------------------------
	.section	.nv.constant0._ZN2at4cuda57_GLOBAL__N__cd6b329d_24_DistributionBernoulli_cu_7537a20d21kernelPointwiseApply2IZNS_6native9templates4cuda28bernoulli_tensor_cuda_kernelIbfEEvRKNS_10TensorBaseES9_NS_15PhiloxCudaStateEEUliRbSB_SB_SB_RKfSD_SD_SD_E_bSC_mLin1ELin1ELi4ELi512ELi2EEEvNS0_6detail10TensorInfoIT0_T2_EENSG_IT1_SI_EESI_T_,"a",@progbits
	.sectionflags	@""
	.align	4
.nv.constant0._ZN2at4cuda57_GLOBAL__N__cd6b329d_24_DistributionBernoulli_cu_7537a20d21kernelPointwiseApply2IZNS_6native9templates4cuda28bernoulli_tensor_cuda_kernelIbfEEvRKNS_10TensorBaseES9_NS_15PhiloxCudaStateEEUliRbSB_SB_SB_RKfSD_SD_SD_E_bSC_mLin1ELin1ELi4ELi512ELi2EEEvNS0_6detail10TensorInfoIT0_T2_EENSG_IT1_SI_EESI_T_:
	.zero		1760


//--------------------- .nv.constant0._ZN2at4cuda57_GLOBAL__N__cd6b329d_24_DistributionBernoulli_cu_7537a20d21kernelPointwiseApply2IZNS_6native9templates4cuda28bernoulli_tensor_cuda_kernelIbfEEvRKNS_10TensorBaseES9_NS_15PhiloxCudaStateEEUliRbSB_SB_SB_RKfSD_SD_SD_E_bSC_mLi1ELi1ELi4ELi512ELi2EEEvNS0_6detail10TensorInfoIT0_T2_EENSG_IT1_SI_EESI_T_ --------------------------
	.section	.nv.constant0._ZN2at4cuda57_GLOBAL__N__cd6b329d_24_DistributionBernoulli_cu_7537a20d21kernelPointwiseApply2IZNS_6native9templates4cuda28bernoulli_tensor_cuda_kernelIbfEEvRKNS_10TensorBaseES9_NS_15PhiloxCudaStateEEUliRbSB_SB_SB_RKfSD_SD_SD_E_bSC_mLi1ELi1ELi4ELi512ELi2EEEvNS0_6detail10TensorInfoIT0_T2_EENSG_IT1_SI_EESI_T_,"a",@progbits
	.sectionflags	@""
	.align	4
.nv.constant0._ZN2at4cuda57_GLOBAL__N__cd6b329d_24_DistributionBernoulli_cu_7537a20d21kernelPointwiseApply2IZNS_6native9templates4cuda28bernoulli_tensor_cuda_kernelIbfEEvRKNS_10TensorBaseES9_NS_15PhiloxCudaStateEEUliRbSB_SB_SB_RKfSD_SD_SD_E_bSC_mLi1ELi1ELi4ELi512ELi2EEEvNS0_6detail10TensorInfoIT0_T2_EENSG_IT1_SI_EESI_T_:
	.zero		1760


//--------------------- .nv.constant0._ZN2at4cuda57_GLOBAL__N__cd6b329d_24_DistributionBernoulli_cu_7537a20d21kernelPointwiseApply2IZNS_6native9templates4cuda28bernoulli_tensor_cuda_kernelIbfEEvRKNS_10TensorBaseES9_NS_15PhiloxCudaStateEEUliRbSB_SB_SB_RKfSD_SD_SD_E_bSC_jLin1ELin1ELi4ELi512ELi2EEEvNS0_6detail10TensorInfoIT0_T2_EENSG_IT1_SI_EESI_T_ --------------------------
	.section	.nv.constant0._ZN2at4cuda57_GLOBAL__N__cd6b329d_24_DistributionBernoulli_cu_7537a20d21kernelPointwiseApply2IZNS_6native9templates4cuda28bernoulli_tensor_cuda_kernelIbfEEvRKNS_10TensorBaseES9_NS_15PhiloxCudaStateEEUliRbSB_SB_SB_RKfSD_SD_SD_E_bSC_jLin1ELin1ELi4ELi512ELi2EEEvNS0_6detail10TensorInfoIT0_T2_EENSG_IT1_SI_EESI_T_,"a",@progbits
	.sectionflags	@""
	.align	4
.nv.constant0._ZN2at4cuda57_GLOBAL__N__cd6b329d_24_DistributionBernoulli_cu_7537a20d21kernelPointwiseApply2IZNS_6native9templates4cuda28bernoulli_tensor_cuda_kernelIbfEEvRKNS_10TensorBaseES9_NS_15PhiloxCudaStateEEUliRbSB_SB_SB_RKfSD_SD_SD_E_bSC_jLin1ELin1ELi4ELi512ELi2EEEvNS0_6detail10TensorInfoIT0_T2_EENSG_IT1_SI_EESI_T_:
	.zero		1360


//--------------------- .nv.constant0._ZN2at4cuda57_GLOBAL__N__cd6b329d_24_DistributionBernoulli_cu_7537a20d21kernelPointwiseApply2IZNS_6native9templates4cuda28bernoulli_tensor_cuda_kernelIbfEEvRKNS_10TensorBaseES9_NS_15PhiloxCudaStateEEUliRbSB_SB_SB_RKfSD_SD_SD_E_bSC_jLin1ELi2ELi4ELi512ELi2EEEvNS0_6detail10TensorInfoIT0_T2_EENSG_IT1_SI_EESI_T_ --------------------------
	.section	.nv.constant0._ZN2at4cuda57_GLOBAL__N__cd6b329d_24_DistributionBernoulli_cu_7537a20d21kernelPointwiseApply2IZNS_6native9templates4cuda28bernoulli_tensor_cuda_kernelIbfEEvRKNS_10TensorBaseES9_NS_15PhiloxCudaStateEEUliRbSB_SB_SB_RKfSD_SD_SD_E_bSC_jLin1ELi2ELi4ELi512ELi2EEEvNS0_6detail10TensorInfoIT0_T2_EENSG_IT1_SI_EESI_T_,"a",@progbits
	.sectionflags	@""
	.align	4
.nv.constant0._ZN2at4cuda57_GLOBAL__N__cd6b329d_24_DistributionBernoulli_cu_7537a20d21kernelPointwiseApply2IZNS_6native9templates4cuda28bernoulli_tensor_cuda_kernelIbfEEvRKNS_10TensorBaseES9_NS_15PhiloxCudaStateEEUliRbSB_SB_SB_RKfSD_SD_SD_E_bSC_jLin1ELi2ELi4ELi512ELi2EEEvNS0_6detail10TensorInfoIT0_T2_EENSG_IT1_SI_EESI_T_:
	.zero		1360


//--------------------- .nv.constant0._ZN2at4cuda57_GLOBAL__N__cd6b329d_24_DistributionBernoulli_cu_7537a20d21kernelPointwiseApply2IZNS_6native9templates4cuda28bernoulli_tensor_cuda_kernelIbfEEvRKNS_10TensorBaseES9_NS_15PhiloxCudaStateEEUliRbSB_SB_SB_RKfSD_SD_SD_E_bSC_jLin1ELi1ELi4ELi512ELi2EEEvNS0_6detail10TensorInfoIT0_T2_EENSG_IT1_SI_EESI_T_ --------------------------
	.section	.nv.constant0._ZN2at4cuda57_GLOBAL__N__cd6b329d_24_DistributionBernoulli_cu_7537a20d21kernelPointwiseApply2IZNS_6native9templates4cuda28bernoulli_tensor_cuda_kernelIbfEEvRKNS_10TensorBaseES9_NS_15PhiloxCudaStateEEUliRbSB_SB_SB_RKfSD_SD_SD_E_bSC_jLin1ELi1ELi4ELi512ELi2EEEvNS0_6detail10TensorInfoIT0_T2_EENSG_IT1_SI_EESI_T_,"a",@progbits
	.sectionflags	@""
	.align	4
.nv.constant0._ZN2at4cuda57_GLOBAL__N__cd6b329d_24_DistributionBernoulli_cu_7537a20d21kernelPointwiseApply2IZNS_6native9templates4cuda28bernoulli_tensor_cuda_kernelIbfEEvRKNS_10TensorBaseES9_NS_15PhiloxCudaStateEEUliRbSB_SB_SB_RKfSD_SD_SD_E_bSC_jLin1ELi1ELi4ELi512ELi2EEEvNS0_6detail10TensorInfoIT0_T2_EENSG_IT1_SI_EESI_T_:
	.zero		1360


//--------------------- .nv.constant0._ZN2at4cuda57_GLOBAL__N__cd6b329d_24_DistributionBernoulli_cu_7537a20d21kernelPointwiseApply2IZNS_6native9templates4cuda28bernoulli_tensor_cuda_kernelIbfEEvRKNS_10TensorBaseES9_NS_15PhiloxCudaStateEEUliRbSB_SB_SB_RKfSD_SD_SD_E_bSC_jLi2ELin1ELi4ELi512ELi2EEEvNS0_6detail10TensorInfoIT0_T2_EENSG_IT1_SI_EESI_T_ --------------------------
	.section	.nv.constant0._ZN2at4cuda57_GLOBAL__N__cd6b329d_24_DistributionBernoulli_cu_7537a20d21kernelPointwiseApply2IZNS_6native9templates4cuda28bernoulli_tensor_cuda_kernelIbfEEvRKNS_10TensorBaseES9_NS_15PhiloxCudaStateEEUliRbSB_SB_SB_RKfSD_SD_SD_E_bSC_jLi2ELin1ELi4ELi512ELi2EEEvNS0_6detail10TensorInfoIT0_T2_EENSG_IT1_SI_EESI_T_,"a",@progbits
	.sectionflags	@""
	.align	4
.nv.constant0._ZN2at4cuda57_GLOBAL__N__cd6b329d_24_DistributionBernoulli_cu_7537a20d21kernelPointwiseApply2IZNS_6native9templates4cuda28bernoulli_tensor_cuda_kernelIbfEEvRKNS_10TensorBaseES9_NS_15PhiloxCudaStateEEUliRbSB_SB_SB_RKfSD_SD_SD_E_bSC_jLi2ELin1ELi4ELi512ELi2EEEvNS0_6detail10TensorInfoIT0_T2_EENSG_IT1_SI_EESI_T_:
	.zero		1360


//--------------------- .nv.constant0._ZN2at4cuda57_GLOBAL__N__cd6b329d_24_DistributionBernoulli_cu_7537a20d21kernelPointwiseApply2IZNS_6native9templates4cuda28bernoulli_tensor_cuda_kernelIbfEEvRKNS_10TensorBaseES9_NS_15PhiloxCudaStateEEUliRbSB_SB_SB_RKfSD_SD_SD_E_bSC_jLi2ELi2ELi4ELi512ELi2EEEvNS0_6detail10TensorInfoIT0_T2_EENSG_IT1_SI_EESI_T_ --------------------------
	.section	.nv.constant0._ZN2at4cuda57_GLOBAL__N__cd6b329d_24_DistributionBernoulli_cu_7537a20d21kernelPointwiseApply2IZNS_6native9templates4cuda28bernoulli_tensor_cuda_kernelIbfEEvRKNS_10TensorBaseES9_NS_15PhiloxCudaStateEEUliRbSB_SB_SB_RKfSD_SD_SD_E_bSC_jLi2ELi2ELi4ELi512ELi2EEEvNS0_6detail10TensorInfoIT0_T2_EENSG_IT1_SI_EESI_T_,"a",@progbits
	.sectionflags	@""
	.align	4
.nv.constant0._ZN2at4cuda57_GLOBAL__N__cd6b329d_24_DistributionBernoulli_cu_7537a20d21kernelPointwiseApply2IZNS_6native9templates4cuda28bernoulli_tensor_cuda_kernelIbfEEvRKNS_10TensorBaseES9_NS_15PhiloxCudaStateEEUliRbSB_SB_SB_RKfSD_SD_SD_E_bSC_jLi2ELi2ELi4ELi512ELi2EEEvNS0_6detail10TensorInfoIT0_T2_EENSG_IT1_SI_EESI_T_:
	.zero		1360


//--------------------- .nv.constant0._ZN2at4cuda57_GLOBAL__N__cd6b329d_24_DistributionBernoulli_cu_7537a20d21kernelPointwiseApply2IZNS_6native9templates4cuda28bernoulli_tensor_cuda_kernelIbfEEvRKNS_10TensorBaseES9_NS_15PhiloxCudaStateEEUliRbSB_SB_SB_RKfSD_SD_SD_E_bSC_jLi2ELi1ELi4ELi512ELi2EEEvNS0_6detail10TensorInfoIT0_T2_EENSG_IT1_SI_EESI_T_ --------------------------
	.section	.nv.constant0._ZN2at4cuda57_GLOBAL__N__cd6b329d_24_DistributionBernoulli_cu_7537a20d21kernelPointwiseApply2IZNS_6native9templates4cuda28bernoulli_tensor_cuda_kernelIbfEEvRKNS_10TensorBaseES9_NS_15PhiloxCudaStateEEUliRbSB_SB_SB_RKfSD_SD_SD_E_bSC_jLi2ELi1ELi4ELi512ELi2EEEvNS0_6detail10TensorInfoIT0_T2_EENSG_IT1_SI_EESI_T_,"a",@progbits
	.sectionflags	@""
	.align	4
.nv.constant0._ZN2at4cuda57_GLOBAL__N__cd6b329d_24_DistributionBernoulli_cu_7537a20d21kernelPointwiseApply2IZNS_6native9templates4cuda28bernoulli_tensor_cuda_kernelIbfEEvRKNS_10TensorBaseES9_NS_15PhiloxCudaStateEEUliRbSB_SB_SB_RKfSD_SD_SD_E_bSC_jLi2ELi1ELi4ELi512ELi2EEEvNS0_6detail10TensorInfoIT0_T2_EENSG_IT1_SI_EESI_T_:
	.zero		1360


//--------------------- .nv.constant0._ZN2at4cuda57_GLOBAL__N__cd6b329d_24_DistributionBernoulli_cu_7537a20d21kernelPointwiseApply2IZNS_6native9templates4cuda28bernoulli_tensor_cuda_kernelIbfEEvRKNS_10TensorBaseES9_NS_15PhiloxCudaStateEEUliRbSB_SB_SB_RKfSD_SD_SD_E_bSC_jLi1ELin1ELi4ELi512ELi2EEEvNS0_6detail10TensorInfoIT0_T2_EENSG_IT1_SI_EESI_T_ --------------------------
	.section	.nv.constant0._ZN2at4cuda57_GLOBAL__N__cd6b329d_24_DistributionBernoulli_cu_7537a20d21kernelPointwiseApply2IZNS_6native9templates4cuda28bernoulli_tensor_cuda_kernelIbfEEvRKNS_10TensorBaseES9_NS_15PhiloxCudaStateEEUliRbSB_SB_SB_RKfSD_SD_SD_E_bSC_jLi1ELin1ELi4ELi512ELi2EEEvNS0_6detail10TensorInfoIT0_T2_EENSG_IT1_SI_EESI_T_,"a",@progbits
	.sectionflags	@""
	.align	4
.nv.constant0._ZN2at4cuda57_GLOBAL__N__cd6b329d_24_DistributionBernoulli_cu_7537a20d21kernelPointwiseApply2IZNS_6native9templates4cuda28bernoulli_tensor_cuda_kernelIbfEEvRKNS_10TensorBaseES9_NS_15PhiloxCudaStateEEUliRbSB_SB_SB_RKfSD_SD_SD_E_bSC_jLi1ELin1ELi4ELi512ELi2EEEvNS0_6detail10TensorInfoIT0_T2_EENSG_IT1_SI_EESI_T_:
	.zero		1360


//--------------------- .nv.constant0._ZN2at4cuda57_GLOBAL__N__cd6b329d_24_DistributionBernoulli_cu_7537a20d21kernelPointwiseApply2IZNS_6native9templates4cuda28bernoulli_tensor_cuda_kernelIbfEEvRKNS_10TensorBaseES9_NS_15PhiloxCudaStateEEUliRbSB_SB_SB_RKfSD_SD_SD_E_bSC_jLi1ELi2ELi4ELi512ELi2EEEvNS0_6detail10TensorInfoIT0_T2_EENSG_IT1_SI_EESI_T_ --------------------------
	.section	.nv.constant0._ZN2at4cuda57_GLOBAL__N__cd6b329d_24_DistributionBernoulli_cu_7537a20d21kernelPointwiseApply2IZNS_6native9templates4cuda28bernoulli_tensor_cuda_kernelIbfEEvRKNS_10TensorBaseES9_NS_15PhiloxCudaStateEEUliRbSB_SB_SB_RKfSD_SD_SD_E_bSC_jLi1ELi2ELi4ELi512ELi2EEEvNS0_6detail10TensorInfoIT0_T2_EENSG_IT1_SI_EESI_T_,"a",@progbits
	.sectionflags	@""
	.align	4
.nv.constant0._ZN2at4cuda57_GLOBAL__N__cd6b329d_24_DistributionBernoulli_cu_7537a20d21kernelPointwiseApply2IZNS_6native9templates4cuda28bernoulli_tensor_cuda_kernelIbfEEvRKNS_10TensorBaseES9_NS_15PhiloxCudaStateEEUliRbSB_SB_SB_RKfSD_SD_SD_E_bSC_jLi1ELi2ELi4ELi512ELi2EEEvNS0_6detail10TensorInfoIT0_T2_EENSG_IT1_SI_EESI_T_:
	.zero		1360


//--------------------- .nv.constant0._ZN2at4cuda57_GLOBAL__N__cd6b329d_24_DistributionBernoulli_cu_7537a20d21kernelPointwiseApply2IZNS_6native9templates4cuda28bernoulli_tensor_cuda_kernelIbfEEvRKNS_10TensorBaseES9_NS_15PhiloxCudaStateEEUliRbSB_SB_SB_RKfSD_SD_SD_E_bSC_jLi1ELi1ELi4ELi512ELi2EEEvNS0_6detail10TensorInfoIT0_T2_EENSG_IT1_SI_EESI_T_ --------------------------
	.section	.nv.constant0._ZN2at4cuda57_GLOBAL__N__cd6b329d_24_DistributionBernoulli_cu_7537a20d21kernelPointwiseApply2IZNS_6native9templates4cuda28bernoulli_tensor_cuda_kernelIbfEEvRKNS_10TensorBaseES9_NS_15PhiloxCudaStateEEUliRbSB_SB_SB_RKfSD_SD_SD_E_bSC_jLi1ELi1ELi4ELi512ELi2EEEvNS0_6detail10TensorInfoIT0_T2_EENSG_IT1_SI_EESI_T_,"a",@progbits
	.sectionflags	@""
	.align	4
.nv.constant0._ZN2at4cuda57_GLOBAL__N__cd6b329d_24_DistributionBernoulli_cu_7537a20d21kernelPointwiseApply2IZNS_6native9templates4cuda28bernoulli_tensor_cuda_kernelIbfEEvRKNS_10TensorBaseES9_NS_15PhiloxCudaStateEEUliRbSB_SB_SB_RKfSD_SD_SD_E_bSC_jLi1ELi1ELi4ELi512ELi2EEEvNS0_6detail10TensorInfoIT0_T2_EENSG_IT1_SI_EESI_T_:
	.zero		1360


//--------------------- .nv.constant0._ZN2at4cuda57_GLOBAL__N__cd6b329d_24_DistributionBernoulli_cu_7537a20d21kernelPointwiseApply2IZNS_6native9templates4cuda28bernoulli_tensor_cuda_kernelIN3c108BFloat16EfEEvRKNS_10TensorBaseESB_NS_15PhiloxCudaStateEEUliRS8_SD_SD_SD_RKfSF_SF_SF_E_S8_SE_mLin1ELin1ELi4ELi512ELi2EEEvNS0_6detail10TensorInfoIT0_T2_EENSI_IT1_SK_EESK_T_ --------------------------
	.section	.nv.constant0._ZN2at4cuda57_GLOBAL__N__cd6b329d_24_DistributionBernoulli_cu_7537a20d21kernelPointwiseApply2IZNS_6native9templates4cuda28bernoulli_tensor_cuda_kernelIN3c108BFloat16EfEEvRKNS_10TensorBaseESB_NS_15PhiloxCudaStateEEUliRS8_SD_SD_SD_RKfSF_SF_SF_E_S8_SE_mLin1ELin1ELi4ELi512ELi2EEEvNS0_6detail10TensorInfoIT0_T2_EENSI_IT1_SK_EESK_T_,"a",@progbits
	.sectionflags	@""
	.align	4
.nv.constant0._ZN2at4cuda57_GLOBAL__N__cd6b329d_24_DistributionBernoulli_cu_7537a20d21kernelPointwiseApply2IZNS_6native9templates4cuda28bernoulli_tensor_cuda_kernelIN3c108BFloat16EfEEvRKNS_10TensorBaseESB_NS_15PhiloxCudaStateEEUliRS8_SD_SD_SD_RKfSF_SF_SF_E_S8_SE_mLin1ELin1ELi4ELi512ELi2EEEvNS0_6detail10TensorInfoIT0_T2_EENSI_IT1_SK_EESK_T_:
	.zero		1760


//--------------------- .nv.constant0._ZN2at4cuda57_GLOBAL__N__cd6b329d_24_DistributionBernoulli_cu_7537a20d21kernelPointwiseApply2IZNS_6native9templates4cuda28bernoulli_tensor_cuda_kernelIN3c108BFloat16EfEEvRKNS_10TensorBaseESB_NS_15PhiloxCudaStateEEUliRS8_SD_SD_SD_RKfSF_SF_SF_E_S8_SE_mLi1ELi1ELi4ELi512ELi2EEEvNS0_6detail10TensorInfoIT0_T2_EENSI_IT1_SK_EESK_T_ --------------------------
	.section	.nv.constant0._ZN2at4cuda57_GLOBAL__N__cd6b329d_24_DistributionBernoulli_cu_7537a20d21kernelPointwiseApply2IZNS_6native9templates4cuda28bernoulli_tensor_cuda_kernelIN3c108BFloat16EfEEvRKNS_10TensorBaseESB_NS_15PhiloxCudaStateEEUliRS8_SD_SD_SD_RKfSF_SF_SF_E_S8_SE_mLi1ELi1ELi4ELi512ELi2EEEvNS0_6detail10TensorInfoIT0_T2_EENSI_IT1_SK_EESK_T_,"a",@progbits
	.sectionflags	@""
	.align	4
.nv.constant0._ZN2at4cuda57_GLOBAL__N__cd6b329d_24_DistributionBernoulli_cu_7537a20d21kernelPointwiseApply2IZNS_6native9templates4cuda28bernoulli_tensor_cuda_kernelIN3c108BFloat16EfEEvRKNS_10TensorBaseESB_NS_15PhiloxCudaStateEEUliRS8_SD_SD_SD_RKfSF_SF_SF_E_S8_SE_mLi1ELi1ELi4ELi512ELi2EEEvNS0_6detail10TensorInfoIT0_T2_EENSI_IT1_SK_EESK_T_:
	.zero		1760


//--------------------- .nv.constant0._ZN2at4cuda57_GLOBAL__N__cd6b329d_24_DistributionBernoulli_cu_7537a20d21kernelPointwiseApply2IZNS_6native9templates4cuda28bernoulli_tensor_cuda_kernelIN3c108BFloat16EfEEvRKNS_10TensorBaseESB_NS_15PhiloxCudaStateEEUliRS8_SD_SD_SD_RKfSF_SF_SF_E_S8_SE_jLin1ELin1ELi4ELi512ELi2EEEvNS0_6detail10TensorInfoIT0_T2_EENSI_IT1_SK_EESK_T_ --------------------------
	.section	.nv.constant0._ZN2at4cuda57_GLOBAL__N__cd6b329d_24_DistributionBernoulli_cu_7537a20d21kernelPointwiseApply2IZNS_6native9templates4cuda28bernoulli_tensor_cuda_kernelIN3c108BFloat16EfEEvRKNS_10TensorBaseESB_NS_15PhiloxCudaStateEEUliRS8_SD_SD_SD_RKfSF_SF_SF_E_S8_SE_jLin1ELin1ELi4ELi512ELi2EEEvNS0_6detail10TensorInfoIT0_T2_EENSI_IT1_SK_EESK_T_,"a",@progbits
	.sectionflags	@""
	.align	4
.nv.constant0._ZN2at4cuda57_GLOBAL__N__cd6b329d_24_DistributionBernoulli_cu_7537a20d21kernelPointwiseApply2IZNS_6native9templates4cuda28bernoulli_tensor_cuda_kernelIN3c108BFloat16EfEEvRKNS_10TensorBaseESB_NS_15PhiloxCudaStateEEUliRS8_SD_SD_SD_RKfSF_SF_SF_E_S8_SE_jLin1ELin1ELi4ELi512ELi2EEEvNS0_6detail10TensorInfoIT0_T2_EENSI_IT1_SK_EESK_T_:
	.zero		1360


//--------------------- .nv.constant0._ZN2at4cuda57_GLOBAL__N__cd6b329d_24_DistributionBernoulli_cu_7537a20d21kernelPointwiseApply2IZNS_6native9templates4cuda28bernoulli_tensor_cuda_kernelIN3c108BFloat16EfEEvRKNS_10TensorBaseESB_NS_15PhiloxCudaStateEEUliRS8_SD_SD_SD_RKfSF_SF_SF_E_S8_SE_jLin1ELi2ELi4ELi512ELi2EEEvNS0_6detail10TensorInfoIT0_T2_EENSI_IT1_SK_EESK_T_ --------------------------
	.section	.nv.constant0._ZN2at4cuda57_GLOBAL__N__cd6b329d_24_DistributionBernoulli_cu_7537a20d21kernelPointwiseApply2IZNS_6native9templates4cuda28bernoulli_tensor_cuda_kernelIN3c108BFloat16EfEEvRKNS_10TensorBaseESB_NS_15PhiloxCudaStateEEUliRS8_SD_SD_SD_RKfSF_SF_SF_E_S8_SE_jLin1ELi2ELi4ELi512ELi2EEEvNS0_6detail10TensorInfoIT0_T2_EENSI_IT1_SK_EESK_T_,"a",@progbits
	.sectionflags	@""
	.align	4
.nv.constant0._ZN2at4cuda57_GLOBAL__N__cd6b329d_24_DistributionBernoulli_cu_7537a20d21kernelPointwiseApply2IZNS_6native9templates4cuda28bernoulli_tensor_cuda_kernelIN3c108BFloat16EfEEvRKNS_10TensorBaseESB_NS_15PhiloxCudaStateEEUliRS8_SD_SD_SD_RKfSF_SF_SF_E_S8_SE_jLin1ELi2ELi4ELi512ELi2EEEvNS0_6detail10TensorInfoIT0_T2_EENSI_IT1_SK_EESK_T_:
	.zero		1360


//--------------------- .nv.constant0._ZN2at4cuda57_GLOBAL__N__cd6b329d_24_DistributionBernoulli_cu_7537a20d21kernelPointwiseApply2IZNS_6native9templates4cuda28bernoulli_tensor_cuda_kernelIN3c108BFloat16EfEEvRKNS_10TensorBaseESB_NS_15PhiloxCudaStateEEUliRS8_SD_SD_SD_RKfSF_SF_SF_E_S8_SE_jLin1ELi1ELi4ELi512ELi2EEEvNS0_6detail10TensorInfoIT0_T2_EENSI_IT1_SK_EESK_T_ --------------------------
	.section	.nv.constant0._ZN2at4cuda57_GLOBAL__N__cd6b329d_24_DistributionBernoulli_cu_7537a20d21kernelPointwiseApply2IZNS_6native9templates4cuda28bernoulli_tensor_cuda_kernelIN3c108BFloat16EfEEvRKNS_10TensorBaseESB_NS_15PhiloxCudaStateEEUliRS8_SD_SD_SD_RKfSF_SF_SF_E_S8_SE_jLin1ELi1ELi4ELi512ELi2EEEvNS0_6detail10TensorInfoIT0_T2_EENSI_IT1_SK_EESK_T_,"a",@progbits
	.sectionflags	@""
	.align	4
.nv.constant0._ZN2at4cuda57_GLOBAL__N__cd6b329d_24_DistributionBernoulli_cu_7537a20d21kernelPointwiseApply2IZNS_6native9templates4cuda28bernoulli_tensor_cuda_kernelIN3c108BFloat16EfEEvRKNS_10TensorBaseESB_NS_15PhiloxCudaStateEEUliRS8_SD_SD_SD_RKfSF_SF_SF_E_S8_SE_jLin1ELi1ELi4ELi512ELi2EEEvNS0_6detail10TensorInfoIT0_T2_EENSI_IT1_SK_EESK_T_:
	.zero		1360


//--------------------- .nv.constant0._ZN2at4cuda57_GLOBAL__N__cd6b329d_24_DistributionBernoulli_cu_7537a20d21kernelPointwiseApply2IZNS_6native9templates4cuda28bernoulli_tensor_cuda_kernelIN3c108BFloat16EfEEvRKNS_10TensorBaseESB_NS_15PhiloxCudaStateEEUliRS8_SD_SD_SD_RKfSF_SF_SF_E_S8_SE_jLi2ELin1ELi4ELi512ELi2EEEvNS0_6detail10TensorInfoIT0_T2_EENSI_IT1_SK_EESK_T_ --------------------------
	.section	.nv.constant0._ZN2at4cuda57_GLOBAL__N__cd6b329d_24_DistributionBernoulli_cu_7537a20d21kernelPointwiseApply2IZNS_6native9templates4cuda28bernoulli_tensor_cuda_kernelIN3c108BFloat16EfEEvRKNS_10TensorBaseESB_NS_15PhiloxCudaStateEEUliRS8_SD_SD_SD_RKfSF_SF_SF_E_S8_SE_jLi2ELin1ELi4ELi512ELi2EEEvNS0_6detail10TensorInfoIT0_T2_EENSI_IT1_SK_EESK_T_,"a",@progbits
	.sectionflags	@""
	.align	4
.nv.constant0._ZN2at4cuda57_GLOBAL__N__cd6b329d_24_DistributionBernoulli_cu_7537a20d21kernelPointwiseApply2IZNS_6native9templates4cuda28bernoulli_tensor_cuda_kernelIN3c108BFloat16EfEEvRKNS_10TensorBaseESB_NS_15PhiloxCudaStateEEUliRS8_SD_SD_SD_RKfSF_SF_SF_E_S8_SE_jLi2ELin1ELi4ELi512ELi2EEEvNS0_6detail10TensorInfoIT0_T2_EENSI_IT1_SK_EESK_T_:
	.zero		1360


//--------------------- .nv.constant0._ZN2at4cuda57_GLOBAL__N__cd6b329d_24_DistributionBernoulli_cu_7537a20d21kernelPointwiseApply2IZNS_6native9templates4cuda28bernoulli_tensor_cuda_kernelIN3c108BFloat16EfEEvRKNS_10TensorBaseESB_NS_15PhiloxCudaStateEEUliRS8_SD_SD_SD_RKfSF_SF_SF_E_S8_SE_jLi2ELi2ELi4ELi512ELi2EEEvNS0_6detail10TensorInfoIT0_T2_EENSI_IT1_SK_EESK_T_ --------------------------
	.section	.nv.constant0._ZN2at4cuda57_GLOBAL__N__cd6b329d_24_DistributionBernoulli_cu_7537a20d21kernelPointwiseApply2IZNS_6native9templates4cuda28bernoulli_tensor_cuda_kernelIN3c108BFloat16EfEEvRKNS_10TensorBaseESB_NS_15PhiloxCudaStateEEUliRS8_SD_SD_SD_RKfSF_SF_SF_E_S8_SE_jLi2ELi2ELi4ELi512ELi2EEEvNS0_6detail10TensorInfoIT0_T2_EENSI_IT1_SK_EESK_T_,"a",@progbits
	.sectionflags	@""
	.align	4
.nv.constant0._ZN2at4cuda57_GLOBAL__N__cd6b329d_24_DistributionBernoulli_cu_7537a20d21kernelPointwiseApply2IZNS_6native9templates4cuda28bernoulli_tensor_cuda_kernelIN3c108BFloat16EfEEvRKNS_10TensorBaseESB_NS_15PhiloxCudaStateEEUliRS8_SD_SD_SD_RKfSF_SF_SF_E_S8_SE_jLi2ELi2ELi4ELi512ELi2EEEvNS0_6detail10TensorInfoIT0_T2_EENSI_IT1_SK_EESK_T_:
	.zero		1360


//--------------------- .nv.constant0._ZN2at4cuda57_GLOBAL__N__cd6b329d_24_DistributionBernoulli_cu_7537a20d21kernelPointwiseApply2IZNS_6native9templates4cuda28bernoulli_tensor_cuda_kernelIN3c108BFloat16EfEEvRKNS_10TensorBaseESB_NS_15PhiloxCudaStateEEUliRS8_SD_SD_SD_RKfSF_SF_SF_E_S8_SE_jLi2ELi1ELi4ELi512ELi2EEEvNS0_6detail10TensorInfoIT0_T2_EENSI_IT1_SK_EESK_T_ --------------------------
	.section	.nv.constant0._ZN2at4cuda57_GLOBAL__N__cd6b329d_24_DistributionBernoulli_cu_7537a20d21kernelPointwiseApply2IZNS_6native9templates4cuda28bernoulli_tensor_cuda_kernelIN3c108BFloat16EfEEvRKNS_10TensorBaseESB_NS_15PhiloxCudaStateEEUliRS8_SD_SD_SD_RKfSF_SF_SF_E_S8_SE_jLi2ELi1ELi4ELi512ELi2EEEvNS0_6detail10TensorInfoIT0_T2_EENSI_IT1_SK_EESK_T_,"a",@progbits
	.sectionflags	@""
	.align	4
.nv.constant0._ZN2at4cuda57_GLOBAL__N__cd6b329d_24_DistributionBernoulli_cu_7537a20d21kernelPointwiseApply2IZNS_6native9templates4cuda28bernoulli_tensor_cuda_kernelIN3c108BFloat16EfEEvRKNS_10TensorBaseESB_NS_15PhiloxCudaStateEEUliRS8_SD_SD_SD_RKfSF_SF_SF_E_S8_SE_jLi2ELi1ELi4ELi512ELi2EEEvNS0_6detail10TensorInfoIT0_T2_EENSI_IT1_SK_EESK_T_:
	.zero		1360


//--------------------- .nv.constant0._ZN2at4cuda57_GLOBAL__N__cd6b329d_24_DistributionBernoulli_cu_7537a20d21kernelPointwiseApply2IZNS_6native9templates4cuda28bernoulli_tensor_cuda_kernelIN3c108BFloat16EfEEvRKNS_10TensorBaseESB_NS_15PhiloxCudaStateEEUliRS8_SD_SD_SD_RKfSF_SF_SF_E_S8_SE_jLi1ELin1ELi4ELi512ELi2EEEvNS0_6detail10TensorInfoIT0_T2_EENSI_IT1_SK_EESK_T_ --------------------------
	.section	.nv.constant0._ZN2at4cuda57_GLOBAL__N__cd6b329d_24_DistributionBernoulli_cu_7537a20d21kernelPointwiseApply2IZNS_6native9templates4cuda28bernoulli_tensor_cuda_kernelIN3c108BFloat16EfEEvRKNS_10TensorBaseESB_NS_15PhiloxCudaStateEEUliRS8_SD_SD_SD_RKfSF_SF_SF_E_S8_SE_jLi1ELin1ELi4ELi512ELi2EEEvNS0_6detail10TensorInfoIT0_T2_EENSI_IT1_SK_EESK_T_,"a",@progbits
	.sectionflags	@""
	.align	4
.nv.constant0._ZN2at4cuda57_GLOBAL__N__cd6b329d_24_DistributionBernoulli_cu_7537a20d21kernelPointwiseApply2IZNS_6native9templates4cuda28bernoulli_tensor_cuda_kernelIN3c108BFloat16EfEEvRKNS_10TensorBaseESB_NS_15PhiloxCudaStateEEUliRS8_SD_SD_SD_RKfSF_SF_SF_E_S8_SE_jLi1ELin1ELi4ELi512ELi2EEEvNS0_6detail10TensorInfoIT0_T2_EENSI_IT1_SK_EESK_T_:
	.zero		1360


//--------------------- .nv.constant0._ZN2at4cuda57_GLOBAL__N__cd6b329d_24_DistributionBernoulli_cu_7537a20d21kernelPointwiseApply2IZNS_6native9templates4cuda28bernoulli_tensor_cuda_kernelIN3c108BFloat16EfEEvRKNS_10TensorBaseESB_NS_15PhiloxCudaStateEEUliRS8_SD_SD_SD_RKfSF_SF_SF_E_S8_SE_jLi1ELi2ELi4ELi512ELi2EEEvNS0_6detail10TensorInfoIT0_T2_EENSI_IT1_SK_EESK_T_ --------------------------
	.section	.nv.constant0._ZN2at4cuda57_GLOBAL__N__cd6b329d_24_DistributionBernoulli_cu_7537a20d21kernelPointwiseApply2IZNS_6native9templates4cuda28bernoulli_tensor_cuda_kernelIN3c108BFloat16EfEEvRKNS_10TensorBaseESB_NS_15PhiloxCudaStateEEUliRS8_SD_SD_SD_RKfSF_SF_SF_E_S8_SE_jLi1ELi2ELi4ELi512ELi2EEEvNS0_6detail10TensorInfoIT0_T2_EENSI_IT1_SK_EESK_T_,"a",@progbits
	.sectionflags	@""
	.align	4
.nv.constant0._ZN2at4cuda57_GLOBAL__N__cd6b329d_24_DistributionBernoulli_cu_7537a20d21kernelPointwiseApply2IZNS_6native9templates4cuda28bernoulli_tensor_cuda_kernelIN3c108BFloat16EfEEvRKNS_10TensorBaseESB_NS_15PhiloxCudaStateEEUliRS8_SD_SD_SD_RKfSF_SF_SF_E_S8_SE_jLi1ELi2ELi4ELi512ELi2EEEvNS0_6detail10TensorInfoIT0_T2_EENSI_IT1_SK_EESK_T_:
	.zero		1360


//--------------------- .nv.constant0._ZN2at4cuda57_GLOBAL__N__cd6b329d_24_DistributionBernoulli_cu_7537a20d21kernelPointwiseApply2IZNS_6native9templates4cuda28bernoulli_tensor_cuda_kernelIN3c108BFloat16EfEEvRKNS_10TensorBaseESB_NS_15PhiloxCudaStateEEUliRS8_SD_SD_SD_RKfSF_SF_SF_E_S8_SE_jLi1ELi1ELi4ELi512ELi2EEEvNS0_6detail10TensorInfoIT0_T2_EENSI_IT1_SK_EESK_T_ --------------------------
	.section	.nv.constant0._ZN2at4cuda57_GLOBAL__N__cd6b329d_24_DistributionBernoulli_cu_7537a20d21kernelPointwiseApply2IZNS_6native9templates4cuda28bernoulli_tensor_cuda_kernelIN3c108BFloat16EfEEvRKNS_10TensorBaseESB_NS_15PhiloxCudaStateEEUliRS8_SD_SD_SD_RKfSF_SF_SF_E_S8_SE_jLi1ELi1ELi4ELi512ELi2EEEvNS0_6detail10TensorInfoIT0_T2_EENSI_IT1_SK_EESK_T_,"a",@progbits
	.sectionflags	@""
	.align	4
.nv.constant0._ZN2at4cuda57_GLOBAL__N__cd6b329d_24_DistributionBernoulli_cu_7537a20d21kernelPointwiseApply2IZNS_6native9templates4cuda28bernoulli_tensor_cuda_kernelIN3c108BFloat16EfEEvRKNS_10TensorBaseESB_NS_15PhiloxCudaStateEEUliRS8_SD_SD_SD_RKfSF_SF_SF_E_S8_SE_jLi1ELi1ELi4ELi512ELi2EEEvNS0_6detail10TensorInfoIT0_T2_EENSI_IT1_SK_EESK_T_:
	.zero		1360


//--------------------- .nv.constant0._ZN2at4cuda57_GLOBAL__N__cd6b329d_24_DistributionBernoulli_cu_7537a20d21kernelPointwiseApply2IZNS_6native9templates4cuda28bernoulli_tensor_cuda_kernelIN3c104HalfEfEEvRKNS_10TensorBaseESB_NS_15PhiloxCudaStateEEUliRS8_SD_SD_SD_RKfSF_SF_SF_E_S8_SE_mLin1ELin1ELi4ELi512ELi2EEEvNS0_6detail10TensorInfoIT0_T2_EENSI_IT1_SK_EESK_T_ --------------------------
	.section	.nv.constant0._ZN2at4cuda57_GLOBAL__N__cd6b329d_24_DistributionBernoulli_cu_7537a20d21kernelPointwiseApply2IZNS_6native9templates4cuda28bernoulli_tensor_cuda_kernelIN3c104HalfEfEEvRKNS_10TensorBaseESB_NS_15PhiloxCudaStateEEUliRS8_SD_SD_SD_RKfSF_SF_SF_E_S8_SE_mLin1ELin1ELi4ELi512ELi2EEEvNS0_6detail10TensorInfoIT0_T2_EENSI_IT1_SK_EESK_T_,"a",@progbits
	.sectionflags	@""
	.align	4
.nv.constant0._ZN2at4cuda57_GLOBAL__N__cd6b329d_24_DistributionBernoulli_cu_7537a20d21kernelPointwiseApply2IZNS_6native9templates4cuda28bernoulli_tensor_cuda_kernelIN3c104HalfEfEEvRKNS_10TensorBaseESB_NS_15PhiloxCudaStateEEUliRS8_SD_SD_SD_RKfSF_SF_SF_E_S8_SE_mLin1ELin1ELi4ELi512ELi2EEEvNS0_6detail10TensorInfoIT0_T2_EENSI_IT1_SK_EESK_T_:
	.zero		1760


//--------------------- .nv.constant0._ZN2at4cuda57_GLOBAL__N__cd6b329d_24_DistributionBernoulli_cu_7537a20d21kernelPointwiseApply2IZNS_6native9templates4cuda28bernoulli_tensor_cuda_kernelIN3c104HalfEfEEvRKNS_10TensorBaseESB_NS_15PhiloxCudaStateEEUliRS8_SD_SD_SD_RKfSF_SF_SF_E_S8_SE_mLi1ELi1ELi4ELi512ELi2EEEvNS0_6detail10TensorInfoIT0_T2_EENSI_IT1_SK_EESK_T_ --------------------------
	.section	.nv.constant0._ZN2at4cuda57_GLOBAL__N__cd6b329d_24_DistributionBernoulli_cu_7537a20d21kernelPointwiseApply2IZNS_6native9templates4cuda28bernoulli_tensor_cuda_kernelIN3c104HalfEfEEvRKNS_10TensorBaseESB_NS_15PhiloxCudaStateEEUliRS8_SD_SD_SD_RKfSF_SF_SF_E_S8_SE_mLi1ELi1ELi4ELi512ELi2EEEvNS0_6detail10TensorInfoIT0_T2_EENSI_IT1_SK_EESK_T_,"a",@progbits
	.sectionflags	@""
	.align	4
.nv.constant0._ZN2at4cuda57_GLOBAL__N__cd6b329d_24_DistributionBernoulli_cu_7537a20d21kernelPointwiseApply2IZNS_6native9templates4cuda28bernoulli_tensor_cuda_kernelIN3c104HalfEfEEvRKNS_10TensorBaseESB_NS_15PhiloxCudaStateEEUliRS8_SD_SD_SD_RKfSF_SF_SF_E_S8_SE_mLi1ELi1ELi4ELi512ELi2EEEvNS0_6detail10TensorInfoIT0_T2_EENSI_IT1_SK_EESK_T_:
	.zero		1760


//--------------------- .nv.constant0._ZN2at4cuda57_GLOBAL__N__cd6b329d_24_DistributionBernoulli_cu_7537a20d21kernelPointwiseApply2IZNS_6native9templates4cuda28bernoulli_tensor_cuda_kernelIN3c104HalfEfEEvRKNS_10TensorBaseESB_NS_15PhiloxCudaStateEEUliRS8_SD_SD_SD_RKfSF_SF_SF_E_S8_SE_jLin1ELin1ELi4ELi512ELi2EEEvNS0_6detail10TensorInfoIT0_T2_EENSI_IT1_SK_EESK_T_ --------------------------
	.section	.nv.constant0._ZN2at4cuda57_GLOBAL__N__cd6b329d_24_DistributionBernoulli_cu_7537a20d21kernelPointwiseApply2IZNS_6native9templates4cuda28bernoulli_tensor_cuda_kernelIN3c104HalfEfEEvRKNS_10TensorBaseESB_NS_15PhiloxCudaStateEEUliRS8_SD_SD_SD_RKfSF_SF_SF_E_S8_SE_jLin1ELin1ELi4ELi512ELi2EEEvNS0_6detail10TensorInfoIT0_T2_EENSI_IT1_SK_EESK_T_,"a",@progbits
	.sectionflags	@""
	.align	4
.nv.constant0._ZN2at4cuda57_GLOBAL__N__cd6b329d_24_DistributionBernoulli_cu_7537a20d21kernelPointwiseApply2IZNS_6native9templates4cuda28bernoulli_tensor_cuda_kernelIN3c104HalfEfEEvRKNS_10TensorBaseESB_NS_15PhiloxCudaStateEEUliRS8_SD_SD_SD_RKfSF_SF_SF_E_S8_SE_jLin1ELin1ELi4ELi512ELi2EEEvNS0_6detail10TensorInfoIT0_T2_EENSI_IT1_SK_EESK_T_:
	.zero		1360


//--------------------- .nv.constant0._ZN2at4cuda57_GLOBAL__N__cd6b329d_24_DistributionBernoulli_cu_7537a20d21kernelPointwiseApply2IZNS_6native9templates4cuda28bernoulli_tensor_cuda_kernelIN3c104HalfEfEEvRKNS_10TensorBaseESB_NS_15PhiloxCudaStateEEUliRS8_SD_SD_SD_RKfSF_SF_SF_E_S8_SE_jLin1ELi2ELi4ELi512ELi2EEEvNS0_6detail10TensorInfoIT0_T2_EENSI_IT1_SK_EESK_T_ --------------------------
	.section	.nv.constant0._ZN2at4cuda57_GLOBAL__N__cd6b329d_24_DistributionBernoulli_cu_7537a20d21kernelPointwiseApply2IZNS_6native9templates4cuda28bernoulli_tensor_cuda_kernelIN3c104HalfEfEEvRKNS_10TensorBaseESB_NS_15PhiloxCudaStateEEUliRS8_SD_SD_SD_RKfSF_SF_SF_E_S8_SE_jLin1ELi2ELi4ELi512ELi2EEEvNS0_6detail10TensorInfoIT0_T2_EENSI_IT1_SK_EESK_T_,"a",@progbits
	.sectionflags	@""
	.align	4
.nv.constant0._ZN2at4cuda57_GLOBAL__N__cd6b329d_24_DistributionBernoulli_cu_7537a20d21kernelPointwiseApply2IZNS_6native9templates4cuda28bernoulli_tensor_cuda_kernelIN3c104HalfEfEEvRKNS_10TensorBaseESB_NS_15PhiloxCudaStateEEUliRS8_SD_SD_SD_RKfSF_SF_SF_E_S8_SE_jLin1ELi2ELi4ELi512ELi2EEEvNS0_6detail10TensorInfoIT0_T2_EENSI_IT1_SK_EESK_T_:
	.zero		1360


//--------------------- .nv.constant0._ZN2at4cuda57_GLOBAL__N__cd6b329d_24_DistributionBernoulli_cu_7537a20d21kernelPointwiseApply2IZNS_6native9templates4cuda28bernoulli_tensor_cuda_kernelIN3c104HalfEfEEvRKNS_10TensorBaseESB_NS_15PhiloxCudaStateEEUliRS8_SD_SD_SD_RKfSF_SF_SF_E_S8_SE_jLin1ELi1ELi4ELi512ELi2EEEvNS0_6detail10TensorInfoIT0_T2_EENSI_IT1_SK_EESK_T_ --------------------------
	.section	.nv.constant0._ZN2at4cuda57_GLOBAL__N__cd6b329d_24_DistributionBernoulli_cu_7537a20d21kernelPointwiseApply2IZNS_6native9templates4cuda28bernoulli_tensor_cuda_kernelIN3c104HalfEfEEvRKNS_10TensorBaseESB_NS_15PhiloxCudaStateEEUliRS8_SD_SD_SD_RKfSF_SF_SF_E_S8_SE_jLin1ELi1ELi4ELi512ELi2EEEvNS0_6detail10TensorInfoIT0_T2_EENSI_IT1_SK_EESK_T_,"a",@progbits
	.sectionflags	@""
	.align	4
.nv.constant0._ZN2at4cuda57_GLOBAL__N__cd6b329d_24_DistributionBernoulli_cu_7537a20d21kernelPointwiseApply2IZNS_6native9templates4cuda28bernoulli_tensor_cuda_kernelIN3c104HalfEfEEvRKNS_10TensorBaseESB_NS_15PhiloxCudaStateEEUliRS8_SD_SD_SD_RKfSF_SF_SF_E_S8_SE_jLin1ELi1ELi4ELi512ELi2EEEvNS0_6detail10TensorInfoIT0_T2_EENSI_IT1_SK_EESK_T_:
	.zero		1360


//--------------------- .nv.constant0._ZN2at4cuda57_GLOBAL__N__cd6b329d_24_DistributionBernoulli_cu_7537a20d21kernelPointwiseApply2IZNS_6native9templates4cuda28bernoulli_tensor_cuda_kernelIN3c104HalfEfEEvRKNS_10TensorBaseESB_NS_15PhiloxCudaStateEEUliRS8_SD_SD_SD_RKfSF_SF_SF_E_S8_SE_jLi2ELin1ELi4ELi512ELi2EEEvNS0_6detail10TensorInfoIT0_T2_EENSI_IT1_SK_EESK_T_ --------------------------
	.section	.nv.constant0._ZN2at4cuda57_GLOBAL__N__cd6b329d_24_DistributionBernoulli_cu_7537a20d21kernelPointwiseApply2IZNS_6native9templates4cuda28bernoulli_tensor_cuda_kernelIN3c104HalfEfEEvRKNS_10TensorBaseESB_NS_15PhiloxCudaStateEEUliRS8_SD_SD_SD_RKfSF_SF_SF_E_S8_SE_jLi2ELin1ELi4ELi512ELi2EEEvNS0_6detail10TensorInfoIT0_T2_EENSI_IT1_SK_EESK_T_,"a",@progbits
	.sectionflags	@""
	.align	4
.nv.constant0._ZN2at4cuda57_GLOBAL__N__cd6b329d_24_DistributionBernoulli_cu_7537a20d21kernelPointwiseApply2IZNS_6native9templates4cuda28bernoulli_tensor_cuda_kernelIN3c104HalfEfEEvRKNS_10TensorBaseESB_NS_15PhiloxCudaStateEEUliRS8_SD_SD_SD_RKfSF_SF_SF_E_S8_SE_jLi2ELin1ELi4ELi512ELi2EEEvNS0_6detail10TensorInfoIT0_T2_EENSI_IT1_SK_EESK_T_:
	.zero		1360


//--------------------- .nv.constant0._ZN2at4cuda57_GLOBAL__N__cd6b329d_24_DistributionBernoulli_cu_7537a20d21kernelPointwiseApply2IZNS_6native9templates4cuda28bernoulli_tensor_cuda_kernelIN3c104HalfEfEEvRKNS_10TensorBaseESB_NS_15PhiloxCudaStateEEUliRS8_SD_SD_SD_RKfSF_SF_SF_E_S8_SE_jLi2ELi2ELi4ELi512ELi2EEEvNS0_6detail10TensorInfoIT0_T2_EENSI_IT1_SK_EESK_T_ --------------------------
	.section	.nv.constant0._ZN2at4cuda57_GLOBAL__N__cd6b329d_24_DistributionBernoulli_cu_7537a20d21kernelPointwiseApply2IZNS_6native9templates4cuda28bernoulli_tensor_cuda_kernelIN3c104HalfEfEEvRKNS_10TensorBaseESB_NS_15PhiloxCudaStateEEUliRS8_SD_SD_SD_RKfSF_SF_SF_E_S8_SE_jLi2ELi2ELi4ELi512ELi2EEEvNS0_6detail10TensorInfoIT0_T2_EENSI_IT1_SK_EESK_T_,"a",@progbits
	.sectionflags	@""
	.align	4
.nv.constant0._ZN2at4cuda57_GLOBAL__N__cd6b329d_24_DistributionBernoulli_cu_7537a20d21kernelPointwiseApply2IZNS_6native9templates4cuda28bernoulli_tensor_cuda_kernelIN3c104HalfEfEEvRKNS_10TensorBaseESB_NS_15PhiloxCudaStateEEUliRS8_SD_SD_SD_RKfSF_SF_SF_E_S8_SE_jLi2ELi2ELi4ELi512ELi2EEEvNS0_6detail10TensorInfoIT0_T2_EENSI_IT1_SK_EESK_T_:
	.zero		1360


//--------------------- .nv.constant0._ZN2at4cuda57_GLOBAL__N__cd6b329d_24_DistributionBernoulli_cu_7537a20d21kernelPointwiseApply2IZNS_6native9templates4cuda28bernoulli_tensor_cuda_kernelIN3c104HalfEfEEvRKNS_10TensorBaseESB_NS_15PhiloxCudaStateEEUliRS8_SD_SD_SD_RKfSF_SF_SF_E_S8_SE_jLi2ELi1ELi4ELi512ELi2EEEvNS0_6detail10TensorInfoIT0_T2_EENSI_IT1_SK_EESK_T_ --------------------------
	.section	.nv.constant0._ZN2at4cuda57_GLOBAL__N__cd6b329d_24_DistributionBernoulli_cu_7537a20d21kernelPointwiseApply2IZNS_6native9templates4cuda28bernoulli_tensor_cuda_kernelIN3c104HalfEfEEvRKNS_10TensorBaseESB_NS_15PhiloxCudaStateEEUliRS8_SD_SD_SD_RKfSF_SF_SF_E_S8_SE_jLi2ELi1ELi4ELi512ELi2EEEvNS0_6detail10TensorInfoIT0_T2_EENSI_IT1_SK_EESK_T_,"a",@progbits
	.sectionflags	@""
	.align	4
.nv.constant0._ZN2at4cuda57_GLOBAL__N__cd6b329d_24_DistributionBernoulli_cu_7537a20d21kernelPointwiseApply2IZNS_6native9templates4cuda28bernoulli_tensor_cuda_kernelIN3c104HalfEfEEvRKNS_10TensorBaseESB_NS_15PhiloxCudaStateEEUliRS8_SD_SD_SD_RKfSF_SF_SF_E_S8_SE_jLi2ELi1ELi4ELi512ELi2EEEvNS0_6detail10TensorInfoIT0_T2_EENSI_IT1_SK_EESK_T_:
	.zero		1360


//--------------------- .nv.constant0._ZN2at4cuda57_GLOBAL__N__cd6b329d_24_DistributionBernoulli_cu_7537a20d21kernelPointwiseApply2IZNS_6native9templates4cuda28bernoulli_tensor_cuda_kernelIN3c104HalfEfEEvRKNS_10TensorBaseESB_NS_15PhiloxCudaStateEEUliRS8_SD_SD_SD_RKfSF_SF_SF_E_S8_SE_jLi1ELin1ELi4ELi512ELi2EEEvNS0_6detail10TensorInfoIT0_T2_EENSI_IT1_SK_EESK_T_ --------------------------
	.section	.nv.constant0._ZN2at4cuda57_GLOBAL__N__cd6b329d_24_DistributionBernoulli_cu_7537a20d21kernelPointwiseApply2IZNS_6native9templates4cuda28bernoulli_tensor_cuda_kernelIN3c104HalfEfEEvRKNS_10TensorBaseESB_NS_15PhiloxCudaStateEEUliRS8_SD_SD_SD_RKfSF_SF_SF_E_S8_SE_jLi1ELin1ELi4ELi512ELi2EEEvNS0_6detail10TensorInfoIT0_T2_EENSI_IT1_SK_EESK_T_,"a",@progbits
	.sectionflags	@""
	.align	4
.nv.constant0._ZN2at4cuda57_GLOBAL__N__cd6b329d_24_DistributionBernoulli_cu_7537a20d21kernelPointwiseApply2IZNS_6native9templates4cuda28bernoulli_tensor_cuda_kernelIN3c104HalfEfEEvRKNS_10TensorBaseESB_NS_15PhiloxCudaStateEEUliRS8_SD_SD_SD_RKfSF_SF_SF_E_S8_SE_jLi1ELin1ELi4ELi512ELi2EEEvNS0_6detail10TensorInfoIT0_T2_EENSI_IT1_SK_EESK_T_:
	.zero		1360


//--------------------- .nv.constant0._ZN2at4cuda57_GLOBAL__N__cd6b329d_24_DistributionBernoulli_cu_7537a20d21kernelPointwiseApply2IZNS_6native9templates4cuda28bernoulli_tensor_cuda_kernelIN3c104HalfEfEEvRKNS_10TensorBaseESB_NS_15PhiloxCudaStateEEUliRS8_SD_SD_SD_RKfSF_SF_SF_E_S8_SE_jLi1ELi2ELi4ELi512ELi2EEEvNS0_6detail10TensorInfoIT0_T2_EENSI_IT1_SK_EESK_T_ --------------------------
	.section	.nv.constant0._ZN2at4cuda57_GLOBAL__N__cd6b329d_24_DistributionBernoulli_cu_7537a20d21kernelPointwiseApply2IZNS_6native9templates4cuda28bernoulli_tensor_cuda_kernelIN3c104HalfEfEEvRKNS_10TensorBaseESB_NS_15PhiloxCudaStateEEUliRS8_SD_SD_SD_RKfSF_SF_SF_E_S8_SE_jLi1ELi2ELi4ELi512ELi2EEEvNS0_6detail10TensorInfoIT0_T2_EENSI_IT1_SK_EESK_T_,"a",@progbits
	.sectionflags	@""
	.align	4
.nv.constant0._ZN2at4cuda57_GLOBAL__N__cd6b329d_24_DistributionBernoulli_cu_7537a20d21kernelPointwiseApply2IZNS_6native9templates4cuda28bernoulli_tensor_cuda_kernelIN3c104HalfEfEEvRKNS_10TensorBaseESB_NS_15PhiloxCudaStateEEUliRS8_SD_SD_SD_RKfSF_SF_SF_E_S8_SE_jLi1ELi2ELi4ELi512ELi2EEEvNS0_6detail10TensorInfoIT0_T2_EENSI_IT1_SK_EESK_T_:
	.zero		1360


//--------------------- .nv.constant0._ZN2at4cuda57_GLOBAL__N__cd6b329d_24_DistributionBernoulli_cu_7537a20d21kernelPointwiseApply2IZNS_6native9templates4cuda28bernoulli_tensor_cuda_kernelIN3c104HalfEfEEvRKNS_10TensorBaseESB_NS_15PhiloxCudaStateEEUliRS8_SD_SD_SD_RKfSF_SF_SF_E_S8_SE_jLi1ELi1ELi4ELi512ELi2EEEvNS0_6detail10TensorInfoIT0_T2_EENSI_IT1_SK_EESK_T_ --------------------------
	.section	.nv.constant0._ZN2at4cuda57_GLOBAL__N__cd6b329d_24_DistributionBernoulli_cu_7537a20d21kernelPointwiseApply2IZNS_6native9templates4cuda28bernoulli_tensor_cuda_kernelIN3c104HalfEfEEvRKNS_10TensorBaseESB_NS_15PhiloxCudaStateEEUliRS8_SD_SD_SD_RKfSF_SF_SF_E_S8_SE_jLi1ELi1ELi4ELi512ELi2EEEvNS0_6detail10TensorInfoIT0_T2_EENSI_IT1_SK_EESK_T_,"a",@progbits
	.sectionflags	@""
	.align	4
.nv.constant0._ZN2at4cuda57_GLOBAL__N__cd6b329d_24_DistributionBernoulli_cu_7537a20d21kernelPointwiseApply2IZNS_6native9templates4cuda28bernoulli_tensor_cuda_kernelIN3c104HalfEfEEvRKNS_10TensorBaseESB_NS_15PhiloxCudaStateEEUliRS8_SD_SD_SD_RKfSF_SF_SF_E_S8_SE_jLi1ELi1ELi4ELi512ELi2EEEvNS0_6detail10TensorInfoIT0_T2_EENSI_IT1_SK_EESK_T_:
	.zero		1360


//--------------------- .nv.constant0._ZN2at4cuda57_GLOBAL__N__cd6b329d_24_DistributionBernoulli_cu_7537a20d21kernelPointwiseApply2IZNS_6native9templates4cuda28bernoulli_tensor_cuda_kernelIffEEvRKNS_10TensorBaseES9_NS_15PhiloxCudaStateEEUliRfSB_SB_SB_RKfSD_SD_SD_E_fSC_mLin1ELin1ELi4ELi512ELi2EEEvNS0_6detail10TensorInfoIT0_T2_EENSG_IT1_SI_EESI_T_ --------------------------
	.section	.nv.constant0._ZN2at4cuda57_GLOBAL__N__cd6b329d_24_DistributionBernoulli_cu_7537a20d21kernelPointwiseApply2IZNS_6native9templates4cuda28bernoulli_tensor_cuda_kernelIffEEvRKNS_10TensorBaseES9_NS_15PhiloxCudaStateEEUliRfSB_SB_SB_RKfSD_SD_SD_E_fSC_mLin1ELin1ELi4ELi512ELi2EEEvNS0_6detail10TensorInfoIT0_T2_EENSG_IT1_SI_EESI_T_,"a",@progbits
	.sectionflags	@""
	.align	4
.nv.constant0._ZN2at4cuda57_GLOBAL__N__cd6b329d_24_DistributionBernoulli_cu_7537a20d21kernelPointwiseApply2IZNS_6native9templates4cuda28bernoulli_tensor_cuda_kernelIffEEvRKNS_10TensorBaseES9_NS_15PhiloxCudaStateEEUliRfSB_SB_SB_RKfSD_SD_SD_E_fSC_mLin1ELin1ELi4ELi512ELi2EEEvNS0_6detail10TensorInfoIT0_T2_EENSG_IT1_SI_EESI_T_:
	.zero		1760


//--------------------- .nv.constant0._ZN2at4cuda57_GLOBAL__N__cd6b329d_24_DistributionBernoulli_cu_7537a20d21kernelPointwiseApply2IZNS_6native9templates4cuda28bernoulli_tensor_cuda_kernelIffEEvRKNS_10TensorBaseES9_NS_15PhiloxCudaStateEEUliRfSB_SB_SB_RKfSD_SD_SD_E_fSC_mLi1ELi1ELi4ELi512ELi2EEEvNS0_6detail10TensorInfoIT0_T2_EENSG_IT1_SI_EESI_T_ --------------------------
	.section	.nv.constant0._ZN2at4cuda57_GLOBAL__N__cd6b329d_24_DistributionBernoulli_cu_7537a20d21kernelPointwiseApply2IZNS_6native9templates4cuda28bernoulli_tensor_cuda_kernelIffEEvRKNS_10TensorBaseES9_NS_15PhiloxCudaStateEEUliRfSB_SB_SB_RKfSD_SD_SD_E_fSC_mLi1ELi1ELi4ELi512ELi2EEEvNS0_6detail10TensorInfoIT0_T2_EENSG_IT1_SI_EESI_T_,"a",@progbits
	.sectionflags	@""
	.align	4
.nv.constant0._ZN2at4cuda57_GLOBAL__N__cd6b329d_24_DistributionBernoulli_cu_7537a20d21kernelPointwiseApply2IZNS_6native9templates4cuda28bernoulli_tensor_cuda_kernelIffEEvRKNS_10TensorBaseES9_NS_15PhiloxCudaStateEEUliRfSB_SB_SB_RKfSD_SD_SD_E_fSC_mLi1ELi1ELi4ELi512ELi2EEEvNS0_6detail10TensorInfoIT0_T2_EENSG_IT1_SI_EESI_T_:
	.zero		1760


//--------------------- .nv.constant0._ZN2at4cuda57_GLOBAL__N__cd6b329d_24_DistributionBernoulli_cu_7537a20d21kernelPointwiseApply2IZNS_6native9templates4cuda28bernoulli_tensor_cuda_kernelIffEEvRKNS_10TensorBaseES9_NS_15PhiloxCudaStateEEUliRfSB_SB_SB_RKfSD_SD_SD_E_fSC_jLin1ELin1ELi4ELi512ELi2EEEvNS0_6detail10TensorInfoIT0_T2_EENSG_IT1_SI_EESI_T_ --------------------------
	.section	.nv.constant0._ZN2at4cuda57_GLOBAL__N__cd6b329d_24_DistributionBernoulli_cu_7537a20d21kernelPointwiseApply2IZNS_6native9templates4cuda28bernoulli_tensor_cuda_kernelIffEEvRKNS_10TensorBaseES9_NS_15PhiloxCudaStateEEUliRfSB_SB_SB_RKfSD_SD_SD_E_fSC_jLin1ELin1ELi4ELi512ELi2EEEvNS0_6detail10TensorInfoIT0_T2_EENSG_IT1_SI_EESI_T_,"a",@progbits
	.sectionflags	@""
	.align	4
.nv.constant0._ZN2at4cuda57_GLOBAL__N__cd6b329d_24_DistributionBernoulli_cu_7537a20d21kernelPointwiseApply2IZNS_6native9templates4cuda28bernoulli_tensor_cuda_kernelIffEEvRKNS_10TensorBaseES9_NS_15PhiloxCudaStateEEUliRfSB_SB_SB_RKfSD_SD_SD_E_fSC_jLin1ELin1ELi4ELi512ELi2EEEvNS0_6detail10TensorInfoIT0_T2_EENSG_IT1_SI_EESI_T_:
	.zero		1360


//--------------------- .nv.constant0._ZN2at4cuda57_GLOBAL__N__cd6b329d_24_DistributionBernoulli_cu_7537a20d21kernelPointwiseApply2IZNS_6native9templates4cuda28bernoulli_tensor_cuda_kernelIffEEvRKNS_10TensorBaseES9_NS_15PhiloxCudaStateEEUliRfSB_SB_SB_RKfSD_SD_SD_E_fSC_jLin1ELi2ELi4ELi512ELi2EEEvNS0_6detail10TensorInfoIT0_T2_EENSG_IT1_SI_EESI_T_ --------------------------
	.section	.nv.constant0._ZN2at4cuda57_GLOBAL__N__cd6b329d_24_DistributionBernoulli_cu_7537a20d21kernelPointwiseApply2IZNS_6native9templates4cuda28bernoulli_tensor_cuda_kernelIffEEvRKNS_10TensorBaseES9_NS_15PhiloxCudaStateEEUliRfSB_SB_SB_RKfSD_SD_SD_E_fSC_jLin1ELi2ELi4ELi512ELi2EEEvNS0_6detail10TensorInfoIT0_T2_EENSG_IT1_SI_EESI_T_,"a",@progbits
	.sectionflags	@""
	.align	4
.nv.constant0._ZN2at4cuda57_GLOBAL__N__cd6b329d_24_DistributionBernoulli_cu_7537a20d21kernelPointwiseApply2IZNS_6native9templates4cuda28bernoulli_tensor_cuda_kernelIffEEvRKNS_10TensorBaseES9_NS_15PhiloxCudaStateEEUliRfSB_SB_SB_RKfSD_SD_SD_E_fSC_jLin1ELi2ELi4ELi512ELi2EEEvNS0_6detail10TensorInfoIT0_T2_EENSG_IT1_SI_EESI_T_:
	.zero		1360


//--------------------- .nv.constant0._ZN2at4cuda57_GLOBAL__N__cd6b329d_24_DistributionBernoulli_cu_7537a20d21kernelPointwiseApply2IZNS_6native9templates4cuda28bernoulli_tensor_cuda_kernelIffEEvRKNS_10TensorBaseES9_NS_15PhiloxCudaStateEEUliRfSB_SB_SB_RKfSD_SD_SD_E_fSC_jLin1ELi1ELi4ELi512ELi2EEEvNS0_6detail10TensorInfoIT0_T2_EENSG_IT1_SI_EESI_T_ --------------------------
	.section	.nv.constant0._ZN2at4cuda57_GLOBAL__N__cd6b329d_24_DistributionBernoulli_cu_7537a20d21kernelPointwiseApply2IZNS_6native9templates4cuda28bernoulli_tensor_cuda_kernelIffEEvRKNS_10TensorBaseES9_NS_15PhiloxCudaStateEEUliRfSB_SB_SB_RKfSD_SD_SD_E_fSC_jLin1ELi1ELi4ELi512ELi2EEEvNS0_6detail10TensorInfoIT0_T2_EENSG_IT1_SI_EESI_T_,"a",@progbits
	.sectionflags	@""
	.align	4
.nv.constant0._ZN2at4cuda57_GLOBAL__N__cd6b329d_24_DistributionBernoulli_cu_7537a20d21kernelPointwiseApply2IZNS_6native9templates4cuda28bernoulli_tensor_cuda_kernelIffEEvRKNS_10TensorBaseES9_NS_15PhiloxCudaStateEEUliRfSB_SB_SB_RKfSD_SD_SD_E_fSC_jLin1ELi1ELi4ELi512ELi2EEEvNS0_6detail10TensorInfoIT0_T2_EENSG_IT1_SI_EESI_T_:
	.zero		1360


//--------------------- .nv.constant0._ZN2at4cuda57_GLOBAL__N__cd6b329d_24_DistributionBernoulli_cu_7537a20d21kernelPointwiseApply2IZNS_6native9templates4cuda28bernoulli_tensor_cuda_kernelIffEEvRKNS_10TensorBaseES9_NS_15PhiloxCudaStateEEUliRfSB_SB_SB_RKfSD_SD_SD_E_fSC_jLi2ELin1ELi4ELi512ELi2EEEvNS0_6detail10TensorInfoIT0_T2_EENSG_IT1_SI_EESI_T_ --------------------------
	.section	.nv.constant0._ZN2at4cuda57_GLOBAL__N__cd6b329d_24_DistributionBernoulli_cu_7537a20d21kernelPointwiseApply2IZNS_6native9templates4cuda28bernoulli_tensor_cuda_kernelIffEEvRKNS_10TensorBaseES9_NS_15PhiloxCudaStateEEUliRfSB_SB_SB_RKfSD_SD_SD_E_fSC_jLi2ELin1ELi4ELi512ELi2EEEvNS0_6detail10TensorInfoIT0_T2_EENSG_IT1_SI_EESI_T_,"a",@progbits
	.sectionflags	@""
	.align	4
.nv.constant0._ZN2at4cuda57_GLOBAL__N__cd6b329d_24_DistributionBernoulli_cu_7537a20d21kernelPointwiseApply2IZNS_6native9templates4cuda28bernoulli_tensor_cuda_kernelIffEEvRKNS_10TensorBaseES9_NS_15PhiloxCudaStateEEUliRfSB_SB_SB_RKfSD_SD_SD_E_fSC_jLi2ELin1ELi4ELi512ELi2EEEvNS0_6detail10TensorInfoIT0_T2_EENSG_IT1_SI_EESI_T_:
	.zero		1360


//--------------------- .nv.constant0._ZN2at4cuda57_GLOBAL__N__cd6b329d_24_DistributionBernoulli_cu_7537a20d21kernelPointwiseApply2IZNS_6native9templates4cuda28bernoulli_tensor_cuda_kernelIffEEvRKNS_10TensorBaseES9_NS_15PhiloxCudaStateEEUliRfSB_SB_SB_RKfSD_SD_SD_E_fSC_jLi2ELi2ELi4ELi512ELi2EEEvNS0_6detail10TensorInfoIT0_T2_EENSG_IT1_SI_EESI_T_ --------------------------
	.section	.nv.constant0._ZN2at4cuda57_GLOBAL__N__cd6b329d_24_DistributionBernoulli_cu_7537a20d21kernelPointwiseApply2IZNS_6native9templates4cuda28bernoulli_tensor_cuda_kernelIffEEvRKNS_10TensorBaseES9_NS_15PhiloxCudaStateEEUliRfSB_SB_SB_RKfSD_SD_SD_E_fSC_jLi2ELi2ELi4ELi512ELi2EEEvNS0_6detail10TensorInfoIT0_T2_EENSG_IT1_SI_EESI_T_,"a",@progbits
	.sectionflags	@""
	.align	4
.nv.constant0._ZN2at4cuda57_GLOBAL__N__cd6b329d_24_DistributionBernoulli_cu_7537a20d21kernelPointwiseApply2IZNS_6native9templates4cuda28bernoulli_tensor_cuda_kernelIffEEvRKNS_10TensorBaseES9_NS_15PhiloxCudaStateEEUliRfSB_SB_SB_RKfSD_SD_SD_E_fSC_jLi2ELi2ELi4ELi512ELi2EEEvNS0_6detail10TensorInfoIT0_T2_EENSG_IT1_SI_EESI_T_:
	.zero		1360


//--------------------- .nv.constant0._ZN2at4cuda57_GLOBAL__N__cd6b329d_24_DistributionBernoulli_cu_7537a20d21kernelPointwiseApply2IZNS_6native9templates4cuda28bernoulli_tensor_cuda_kernelIffEEvRKNS_10TensorBaseES9_NS_15PhiloxCudaStateEEUliRfSB_SB_SB_RKfSD_SD_SD_E_fSC_jLi2ELi1ELi4ELi512ELi2EEEvNS0_6detail10TensorInfoIT0_T2_EENSG_IT1_SI_EESI_T_ --------------------------
	.section	.nv.constant0._ZN2at4cuda57_GLOBAL__N__cd6b329d_24_DistributionBernoulli_cu_7537a20d21kernelPointwiseApply2IZNS_6native9templates4cuda28bernoulli_tensor_cuda_kernelIffEEvRKNS_10TensorBaseES9_NS_15PhiloxCudaStateEEUliRfSB_SB_SB_RKfSD_SD_SD_E_fSC_jLi2ELi1ELi4ELi512ELi2EEEvNS0_6detail10TensorInfoIT0_T2_EENSG_IT1_SI_EESI_T_,"a",@progbits
	.sectionflags	@""
	.align	4
.nv.constant0._ZN2at4cuda57_GLOBAL__N__cd6b329d_24_DistributionBernoulli_cu_7537a20d21kernelPointwiseApply2IZNS_6native9templates4cuda28bernoulli_tensor_cuda_kernelIffEEvRKNS_10TensorBaseES9_NS_15PhiloxCudaStateEEUliRfSB_SB_SB_RKfSD_SD_SD_E_fSC_jLi2ELi1ELi4ELi512ELi2EEEvNS0_6detail10TensorInfoIT0_T2_EENSG_IT1_SI_EESI_T_:
	.zero		1360


//--------------------- .nv.constant0._ZN2at4cuda57_GLOBAL__N__cd6b329d_24_DistributionBernoulli_cu_7537a20d21kernelPointwiseApply2IZNS_6native9templates4cuda28bernoulli_tensor_cuda_kernelIffEEvRKNS_10TensorBaseES9_NS_15PhiloxCudaStateEEUliRfSB_SB_SB_RKfSD_SD_SD_E_fSC_jLi1ELin1ELi4ELi512ELi2EEEvNS0_6detail10TensorInfoIT0_T2_EENSG_IT1_SI_EESI_T_ --------------------------
	.section	.nv.constant0._ZN2at4cuda57_GLOBAL__N__cd6b329d_24_DistributionBernoulli_cu_7537a20d21kernelPointwiseApply2IZNS_6native9templates4cuda28bernoulli_tensor_cuda_kernelIffEEvRKNS_10TensorBaseES9_NS_15PhiloxCudaStateEEUliRfSB_SB_SB_RKfSD_SD_SD_E_fSC_jLi1ELin1ELi4ELi512ELi2EEEvNS0_6detail10TensorInfoIT0_T2_EENSG_IT1_SI_EESI_T_,"a",@progbits
	.sectionflags	@""
	.align	4
.nv.constant0._ZN2at4cuda57_GLOBAL__N__cd6b329d_24_DistributionBernoulli_cu_7537a20d21kernelPointwiseApply2IZNS_6native9templates4cuda28bernoulli_tensor_cuda_kernelIffEEvRKNS_10TensorBaseES9_NS_15PhiloxCudaStateEEUliRfSB_SB_SB_RKfSD_SD_SD_E_fSC_jLi1ELin1ELi4ELi512ELi2EEEvNS0_6detail10TensorInfoIT0_T2_EENSG_IT1_SI_EESI_T_:
	.zero		1360


//--------------------- .nv.constant0._ZN2at4cuda57_GLOBAL__N__cd6b329d_24_DistributionBernoulli_cu_7537a20d21kernelPointwiseApply2IZNS_6native9templates4cuda28bernoulli_tensor_cuda_kernelIffEEvRKNS_10TensorBaseES9_NS_15PhiloxCudaStateEEUliRfSB_SB_SB_RKfSD_SD_SD_E_fSC_jLi1ELi2ELi4ELi512ELi2EEEvNS0_6detail10TensorInfoIT0_T2_EENSG_IT1_SI_EESI_T_ --------------------------
	.section	.nv.constant0._ZN2at4cuda57_GLOBAL__N__cd6b329d_24_DistributionBernoulli_cu_7537a20d21kernelPointwiseApply2IZNS_6native9templates4cuda28bernoulli_tensor_cuda_kernelIffEEvRKNS_10TensorBaseES9_NS_15PhiloxCudaStateEEUliRfSB_SB_SB_RKfSD_SD_SD_E_fSC_jLi1ELi2ELi4ELi512ELi2EEEvNS0_6detail10TensorInfoIT0_T2_EENSG_IT1_SI_EESI_T_,"a",@progbits
	.sectionflags	@""
	.align	4
.nv.constant0._ZN2at4cuda57_GLOBAL__N__cd6b329d_24_DistributionBernoulli_cu_7537a20d21kernelPointwiseApply2IZNS_6native9templates4cuda28bernoulli_tensor_cuda_kernelIffEEvRKNS_10TensorBaseES9_NS_15PhiloxCudaStateEEUliRfSB_SB_SB_RKfSD_SD_SD_E_fSC_jLi1ELi2ELi4ELi512ELi2EEEvNS0_6detail10TensorInfoIT0_T2_EENSG_IT1_SI_EESI_T_:
	.zero		1360


//--------------------- .nv.constant0._ZN2at4cuda57_GLOBAL__N__cd6b329d_24_DistributionBernoulli_cu_7537a20d21kernelPointwiseApply2IZNS_6native9templates4cuda28bernoulli_tensor_cuda_kernelIffEEvRKNS_10TensorBaseES9_NS_15PhiloxCudaStateEEUliRfSB_SB_SB_RKfSD_SD_SD_E_fSC_jLi1ELi1ELi4ELi512ELi2EEEvNS0_6detail10TensorInfoIT0_T2_EENSG_IT1_SI_EESI_T_ --------------------------
	.section	.nv.constant0._ZN2at4cuda57_GLOBAL__N__cd6b329d_24_DistributionBernoulli_cu_7537a20d21kernelPointwiseApply2IZNS_6native9templates4cuda28bernoulli_tensor_cuda_kernelIffEEvRKNS_10TensorBaseES9_NS_15PhiloxCudaStateEEUliRfSB_SB_SB_RKfSD_SD_SD_E_fSC_jLi1ELi1ELi4ELi512ELi2EEEvNS0_6detail10TensorInfoIT0_T2_EENSG_IT1_SI_EESI_T_,"a",@progbits
	.sectionflags	@""
	.align	4
.nv.constant0._ZN2at4cuda57_GLOBAL__N__cd6b329d_24_DistributionBernoulli_cu_7537a20d21kernelPointwiseApply2IZNS_6native9templates4cuda28bernoulli_tensor_cuda_kernelIffEEvRKNS_10TensorBaseES9_NS_15PhiloxCudaStateEEUliRfSB_SB_SB_RKfSD_SD_SD_E_fSC_jLi1ELi1ELi4ELi512ELi2EEEvNS0_6detail10TensorInfoIT0_T2_EENSG_IT1_SI_EESI_T_:
	.zero		1360


//--------------------- .nv.constant0._ZN2at4cuda57_GLOBAL__N__cd6b329d_24_DistributionBernoulli_cu_7537a20d21kernelPointwiseApply2IZNS_6native9templates4cuda28bernoulli_tensor_cuda_kernelIdfEEvRKNS_10TensorBaseES9_NS_15PhiloxCudaStateEEUliRdSB_SB_SB_RKfSD_SD_SD_E_dSC_mLin1ELin1ELi4ELi512ELi2EEEvNS0_6detail10TensorInfoIT0_T2_EENSG_IT1_SI_EESI_T_ --------------------------
	.section	.nv.constant0._ZN2at4cuda57_GLOBAL__N__cd6b329d_24_DistributionBernoulli_cu_7537a20d21kernelPointwiseApply2IZNS_6native9templates4cuda28bernoulli_tensor_cuda_kernelIdfEEvRKNS_10TensorBaseES9_NS_15PhiloxCudaStateEEUliRdSB_SB_SB_RKfSD_SD_SD_E_dSC_mLin1ELin1ELi4ELi512ELi2EEEvNS0_6detail10TensorInfoIT0_T2_EENSG_IT1_SI_EESI_T_,"a",@progbits
	.sectionflags	@""
	.align	4
.nv.constant0._ZN2at4cuda57_GLOBAL__N__cd6b329d_24_DistributionBernoulli_cu_7537a20d21kernelPointwiseApply2IZNS_6native9templates4cuda28bernoulli_tensor_cuda_kernelIdfEEvRKNS_10TensorBaseES9_NS_15PhiloxCudaStateEEUliRdSB_SB_SB_RKfSD_SD_SD_E_dSC_mLin1ELin1ELi4ELi512ELi2EEEvNS0_6detail10TensorInfoIT0_T2_EENSG_IT1_SI_EESI_T_:
	.zero		1760


//--------------------- .nv.constant0._ZN2at4cuda57_GLOBAL__N__cd6b329d_24_DistributionBernoulli_cu_7537a20d21kernelPointwiseApply2IZNS_6native9templates4cuda28bernoulli_tensor_cuda_kernelIdfEEvRKNS_10TensorBaseES9_NS_15PhiloxCudaStateEEUliRdSB_SB_SB_RKfSD_SD_SD_E_dSC_mLi1ELi1ELi4ELi512ELi2EEEvNS0_6detail10TensorInfoIT0_T2_EENSG_IT1_SI_EESI_T_ --------------------------
	.section	.nv.constant0._ZN2at4cuda57_GLOBAL__N__cd6b329d_24_DistributionBernoulli_cu_7537a20d21kernelPointwiseApply2IZNS_6native9templates4cuda28bernoulli_tensor_cuda_kernelIdfEEvRKNS_10TensorBaseES9_NS_15PhiloxCudaStateEEUliRdSB_SB_SB_RKfSD_SD_SD_E_dSC_mLi1ELi1ELi4ELi512ELi2EEEvNS0_6detail10TensorInfoIT0_T2_EENSG_IT1_SI_EESI_T_,"a",@progbits
	.sectionflags	@""
	.align	4
.nv.constant0._ZN2at4cuda57_GLOBAL__N__cd6b329d_24_DistributionBernoulli_cu_7537a20d21kernelPointwiseApply2IZNS_6native9templates4cuda28bernoulli_tensor_cuda_kernelIdfEEvRKNS_10TensorBaseES9_NS_15PhiloxCudaStateEEUliRdSB_SB_SB_RKfSD_SD_SD_E_dSC_mLi1ELi1ELi4ELi512ELi2EEEvNS0_6detail10TensorInfoIT0_T2_EENSG_IT1_SI_EESI_T_:
	.zero		1760


//--------------------- .nv.constant0._ZN2at4cuda57_GLOBAL__N__cd6b329d_24_DistributionBernoulli_cu_7537a20d21kernelPointwiseApply2IZNS_6native9templates4cuda28bernoulli_tensor_cuda_kernelIdfEEvRKNS_10TensorBaseES9_NS_15PhiloxCudaStateEEUliRdSB_SB_SB_RKfSD_SD_SD_E_dSC_jLin1ELin1ELi4ELi512ELi2EEEvNS0_6detail10TensorInfoIT0_T2_EENSG_IT1_SI_EESI_T_ --------------------------
	.section	.nv.constant0._ZN2at4cuda57_GLOBAL__N__cd6b329d_24_DistributionBernoulli_cu_7537a20d21kernelPointwiseApply2IZNS_6native9templates4cuda28bernoulli_tensor_cuda_kernelIdfEEvRKNS_10TensorBaseES9_NS_15PhiloxCudaStateEEUliRdSB_SB_SB_RKfSD_SD_SD_E_dSC_jLin1ELin1ELi4ELi512ELi2EEEvNS0_6detail10TensorInfoIT0_T2_EENSG_IT1_SI_EESI_T_,"a",@progbits
	.sectionflags	@""
	.align	4
.nv.constant0._ZN2at4cuda57_GLOBAL__N__cd6b329d_24_DistributionBernoulli_cu_7537a20d21kernelPointwiseApply2IZNS_6native9templates4cuda28bernoulli_tensor_cuda_kernelIdfEEvRKNS_10TensorBaseES9_NS_15PhiloxCudaStateEEUliRdSB_SB_SB_RKfSD_SD_SD_E_dSC_jLin1ELin1ELi4ELi512ELi2EEEvNS0_6detail10TensorInfoIT0_T2_EENSG_IT1_SI_EESI_T_:
	.zero		1360


//--------------------- .nv.constant0._ZN2at4cuda57_GLOBAL__N__cd6b329d_24_DistributionBernoulli_cu_7537a20d21kernelPointwiseApply2IZNS_6native9templates4cuda28bernoulli_tensor_cuda_kernelIdfEEvRKNS_10TensorBaseES9_NS_15PhiloxCudaStateEEUliRdSB_SB_SB_RKfSD_SD_SD_E_dSC_jLin1ELi2ELi4ELi512ELi2EEEvNS0_6detail10TensorInfoIT0_T2_EENSG_IT1_SI_EESI_T_ --------------------------
	.section	.nv.constant0._ZN2at4cuda57_GLOBAL__N__cd6b329d_24_DistributionBernoulli_cu_7537a20d21kernelPointwiseApply2IZNS_6native9templates4cuda28bernoulli_tensor_cuda_kernelIdfEEvRKNS_10TensorBaseES9_NS_15PhiloxCudaStateEEUliRdSB_SB_SB_RKfSD_SD_SD_E_dSC_jLin1ELi2ELi4ELi512ELi2EEEvNS0_6detail10TensorInfoIT0_T2_EENSG_IT1_SI_EESI_T_,"a",@progbits
	.sectionflags	@""
	.align	4
.nv.constant0._ZN2at4cuda57_GLOBAL__N__cd6b329d_24_DistributionBernoulli_cu_7537a20d21kernelPointwiseApply2IZNS_6native9templates4cuda28bernoulli_tensor_cuda_kernelIdfEEvRKNS_10TensorBaseES9_NS_15PhiloxCudaStateEEUliRdSB_SB_SB_RKfSD_SD_SD_E_dSC_jLin1ELi2ELi4ELi512ELi2EEEvNS0_6detail10TensorInfoIT0_T2_EENSG_IT1_SI_EESI_T_:
	.zero		1360


//--------------------- .nv.constant0._ZN2at4cuda57_GLOBAL__N__cd6b329d_24_DistributionBernoulli_cu_7537a20d21kernelPointwiseApply2IZNS_6native9templates4cuda28bernoulli_tensor_cuda_kernelIdfEEvRKNS_10TensorBaseES9_NS_15PhiloxCudaStateEEUliRdSB_SB_SB_RKfSD_SD_SD_E_dSC_jLin1ELi1ELi4ELi512ELi2EEEvNS0_6detail10TensorInfoIT0_T2_EENSG_IT1_SI_EESI_T_ --------------------------
	.section	.nv.constant0._ZN2at4cuda57_GLOBAL__N__cd6b329d_24_DistributionBernoulli_cu_7537a20d21kernelPointwiseApply2IZNS_6native9templates4cuda28bernoulli_tensor_cuda_kernelIdfEEvRKNS_10TensorBaseES9_NS_15PhiloxCudaStateEEUliRdSB_SB_SB_RKfSD_SD_SD_E_dSC_jLin1ELi1ELi4ELi512ELi2EEEvNS0_6detail10TensorInfoIT0_T2_EENSG_IT1_SI_EESI_T_,"a",@progbits
	.sectionflags	@""
	.align	4
.nv.constant0._ZN2at4cuda57_GLOBAL__N__cd6b329d_24_DistributionBernoulli_cu_7537a20d21kernelPointwiseApply2IZNS_6native9templates4cuda28bernoulli_tensor_cuda_kernelIdfEEvRKNS_10TensorBaseES9_NS_15PhiloxCudaStateEEUliRdSB_SB_SB_RKfSD_SD_SD_E_dSC_jLin1ELi1ELi4ELi512ELi2EEEvNS0_6detail10TensorInfoIT0_T2_EENSG_IT1_SI_EESI_T_:
	.zero		1360


//--------------------- .nv.constant0._ZN2at4cuda57_GLOBAL__N__cd6b329d_24_DistributionBernoulli_cu_7537a20d21kernelPointwiseApply2IZNS_6native9templates4cuda28bernoulli_tensor_cuda_kernelIdfEEvRKNS_10TensorBaseES9_NS_15PhiloxCudaStateEEUliRdSB_SB_SB_RKfSD_SD_SD_E_dSC_jLi2ELin1ELi4ELi512ELi2EEEvNS0_6detail10TensorInfoIT0_T2_EENSG_IT1_SI_EESI_T_ --------------------------
	.section	.nv.constant0._ZN2at4cuda57_GLOBAL__N__cd6b329d_24_DistributionBernoulli_cu_7537a20d21kernelPointwiseApply2IZNS_6native9templates4cuda28bernoulli_tensor_cuda_kernelIdfEEvRKNS_10TensorBaseES9_NS_15PhiloxCudaStateEEUliRdSB_SB_SB_RKfSD_SD_SD_E_dSC_jLi2ELin1ELi4ELi512ELi2EEEvNS0_6detail10TensorInfoIT0_T2_EENSG_IT1_SI_EESI_T_,"a",@progbits
	.sectionflags	@""
	.align	4
.nv.constant0._ZN2at4cuda57_GLOBAL__N__cd6b329d_24_DistributionBernoulli_cu_7537a20d21kernelPointwiseApply2IZNS_6native9templates4cuda28bernoulli_tensor_cuda_kernelIdfEEvRKNS_10TensorBaseES9_NS_15PhiloxCudaStateEEUliRdSB_SB_SB_RKfSD_SD_SD_E_dSC_jLi2ELin1ELi4ELi512ELi2EEEvNS0_6detail10TensorInfoIT0_T2_EENSG_IT1_SI_EESI_T_:
	.zero		1360


//--------------------- .nv.constant0._ZN2at4cuda57_GLOBAL__N__cd6b329d_24_DistributionBernoulli_cu_7537a20d21kernelPointwiseApply2IZNS_6native9templates4cuda28bernoulli_tensor_cuda_kernelIdfEEvRKNS_10TensorBaseES9_NS_15PhiloxCudaStateEEUliRdSB_SB_SB_RKfSD_SD_SD_E_dSC_jLi2ELi2ELi4ELi512ELi2EEEvNS0_6detail10TensorInfoIT0_T2_EENSG_IT1_SI_EESI_T_ --------------------------
	.section	.nv.constant0._ZN2at4cuda57_GLOBAL__N__cd6b329d_24_DistributionBernoulli_cu_7537a20d21kernelPointwiseApply2IZNS_6native9templates4cuda28bernoulli_tensor_cuda_kernelIdfEEvRKNS_10TensorBaseES9_NS_15PhiloxCudaStateEEUliRdSB_SB_SB_RKfSD_SD_SD_E_dSC_jLi2ELi2ELi4ELi512ELi2EEEvNS0_6detail10TensorInfoIT0_T2_EENSG_IT1_SI_EESI_T_,"a",@progbits
	.sectionflags	@""
	.align	4
.nv.constant0._ZN2at4cuda57_GLOBAL__N__cd6b329d_24_DistributionBernoulli_cu_7537a20d21kernelPointwiseApply2IZNS_6native9templates4cuda28bernoulli_tensor_cuda_kernelIdfEEvRKNS_10TensorBaseES9_NS_15PhiloxCudaStateEEUliRdSB_SB_SB_RKfSD_SD_SD_E_dSC_jLi2ELi2ELi4ELi512ELi2EEEvNS0_6detail10TensorInfoIT0_T2_EENSG_IT1_SI_EESI_T_:
	.zero		1360


//--------------------- .nv.constant0._ZN2at4cuda57_GLOBAL__N__cd6b329d_24_DistributionBernoulli_cu_7537a20d21kernelPointwiseApply2IZNS_6native9templates4cuda28bernoulli_tensor_cuda_kernelIdfEEvRKNS_10TensorBaseES9_NS_15PhiloxCudaStateEEUliRdSB_SB_SB_RKfSD_SD_SD_E_dSC_jLi2ELi1ELi4ELi512ELi2EEEvNS0_6detail10TensorInfoIT0_T2_EENSG_IT1_SI_EESI_T_ --------------------------
	.section	.nv.constant0._ZN2at4cuda57_GLOBAL__N__cd6b329d_24_DistributionBernoulli_cu_7537a20d21kernelPointwiseApply2IZNS_6native9templates4cuda28bernoulli_tensor_cuda_kernelIdfEEvRKNS_10TensorBaseES9_NS_15PhiloxCudaStateEEUliRdSB_SB_SB_RKfSD_SD_SD_E_dSC_jLi2ELi1ELi4ELi512ELi2EEEvNS0_6detail10TensorInfoIT0_T2_EENSG_IT1_SI_EESI_T_,"a",@progbits
	.sectionflags	@""
	.align	4
.nv.constant0._ZN2at4cuda57_GLOBAL__N__cd6b329d_24_DistributionBernoulli_cu_7537a20d21kernelPointwiseApply2IZNS_6native9templates4cuda28bernoulli_tensor_cuda_kernelIdfEEvRKNS_10TensorBaseES9_NS_15PhiloxCudaStateEEUliRdSB_SB_SB_RKfSD_SD_SD_E_dSC_jLi2ELi1ELi4ELi512ELi2EEEvNS0_6detail10TensorInfoIT0_T2_EENSG_IT1_SI_EESI_T_:
	.zero		1360


//--------------------- .nv.constant0._ZN2at4cuda57_GLOBAL__N__cd6b329d_24_DistributionBernoulli_cu_7537a20d21kernelPointwiseApply2IZNS_6native9templates4cuda28bernoulli_tensor_cuda_kernelIdfEEvRKNS_10TensorBaseES9_NS_15PhiloxCudaStateEEUliRdSB_SB_SB_RKfSD_SD_SD_E_dSC_jLi1ELin1ELi4ELi512ELi2EEEvNS0_6detail10TensorInfoIT0_T2_EENSG_IT1_SI_EESI_T_ --------------------------
	.section	.nv.constant0._ZN2at4cuda57_GLOBAL__N__cd6b329d_24_DistributionBernoulli_cu_7537a20d21kernelPointwiseApply2IZNS_6native9templates4cuda28bernoulli_tensor_cuda_kernelIdfEEvRKNS_10TensorBaseES9_NS_15PhiloxCudaStateEEUliRdSB_SB_SB_RKfSD_SD_SD_E_dSC_jLi1ELin1ELi4ELi512ELi2EEEvNS0_6detail10TensorInfoIT0_T2_EENSG_IT1_SI_EESI_T_,"a",@progbits
	.sectionflags	@""
	.align	4
.nv.constant0._ZN2at4cuda57_GLOBAL__N__cd6b329d_24_DistributionBernoulli_cu_7537a20d21kernelPointwiseApply2IZNS_6native9templates4cuda28bernoulli_tensor_cuda_kernelIdfEEvRKNS_10TensorBaseES9_NS_15PhiloxCudaStateEEUliRdSB_SB_SB_RKfSD_SD_SD_E_dSC_jLi1ELin1ELi4ELi512ELi2EEEvNS0_6detail10TensorInfoIT0_T2_EENSG_IT1_SI_EESI_T_:
	.zero		1360


//--------------------- .nv.constant0._ZN2at4cuda57_GLOBAL__N__cd6b329d_24_DistributionBernoulli_cu_7537a20d21kernelPointwiseApply2IZNS_6native9templates4cuda28bernoulli_tensor_cuda_kernelIdfEEvRKNS_10TensorBaseES9_NS_15PhiloxCudaStateEEUliRdSB_SB_SB_RKfSD_SD_SD_E_dSC_jLi1ELi2ELi4ELi512ELi2EEEvNS0_6detail10TensorInfoIT0_T2_EENSG_IT1_SI_EESI_T_ --------------------------
	.section	.nv.constant0._ZN2at4cuda57_GLOBAL__N__cd6b329d_24_DistributionBernoulli_cu_7537a20d21kernelPointwiseApply2IZNS_6native9templates4cuda28bernoulli_tensor_cuda_kernelIdfEEvRKNS_10TensorBaseES9_NS_15PhiloxCudaStateEEUliRdSB_SB_SB_RKfSD_SD_SD_E_dSC_jLi1ELi2ELi4ELi512ELi2EEEvNS0_6detail10TensorInfoIT0_T2_EENSG_IT1_SI_EESI_T_,"a",@progbits
	.sectionflags	@""
	.align	4
.nv.constant0._ZN2at4cuda57_GLOBAL__N__cd6b329d_24_DistributionBernoulli_cu_7537a20d21kernelPointwiseApply2IZNS_6native9templates4cuda28bernoulli_tensor_cuda_kernelIdfEEvRKNS_10TensorBaseES9_NS_15PhiloxCudaStateEEUliRdSB_SB_SB_RKfSD_SD_SD_E_dSC_jLi1ELi2ELi4ELi512ELi2EEEvNS0_6detail10TensorInfoIT0_T2_EENSG_IT1_SI_EESI_T_:
	.zero		1360


//--------------------- .nv.constant0._ZN2at4cuda57_GLOBAL__N__cd6b329d_24_DistributionBernoulli_cu_7537a20d21kernelPointwiseApply2IZNS_6native9templates4cuda28bernoulli_tensor_cuda_kernelIdfEEvRKNS_10TensorBaseES9_NS_15PhiloxCudaStateEEUliRdSB_SB_SB_RKfSD_SD_SD_E_dSC_jLi1ELi1ELi4ELi512ELi2EEEvNS0_6detail10TensorInfoIT0_T2_EENSG_IT1_SI_EESI_T_ --------------------------
	.section	.nv.constant0._ZN2at4cuda57_GLOBAL__N__cd6b329d_24_DistributionBernoulli_cu_7537a20d21kernelPointwiseApply2IZNS_6native9templates4cuda28bernoulli_tensor_cuda_kernelIdfEEvRKNS_10TensorBaseES9_NS_15PhiloxCudaStateEEUliRdSB_SB_SB_RKfSD_SD_SD_E_dSC_jLi1ELi1ELi4ELi512ELi2EEEvNS0_6detail10TensorInfoIT0_T2_EENSG_IT1_SI_EESI_T_,"a",@progbits
	.sectionflags	@""
	.align	4
.nv.constant0._ZN2at4cuda57_GLOBAL__N__cd6b329d_24_DistributionBernoulli_cu_7537a20d21kernelPointwiseApply2IZNS_6native9templates4cuda28bernoulli_tensor_cuda_kernelIdfEEvRKNS_10TensorBaseES9_NS_15PhiloxCudaStateEEUliRdSB_SB_SB_RKfSD_SD_SD_E_dSC_jLi1ELi1ELi4ELi512ELi2EEEvNS0_6detail10TensorInfoIT0_T2_EENSG_IT1_SI_EESI_T_:
	.zero		1360


//--------------------- .nv.constant0._ZN2at4cuda57_GLOBAL__N__cd6b329d_24_DistributionBernoulli_cu_7537a20d21kernelPointwiseApply2IZNS_6native9templates4cuda28bernoulli_tensor_cuda_kernelIsfEEvRKNS_10TensorBaseES9_NS_15PhiloxCudaStateEEUliRsSB_SB_SB_RKfSD_SD_SD_E_sSC_mLin1ELin1ELi4ELi512ELi2EEEvNS0_6detail10TensorInfoIT0_T2_EENSG_IT1_SI_EESI_T_ --------------------------
	.section	.nv.constant0._ZN2at4cuda57_GLOBAL__N__cd6b329d_24_DistributionBernoulli_cu_7537a20d21kernelPointwiseApply2IZNS_6native9templates4cuda28bernoulli_tensor_cuda_kernelIsfEEvRKNS_10TensorBaseES9_NS_15PhiloxCudaStateEEUliRsSB_SB_SB_RKfSD_SD_SD_E_sSC_mLin1ELin1ELi4ELi512ELi2EEEvNS0_6detail10TensorInfoIT0_T2_EENSG_IT1_SI_EESI_T_,"a",@progbits
	.sectionflags	@""
	.align	4
.nv.constant0._ZN2at4cuda57_GLOBAL__N__cd6b329d_24_DistributionBernoulli_cu_7537a20d21kernelPointwiseApply2IZNS_6native9templates4cuda28bernoulli_tensor_cuda_kernelIsfEEvRKNS_10TensorBaseES9_NS_15PhiloxCudaStateEEUliRsSB_SB_SB_RKfSD_SD_SD_E_sSC_mLin1ELin1ELi4ELi512ELi2EEEvNS0_6detail10TensorInfoIT0_T2_EENSG_IT1_SI_EESI_T_:
	.zero		1760


//--------------------- .nv.constant0._ZN2at4cuda57_GLOBAL__N__cd6b329d_24_DistributionBernoulli_cu_7537a20d21kernelPointwiseApply2IZNS_6native9templates4cuda28bernoulli_tensor_cuda_kernelIsfEEvRKNS_10TensorBaseES9_NS_15PhiloxCudaStateEEUliRsSB_SB_SB_RKfSD_SD_SD_E_sSC_mLi1ELi1ELi4ELi512ELi2EEEvNS0_6detail10TensorInfoIT0_T2_EENSG_IT1_SI_EESI_T_ --------------------------
	.section	.nv.constant0._ZN2at4cuda57_GLOBAL__N__cd6b329d_24_DistributionBernoulli_cu_7537a20d21kernelPointwiseApply2IZNS_6native9templates4cuda28bernoulli_tensor_cuda_kernelIsfEEvRKNS_10TensorBaseES9_NS_15PhiloxCudaStateEEUliRsSB_SB_SB_RKfSD_SD_SD_E_sSC_mLi1ELi1ELi4ELi512ELi2EEEvNS0_6detail10TensorInfoIT0_T2_EENSG_IT1_SI_EESI_T_,"a",@progbits
	.sectionflags	@""
	.align	4
.nv.constant0._ZN2at4cuda57_GLOBAL__N__cd6b329d_24_DistributionBernoulli_cu_7537a20d21kernelPointwiseApply2IZNS_6native9templates4cuda28bernoulli_tensor_cuda_kernelIsfEEvRKNS_10TensorBaseES9_NS_15PhiloxCudaStateEEUliRsSB_SB_SB_RKfSD_SD_SD_E_sSC_mLi1ELi1ELi4ELi512ELi2EEEvNS0_6detail10TensorInfoIT0_T2_EENSG_IT1_SI_EESI_T_:
	.zero		1760


//--------------------- .nv.constant0._ZN2at4cuda57_GLOBAL__N__cd6b329d_24_DistributionBernoulli_cu_7537a20d21kernelPointwiseApply2IZNS_6native9templates4cuda28bernoulli_tensor_cuda_kernelIsfEEvRKNS_10TensorBaseES9_NS_15PhiloxCudaStateEEUliRsSB_SB_SB_RKfSD_SD_SD_E_sSC_jLin1ELin1ELi4ELi512ELi2EEEvNS0_6detail10TensorInfoIT0_T2_EENSG_IT1_SI_EESI_T_ --------------------------
	.section	.nv.constant0._ZN2at4cuda57_GLOBAL__N__cd6b329d_24_DistributionBernoulli_cu_7537a20d21kernelPointwiseApply2IZNS_6native9templates4cuda28bernoulli_tensor_cuda_kernelIsfEEvRKNS_10TensorBaseES9_NS_15PhiloxCudaStateEEUliRsSB_SB_SB_RKfSD_SD_SD_E_sSC_jLin1ELin1ELi4ELi512ELi2EEEvNS0_6detail10TensorInfoIT0_T2_EENSG_IT1_SI_EESI_T_,"a",@progbits
	.sectionflags	@""
	.align	4
.nv.constant0._ZN2at4cuda57_GLOBAL__N__cd6b329d_24_DistributionBernoulli_cu_7537a20d21kernelPointwiseApply2IZNS_6native9templates4cuda28bernoulli_tensor_cuda_kernelIsfEEvRKNS_10TensorBaseES9_NS_15PhiloxCudaStateEEUliRsSB_SB_SB_RKfSD_SD_SD_E_sSC_jLin1ELin1ELi4ELi512ELi2EEEvNS0_6detail10TensorInfoIT0_T2_EENSG_IT1_SI_EESI_T_:
	.zero		1360


//--------------------- .nv.constant0._ZN2at4cuda57_GLOBAL__N__cd6b329d_24_DistributionBernoulli_cu_7537a20d21kernelPointwiseApply2IZNS_6native9templates4cuda28bernoulli_tensor_cuda_kernelIsfEEvRKNS_10TensorBaseES9_NS_15PhiloxCudaStateEEUliRsSB_SB_SB_RKfSD_SD_SD_E_sSC_jLin1ELi2ELi4ELi512ELi2EEEvNS0_6detail10TensorInfoIT0_T2_EENSG_IT1_SI_EESI_T_ --------------------------
	.section	.nv.constant0._ZN2at4cuda57_GLOBAL__N__cd6b329d_24_DistributionBernoulli_cu_7537a20d21kernelPointwiseApply2IZNS_6native9templates4cuda28bernoulli_tensor_cuda_kernelIsfEEvRKNS_10TensorBaseES9_NS_15PhiloxCudaStateEEUliRsSB_SB_SB_RKfSD_SD_SD_E_sSC_jLin1ELi2ELi4ELi512ELi2EEEvNS0_6detail10TensorInfoIT0_T2_EENSG_IT1_SI_EESI_T_,"a",@progbits
	.sectionflags	@""
	.align	4
.nv.constant0._ZN2at4cuda57_GLOBAL__N__cd6b329d_24_DistributionBernoulli_cu_7537a20d21kernelPointwiseApply2IZNS_6native9templates4cuda28bernoulli_tensor_cuda_kernelIsfEEvRKNS_10TensorBaseES9_NS_15PhiloxCudaStateEEUliRsSB_SB_SB_RKfSD_SD_SD_E_sSC_jLin1ELi2ELi4ELi512ELi2EEEvNS0_6detail10TensorInfoIT0_T2_EENSG_IT1_SI_EESI_T_:
	.zero		1360


//--------------------- .nv.constant0._ZN2at4cuda57_GLOBAL__N__cd6b329d_24_DistributionBernoulli_cu_7537a20d21kernelPointwiseApply2IZNS_6native9templates4cuda28bernoulli_tensor_cuda_kernelIsfEEvRKNS_10TensorBaseES9_NS_15PhiloxCudaStateEEUliRsSB_SB_SB_RKfSD_SD_SD_E_sSC_jLin1ELi1ELi4ELi512ELi2EEEvNS0_6detail10TensorInfoIT0_T2_EENSG_IT1_SI_EESI_T_ --------------------------
	.section	.nv.constant0._ZN2at4cuda57_GLOBAL__N__cd6b329d_24_DistributionBernoulli_cu_7537a20d21kernelPointwiseApply2IZNS_6native9templates4cuda28bernoulli_tensor_cuda_kernelIsfEEvRKNS_10TensorBaseES9_NS_15PhiloxCudaStateEEUliRsSB_SB_SB_RKfSD_SD_SD_E_sSC_jLin1ELi1ELi4ELi512ELi2EEEvNS0_6detail10TensorInfoIT0_T2_EENSG_IT1_SI_EESI_T_,"a",@progbits
	.sectionflags	@""
	.align	4
.nv.constant0._ZN2at4cuda57_GLOBAL__N__cd6b329d_24_DistributionBernoulli_cu_7537a20d21kernelPointwiseApply2IZNS_6native9templates4cuda28bernoulli_tensor_cuda_kernelIsfEEvRKNS_10TensorBaseES9_NS_15PhiloxCudaStateEEUliRsSB_SB_SB_RKfSD_SD_SD_E_sSC_jLin1ELi1ELi4ELi512ELi2EEEvNS0_6detail10TensorInfoIT0_T2_EENSG_IT1_SI_EESI_T_:
	.zero		1360


//--------------------- .nv.constant0._ZN2at4cuda57_GLOBAL__N__cd6b329d_24_DistributionBernoulli_cu_7537a20d21kernelPointwiseApply2IZNS_6native9templates4cuda28bernoulli_tensor_cuda_kernelIsfEEvRKNS_10TensorBaseES9_NS_15PhiloxCudaStateEEUliRsSB_SB_SB_RKfSD_SD_SD_E_sSC_jLi2ELin1ELi4ELi512ELi2EEEvNS0_6detail10TensorInfoIT0_T2_EENSG_IT1_SI_EESI_T_ --------------------------
	.section	.nv.constant0._ZN2at4cuda57_GLOBAL__N__cd6b329d_24_DistributionBernoulli_cu_7537a20d21kernelPointwiseApply2IZNS_6native9templates4cuda28bernoulli_tensor_cuda_kernelIsfEEvRKNS_10TensorBaseES9_NS_15PhiloxCudaStateEEUliRsSB_SB_SB_RKfSD_SD_SD_E_sSC_jLi2ELin1ELi4ELi512ELi2EEEvNS0_6detail10TensorInfoIT0_T2_EENSG_IT1_SI_EESI_T_,"a",@progbits
	.sectionflags	@""
	.align	4
.nv.constant0._ZN2at4cuda57_GLOBAL__N__cd6b329d_24_DistributionBernoulli_cu_7537a20d21kernelPointwiseApply2IZNS_6native9templates4cuda28bernoulli_tensor_cuda_kernelIsfEEvRKNS_10TensorBaseES9_NS_15PhiloxCudaStateEEUliRsSB_SB_SB_RKfSD_SD_SD_E_sSC_jLi2ELin1ELi4ELi512ELi2EEEvNS0_6detail10TensorInfoIT0_T2_EENSG_IT1_SI_EESI_T_:
	.zero		1360


//--------------------- .nv.constant0._ZN2at4cuda57_GLOBAL__N__cd6b329d_24_DistributionBernoulli_cu_7537a20d21kernelPointwiseApply2IZNS_6native9templates4cuda28bernoulli_tensor_cuda_kernelIsfEEvRKNS_10TensorBaseES9_NS_15PhiloxCudaStateEEUliRsSB_SB_SB_RKfSD_SD_SD_E_sSC_jLi2ELi2ELi4ELi512ELi2EEEvNS0_6detail10TensorInfoIT0_T2_EENSG_IT1_SI_EESI_T_ --------------------------
	.section	.nv.constant0._ZN2at4cuda57_GLOBAL__N__cd6b329d_24_DistributionBernoulli_cu_7537a20d21kernelPointwiseApply2IZNS_6native9templates4cuda28bernoulli_tensor_cuda_kernelIsfEEvRKNS_10TensorBaseES9_NS_15PhiloxCudaStateEEUliRsSB_SB_SB_RKfSD_SD_SD_E_sSC_jLi2ELi2ELi4ELi512ELi2EEEvNS0_6detail10TensorInfoIT0_T2_EENSG_IT1_SI_EESI_T_,"a",@progbits
	.sectionflags	@""
	.align	4
.nv.constant0._ZN2at4cuda57_GLOBAL__N__cd6b329d_24_DistributionBernoulli_cu_7537a20d21kernelPointwiseApply2IZNS_6native9templates4cuda28bernoulli_tensor_cuda_kernelIsfEEvRKNS_10TensorBaseES9_NS_15PhiloxCudaStateEEUliRsSB_SB_SB_RKfSD_SD_SD_E_sSC_jLi2ELi2ELi4ELi512ELi2EEEvNS0_6detail10TensorInfoIT0_T2_EENSG_IT1_SI_EESI_T_:
	.zero		1360


//--------------------- .nv.constant0._ZN2at4cuda57_GLOBAL__N__cd6b329d_24_DistributionBernoulli_cu_7537a20d21kernelPointwiseApply2IZNS_6native9templates4cuda28bernoulli_tensor_cuda_kernelIsfEEvRKNS_10TensorBaseES9_NS_15PhiloxCudaStateEEUliRsSB_SB_SB_RKfSD_SD_SD_E_sSC_jLi2ELi1ELi4ELi512ELi2EEEvNS0_6detail10TensorInfoIT0_T2_EENSG_IT1_SI_EESI_T_ --------------------------
	.section	.nv.constant0._ZN2at4cuda57_GLOBAL__N__cd6b329d_24_DistributionBernoulli_cu_7537a20d21kernelPointwiseApply2IZNS_6native9templates4cuda28bernoulli_tensor_cuda_kernelIsfEEvRKNS_10TensorBaseES9_NS_15PhiloxCudaStateEEUliRsSB_SB_SB_RKfSD_SD_SD_E_sSC_jLi2ELi1ELi4ELi512ELi2EEEvNS0_6detail10TensorInfoIT0_T2_EENSG_IT1_SI_EESI_T_,"a",@progbits
	.sectionflags	@""
	.align	4
.nv.constant0._ZN2at4cuda57_GLOBAL__N__cd6b329d_24_DistributionBernoulli_cu_7537a20d21kernelPointwiseApply2IZNS_6native9templates4cuda28bernoulli_tensor_cuda_kernelIsfEEvRKNS_10TensorBaseES9_NS_15PhiloxCudaStateEEUliRsSB_SB_SB_RKfSD_SD_SD_E_sSC_jLi2ELi1ELi4ELi512ELi2EEEvNS0_6detail10TensorInfoIT0_T2_EENSG_IT1_SI_EESI_T_:
	.zero		1360


//--------------------- .nv.constant0._ZN2at4cuda57_GLOBAL__N__cd6b329d_24_DistributionBernoulli_cu_7537a20d21kernelPointwiseApply2IZNS_6native9templates4cuda28bernoulli_tensor_cuda_kernelIsfEEvRKNS_10TensorBaseES9_NS_15PhiloxCudaStateEEUliRsSB_SB_SB_RKfSD_SD_SD_E_sSC_jLi1ELin1ELi4ELi512ELi2EEEvNS0_6detail10TensorInfoIT0_T2_EENSG_IT1_SI_EESI_T_ --------------------------
	.section	.nv.constant0._ZN2at4cuda57_GLOBAL__N__cd6b329d_24_DistributionBernoulli_cu_7537a20d21kernelPointwiseApply2IZNS_6native9templates4cuda28bernoulli_tensor_cuda_kernelIsfEEvRKNS_10TensorBaseES9_NS_15PhiloxCudaStateEEUliRsSB_SB_SB_RKfSD_SD_SD_E_sSC_jLi1ELin1ELi4ELi512ELi2EEEvNS0_6detail10TensorInfoIT0_T2_EENSG_IT1_SI_EESI_T_,"a",@progbits
	.sectionflags	@""
	.align	4
.nv.constant0._ZN2at4cuda57_GLOBAL__N__cd6b329d_24_DistributionBernoulli_cu_7537a20d21kernelPointwiseApply2IZNS_6native9templates4cuda28bernoulli_tensor_cuda_kernelIsfEEvRKNS_10TensorBaseES9_NS_15PhiloxCudaStateEEUliRsSB_SB_SB_RKfSD_SD_SD_E_sSC_jLi1ELin1ELi4ELi512ELi2EEEvNS0_6detail10TensorInfoIT0_T2_EENSG_IT1_SI_EESI_T_:
	.zero		1360


//--------------------- .nv.constant0._ZN2at4cuda57_GLOBAL__N__cd6b329d_24_DistributionBernoulli_cu_7537a20d21kernelPointwiseApply2IZNS_6native9templates4cuda28bernoulli_tensor_cuda_kernelIsfEEvRKNS_10TensorBaseES9_NS_15PhiloxCudaStateEEUliRsSB_SB_SB_RKfSD_SD_SD_E_sSC_jLi1ELi2ELi4ELi512ELi2EEEvNS0_6detail10TensorInfoIT0_T2_EENSG_IT1_SI_EESI_T_ --------------------------
	.section	.nv.constant0._ZN2at4cuda57_GLOBAL__N__cd6b329d_24_DistributionBernoulli_cu_7537a20d21kernelPointwiseApply2IZNS_6native9templates4cuda28bernoulli_tensor_cuda_kernelIsfEEvRKNS_10TensorBaseES9_NS_15PhiloxCudaStateEEUliRsSB_SB_SB_RKfSD_SD_SD_E_sSC_jLi1ELi2ELi4ELi512ELi2EEEvNS0_6detail10TensorInfoIT0_T2_EENSG_IT1_SI_EESI_T_,"a",@progbits
	.sectionflags	@""
	.align	4
.nv.constant0._ZN2at4cuda57_GLOBAL__N__cd6b329d_24_DistributionBernoulli_cu_7537a20d21kernelPointwiseApply2IZNS_6native9templates4cuda28bernoulli_tensor_cuda_kernelIsfEEvRKNS_10TensorBaseES9_NS_15PhiloxCudaStateEEUliRsSB_SB_SB_RKfSD_SD_SD_E_sSC_jLi1ELi2ELi4ELi512ELi2EEEvNS0_6detail10TensorInfoIT0_T2_EENSG_IT1_SI_EESI_T_:
	.zero		1360


//--------------------- .nv.constant0._ZN2at4cuda57_GLOBAL__N__cd6b329d_24_DistributionBernoulli_cu_7537a20d21kernelPointwiseApply2IZNS_6native9templates4cuda28bernoulli_tensor_cuda_kernelIsfEEvRKNS_10TensorBaseES9_NS_15PhiloxCudaStateEEUliRsSB_SB_SB_RKfSD_SD_SD_E_sSC_jLi1ELi1ELi4ELi512ELi2EEEvNS0_6detail10TensorInfoIT0_T2_EENSG_IT1_SI_EESI_T_ --------------------------
	.section	.nv.constant0._ZN2at4cuda57_GLOBAL__N__cd6b329d_24_DistributionBernoulli_cu_7537a20d21kernelPointwiseApply2IZNS_6native9templates4cuda28bernoulli_tensor_cuda_kernelIsfEEvRKNS_10TensorBaseES9_NS_15PhiloxCudaStateEEUliRsSB_SB_SB_RKfSD_SD_SD_E_sSC_jLi1ELi1ELi4ELi512ELi2EEEvNS0_6detail10TensorInfoIT0_T2_EENSG_IT1_SI_EESI_T_,"a",@progbits
	.sectionflags	@""
	.align	4
.nv.constant0._ZN2at4cuda57_GLOBAL__N__cd6b329d_24_DistributionBernoulli_cu_7537a20d21kernelPointwiseApply2IZNS_6native9templates4cuda28bernoulli_tensor_cuda_kernelIsfEEvRKNS_10TensorBaseES9_NS_15PhiloxCudaStateEEUliRsSB_SB_SB_RKfSD_SD_SD_E_sSC_jLi1ELi1ELi4ELi512ELi2EEEvNS0_6detail10TensorInfoIT0_T2_EENSG_IT1_SI_EESI_T_:
	.zero		1360


//--------------------- .nv.constant0._ZN2at4cuda57_GLOBAL__N__cd6b329d_24_DistributionBernoulli_cu_7537a20d21kernelPointwiseApply2IZNS_6native9templates4cuda28bernoulli_tensor_cuda_kernelIlfEEvRKNS_10TensorBaseES9_NS_15PhiloxCudaStateEEUliRlSB_SB_SB_RKfSD_SD_SD_E_lSC_mLin1ELin1ELi4ELi512ELi2EEEvNS0_6detail10TensorInfoIT0_T2_EENSG_IT1_SI_EESI_T_ --------------------------
	.section	.nv.constant0._ZN2at4cuda57_GLOBAL__N__cd6b329d_24_DistributionBernoulli_cu_7537a20d21kernelPointwiseApply2IZNS_6native9templates4cuda28bernoulli_tensor_cuda_kernelIlfEEvRKNS_10TensorBaseES9_NS_15PhiloxCudaStateEEUliRlSB_SB_SB_RKfSD_SD_SD_E_lSC_mLin1ELin1ELi4ELi512ELi2EEEvNS0_6detail10TensorInfoIT0_T2_EENSG_IT1_SI_EESI_T_,"a",@progbits
	.sectionflags	@""
	.align	4
.nv.constant0._ZN2at4cuda57_GLOBAL__N__cd6b329d_24_DistributionBernoulli_cu_7537a20d21kernelPointwiseApply2IZNS_6native9templates4cuda28bernoulli_tensor_cuda_kernelIlfEEvRKNS_10TensorBaseES9_NS_15PhiloxCudaStateEEUliRlSB_SB_SB_RKfSD_SD_SD_E_lSC_mLin1ELin1ELi4ELi512ELi2EEEvNS0_6detail10TensorInfoIT0_T2_EENSG_IT1_SI_EESI_T_:
	.zero		1760


//--------------------- .nv.constant0._ZN2at4cuda57_GLOBAL__N__cd6b329d_24_DistributionBernoulli_cu_7537a20d21kernelPointwiseApply2IZNS_6native9templates4cuda28bernoulli_tensor_cuda_kernelIlfEEvRKNS_10TensorBaseES9_NS_15PhiloxCudaStateEEUliRlSB_SB_SB_RKfSD_SD_SD_E_lSC_mLi1ELi1ELi4ELi512ELi2EEEvNS0_6detail10TensorInfoIT0_T2_EENSG_IT1_SI_EESI_T_ --------------------------
	.section	.nv.constant0._ZN2at4cuda57_GLOBAL__N__cd6b329d_24_DistributionBernoulli_cu_7537a20d21kernelPointwiseApply2IZNS_6native9templates4cuda28bernoulli_tensor_cuda_kernelIlfEEvRKNS_10TensorBaseES9_NS_15PhiloxCudaStateEEUliRlSB_SB_SB_RKfSD_SD_SD_E_lSC_mLi1ELi1ELi4ELi512ELi2EEEvNS0_6detail10TensorInfoIT0_T2_EENSG_IT1_SI_EESI_T_,"a",@progbits
	.sectionflags	@""
	.align	4
.nv.constant0._ZN2at4cuda57_GLOBAL__N__cd6b329d_24_DistributionBernoulli_cu_7537a20d21kernelPointwiseApply2IZNS_6native9templates4cuda28bernoulli_tensor_cuda_kernelIlfEEvRKNS_10TensorBaseES9_NS_15PhiloxCudaStateEEUliRlSB_SB_SB_RKfSD_SD_SD_E_lSC_mLi1ELi1ELi4ELi512ELi2EEEvNS0_6detail10TensorInfoIT0_T2_EENSG_IT1_SI_EESI_T_:
	.zero		1760


//--------------------- .nv.constant0._ZN2at4cuda57_GLOBAL__N__cd6b329d_24_DistributionBernoulli_cu_7537a20d21kernelPointwiseApply2IZNS_6native9templates4cuda28bernoulli_tensor_cuda_kernelIlfEEvRKNS_10TensorBaseES9_NS_15PhiloxCudaStateEEUliRlSB_SB_SB_RKfSD_SD_SD_E_lSC_jLin1ELin1ELi4ELi512ELi2EEEvNS0_6detail10TensorInfoIT0_T2_EENSG_IT1_SI_EESI_T_ --------------------------
	.section	.nv.constant0._ZN2at4cuda57_GLOBAL__N__cd6b329d_24_DistributionBernoulli_cu_7537a20d21kernelPointwiseApply2IZNS_6native9templates4cuda28bernoulli_tensor_cuda_kernelIlfEEvRKNS_10TensorBaseES9_NS_15PhiloxCudaStateEEUliRlSB_SB_SB_RKfSD_SD_SD_E_lSC_jLin1ELin1ELi4ELi512ELi2EEEvNS0_6detail10TensorInfoIT0_T2_EENSG_IT1_SI_EESI_T_,"a",@progbits
	.sectionflags	@""
	.align	4
.nv.constant0._ZN2at4cuda57_GLOBAL__N__cd6b329d_24_DistributionBernoulli_cu_7537a20d21kernelPointwiseApply2IZNS_6native9templates4cuda28bernoulli_tensor_cuda_kernelIlfEEvRKNS_10TensorBaseES9_NS_15PhiloxCudaStateEEUliRlSB_SB_SB_RKfSD_SD_SD_E_lSC_jLin1ELin1ELi4ELi512ELi2EEEvNS0_6detail10TensorInfoIT0_T2_EENSG_IT1_SI_EESI_T_:
	.zero		1360


//--------------------- .nv.constant0._ZN2at4cuda57_GLOBAL__N__cd6b329d_24_DistributionBernoulli_cu_7537a20d21kernelPointwiseApply2IZNS_6native9templates4cuda28bernoulli_tensor_cuda_kernelIlfEEvRKNS_10TensorBaseES9_NS_15PhiloxCudaStateEEUliRlSB_SB_SB_RKfSD_SD_SD_E_lSC_jLin1ELi2ELi4ELi512ELi2EEEvNS0_6detail10TensorInfoIT0_T2_EENSG_IT1_SI_EESI_T_ --------------------------
	.section	.nv.constant0._ZN2at4cuda57_GLOBAL__N__cd6b329d_24_DistributionBernoulli_cu_7537a20d21kernelPointwiseApply2IZNS_6native9templates4cuda28bernoulli_tensor_cuda_kernelIlfEEvRKNS_10TensorBaseES9_NS_15PhiloxCudaStateEEUliRlSB_SB_SB_RKfSD_SD_SD_E_lSC_jLin1ELi2ELi4ELi512ELi2EEEvNS0_6detail10TensorInfoIT0_T2_EENSG_IT1_SI_EESI_T_,"a",@progbits
	.sectionflags	@""
	.align	4
.nv.constant0._ZN2at4cuda57_GLOBAL__N__cd6b329d_24_DistributionBernoulli_cu_7537a20d21kernelPointwiseApply2IZNS_6native9templates4cuda28bernoulli_tensor_cuda_kernelIlfEEvRKNS_10TensorBaseES9_NS_15PhiloxCudaStateEEUliRlSB_SB_SB_RKfSD_SD_SD_E_lSC_jLin1ELi2ELi4ELi512ELi2EEEvNS0_6detail10TensorInfoIT0_T2_EENSG_IT1_SI_EESI_T_:
	.zero		1360


//--------------------- .nv.constant0._ZN2at4cuda57_GLOBAL__N__cd6b329d_24_DistributionBernoulli_cu_7537a20d21kernelPointwiseApply2IZNS_6native9templates4cuda28bernoulli_tensor_cuda_kernelIlfEEvRKNS_10TensorBaseES9_NS_15PhiloxCudaStateEEUliRlSB_SB_SB_RKfSD_SD_SD_E_lSC_jLin1ELi1ELi4ELi512ELi2EEEvNS0_6detail10TensorInfoIT0_T2_EENSG_IT1_SI_EESI_T_ --------------------------
	.section	.nv.constant0._ZN2at4cuda57_GLOBAL__N__cd6b329d_24_DistributionBernoulli_cu_7537a20d21kernelPointwiseApply2IZNS_6native9templates4cuda28bernoulli_tensor_cuda_kernelIlfEEvRKNS_10TensorBaseES9_NS_15PhiloxCudaStateEEUliRlSB_SB_SB_RKfSD_SD_SD_E_lSC_jLin1ELi1ELi4ELi512ELi2EEEvNS0_6detail10TensorInfoIT0_T2_EENSG_IT1_SI_EESI_T_,"a",@progbits
	.sectionflags	@""
	.align	4
.nv.constant0._ZN2at4cuda57_GLOBAL__N__cd6b329d_24_DistributionBernoulli_cu_7537a20d21kernelPointwiseApply2IZNS_6native9templates4cuda28bernoulli_tensor_cuda_kernelIlfEEvRKNS_10TensorBaseES9_NS_15PhiloxCudaStateEEUliRlSB_SB_SB_RKfSD_SD_SD_E_lSC_jLin1ELi1ELi4ELi512ELi2EEEvNS0_6detail10TensorInfoIT0_T2_EENSG_IT1_SI_EESI_T_:
	.zero		1360


//--------------------- .nv.constant0._ZN2at4cuda57_GLOBAL__N__cd6b329d_24_DistributionBernoulli_cu_7537a20d21kernelPointwiseApply2IZNS_6native9templates4cuda28bernoulli_tensor_cuda_kernelIlfEEvRKNS_10TensorBaseES9_NS_15PhiloxCudaStateEEUliRlSB_SB_SB_RKfSD_SD_SD_E_lSC_jLi2ELin1ELi4ELi512ELi2EEEvNS0_6detail10TensorInfoIT0_T2_EENSG_IT1_SI_EESI_T_ --------------------------
	.section	.nv.constant0._ZN2at4cuda57_GLOBAL__N__cd6b329d_24_DistributionBernoulli_cu_7537a20d21kernelPointwiseApply2IZNS_6native9templates4cuda28bernoulli_tensor_cuda_kernelIlfEEvRKNS_10TensorBaseES9_NS_15PhiloxCudaStateEEUliRlSB_SB_SB_RKfSD_SD_SD_E_lSC_jLi2ELin1ELi4ELi512ELi2EEEvNS0_6detail10TensorInfoIT0_T2_EENSG_IT1_SI_EESI_T_,"a",@progbits
	.sectionflags	@""
	.align	4
.nv.constant0._ZN2at4cuda57_GLOBAL__N__cd6b329d_24_DistributionBernoulli_cu_7537a20d21kernelPointwiseApply2IZNS_6native9templates4cuda28bernoulli_tensor_cuda_kernelIlfEEvRKNS_10TensorBaseES9_NS_15PhiloxCudaStateEEUliRlSB_SB_SB_RKfSD_SD_SD_E_lSC_jLi2ELin1ELi4ELi512ELi2EEEvNS0_6detail10TensorInfoIT0_T2_EENSG_IT1_SI_EESI_T_:
	.zero		1360


//--------------------- .nv.constant0._ZN2at4cuda57_GLOBAL__N__cd6b329d_24_DistributionBernoulli_cu_7537a20d21kernelPointwiseApply2IZNS_6native9templates4cuda28bernoulli_tensor_cuda_kernelIlfEEvRKNS_10TensorBaseES9_NS_15PhiloxCudaStateEEUliRlSB_SB_SB_RKfSD_SD_SD_E_lSC_jLi2ELi2ELi4ELi512ELi2EEEvNS0_6detail10TensorInfoIT0_T2_EENSG_IT1_SI_EESI_T_ --------------------------
	.section	.nv.constant0._ZN2at4cuda57_GLOBAL__N__cd6b329d_24_DistributionBernoulli_cu_7537a20d21kernelPointwiseApply2IZNS_6native9templates4cuda28bernoulli_tensor_cuda_kernelIlfEEvRKNS_10TensorBaseES9_NS_15PhiloxCudaStateEEUliRlSB_SB_SB_RKfSD_SD_SD_E_lSC_jLi2ELi2ELi4ELi512ELi2EEEvNS0_6detail10TensorInfoIT0_T2_EENSG_IT1_SI_EESI_T_,"a",@progbits
	.sectionflags	@""
	.align	4
.nv.constant0._ZN2at4cuda57_GLOBAL__N__cd6b329d_24_DistributionBernoulli_cu_7537a20d21kernelPointwiseApply2IZNS_6native9templates4cuda28bernoulli_tensor_cuda_kernelIlfEEvRKNS_10TensorBaseES9_NS_15PhiloxCudaStateEEUliRlSB_SB_SB_RKfSD_SD_SD_E_lSC_jLi2ELi2ELi4ELi512ELi2EEEvNS0_6detail10TensorInfoIT0_T2_EENSG_IT1_SI_EESI_T_:
	.zero		1360


//--------------------- .nv.constant0._ZN2at4cuda57_GLOBAL__N__cd6b329d_24_DistributionBernoulli_cu_7537a20d21kernelPointwiseApply2IZNS_6native9templates4cuda28bernoulli_tensor_cuda_kernelIlfEEvRKNS_10TensorBaseES9_NS_15PhiloxCudaStateEEUliRlSB_SB_SB_RKfSD_SD_SD_E_lSC_jLi2ELi1ELi4ELi512ELi2EEEvNS0_6detail10TensorInfoIT0_T2_EENSG_IT1_SI_EESI_T_ --------------------------
	.section	.nv.constant0._ZN2at4cuda57_GLOBAL__N__cd6b329d_24_DistributionBernoulli_cu_7537a20d21kernelPointwiseApply2IZNS_6native9templates4cuda28bernoulli_tensor_cuda_kernelIlfEEvRKNS_10TensorBaseES9_NS_15PhiloxCudaStateEEUliRlSB_SB_SB_RKfSD_SD_SD_E_lSC_jLi2ELi1ELi4ELi512ELi2EEEvNS0_6detail10TensorInfoIT0_T2_EENSG_IT1_SI_EESI_T_,"a",@progbits
	.sectionflags	@""
	.align	4
.nv.constant0._ZN2at4cuda57_GLOBAL__N__cd6b329d_24_DistributionBernoulli_cu_7537a20d21kernelPointwiseApply2IZNS_6native9templates4cuda28bernoulli_tensor_cuda_kernelIlfEEvRKNS_10TensorBaseES9_NS_15PhiloxCudaStateEEUliRlSB_SB_SB_RKfSD_SD_SD_E_lSC_jLi2ELi1ELi4ELi512ELi2EEEvNS0_6detail10TensorInfoIT0_T2_EENSG_IT1_SI_EESI_T_:
	.zero		1360


//--------------------- .nv.constant0._ZN2at4cuda57_GLOBAL__N__cd6b329d_24_DistributionBernoulli_cu_7537a20d21kernelPointwiseApply2IZNS_6native9templates4cuda28bernoulli_tensor_cuda_kernelIlfEEvRKNS_10TensorBaseES9_NS_15PhiloxCudaStateEEUliRlSB_SB_SB_RKfSD_SD_SD_E_lSC_jLi1ELin1ELi4ELi512ELi2EEEvNS0_6detail10TensorInfoIT0_T2_EENSG_IT1_SI_EESI_T_ --------------------------
	.section	.nv.constant0._ZN2at4cuda57_GLOBAL__N__cd6b329d_24_DistributionBernoulli_cu_7537a20d21kernelPointwiseApply2IZNS_6native9templates4cuda28bernoulli_tensor_cuda_kernelIlfEEvRKNS_10TensorBaseES9_NS_15PhiloxCudaStateEEUliRlSB_SB_SB_RKfSD_SD_SD_E_lSC_jLi1ELin1ELi4ELi512ELi2EEEvNS0_6detail10TensorInfoIT0_T2_EENSG_IT1_SI_EESI_T_,"a",@progbits
	.sectionflags	@""
	.align	4
.nv.constant0._ZN2at4cuda57_GLOBAL__N__cd6b329d_24_DistributionBernoulli_cu_7537a20d21kernelPointwiseApply2IZNS_6native9templates4cuda28bernoulli_tensor_cuda_kernelIlfEEvRKNS_10TensorBaseES9_NS_15PhiloxCudaStateEEUliRlSB_SB_SB_RKfSD_SD_SD_E_lSC_jLi1ELin1ELi4ELi512ELi2EEEvNS0_6detail10TensorInfoIT0_T2_EENSG_IT1_SI_EESI_T_:
	.zero		1360


//--------------------- .nv.constant0._ZN2at4cuda57_GLOBAL__N__cd6b329d_24_DistributionBernoulli_cu_7537a20d21kernelPointwiseApply2IZNS_6native9templates4cuda28bernoulli_tensor_cuda_kernelIlfEEvRKNS_10TensorBaseES9_NS_15PhiloxCudaStateEEUliRlSB_SB_SB_RKfSD_SD_SD_E_lSC_jLi1ELi2ELi4ELi512ELi2EEEvNS0_6detail10TensorInfoIT0_T2_EENSG_IT1_SI_EESI_T_ --------------------------
	.section	.nv.constant0._ZN2at4cuda57_GLOBAL__N__cd6b329d_24_DistributionBernoulli_cu_7537a20d21kernelPointwiseApply2IZNS_6native9templates4cuda28bernoulli_tensor_cuda_kernelIlfEEvRKNS_10TensorBaseES9_NS_15PhiloxCudaStateEEUliRlSB_SB_SB_RKfSD_SD_SD_E_lSC_jLi1ELi2ELi4ELi512ELi2EEEvNS0_6detail10TensorInfoIT0_T2_EENSG_IT1_SI_EESI_T_,"a",@progbits
	.sectionflags	@""
	.align	4
.nv.constant0._ZN2at4cuda57_GLOBAL__N__cd6b329d_24_DistributionBernoulli_cu_7537a20d21kernelPointwiseApply2IZNS_6native9templates4cuda28bernoulli_tensor_cuda_kernelIlfEEvRKNS_10TensorBaseES9_NS_15PhiloxCudaStateEEUliRlSB_SB_SB_RKfSD_SD_SD_E_lSC_jLi1ELi2ELi4ELi512ELi2EEEvNS0_6detail10TensorInfoIT0_T2_EENSG_IT1_SI_EESI_T_:
	.zero		1360


//--------------------- .nv.constant0._ZN2at4cuda57_GLOBAL__N__cd6b329d_24_DistributionBernoulli_cu_7537a20d21kernelPointwiseApply2IZNS_6native9templates4cuda28bernoulli_tensor_cuda_kernelIlfEEvRKNS_10TensorBaseES9_NS_15PhiloxCudaStateEEUliRlSB_SB_SB_RKfSD_SD_SD_E_lSC_jLi1ELi1ELi4ELi512ELi2EEEvNS0_6detail10TensorInfoIT0_T2_EENSG_IT1_SI_EESI_T_ --------------------------
	.section	.nv.constant0._ZN2at4cuda57_GLOBAL__N__cd6b329d_24_DistributionBernoulli_cu_7537a20d21kernelPointwiseApply2IZNS_6native9templates4cuda28bernoulli_tensor_cuda_kernelIlfEEvRKNS_10TensorBaseES9_NS_15PhiloxCudaStateEEUliRlSB_SB_SB_RKfSD_SD_SD_E_lSC_jLi1ELi1ELi4ELi512ELi2EEEvNS0_6detail10TensorInfoIT0_T2_EENSG_IT1_SI_EESI_T_,"a",@progbits
	.sectionflags	@""
	.align	4
.nv.constant0._ZN2at4cuda57_GLOBAL__N__cd6b329d_24_DistributionBernoulli_cu_7537a20d21kernelPointwiseApply2IZNS_6native9templates4cuda28bernoulli_tensor_cuda_kernelIlfEEvRKNS_10TensorBaseES9_NS_15PhiloxCudaStateEEUliRlSB_SB_SB_RKfSD_SD_SD_E_lSC_jLi1ELi1ELi4ELi512ELi2EEEvNS0_6detail10TensorInfoIT0_T2_EENSG_IT1_SI_EESI_T_:
	.zero		1360


//--------------------- .nv.constant0._ZN2at4cuda57_GLOBAL__N__cd6b329d_24_DistributionBernoulli_cu_7537a20d21kernelPointwiseApply2IZNS_6native9templates4cuda28bernoulli_tensor_cuda_kernelIifEEvRKNS_10TensorBaseES9_NS_15PhiloxCudaStateEEUliRiSB_SB_SB_RKfSD_SD_SD_E_iSC_mLin1ELin1ELi4ELi512ELi2EEEvNS0_6detail10TensorInfoIT0_T2_EENSG_IT1_SI_EESI_T_ --------------------------
	.section	.nv.constant0._ZN2at4cuda57_GLOBAL__N__cd6b329d_24_DistributionBernoulli_cu_7537a20d21kernelPointwiseApply2IZNS_6native9templates4cuda28bernoulli_tensor_cuda_kernelIifEEvRKNS_10TensorBaseES9_NS_15PhiloxCudaStateEEUliRiSB_SB_SB_RKfSD_SD_SD_E_iSC_mLin1ELin1ELi4ELi512ELi2EEEvNS0_6detail10TensorInfoIT0_T2_EENSG_IT1_SI_EESI_T_,"a",@progbits
	.sectionflags	@""
	.align	4
.nv.constant0._ZN2at4cuda57_GLOBAL__N__cd6b329d_24_DistributionBernoulli_cu_7537a20d21kernelPointwiseApply2IZNS_6native9templates4cuda28bernoulli_tensor_cuda_kernelIifEEvRKNS_10TensorBaseES9_NS_15PhiloxCudaStateEEUliRiSB_SB_SB_RKfSD_SD_SD_E_iSC_mLin1ELin1ELi4ELi512ELi2EEEvNS0_6detail10TensorInfoIT0_T2_EENSG_IT1_SI_EESI_T_:
	.zero		1760


//--------------------- .nv.constant0._ZN2at4cuda57_GLOBAL__N__cd6b329d_24_DistributionBernoulli_cu_7537a20d21kernelPointwiseApply2IZNS_6native9templates4cuda28bernoulli_tensor_cuda_kernelIifEEvRKNS_10TensorBaseES9_NS_15PhiloxCudaStateEEUliRiSB_SB_SB_RKfSD_SD_SD_E_iSC_mLi1ELi1ELi4ELi512ELi2EEEvNS0_6detail10TensorInfoIT0_T2_EENSG_IT1_SI_EESI_T_ --------------------------
	.section	.nv.constant0._ZN2at4cuda57_GLOBAL__N__cd6b329d_24_DistributionBernoulli_cu_7537a20d21kernelPointwiseApply2IZNS_6native9templates4cuda28bernoulli_tensor_cuda_kernelIifEEvRKNS_10TensorBaseES9_NS_15PhiloxCudaStateEEUliRiSB_SB_SB_RKfSD_SD_SD_E_iSC_mLi1ELi1ELi4ELi512ELi2EEEvNS0_6detail10TensorInfoIT0_T2_EENSG_IT1_SI_EESI_T_,"a",@progbits
	.sectionflags	@""
	.align	4
.nv.constant0._ZN2at4cuda57_GLOBAL__N__cd6b329d_24_DistributionBernoulli_cu_7537a20d21kernelPointwiseApply2IZNS_6native9templates4cuda28bernoulli_tensor_cuda_kernelIifEEvRKNS_10TensorBaseES9_NS_15PhiloxCudaStateEEUliRiSB_SB_SB_RKfSD_SD_SD_E_iSC_mLi1ELi1ELi4ELi512ELi2EEEvNS0_6detail10TensorInfoIT0_T2_EENSG_IT1_SI_EESI_T_:
	.zero		1760


//--------------------- .nv.constant0._ZN2at4cuda57_GLOBAL__N__cd6b329d_24_DistributionBernoulli_cu_7537a20d21kernelPointwiseApply2IZNS_6native9templates4cuda28bernoulli_tensor_cuda_kernelIifEEvRKNS_10TensorBaseES9_NS_15PhiloxCudaStateEEUliRiSB_SB_SB_RKfSD_SD_SD_E_iSC_jLin1ELin1ELi4ELi512ELi2EEEvNS0_6detail10TensorInfoIT0_T2_EENSG_IT1_SI_EESI_T_ --------------------------
	.section	.nv.constant0._ZN2at4cuda57_GLOBAL__N__cd6b329d_24_DistributionBernoulli_cu_7537a20d21kernelPointwiseApply2IZNS_6native9templates4cuda28bernoulli_tensor_cuda_kernelIifEEvRKNS_10TensorBaseES9_NS_15PhiloxCudaStateEEUliRiSB_SB_SB_RKfSD_SD_SD_E_iSC_jLin1ELin1ELi4ELi512ELi2EEEvNS0_6detail10TensorInfoIT0_T2_EENSG_IT1_SI_EESI_T_,"a",@progbits
	.sectionflags	@""
	.align	4
.nv.constant0._ZN2at4cuda57_GLOBAL__N__cd6b329d_24_DistributionBernoulli_cu_7537a20d21kernelPointwiseApply2IZNS_6native9templates4cuda28bernoulli_tensor_cuda_kernelIifEEvRKNS_10TensorBaseES9_NS_15PhiloxCudaStateEEUliRiSB_SB_SB_RKfSD_SD_SD_E_iSC_jLin1ELin1ELi4ELi512ELi2EEEvNS0_6detail10TensorInfoIT0_T2_EENSG_IT1_SI_EESI_T_:
	.zero		1360


//--------------------- .nv.constant0._ZN2at4cuda57_GLOBAL__N__cd6b329d_24_DistributionBernoulli_cu_7537a20d21kernelPointwiseApply2IZNS_6native9templates4cuda28bernoulli_tensor_cuda_kernelIifEEvRKNS_10TensorBaseES9_NS_15PhiloxCudaStateEEUliRiSB_SB_SB_RKfSD_SD_SD_E_iSC_jLin1ELi2ELi4ELi512ELi2EEEvNS0_6detail10TensorInfoIT0_T2_EENSG_IT1_SI_EESI_T_ --------------------------
	.section	.nv.constant0._ZN2at4cuda57_GLOBAL__N__cd6b329d_24_DistributionBernoulli_cu_7537a20d21kernelPointwiseApply2IZNS_6native9templates4cuda28bernoulli_tensor_cuda_kernelIifEEvRKNS_10TensorBaseES9_NS_15PhiloxCudaStateEEUliRiSB_SB_SB_RKfSD_SD_SD_E_iSC_jLin1ELi2ELi4ELi512ELi2EEEvNS0_6detail10TensorInfoIT0_T2_EENSG_IT1_SI_EESI_T_,"a",@progbits
	.sectionflags	@""
	.align	4
.nv.constant0._ZN2at4cuda57_GLOBAL__N__cd6b329d_24_DistributionBernoulli_cu_7537a20d21kernelPointwiseApply2IZNS_6native9templates4cuda28bernoulli_tensor_cuda_kernelIifEEvRKNS_10TensorBaseES9_NS_15PhiloxCudaStateEEUliRiSB_SB_SB_RKfSD_SD_SD_E_iSC_jLin1ELi2ELi4ELi512ELi2EEEvNS0_6detail10TensorInfoIT0_T2_EENSG_IT1_SI_EESI_T_:
	.zero		1360


//--------------------- .nv.constant0._ZN2at4cuda57_GLOBAL__N__cd6b329d_24_DistributionBernoulli_cu_7537a20d21kernelPointwiseApply2IZNS_6native9templates4cuda28bernoulli_tensor_cuda_kernelIifEEvRKNS_10TensorBaseES9_NS_15PhiloxCudaStateEEUliRiSB_SB_SB_RKfSD_SD_SD_E_iSC_jLin1ELi1ELi4ELi512ELi2EEEvNS0_6detail10TensorInfoIT0_T2_EENSG_IT1_SI_EESI_T_ --------------------------
	.section	.nv.constant0._ZN2at4cuda57_GLOBAL__N__cd6b329d_24_DistributionBernoulli_cu_7537a20d21kernelPointwiseApply2IZNS_6native9templates4cuda28bernoulli_tensor_cuda_kernelIifEEvRKNS_10TensorBaseES9_NS_15PhiloxCudaStateEEUliRiSB_SB_SB_RKfSD_SD_SD_E_iSC_jLin1ELi1ELi4ELi512ELi2EEEvNS0_6detail10TensorInfoIT0_T2_EENSG_IT1_SI_EESI_T_,"a",@progbits
	.sectionflags	@""
	.align	4
.nv.constant0._ZN2at4cuda57_GLOBAL__N__cd6b329d_24_DistributionBernoulli_cu_7537a20d21kernelPointwiseApply2IZNS_6native9templates4cuda28bernoulli_tensor_cuda_kernelIifEEvRKNS_10TensorBaseES9_NS_15PhiloxCudaStateEEUliRiSB_SB_SB_RKfSD_SD_SD_E_iSC_jLin1ELi1ELi4ELi512ELi2EEEvNS0_6detail10TensorInfoIT0_T2_EENSG_IT1_SI_EESI_T_:
	.zero		1360


//--------------------- .nv.constant0._ZN2at4cuda57_GLOBAL__N__cd6b329d_24_DistributionBernoulli_cu_7537a20d21kernelPointwiseApply2IZNS_6native9templates4cuda28bernoulli_tensor_cuda_kernelIifEEvRKNS_10TensorBaseES9_NS_15PhiloxCudaStateEEUliRiSB_SB_SB_RKfSD_SD_SD_E_iSC_jLi2ELin1ELi4ELi512ELi2EEEvNS0_6detail10TensorInfoIT0_T2_EENSG_IT1_SI_EESI_T_ --------------------------
	.section	.nv.constant0._ZN2at4cuda57_GLOBAL__N__cd6b329d_24_DistributionBernoulli_cu_7537a20d21kernelPointwiseApply2IZNS_6native9templates4cuda28bernoulli_tensor_cuda_kernelIifEEvRKNS_10TensorBaseES9_NS_15PhiloxCudaStateEEUliRiSB_SB_SB_RKfSD_SD_SD_E_iSC_jLi2ELin1ELi4ELi512ELi2EEEvNS0_6detail10TensorInfoIT0_T2_EENSG_IT1_SI_EESI_T_,"a",@progbits
	.sectionflags	@""
	.align	4
.nv.constant0._ZN2at4cuda57_GLOBAL__N__cd6b329d_24_DistributionBernoulli_cu_7537a20d21kernelPointwiseApply2IZNS_6native9templates4cuda28bernoulli_tensor_cuda_kernelIifEEvRKNS_10TensorBaseES9_NS_15PhiloxCudaStateEEUliRiSB_SB_SB_RKfSD_SD_SD_E_iSC_jLi2ELin1ELi4ELi512ELi2EEEvNS0_6detail10TensorInfoIT0_T2_EENSG_IT1_SI_EESI_T_:
	.zero		1360


//--------------------- .nv.constant0._ZN2at4cuda57_GLOBAL__N__cd6b329d_24_DistributionBernoulli_cu_7537a20d21kernelPointwiseApply2IZNS_6native9templates4cuda28bernoulli_tensor_cuda_kernelIifEEvRKNS_10TensorBaseES9_NS_15PhiloxCudaStateEEUliRiSB_SB_SB_RKfSD_SD_SD_E_iSC_jLi2ELi2ELi4ELi512ELi2EEEvNS0_6detail10TensorInfoIT0_T2_EENSG_IT1_SI_EESI_T_ --------------------------
	.section	.nv.constant0._ZN2at4cuda57_GLOBAL__N__cd6b329d_24_DistributionBernoulli_cu_7537a20d21kernelPointwiseApply2IZNS_6native9templates4cuda28bernoulli_tensor_cuda_kernelIifEEvRKNS_10TensorBaseES9_NS_15PhiloxCudaStateEEUliRiSB_SB_SB_RKfSD_SD_SD_E_iSC_jLi2ELi2ELi4ELi512ELi2EEEvNS0_6detail10TensorInfoIT0_T2_EENSG_IT1_SI_EESI_T_,"a",@progbits
	.sectionflags	@""
	.align	4
.nv.constant0._ZN2at4cuda57_GLOBAL__N__cd6b329d_24_DistributionBernoulli_cu_7537a20d21kernelPointwiseApply2IZNS_6native9templates4cuda28bernoulli_tensor_cuda_kernelIifEEvRKNS_10TensorBaseES9_NS_15PhiloxCudaStateEEUliRiSB_SB_SB_RKfSD_SD_SD_E_iSC_jLi2ELi2ELi4ELi512ELi2EEEvNS0_6detail10TensorInfoIT0_T2_EENSG_IT1_SI_EESI_T_:
	.zero		1360


//--------------------- .nv.constant0._ZN2at4cuda57_GLOBAL__N__cd6b329d_24_DistributionBernoulli_cu_7537a20d21kernelPointwiseApply2IZNS_6native9templates4cuda28bernoulli_tensor_cuda_kernelIifEEvRKNS_10TensorBaseES9_NS_15PhiloxCudaStateEEUliRiSB_SB_SB_RKfSD_SD_SD_E_iSC_jLi2ELi1ELi4ELi512ELi2EEEvNS0_6detail10TensorInfoIT0_T2_EENSG_IT1_SI_EESI_T_ --------------------------
	.section	.nv.constant0._ZN2at4cuda57_GLOBAL__N__cd6b329d_24_DistributionBernoulli_cu_7537a20d21kernelPointwiseApply2IZNS_6native9templates4cuda28bernoulli_tensor_cuda_kernelIifEEvRKNS_10TensorBaseES9_NS_15PhiloxCudaStateEEUliRiSB_SB_SB_RKfSD_SD_SD_E_iSC_jLi2ELi1ELi4ELi512ELi2EEEvNS0_6detail10TensorInfoIT0_T2_EENSG_IT1_SI_EESI_T_,"a",@progbits
	.sectionflags	@""
	.align	4
.nv.constant0._ZN2at4cuda57_GLOBAL__N__cd6b329d_24_DistributionBernoulli_cu_7537a20d21kernelPointwiseApply2IZNS_6native9templates4cuda28bernoulli_tensor_cuda_kernelIifEEvRKNS_10TensorBaseES9_NS_15PhiloxCudaStateEEUliRiSB_SB_SB_RKfSD_SD_SD_E_iSC_jLi2ELi1ELi4ELi512ELi2EEEvNS0_6detail10TensorInfoIT0_T2_EENSG_IT1_SI_EESI_T_:
	.zero		1360


//--------------------- .nv.constant0._ZN2at4cuda57_GLOBAL__N__cd6b329d_24_DistributionBernoulli_cu_7537a20d21kernelPointwiseApply2IZNS_6native9templates4cuda28bernoulli_tensor_cuda_kernelIifEEvRKNS_10TensorBaseES9_NS_15PhiloxCudaStateEEUliRiSB_SB_SB_RKfSD_SD_SD_E_iSC_jLi1ELin1ELi4ELi512ELi2EEEvNS0_6detail10TensorInfoIT0_T2_EENSG_IT1_SI_EESI_T_ --------------------------
	.section	.nv.constant0._ZN2at4cuda57_GLOBAL__N__cd6b329d_24_DistributionBernoulli_cu_7537a20d21kernelPointwiseApply2IZNS_6native9templates4cuda28bernoulli_tensor_cuda_kernelIifEEvRKNS_10TensorBaseES9_NS_15PhiloxCudaStateEEUliRiSB_SB_SB_RKfSD_SD_SD_E_iSC_jLi1ELin1ELi4ELi512ELi2EEEvNS0_6detail10TensorInfoIT0_T2_EENSG_IT1_SI_EESI_T_,"a",@progbits
	.sectionflags	@""
	.align	4
.nv.constant0._ZN2at4cuda57_GLOBAL__N__cd6b329d_24_DistributionBernoulli_cu_7537a20d21kernelPointwiseApply2IZNS_6native9templates4cuda28bernoulli_tensor_cuda_kernelIifEEvRKNS_10TensorBaseES9_NS_15PhiloxCudaStateEEUliRiSB_SB_SB_RKfSD_SD_SD_E_iSC_jLi1ELin1ELi4ELi512ELi2EEEvNS0_6detail10TensorInfoIT0_T2_EENSG_IT1_SI_EESI_T_:
	.zero		1360


//--------------------- .nv.constant0._ZN2at4cuda57_GLOBAL__N__cd6b329d_24_DistributionBernoulli_cu_7537a20d21kernelPointwiseApply2IZNS_6native9templates4cuda28bernoulli_tensor_cuda_kernelIifEEvRKNS_10TensorBaseES9_NS_15PhiloxCudaStateEEUliRiSB_SB_SB_RKfSD_SD_SD_E_iSC_jLi1ELi2ELi4ELi512ELi2EEEvNS0_6detail10TensorInfoIT0_T2_EENSG_IT1_SI_EESI_T_ --------------------------
	.section	.nv.constant0._ZN2at4cuda57_GLOBAL__N__cd6b329d_24_DistributionBernoulli_cu_7537a20d21kernelPointwiseApply2IZNS_6native9templates4cuda28bernoulli_tensor_cuda_kernelIifEEvRKNS_10TensorBaseES9_NS_15PhiloxCudaStateEEUliRiSB_SB_SB_RKfSD_SD_SD_E_iSC_jLi1ELi2ELi4ELi512ELi2EEEvNS0_6detail10TensorInfoIT0_T2_EENSG_IT1_SI_EESI_T_,"a",@progbits
	.sectionflags	@""
	.align	4
.nv.constant0._ZN2at4cuda57_GLOBAL__N__cd6b329d_24_DistributionBernoulli_cu_7537a20d21kernelPointwiseApply2IZNS_6native9templates4cuda28bernoulli_tensor_cuda_kernelIifEEvRKNS_10TensorBaseES9_NS_15PhiloxCudaStateEEUliRiSB_SB_SB_RKfSD_SD_SD_E_iSC_jLi1ELi2ELi4ELi512ELi2EEEvNS0_6detail10TensorInfoIT0_T2_EENSG_IT1_SI_EESI_T_:
	.zero		1360


//--------------------- .nv.constant0._ZN2at4cuda57_GLOBAL__N__cd6b329d_24_DistributionBernoulli_cu_7537a20d21kernelPointwiseApply2IZNS_6native9templates4cuda28bernoulli_tensor_cuda_kernelIifEEvRKNS_10TensorBaseES9_NS_15PhiloxCudaStateEEUliRiSB_SB_SB_RKfSD_SD_SD_E_iSC_jLi1ELi1ELi4ELi512ELi2EEEvNS0_6detail10TensorInfoIT0_T2_EENSG_IT1_SI_EESI_T_ --------------------------
	.section	.nv.constant0._ZN2at4cuda57_GLOBAL__N__cd6b329d_24_DistributionBernoulli_cu_7537a20d21kernelPointwiseApply2IZNS_6native9templates4cuda28bernoulli_tensor_cuda_kernelIifEEvRKNS_10TensorBaseES9_NS_15PhiloxCudaStateEEUliRiSB_SB_SB_RKfSD_SD_SD_E_iSC_jLi1ELi1ELi4ELi512ELi2EEEvNS0_6detail10TensorInfoIT0_T2_EENSG_IT1_SI_EESI_T_,"a",@progbits
	.sectionflags	@""
	.align	4
.nv.constant0._ZN2at4cuda57_GLOBAL__N__cd6b329d_24_DistributionBernoulli_cu_7537a20d21kernelPointwiseApply2IZNS_6native9templates4cuda28bernoulli_tensor_cuda_kernelIifEEvRKNS_10TensorBaseES9_NS_15PhiloxCudaStateEEUliRiSB_SB_SB_RKfSD_SD_SD_E_iSC_jLi1ELi1ELi4ELi512ELi2EEEvNS0_6detail10TensorInfoIT0_T2_EENSG_IT1_SI_EESI_T_:
	.zero		1360


//--------------------- .nv.constant0._ZN2at4cuda57_GLOBAL__N__cd6b329d_24_DistributionBernoulli_cu_7537a20d21kernelPointwiseApply2IZNS_6native9templates4cuda28bernoulli_tensor_cuda_kernelIafEEvRKNS_10TensorBaseES9_NS_15PhiloxCudaStateEEUliRaSB_SB_SB_RKfSD_SD_SD_E_aSC_mLin1ELin1ELi4ELi512ELi2EEEvNS0_6detail10TensorInfoIT0_T2_EENSG_IT1_SI_EESI_T_ --------------------------
	.section	.nv.constant0._ZN2at4cuda57_GLOBAL__N__cd6b329d_24_DistributionBernoulli_cu_7537a20d21kernelPointwiseApply2IZNS_6native9templates4cuda28bernoulli_tensor_cuda_kernelIafEEvRKNS_10TensorBaseES9_NS_15PhiloxCudaStateEEUliRaSB_SB_SB_RKfSD_SD_SD_E_aSC_mLin1ELin1ELi4ELi512ELi2EEEvNS0_6detail10TensorInfoIT0_T2_EENSG_IT1_SI_EESI_T_,"a",@progbits
	.sectionflags	@""
	.align	4
.nv.constant0._ZN2at4cuda57_GLOBAL__N__cd6b329d_24_DistributionBernoulli_cu_7537a20d21kernelPointwiseApply2IZNS_6native9templates4cuda28bernoulli_tensor_cuda_kernelIafEEvRKNS_10TensorBaseES9_NS_15PhiloxCudaStateEEUliRaSB_SB_SB_RKfSD_SD_SD_E_aSC_mLin1ELin1ELi4ELi512ELi2EEEvNS0_6detail10TensorInfoIT0_T2_EENSG_IT1_SI_EESI_T_:
	.zero		1760


//--------------------- .nv.constant0._ZN2at4cuda57_GLOBAL__N__cd6b329d_24_DistributionBernoulli_cu_7537a20d21kernelPointwiseApply2IZNS_6native9templates4cuda28bernoulli_tensor_cuda_kernelIafEEvRKNS_10TensorBaseES9_NS_15PhiloxCudaStateEEUliRaSB_SB_SB_RKfSD_SD_SD_E_aSC_mLi1ELi1ELi4ELi512ELi2EEEvNS0_6detail10TensorInfoIT0_T2_EENSG_IT1_SI_EESI_T_ --------------------------
	.section	.nv.constant0._ZN2at4cuda57_GLOBAL__N__cd6b329d_24_DistributionBernoulli_cu_7537a20d21kernelPointwiseApply2IZNS_6native9templates4cuda28bernoulli_tensor_cuda_kernelIafEEvRKNS_10TensorBaseES9_NS_15PhiloxCudaStateEEUliRaSB_SB_SB_RKfSD_SD_SD_E_aSC_mLi1ELi1ELi4ELi512ELi2EEEvNS0_6detail10TensorInfoIT0_T2_EENSG_IT1_SI_EESI_T_,"a",@progbits
	.sectionflags	@""
	.align	4
.nv.constant0._ZN2at4cuda57_GLOBAL__N__cd6b329d_24_DistributionBernoulli_cu_7537a20d21kernelPointwiseApply2IZNS_6native9templates4cuda28bernoulli_tensor_cuda_kernelIafEEvRKNS_10TensorBaseES9_NS_15PhiloxCudaStateEEUliRaSB_SB_SB_RKfSD_SD_SD_E_aSC_mLi1ELi1ELi4ELi512ELi2EEEvNS0_6detail10TensorInfoIT0_T2_EENSG_IT1_SI_EESI_T_:
	.zero		1760


//--------------------- .nv.constant0._ZN2at4cuda57_GLOBAL__N__cd6b329d_24_DistributionBernoulli_cu_7537a20d21kernelPointwiseApply2IZNS_6native9templates4cuda28bernoulli_tensor_cuda_kernelIafEEvRKNS_10TensorBaseES9_NS_15PhiloxCudaStateEEUliRaSB_SB_SB_RKfSD_SD_SD_E_aSC_jLin1ELin1ELi4ELi512ELi2EEEvNS0_6detail10TensorInfoIT0_T2_EENSG_IT1_SI_EESI_T_ --------------------------
	.section	.nv.constant0._ZN2at4cuda57_GLOBAL__N__cd6b329d_24_DistributionBernoulli_cu_7537a20d21kernelPointwiseApply2IZNS_6native9templates4cuda28bernoulli_tensor_cuda_kernelIafEEvRKNS_10TensorBaseES9_NS_15PhiloxCudaStateEEUliRaSB_SB_SB_RKfSD_SD_SD_E_aSC_jLin1ELin1ELi4ELi512ELi2EEEvNS0_6detail10TensorInfoIT0_T2_EENSG_IT1_SI_EESI_T_,"a",@progbits
	.sectionflags	@""
	.align	4
.nv.constant0._ZN2at4cuda57_GLOBAL__N__cd6b329d_24_DistributionBernoulli_cu_7537a20d21kernelPointwiseApply2IZNS_6native9templates4cuda28bernoulli_tensor_cuda_kernelIafEEvRKNS_10TensorBaseES9_NS_15PhiloxCudaStateEEUliRaSB_SB_SB_RKfSD_SD_SD_E_aSC_jLin1ELin1ELi4ELi512ELi2EEEvNS0_6detail10TensorInfoIT0_T2_EENSG_IT1_SI_EESI_T_:
	.zero		1360


//--------------------- .nv.constant0._ZN2at4cuda57_GLOBAL__N__cd6b329d_24_DistributionBernoulli_cu_7537a20d21kernelPointwiseApply2IZNS_6native9templates4cuda28bernoulli_tensor_cuda_kernelIafEEvRKNS_10TensorBaseES9_NS_15PhiloxCudaStateEEUliRaSB_SB_SB_RKfSD_SD_SD_E_aSC_jLin1ELi2ELi4ELi512ELi2EEEvNS0_6detail10TensorInfoIT0_T2_EENSG_IT1_SI_EESI_T_ --------------------------
	.section	.nv.constant0._ZN2at4cuda57_GLOBAL__N__cd6b329d_24_DistributionBernoulli_cu_7537a20d21kernelPointwiseApply2IZNS_6native9templates4cuda28bernoulli_tensor_cuda_kernelIafEEvRKNS_10TensorBaseES9_NS_15PhiloxCudaStateEEUliRaSB_SB_SB_RKfSD_SD_SD_E_aSC_jLin1ELi2ELi4ELi512ELi2EEEvNS0_6detail10TensorInfoIT0_T2_EENSG_IT1_SI_EESI_T_,"a",@progbits
	.sectionflags	@""
	.align	4
.nv.constant0._ZN2at4cuda57_GLOBAL__N__cd6b329d_24_DistributionBernoulli_cu_7537a20d21kernelPointwiseApply2IZNS_6native9templates4cuda28bernoulli_tensor_cuda_kernelIafEEvRKNS_10TensorBaseES9_NS_15PhiloxCudaStateEEUliRaSB_SB_SB_RKfSD_SD_SD_E_aSC_jLin1ELi2ELi4ELi512ELi2EEEvNS0_6detail10TensorInfoIT0_T2_EENSG_IT1_SI_EESI_T_:
	.zero		1360


//--------------------- .nv.constant0._ZN2at4cuda57_GLOBAL__N__cd6b329d_24_DistributionBernoulli_cu_7537a20d21kernelPointwiseApply2IZNS_6native9templates4cuda28bernoulli_tensor_cuda_kernelIafEEvRKNS_10TensorBaseES9_NS_15PhiloxCudaStateEEUliRaSB_SB_SB_RKfSD_SD_SD_E_aSC_jLin1ELi1ELi4ELi512ELi2EEEvNS0_6detail10TensorInfoIT0_T2_EENSG_IT1_SI_EESI_T_ --------------------------
	.section	.nv.constant0._ZN2at4cuda57_GLOBAL__N__cd6b329d_24_DistributionBernoulli_cu_7537a20d21kernelPointwiseApply2IZNS_6native9templates4cuda28bernoulli_tensor_cuda_kernelIafEEvRKNS_10TensorBaseES9_NS_15PhiloxCudaStateEEUliRaSB_SB_SB_RKfSD_SD_SD_E_aSC_jLin1ELi1ELi4ELi512ELi2EEEvNS0_6detail10TensorInfoIT0_T2_EENSG_IT1_SI_EESI_T_,"a",@progbits
	.sectionflags	@""
	.align	4
.nv.constant0._ZN2at4cuda57_GLOBAL__N__cd6b329d_24_DistributionBernoulli_cu_7537a20d21kernelPointwiseApply2IZNS_6native9templates4cuda28bernoulli_tensor_cuda_kernelIafEEvRKNS_10TensorBaseES9_NS_15PhiloxCudaStateEEUliRaSB_SB_SB_RKfSD_SD_SD_E_aSC_jLin1ELi1ELi4ELi512ELi2EEEvNS0_6detail10TensorInfoIT0_T2_EENSG_IT1_SI_EESI_T_:
	.zero		1360


//--------------------- .nv.constant0._ZN2at4cuda57_GLOBAL__N__cd6b329d_24_DistributionBernoulli_cu_7537a20d21kernelPointwiseApply2IZNS_6native9templates4cuda28bernoulli_tensor_cuda_kernelIafEEvRKNS_10TensorBaseES9_NS_15PhiloxCudaStateEEUliRaSB_SB_SB_RKfSD_SD_SD_E_aSC_jLi2ELin1ELi4ELi512ELi2EEEvNS0_6detail10TensorInfoIT0_T2_EENSG_IT1_SI_EESI_T_ --------------------------
	.section	.nv.constant0._ZN2at4cuda57_GLOBAL__N__cd6b329d_24_DistributionBernoulli_cu_7537a20d21kernelPointwiseApply2IZNS_6native9templates4cuda28bernoulli_tensor_cuda_kernelIafEEvRKNS_10TensorBaseES9_NS_15PhiloxCudaStateEEUliRaSB_SB_SB_RKfSD_SD_SD_E_aSC_jLi2ELin1ELi4ELi512ELi2EEEvNS0_6detail10TensorInfoIT0_T2_EENSG_IT1_SI_EESI_T_,"a",@progbits
	.sectionflags	@""
	.align	4
.nv.constant0._ZN2at4cuda57_GLOBAL__N__cd6b329d_24_DistributionBernoulli_cu_7537a20d21kernelPointwiseApply2IZNS_6native9templates4cuda28bernoulli_tensor_cuda_kernelIafEEvRKNS_10TensorBaseES9_NS_15PhiloxCudaStateEEUliRaSB_SB_SB_RKfSD_SD_SD_E_aSC_jLi2ELin1ELi4ELi512ELi2EEEvNS0_6detail10TensorInfoIT0_T2_EENSG_IT1_SI_EESI_T_:
	.zero		1360


//--------------------- .nv.constant0._ZN2at4cuda57_GLOBAL__N__cd6b329d_24_DistributionBernoulli_cu_7537a20d21kernelPointwiseApply2IZNS_6native9templates4cuda28bernoulli_tensor_cuda_kernelIafEEvRKNS_10TensorBaseES9_NS_15PhiloxCudaStateEEUliRaSB_SB_SB_RKfSD_SD_SD_E_aSC_jLi2ELi2ELi4ELi512ELi2EEEvNS0_6detail10TensorInfoIT0_T2_EENSG_IT1_SI_EESI_T_ --------------------------
	.section	.nv.constant0._ZN2at4cuda57_GLOBAL__N__cd6b329d_24_DistributionBernoulli_cu_7537a20d21kernelPointwiseApply2IZNS_6native9templates4cuda28bernoulli_tensor_cuda_kernelIafEEvRKNS_10TensorBaseES9_NS_15PhiloxCudaStateEEUliRaSB_SB_SB_RKfSD_SD_SD_E_aSC_jLi2ELi2ELi4ELi512ELi2EEEvNS0_6detail10TensorInfoIT0_T2_EENSG_IT1_SI_EESI_T_,"a",@progbits
	.sectionflags	@""
	.align	4
.nv.constant0._ZN2at4cuda57_GLOBAL__N__cd6b329d_24_DistributionBernoulli_cu_7537a20d21kernelPointwiseApply2IZNS_6native9templates4cuda28bernoulli_tensor_cuda_kernelIafEEvRKNS_10TensorBaseES9_NS_15PhiloxCudaStateEEUliRaSB_SB_SB_RKfSD_SD_SD_E_aSC_jLi2ELi2ELi4ELi512ELi2EEEvNS0_6detail10TensorInfoIT0_T2_EENSG_IT1_SI_EESI_T_:
	.zero		1360


//--------------------- .nv.constant0._ZN2at4cuda57_GLOBAL__N__cd6b329d_24_DistributionBernoulli_cu_7537a20d21kernelPointwiseApply2IZNS_6native9templates4cuda28bernoulli_tensor_cuda_kernelIafEEvRKNS_10TensorBaseES9_NS_15PhiloxCudaStateEEUliRaSB_SB_SB_RKfSD_SD_SD_E_aSC_jLi2ELi1ELi4ELi512ELi2EEEvNS0_6detail10TensorInfoIT0_T2_EENSG_IT1_SI_EESI_T_ --------------------------
	.section	.nv.constant0._ZN2at4cuda57_GLOBAL__N__cd6b329d_24_DistributionBernoulli_cu_7537a20d21kernelPointwiseApply2IZNS_6native9templates4cuda28bernoulli_tensor_cuda_kernelIafEEvRKNS_10TensorBaseES9_NS_15PhiloxCudaStateEEUliRaSB_SB_SB_RKfSD_SD_SD_E_aSC_jLi2ELi1ELi4ELi512ELi2EEEvNS0_6detail10TensorInfoIT0_T2_EENSG_IT1_SI_EESI_T_,"a",@progbits
	.sectionflags	@""
	.align	4
.nv.constant0._ZN2at4cuda57_GLOBAL__N__cd6b329d_24_DistributionBernoulli_cu_7537a20d21kernelPointwiseApply2IZNS_6native9templates4cuda28bernoulli_tensor_cuda_kernelIafEEvRKNS_10TensorBaseES9_NS_15PhiloxCudaStateEEUliRaSB_SB_SB_RKfSD_SD_SD_E_aSC_jLi2ELi1ELi4ELi512ELi2EEEvNS0_6detail10TensorInfoIT0_T2_EENSG_IT1_SI_EESI_T_:
	.zero		1360


//--------------------- .nv.constant0._ZN2at4cuda57_GLOBAL__N__cd6b329d_24_DistributionBernoulli_cu_7537a20d21kernelPointwiseApply2IZNS_6native9templates4cuda28bernoulli_tensor_cuda_kernelIafEEvRKNS_10TensorBaseES9_NS_15PhiloxCudaStateEEUliRaSB_SB_SB_RKfSD_SD_SD_E_aSC_jLi1ELin1ELi4ELi512ELi2EEEvNS0_6detail10TensorInfoIT0_T2_EENSG_IT1_SI_EESI_T_ --------------------------
	.section	.nv.constant0._ZN2at4cuda57_GLOBAL__N__cd6b329d_24_DistributionBernoulli_cu_7537a20d21kernelPointwiseApply2IZNS_6native9templates4cuda28bernoulli_tensor_cuda_kernelIafEEvRKNS_10TensorBaseES9_NS_15PhiloxCudaStateEEUliRaSB_SB_SB_RKfSD_SD_SD_E_aSC_jLi1ELin1ELi4ELi512ELi2EEEvNS0_6detail10TensorInfoIT0_T2_EENSG_IT1_SI_EESI_T_,"a",@progbits
	.sectionflags	@""
	.align	4
.nv.constant0._ZN2at4cuda57_GLOBAL__N__cd6b329d_24_DistributionBernoulli_cu_7537a20d21kernelPointwiseApply2IZNS_6native9templates4cuda28bernoulli_tensor_cuda_kernelIafEEvRKNS_10TensorBaseES9_NS_15PhiloxCudaStateEEUliRaSB_SB_SB_RKfSD_SD_SD_E_aSC_jLi1ELin1ELi4ELi512ELi2EEEvNS0_6detail10TensorInfoIT0_T2_EENSG_IT1_SI_EESI_T_:
	.zero		1360


//--------------------- .nv.constant0._ZN2at4cuda57_GLOBAL__N__cd6b329d_24_DistributionBernoulli_cu_7537a20d21kernelPointwiseApply2IZNS_6native9templates4cuda28bernoulli_tensor_cuda_kernelIafEEvRKNS_10TensorBaseES9_NS_15PhiloxCudaStateEEUliRaSB_SB_SB_RKfSD_SD_SD_E_aSC_jLi1ELi2ELi4ELi512ELi2EEEvNS0_6detail10TensorInfoIT0_T2_EENSG_IT1_SI_EESI_T_ --------------------------
	.section	.nv.constant0._ZN2at4cuda57_GLOBAL__N__cd6b329d_24_DistributionBernoulli_cu_7537a20d21kernelPointwiseApply2IZNS_6native9templates4cuda28bernoulli_tensor_cuda_kernelIafEEvRKNS_10TensorBaseES9_NS_15PhiloxCudaStateEEUliRaSB_SB_SB_RKfSD_SD_SD_E_aSC_jLi1ELi2ELi4ELi512ELi2EEEvNS0_6detail10TensorInfoIT0_T2_EENSG_IT1_SI_EESI_T_,"a",@progbits
	.sectionflags	@""
	.align	4
.nv.constant0._ZN2at4cuda57_GLOBAL__N__cd6b329d_24_DistributionBernoulli_cu_7537a20d21kernelPointwiseApply2IZNS_6native9templates4cuda28bernoulli_tensor_cuda_kernelIafEEvRKNS_10TensorBaseES9_NS_15PhiloxCudaStateEEUliRaSB_SB_SB_RKfSD_SD_SD_E_aSC_jLi1ELi2ELi4ELi512ELi2EEEvNS0_6detail10TensorInfoIT0_T2_EENSG_IT1_SI_EESI_T_:
	.zero		1360


//--------------------- .nv.constant0._ZN2at4cuda57_GLOBAL__N__cd6b329d_24_DistributionBernoulli_cu_7537a20d21kernelPointwiseApply2IZNS_6native9templates4cuda28bernoulli_tensor_cuda_kernelIafEEvRKNS_10TensorBaseES9_NS_15PhiloxCudaStateEEUliRaSB_SB_SB_RKfSD_SD_SD_E_aSC_jLi1ELi1ELi4ELi512ELi2EEEvNS0_6detail10TensorInfoIT0_T2_EENSG_IT1_SI_EESI_T_ --------------------------
	.section	.nv.constant0._ZN2at4cuda57_GLOBAL__N__cd6b329d_24_DistributionBernoulli_cu_7537a20d21kernelPointwiseApply2IZNS_6native9templates4cuda28bernoulli_tensor_cuda_kernelIafEEvRKNS_10TensorBaseES9_NS_15PhiloxCudaStateEEUliRaSB_SB_SB_RKfSD_SD_SD_E_aSC_jLi1ELi1ELi4ELi512ELi2EEEvNS0_6detail10TensorInfoIT0_T2_EENSG_IT1_SI_EESI_T_,"a",@progbits
	.sectionflags	@""
	.align	4
.nv.constant0._ZN2at4cuda57_GLOBAL__N__cd6b329d_24_DistributionBernoulli_cu_7537a20d21kernelPointwiseApply2IZNS_6native9templates4cuda28bernoulli_tensor_cuda_kernelIafEEvRKNS_10TensorBaseES9_NS_15PhiloxCudaStateEEUliRaSB_SB_SB_RKfSD_SD_SD_E_aSC_jLi1ELi1ELi4ELi512ELi2EEEvNS0_6detail10TensorInfoIT0_T2_EENSG_IT1_SI_EESI_T_:
	.zero		1360


//--------------------- .nv.constant0._ZN2at4cuda57_GLOBAL__N__cd6b329d_24_DistributionBernoulli_cu_7537a20d21kernelPointwiseApply2IZNS_6native9templates4cuda28bernoulli_tensor_cuda_kernelIhfEEvRKNS_10TensorBaseES9_NS_15PhiloxCudaStateEEUliRhSB_SB_SB_RKfSD_SD_SD_E_hSC_mLin1ELin1ELi4ELi512ELi2EEEvNS0_6detail10TensorInfoIT0_T2_EENSG_IT1_SI_EESI_T_ --------------------------
	.section	.nv.constant0._ZN2at4cuda57_GLOBAL__N__cd6b329d_24_DistributionBernoulli_cu_7537a20d21kernelPointwiseApply2IZNS_6native9templates4cuda28bernoulli_tensor_cuda_kernelIhfEEvRKNS_10TensorBaseES9_NS_15PhiloxCudaStateEEUliRhSB_SB_SB_RKfSD_SD_SD_E_hSC_mLin1ELin1ELi4ELi512ELi2EEEvNS0_6detail10TensorInfoIT0_T2_EENSG_IT1_SI_EESI_T_,"a",@progbits
	.sectionflags	@""
	.align	4
.nv.constant0._ZN2at4cuda57_GLOBAL__N__cd6b329d_24_DistributionBernoulli_cu_7537a20d21kernelPointwiseApply2IZNS_6native9templates4cuda28bernoulli_tensor_cuda_kernelIhfEEvRKNS_10TensorBaseES9_NS_15PhiloxCudaStateEEUliRhSB_SB_SB_RKfSD_SD_SD_E_hSC_mLin1ELin1ELi4ELi512ELi2EEEvNS0_6detail10TensorInfoIT0_T2_EENSG_IT1_SI_EESI_T_:
	.zero		1760


//--------------------- .nv.constant0._ZN2at4cuda57_GLOBAL__N__cd6b329d_24_DistributionBernoulli_cu_7537a20d21kernelPointwiseApply2IZNS_6native9templates4cuda28bernoulli_tensor_cuda_kernelIhfEEvRKNS_10TensorBaseES9_NS_15PhiloxCudaStateEEUliRhSB_SB_SB_RKfSD_SD_SD_E_hSC_mLi1ELi1ELi4ELi512ELi2EEEvNS0_6detail10TensorInfoIT0_T2_EENSG_IT1_SI_EESI_T_ --------------------------
	.section	.nv.constant0._ZN2at4cuda57_GLOBAL__N__cd6b329d_24_DistributionBernoulli_cu_7537a20d21kernelPointwiseApply2IZNS_6native9templates4cuda28bernoulli_tensor_cuda_kernelIhfEEvRKNS_10TensorBaseES9_NS_15PhiloxCudaStateEEUliRhSB_SB_SB_RKfSD_SD_SD_E_hSC_mLi1ELi1ELi4ELi512ELi2EEEvNS0_6detail10TensorInfoIT0_T2_EENSG_IT1_SI_EESI_T_,"a",@progbits
	.sectionflags	@""
	.align	4
.nv.constant0._ZN2at4cuda57_GLOBAL__N__cd6b329d_24_DistributionBernoulli_cu_7537a20d21kernelPointwiseApply2IZNS_6native9templates4cuda28bernoulli_tensor_cuda_kernelIhfEEvRKNS_10TensorBaseES9_NS_15PhiloxCudaStateEEUliRhSB_SB_SB_RKfSD_SD_SD_E_hSC_mLi1ELi1ELi4ELi512ELi2EEEvNS0_6detail10TensorInfoIT0_T2_EENSG_IT1_SI_EESI_T_:
	.zero		1760


//--------------------- .nv.constant0._ZN2at4cuda57_GLOBAL__N__cd6b329d_24_DistributionBernoulli_cu_7537a20d21kernelPointwiseApply2IZNS_6native9templates4cuda28bernoulli_tensor_cuda_kernelIhfEEvRKNS_10TensorBaseES9_NS_15PhiloxCudaStateEEUliRhSB_SB_SB_RKfSD_SD_SD_E_hSC_jLin1ELin1ELi4ELi512ELi2EEEvNS0_6detail10TensorInfoIT0_T2_EENSG_IT1_SI_EESI_T_ --------------------------
	.section	.nv.constant0._ZN2at4cuda57_GLOBAL__N__cd6b329d_24_DistributionBernoulli_cu_7537a20d21kernelPointwiseApply2IZNS_6native9templates4cuda28bernoulli_tensor_cuda_kernelIhfEEvRKNS_10TensorBaseES9_NS_15PhiloxCudaStateEEUliRhSB_SB_SB_RKfSD_SD_SD_E_hSC_jLin1ELin1ELi4ELi512ELi2EEEvNS0_6detail10TensorInfoIT0_T2_EENSG_IT1_SI_EESI_T_,"a",@progbits
	.sectionflags	@""
	.align	4
.nv.constant0._ZN2at4cuda57_GLOBAL__N__cd6b329d_24_DistributionBernoulli_cu_7537a20d21kernelPointwiseApply2IZNS_6native9templates4cuda28bernoulli_tensor_cuda_kernelIhfEEvRKNS_10TensorBaseES9_NS_15PhiloxCudaStateEEUliRhSB_SB_SB_RKfSD_SD_SD_E_hSC_jLin1ELin1ELi4ELi512ELi2EEEvNS0_6detail10TensorInfoIT0_T2_EENSG_IT1_SI_EESI_T_:
	.zero		1360


//--------------------- .nv.constant0._ZN2at4cuda57_GLOBAL__N__cd6b329d_24_DistributionBernoulli_cu_7537a20d21kernelPointwiseApply2IZNS_6native9templates4cuda28bernoulli_tensor_cuda_kernelIhfEEvRKNS_10TensorBaseES9_NS_15PhiloxCudaStateEEUliRhSB_SB_SB_RKfSD_SD_SD_E_hSC_jLin1ELi2ELi4ELi512ELi2EEEvNS0_6detail10TensorInfoIT0_T2_EENSG_IT1_SI_EESI_T_ --------------------------
	.section	.nv.constant0._ZN2at4cuda57_GLOBAL__N__cd6b329d_24_DistributionBernoulli_cu_7537a20d21kernelPointwiseApply2IZNS_6native9templates4cuda28bernoulli_tensor_cuda_kernelIhfEEvRKNS_10TensorBaseES9_NS_15PhiloxCudaStateEEUliRhSB_SB_SB_RKfSD_SD_SD_E_hSC_jLin1ELi2ELi4ELi512ELi2EEEvNS0_6detail10TensorInfoIT0_T2_EENSG_IT1_SI_EESI_T_,"a",@progbits
	.sectionflags	@""
	.align	4
.nv.constant0._ZN2at4cuda57_GLOBAL__N__cd6b329d_24_DistributionBernoulli_cu_7537a20d21kernelPointwiseApply2IZNS_6native9templates4cuda28bernoulli_tensor_cuda_kernelIhfEEvRKNS_10TensorBaseES9_NS_15PhiloxCudaStateEEUliRhSB_SB_SB_RKfSD_SD_SD_E_hSC_jLin1ELi2ELi4ELi512ELi2EEEvNS0_6detail10TensorInfoIT0_T2_EENSG_IT1_SI_EESI_T_:
	.zero		1360


//--------------------- .nv.constant0._ZN2at4cuda57_GLOBAL__N__cd6b329d_24_DistributionBernoulli_cu_7537a20d21kernelPointwiseApply2IZNS_6native9templates4cuda28bernoulli_tensor_cuda_kernelIhfEEvRKNS_10TensorBaseES9_NS_15PhiloxCudaStateEEUliRhSB_SB_SB_RKfSD_SD_SD_E_hSC_jLin1ELi1ELi4ELi512ELi2EEEvNS0_6detail10TensorInfoIT0_T2_EENSG_IT1_SI_EESI_T_ --------------------------
	.section	.nv.constant0._ZN2at4cuda57_GLOBAL__N__cd6b329d_24_DistributionBernoulli_cu_7537a20d21kernelPointwiseApply2IZNS_6native9templates4cuda28bernoulli_tensor_cuda_kernelIhfEEvRKNS_10TensorBaseES9_NS_15PhiloxCudaStateEEUliRhSB_SB_SB_RKfSD_SD_SD_E_hSC_jLin1ELi1ELi4ELi512ELi2EEEvNS0_6detail10TensorInfoIT0_T2_EENSG_IT1_SI_EESI_T_,"a",@progbits
	.sectionflags	@""
	.align	4
.nv.constant0._ZN2at4cuda57_GLOBAL__N__cd6b329d_24_DistributionBernoulli_cu_7537a20d21kernelPointwiseApply2IZNS_6native9templates4cuda28bernoulli_tensor_cuda_kernelIhfEEvRKNS_10TensorBaseES9_NS_15PhiloxCudaStateEEUliRhSB_SB_SB_RKfSD_SD_SD_E_hSC_jLin1ELi1ELi4ELi512ELi2EEEvNS0_6detail10TensorInfoIT0_T2_EENSG_IT1_SI_EESI_T_:
	.zero		1360


//--------------------- .nv.constant0._ZN2at4cuda57_GLOBAL__N__cd6b329d_24_DistributionBernoulli_cu_7537a20d21kernelPointwiseApply2IZNS_6native9templates4cuda28bernoulli_tensor_cuda_kernelIhfEEvRKNS_10TensorBaseES9_NS_15PhiloxCudaStateEEUliRhSB_SB_SB_RKfSD_SD_SD_E_hSC_jLi2ELin1ELi4ELi512ELi2EEEvNS0_6detail10TensorInfoIT0_T2_EENSG_IT1_SI_EESI_T_ --------------------------
	.section	.nv.constant0._ZN2at4cuda57_GLOBAL__N__cd6b329d_24_DistributionBernoulli_cu_7537a20d21kernelPointwiseApply2IZNS_6native9templates4cuda28bernoulli_tensor_cuda_kernelIhfEEvRKNS_10TensorBaseES9_NS_15PhiloxCudaStateEEUliRhSB_SB_SB_RKfSD_SD_SD_E_hSC_jLi2ELin1ELi4ELi512ELi2EEEvNS0_6detail10TensorInfoIT0_T2_EENSG_IT1_SI_EESI_T_,"a",@progbits
	.sectionflags	@""
	.align	4
.nv.constant0._ZN2at4cuda57_GLOBAL__N__cd6b329d_24_DistributionBernoulli_cu_7537a20d21kernelPointwiseApply2IZNS_6native9templates4cuda28bernoulli_tensor_cuda_kernelIhfEEvRKNS_10TensorBaseES9_NS_15PhiloxCudaStateEEUliRhSB_SB_SB_RKfSD_SD_SD_E_hSC_jLi2ELin1ELi4ELi512ELi2EEEvNS0_6detail10TensorInfoIT0_T2_EENSG_IT1_SI_EESI_T_:
	.zero		1360


//--------------------- .nv.constant0._ZN2at4cuda57_GLOBAL__N__cd6b329d_24_DistributionBernoulli_cu_7537a20d21kernelPointwiseApply2IZNS_6native9templates4cuda28bernoulli_tensor_cuda_kernelIhfEEvRKNS_10TensorBaseES9_NS_15PhiloxCudaStateEEUliRhSB_SB_SB_RKfSD_SD_SD_E_hSC_jLi2ELi2ELi4ELi512ELi2EEEvNS0_6detail10TensorInfoIT0_T2_EENSG_IT1_SI_EESI_T_ --------------------------
	.section	.nv.constant0._ZN2at4cuda57_GLOBAL__N__cd6b329d_24_DistributionBernoulli_cu_7537a20d21kernelPointwiseApply2IZNS_6native9templates4cuda28bernoulli_tensor_cuda_kernelIhfEEvRKNS_10TensorBaseES9_NS_15PhiloxCudaStateEEUliRhSB_SB_SB_RKfSD_SD_SD_E_hSC_jLi2ELi2ELi4ELi512ELi2EEEvNS0_6detail10TensorInfoIT0_T2_EENSG_IT1_SI_EESI_T_,"a",@progbits
	.sectionflags	@""
	.align	4
.nv.constant0._ZN2at4cuda57_GLOBAL__N__cd6b329d_24_DistributionBernoulli_cu_7537a20d21kernelPointwiseApply2IZNS_6native9templates4cuda28bernoulli_tensor_cuda_kernelIhfEEvRKNS_10TensorBaseES9_NS_15PhiloxCudaStateEEUliRhSB_SB_SB_RKfSD_SD_SD_E_hSC_jLi2ELi2ELi4ELi512ELi2EEEvNS0_6detail10TensorInfoIT0_T2_EENSG_IT1_SI_EESI_T_:
	.zero		1360


//--------------------- .nv.constant0._ZN2at4cuda57_GLOBAL__N__cd6b329d_24_DistributionBernoulli_cu_7537a20d21kernelPointwiseApply2IZNS_6native9templates4cuda28bernoulli_tensor_cuda_kernelIhfEEvRKNS_10TensorBaseES9_NS_15PhiloxCudaStateEEUliRhSB_SB_SB_RKfSD_SD_SD_E_hSC_jLi2ELi1ELi4ELi512ELi2EEEvNS0_6detail10TensorInfoIT0_T2_EENSG_IT1_SI_EESI_T_ --------------------------
	.section	.nv.constant0._ZN2at4cuda57_GLOBAL__N__cd6b329d_24_DistributionBernoulli_cu_7537a20d21kernelPointwiseApply2IZNS_6native9templates4cuda28bernoulli_tensor_cuda_kernelIhfEEvRKNS_10TensorBaseES9_NS_15PhiloxCudaStateEEUliRhSB_SB_SB_RKfSD_SD_SD_E_hSC_jLi2ELi1ELi4ELi512ELi2EEEvNS0_6detail10TensorInfoIT0_T2_EENSG_IT1_SI_EESI_T_,"a",@progbits
	.sectionflags	@""
	.align	4
.nv.constant0._ZN2at4cuda57_GLOBAL__N__cd6b329d_24_DistributionBernoulli_cu_7537a20d21kernelPointwiseApply2IZNS_6native9templates4cuda28bernoulli_tensor_cuda_kernelIhfEEvRKNS_10TensorBaseES9_NS_15PhiloxCudaStateEEUliRhSB_SB_SB_RKfSD_SD_SD_E_hSC_jLi2ELi1ELi4ELi512ELi2EEEvNS0_6detail10TensorInfoIT0_T2_EENSG_IT1_SI_EESI_T_:
	.zero		1360


//--------------------- .nv.constant0._ZN2at4cuda57_GLOBAL__N__cd6b329d_24_DistributionBernoulli_cu_7537a20d21kernelPointwiseApply2IZNS_6native9templates4cuda28bernoulli_tensor_cuda_kernelIhfEEvRKNS_10TensorBaseES9_NS_15PhiloxCudaStateEEUliRhSB_SB_SB_RKfSD_SD_SD_E_hSC_jLi1ELin1ELi4ELi512ELi2EEEvNS0_6detail10TensorInfoIT0_T2_EENSG_IT1_SI_EESI_T_ --------------------------
	.section	.nv.constant0._ZN2at4cuda57_GLOBAL__N__cd6b329d_24_DistributionBernoulli_cu_7537a20d21kernelPointwiseApply2IZNS_6native9templates4cuda28bernoulli_tensor_cuda_kernelIhfEEvRKNS_10TensorBaseES9_NS_15PhiloxCudaStateEEUliRhSB_SB_SB_RKfSD_SD_SD_E_hSC_jLi1ELin1ELi4ELi512ELi2EEEvNS0_6detail10TensorInfoIT0_T2_EENSG_IT1_SI_EESI_T_,"a",@progbits
	.sectionflags	@""
	.align	4
.nv.constant0._ZN2at4cuda57_GLOBAL__N__cd6b329d_24_DistributionBernoulli_cu_7537a20d21kernelPointwiseApply2IZNS_6native9templates4cuda28bernoulli_tensor_cuda_kernelIhfEEvRKNS_10TensorBaseES9_NS_15PhiloxCudaStateEEUliRhSB_SB_SB_RKfSD_SD_SD_E_hSC_jLi1ELin1ELi4ELi512ELi2EEEvNS0_6detail10TensorInfoIT0_T2_EENSG_IT1_SI_EESI_T_:
	.zero		1360


//--------------------- .nv.constant0._ZN2at4cuda57_GLOBAL__N__cd6b329d_24_DistributionBernoulli_cu_7537a20d21kernelPointwiseApply2IZNS_6native9templates4cuda28bernoulli_tensor_cuda_kernelIhfEEvRKNS_10TensorBaseES9_NS_15PhiloxCudaStateEEUliRhSB_SB_SB_RKfSD_SD_SD_E_hSC_jLi1ELi2ELi4ELi512ELi2EEEvNS0_6detail10TensorInfoIT0_T2_EENSG_IT1_SI_EESI_T_ --------------------------
	.section	.nv.constant0._ZN2at4cuda57_GLOBAL__N__cd6b329d_24_DistributionBernoulli_cu_7537a20d21kernelPointwiseApply2IZNS_6native9templates4cuda28bernoulli_tensor_cuda_kernelIhfEEvRKNS_10TensorBaseES9_NS_15PhiloxCudaStateEEUliRhSB_SB_SB_RKfSD_SD_SD_E_hSC_jLi1ELi2ELi4ELi512ELi2EEEvNS0_6detail10TensorInfoIT0_T2_EENSG_IT1_SI_EESI_T_,"a",@progbits
	.sectionflags	@""
	.align	4
.nv.constant0._ZN2at4cuda57_GLOBAL__N__cd6b329d_24_DistributionBernoulli_cu_7537a20d21kernelPointwiseApply2IZNS_6native9templates4cuda28bernoulli_tensor_cuda_kernelIhfEEvRKNS_10TensorBaseES9_NS_15PhiloxCudaStateEEUliRhSB_SB_SB_RKfSD_SD_SD_E_hSC_jLi1ELi2ELi4ELi512ELi2EEEvNS0_6detail10TensorInfoIT0_T2_EENSG_IT1_SI_EESI_T_:
	.zero		1360


//--------------------- .nv.constant0._ZN2at4cuda57_GLOBAL__N__cd6b329d_24_DistributionBernoulli_cu_7537a20d21kernelPointwiseApply2IZNS_6native9templates4cuda28bernoulli_tensor_cuda_kernelIhfEEvRKNS_10TensorBaseES9_NS_15PhiloxCudaStateEEUliRhSB_SB_SB_RKfSD_SD_SD_E_hSC_jLi1ELi1ELi4ELi512ELi2EEEvNS0_6detail10TensorInfoIT0_T2_EENSG_IT1_SI_EESI_T_ --------------------------
	.section	.nv.constant0._ZN2at4cuda57_GLOBAL__N__cd6b329d_24_DistributionBernoulli_cu_7537a20d21kernelPointwiseApply2IZNS_6native9templates4cuda28bernoulli_tensor_cuda_kernelIhfEEvRKNS_10TensorBaseES9_NS_15PhiloxCudaStateEEUliRhSB_SB_SB_RKfSD_SD_SD_E_hSC_jLi1ELi1ELi4ELi512ELi2EEEvNS0_6detail10TensorInfoIT0_T2_EENSG_IT1_SI_EESI_T_,"a",@progbits
	.sectionflags	@""
	.align	4
.nv.constant0._ZN2at4cuda57_GLOBAL__N__cd6b329d_24_DistributionBernoulli_cu_7537a20d21kernelPointwiseApply2IZNS_6native9templates4cuda28bernoulli_tensor_cuda_kernelIhfEEvRKNS_10TensorBaseES9_NS_15PhiloxCudaStateEEUliRhSB_SB_SB_RKfSD_SD_SD_E_hSC_jLi1ELi1ELi4ELi512ELi2EEEvNS0_6detail10TensorInfoIT0_T2_EENSG_IT1_SI_EESI_T_:
	.zero		1360


//--------------------- .nv.constant0._ZN2at4cuda57_GLOBAL__N__cd6b329d_24_DistributionBernoulli_cu_7537a20d21kernelPointwiseApply2IZNS_6native9templates4cuda28bernoulli_tensor_cuda_kernelIddEEvRKNS_10TensorBaseES9_NS_15PhiloxCudaStateEEUliRdSB_SB_SB_RKdSD_SD_SD_E_dSC_mLin1ELin1ELi4ELi512ELi2EEEvNS0_6detail10TensorInfoIT0_T2_EENSG_IT1_SI_EESI_T_ --------------------------
	.section	.nv.constant0._ZN2at4cuda57_GLOBAL__N__cd6b329d_24_DistributionBernoulli_cu_7537a20d21kernelPointwiseApply2IZNS_6native9templates4cuda28bernoulli_tensor_cuda_kernelIddEEvRKNS_10TensorBaseES9_NS_15PhiloxCudaStateEEUliRdSB_SB_SB_RKdSD_SD_SD_E_dSC_mLin1ELin1ELi4ELi512ELi2EEEvNS0_6detail10TensorInfoIT0_T2_EENSG_IT1_SI_EESI_T_,"a",@progbits
	.sectionflags	@""
	.align	4
.nv.constant0._ZN2at4cuda57_GLOBAL__N__cd6b329d_24_DistributionBernoulli_cu_7537a20d21kernelPointwiseApply2IZNS_6native9templates4cuda28bernoulli_tensor_cuda_kernelIddEEvRKNS_10TensorBaseES9_NS_15PhiloxCudaStateEEUliRdSB_SB_SB_RKdSD_SD_SD_E_dSC_mLin1ELin1ELi4ELi512ELi2EEEvNS0_6detail10TensorInfoIT0_T2_EENSG_IT1_SI_EESI_T_:
	.zero		1760


//--------------------- .nv.constant0._ZN2at4cuda57_GLOBAL__N__cd6b329d_24_DistributionBernoulli_cu_7537a20d21kernelPointwiseApply2IZNS_6native9templates4cuda28bernoulli_tensor_cuda_kernelIddEEvRKNS_10TensorBaseES9_NS_15PhiloxCudaStateEEUliRdSB_SB_SB_RKdSD_SD_SD_E_dSC_mLi1ELi1ELi4ELi512ELi2EEEvNS0_6detail10TensorInfoIT0_T2_EENSG_IT1_SI_EESI_T_ --------------------------
	.section	.nv.constant0._ZN2at4cuda57_GLOBAL__N__cd6b329d_24_DistributionBernoulli_cu_7537a20d21kernelPointwiseApply2IZNS_6native9templates4cuda28bernoulli_tensor_cuda_kernelIddEEvRKNS_10TensorBaseES9_NS_15PhiloxCudaStateEEUliRdSB_SB_SB_RKdSD_SD_SD_E_dSC_mLi1ELi1ELi4ELi512ELi2EEEvNS0_6detail10TensorInfoIT0_T2_EENSG_IT1_SI_EESI_T_,"a",@progbits
	.sectionflags	@""
	.align	4
.nv.constant0._ZN2at4cuda57_GLOBAL__N__cd6b329d_24_DistributionBernoulli_cu_7537a20d21kernelPointwiseApply2IZNS_6native9templates4cuda28bernoulli_tensor_cuda_kernelIddEEvRKNS_10TensorBaseES9_NS_15PhiloxCudaStateEEUliRdSB_SB_SB_RKdSD_SD_SD_E_dSC_mLi1ELi1ELi4ELi512ELi2EEEvNS0_6detail10TensorInfoIT0_T2_EENSG_IT1_SI_EESI_T_:
	.zero		1760


//--------------------- .nv.constant0._ZN2at4cuda57_GLOBAL__N__cd6b329d_24_DistributionBernoulli_cu_7537a20d21kernelPointwiseApply2IZNS_6native9templates4cuda28bernoulli_tensor_cuda_kernelIddEEvRKNS_10TensorBaseES9_NS_15PhiloxCudaStateEEUliRdSB_SB_SB_RKdSD_SD_SD_E_dSC_jLin1ELin1ELi4ELi512ELi2EEEvNS0_6detail10TensorInfoIT0_T2_EENSG_IT1_SI_EESI_T_ --------------------------
	.section	.nv.constant0._ZN2at4cuda57_GLOBAL__N__cd6b329d_24_DistributionBernoulli_cu_7537a20d21kernelPointwiseApply2IZNS_6native9templates4cuda28bernoulli_tensor_cuda_kernelIddEEvRKNS_10TensorBaseES9_NS_15PhiloxCudaStateEEUliRdSB_SB_SB_RKdSD_SD_SD_E_dSC_jLin1ELin1ELi4ELi512ELi2EEEvNS0_6detail10TensorInfoIT0_T2_EENSG_IT1_SI_EESI_T_,"a",@progbits
	.sectionflags	@""
	.align	4
.nv.constant0._ZN2at4cuda57_GLOBAL__N__cd6b329d_24_DistributionBernoulli_cu_7537a20d21kernelPointwiseApply2IZNS_6native9templates4cuda28bernoulli_tensor_cuda_kernelIddEEvRKNS_10TensorBaseES9_NS_15PhiloxCudaStateEEUliRdSB_SB_SB_RKdSD_SD_SD_E_dSC_jLin1ELin1ELi4ELi512ELi2EEEvNS0_6detail10TensorInfoIT0_T2_EENSG_IT1_SI_EESI_T_:
	.zero		1360


//--------------------- .nv.constant0._ZN2at4cuda57_GLOBAL__N__cd6b329d_24_DistributionBernoulli_cu_7537a20d21kernelPointwiseApply2IZNS_6native9templates4cuda28bernoulli_tensor_cuda_kernelIddEEvRKNS_10TensorBaseES9_NS_15PhiloxCudaStateEEUliRdSB_SB_SB_RKdSD_SD_SD_E_dSC_jLin1ELi2ELi4ELi512ELi2EEEvNS0_6detail10TensorInfoIT0_T2_EENSG_IT1_SI_EESI_T_ --------------------------
	.section	.nv.constant0._ZN2at4cuda57_GLOBAL__N__cd6b329d_24_DistributionBernoulli_cu_7537a20d21kernelPointwiseApply2IZNS_6native9templates4cuda28bernoulli_tensor_cuda_kernelIddEEvRKNS_10TensorBaseES9_NS_15PhiloxCudaStateEEUliRdSB_SB_SB_RKdSD_SD_SD_E_dSC_jLin1ELi2ELi4ELi512ELi2EEEvNS0_6detail10TensorInfoIT0_T2_EENSG_IT1_SI_EESI_T_,"a",@progbits
	.sectionflags	@""
	.align	4
.nv.constant0._ZN2at4cuda57_GLOBAL__N__cd6b329d_24_DistributionBernoulli_cu_7537a20d21kernelPointwiseApply2IZNS_6native9templates4cuda28bernoulli_tensor_cuda_kernelIddEEvRKNS_10TensorBaseES9_NS_15PhiloxCudaStateEEUliRdSB_SB_SB_RKdSD_SD_SD_E_dSC_jLin1ELi2ELi4ELi512ELi2EEEvNS0_6detail10TensorInfoIT0_T2_EENSG_IT1_SI_EESI_T_:
	.zero		1360


//--------------------- .nv.constant0._ZN2at4cuda57_GLOBAL__N__cd6b329d_24_DistributionBernoulli_cu_7537a20d21kernelPointwiseApply2IZNS_6native9templates4cuda28bernoulli_tensor_cuda_kernelIddEEvRKNS_10TensorBaseES9_NS_15PhiloxCudaStateEEUliRdSB_SB_SB_RKdSD_SD_SD_E_dSC_jLin1ELi1ELi4ELi512ELi2EEEvNS0_6detail10TensorInfoIT0_T2_EENSG_IT1_SI_EESI_T_ --------------------------
	.section	.nv.constant0._ZN2at4cuda57_GLOBAL__N__cd6b329d_24_DistributionBernoulli_cu_7537a20d21kernelPointwiseApply2IZNS_6native9templates4cuda28bernoulli_tensor_cuda_kernelIddEEvRKNS_10TensorBaseES9_NS_15PhiloxCudaStateEEUliRdSB_SB_SB_RKdSD_SD_SD_E_dSC_jLin1ELi1ELi4ELi512ELi2EEEvNS0_6detail10TensorInfoIT0_T2_EENSG_IT1_SI_EESI_T_,"a",@progbits
	.sectionflags	@""
	.align	4
.nv.constant0._ZN2at4cuda57_GLOBAL__N__cd6b329d_24_DistributionBernoulli_cu_7537a20d21kernelPointwiseApply2IZNS_6native9templates4cuda28bernoulli_tensor_cuda_kernelIddEEvRKNS_10TensorBaseES9_NS_15PhiloxCudaStateEEUliRdSB_SB_SB_RKdSD_SD_SD_E_dSC_jLin1ELi1ELi4ELi512ELi2EEEvNS0_6detail10TensorInfoIT0_T2_EENSG_IT1_SI_EESI_T_:
	.zero		1360


//--------------------- .nv.constant0._ZN2at4cuda57_GLOBAL__N__cd6b329d_24_DistributionBernoulli_cu_7537a20d21kernelPointwiseApply2IZNS_6native9templates4cuda28bernoulli_tensor_cuda_kernelIddEEvRKNS_10TensorBaseES9_NS_15PhiloxCudaStateEEUliRdSB_SB_SB_RKdSD_SD_SD_E_dSC_jLi2ELin1ELi4ELi512ELi2EEEvNS0_6detail10TensorInfoIT0_T2_EENSG_IT1_SI_EESI_T_ --------------------------
	.section	.nv.constant0._ZN2at4cuda57_GLOBAL__N__cd6b329d_24_DistributionBernoulli_cu_7537a20d21kernelPointwiseApply2IZNS_6native9templates4cuda28bernoulli_tensor_cuda_kernelIddEEvRKNS_10TensorBaseES9_NS_15PhiloxCudaStateEEUliRdSB_SB_SB_RKdSD_SD_SD_E_dSC_jLi2ELin1ELi4ELi512ELi2EEEvNS0_6detail10TensorInfoIT0_T2_EENSG_IT1_SI_EESI_T_,"a",@progbits
	.sectionflags	@""
	.align	4
.nv.constant0._ZN2at4cuda57_GLOBAL__N__cd6b329d_24_DistributionBernoulli_cu_7537a20d21kernelPointwiseApply2IZNS_6native9templates4cuda28bernoulli_tensor_cuda_kernelIddEEvRKNS_10TensorBaseES9_NS_15PhiloxCudaStateEEUliRdSB_SB_SB_RKdSD_SD_SD_E_dSC_jLi2ELin1ELi4ELi512ELi2EEEvNS0_6detail10TensorInfoIT0_T2_EENSG_IT1_SI_EESI_T_:
	.zero		1360


//--------------------- .nv.constant0._ZN2at4cuda57_GLOBAL__N__cd6b329d_24_DistributionBernoulli_cu_7537a20d21kernelPointwiseApply2IZNS_6native9templates4cuda28bernoulli_tensor_cuda_kernelIddEEvRKNS_10TensorBaseES9_NS_15PhiloxCudaStateEEUliRdSB_SB_SB_RKdSD_SD_SD_E_dSC_jLi2ELi2ELi4ELi512ELi2EEEvNS0_6detail10TensorInfoIT0_T2_EENSG_IT1_SI_EESI_T_ --------------------------
	.section	.nv.constant0._ZN2at4cuda57_GLOBAL__N__cd6b329d_24_DistributionBernoulli_cu_7537a20d21kernelPointwiseApply2IZNS_6native9templates4cuda28bernoulli_tensor_cuda_kernelIddEEvRKNS_10TensorBaseES9_NS_15PhiloxCudaStateEEUliRdSB_SB_SB_RKdSD_SD_SD_E_dSC_jLi2ELi2ELi4ELi512ELi2EEEvNS0_6detail10TensorInfoIT0_T2_EENSG_IT1_SI_EESI_T_,"a",@progbits
	.sectionflags	@""
	.align	4
.nv.constant0._ZN2at4cuda57_GLOBAL__N__cd6b329d_24_DistributionBernoulli_cu_7537a20d21kernelPointwiseApply2IZNS_6native9templates4cuda28bernoulli_tensor_cuda_kernelIddEEvRKNS_10TensorBaseES9_NS_15PhiloxCudaStateEEUliRdSB_SB_SB_RKdSD_SD_SD_E_dSC_jLi2ELi2ELi4ELi512ELi2EEEvNS0_6detail10TensorInfoIT0_T2_EENSG_IT1_SI_EESI_T_:
	.zero		1360


//--------------------- .nv.constant0._ZN2at4cuda57_GLOBAL__N__cd6b329d_24_DistributionBernoulli_cu_7537a20d21kernelPointwiseApply2IZNS_6native9templates4cuda28bernoulli_tensor_cuda_kernelIddEEvRKNS_10TensorBaseES9_NS_15PhiloxCudaStateEEUliRdSB_SB_SB_RKdSD_SD_SD_E_dSC_jLi2ELi1ELi4ELi512ELi2EEEvNS0_6detail10TensorInfoIT0_T2_EENSG_IT1_SI_EESI_T_ --------------------------
	.section	.nv.constant0._ZN2at4cuda57_GLOBAL__N__cd6b329d_24_DistributionBernoulli_cu_7537a20d21kernelPointwiseApply2IZNS_6native9templates4cuda28bernoulli_tensor_cuda_kernelIddEEvRKNS_10TensorBaseES9_NS_15PhiloxCudaStateEEUliRdSB_SB_SB_RKdSD_SD_SD_E_dSC_jLi2ELi1ELi4ELi512ELi2EEEvNS0_6detail10TensorInfoIT0_T2_EENSG_IT1_SI_EESI_T_,"a",@progbits
	.sectionflags	@""
	.align	4
.nv.constant0._ZN2at4cuda57_GLOBAL__N__cd6b329d_24_DistributionBernoulli_cu_7537a20d21kernelPointwiseApply2IZNS_6native9templates4cuda28bernoulli_tensor_cuda_kernelIddEEvRKNS_10TensorBaseES9_NS_15PhiloxCudaStateEEUliRdSB_SB_SB_RKdSD_SD_SD_E_dSC_jLi2ELi1ELi4ELi512ELi2EEEvNS0_6detail10TensorInfoIT0_T2_EENSG_IT1_SI_EESI_T_:
	.zero		1360


//--------------------- .nv.constant0._ZN2at4cuda57_GLOBAL__N__cd6b329d_24_DistributionBernoulli_cu_7537a20d21kernelPointwiseApply2IZNS_6native9templates4cuda28bernoulli_tensor_cuda_kernelIddEEvRKNS_10TensorBaseES9_NS_15PhiloxCudaStateEEUliRdSB_SB_SB_RKdSD_SD_SD_E_dSC_jLi1ELin1ELi4ELi512ELi2EEEvNS0_6detail10TensorInfoIT0_T2_EENSG_IT1_SI_EESI_T_ --------------------------
	.section	.nv.constant0._ZN2at4cuda57_GLOBAL__N__cd6b329d_24_DistributionBernoulli_cu_7537a20d21kernelPointwiseApply2IZNS_6native9templates4cuda28bernoulli_tensor_cuda_kernelIddEEvRKNS_10TensorBaseES9_NS_15PhiloxCudaStateEEUliRdSB_SB_SB_RKdSD_SD_SD_E_dSC_jLi1ELin1ELi4ELi512ELi2EEEvNS0_6detail10TensorInfoIT0_T2_EENSG_IT1_SI_EESI_T_,"a",@progbits
	.sectionflags	@""
	.align	4
.nv.constant0._ZN2at4cuda57_GLOBAL__N__cd6b329d_24_DistributionBernoulli_cu_7537a20d21kernelPointwiseApply2IZNS_6native9templates4cuda28bernoulli_tensor_cuda_kernelIddEEvRKNS_10TensorBaseES9_NS_15PhiloxCudaStateEEUliRdSB_SB_SB_RKdSD_SD_SD_E_dSC_jLi1ELin1ELi4ELi512ELi2EEEvNS0_6detail10TensorInfoIT0_T2_EENSG_IT1_SI_EESI_T_:
	.zero		1360


//--------------------- .nv.constant0._ZN2at4cuda57_GLOBAL__N__cd6b329d_24_DistributionBernoulli_cu_7537a20d21kernelPointwiseApply2IZNS_6native9templates4cuda28bernoulli_tensor_cuda_kernelIddEEvRKNS_10TensorBaseES9_NS_15PhiloxCudaStateEEUliRdSB_SB_SB_RKdSD_SD_SD_E_dSC_jLi1ELi2ELi4ELi512ELi2EEEvNS0_6detail10TensorInfoIT0_T2_EENSG_IT1_SI_EESI_T_ --------------------------
	.section	.nv.constant0._ZN2at4cuda57_GLOBAL__N__cd6b329d_24_DistributionBernoulli_cu_7537a20d21kernelPointwiseApply2IZNS_6native9templates4cuda28bernoulli_tensor_cuda_kernelIddEEvRKNS_10TensorBaseES9_NS_15PhiloxCudaStateEEUliRdSB_SB_SB_RKdSD_SD_SD_E_dSC_jLi1ELi2ELi4ELi512ELi2EEEvNS0_6detail10TensorInfoIT0_T2_EENSG_IT1_SI_EESI_T_,"a",@progbits
	.sectionflags	@""
	.align	4
.nv.constant0._ZN2at4cuda57_GLOBAL__N__cd6b329d_24_DistributionBernoulli_cu_7537a20d21kernelPointwiseApply2IZNS_6native9templates4cuda28bernoulli_tensor_cuda_kernelIddEEvRKNS_10TensorBaseES9_NS_15PhiloxCudaStateEEUliRdSB_SB_SB_RKdSD_SD_SD_E_dSC_jLi1ELi2ELi4ELi512ELi2EEEvNS0_6detail10TensorInfoIT0_T2_EENSG_IT1_SI_EESI_T_:
	.zero		1360


//--------------------- .nv.constant0._ZN2at4cuda57_GLOBAL__N__cd6b329d_24_DistributionBernoulli_cu_7537a20d21kernelPointwiseApply2IZNS_6native9templates4cuda28bernoulli_tensor_cuda_kernelIddEEvRKNS_10TensorBaseES9_NS_15PhiloxCudaStateEEUliRdSB_SB_SB_RKdSD_SD_SD_E_dSC_jLi1ELi1ELi4ELi512ELi2EEEvNS0_6detail10TensorInfoIT0_T2_EENSG_IT1_SI_EESI_T_ --------------------------
	.section	.nv.constant0._ZN2at4cuda57_GLOBAL__N__cd6b329d_24_DistributionBernoulli_cu_7537a20d21kernelPointwiseApply2IZNS_6native9templates4cuda28bernoulli_tensor_cuda_kernelIddEEvRKNS_10TensorBaseES9_NS_15PhiloxCudaStateEEUliRdSB_SB_SB_RKdSD_SD_SD_E_dSC_jLi1ELi1ELi4ELi512ELi2EEEvNS0_6detail10TensorInfoIT0_T2_EENSG_IT1_SI_EESI_T_,"a",@progbits
	.sectionflags	@""
	.align	4
.nv.constant0._ZN2at4cuda57_GLOBAL__N__cd6b329d_24_DistributionBernoulli_cu_7537a20d21kernelPointwiseApply2IZNS_6native9templates4cuda28bernoulli_tensor_cuda_kernelIddEEvRKNS_10TensorBaseES9_NS_15PhiloxCudaStateEEUliRdSB_SB_SB_RKdSD_SD_SD_E_dSC_jLi1ELi1ELi4ELi512ELi2EEEvNS0_6detail10TensorInfoIT0_T2_EENSG_IT1_SI_EESI_T_:
	.zero		1360


//--------------------- SYMBOLS --------------------------

	.type		.nv.reservedSmem.offset0,@object
	.size		.nv.reservedSmem.offset0,0x4
	.type		__assertfail,@function
